	.target	sm_90a

	.elftype	@"ET_EXEC"


//--------------------- .note.nv.tkinfo           --------------------------
	.section	.note.nv.tkinfo,"",@"SHT_NOTE"
	.sectionflags	@"SHF_NOTE_NV_TKINFO"
	.tkinfo
        /*0018*/ 	.word	0x00000002
        /*0030*/ 	.string	""
        /*0030*/ 	.string	"ptxas"
        /*0030*/ 	.string	"Cuda compilation tools, release 13.0, V13.0.88"
        /*0030*/ 	.string	"Build cuda_13.0.r13.0/compiler.36424714_0"
        /*0030*/ 	.string	"-arch sm_90a -m 64 "



//--------------------- .note.nv.cuinfo           --------------------------
	.section	.note.nv.cuinfo,"",@"SHT_NOTE"
	.sectionflags	@"SHF_NOTE_NV_CUINFO"
        /*0018*/ 	.short	0x0002
        /*001a*/ 	.short	0x005a
        /*001c*/ 	.short	0x0082
	.zero		2


//--------------------- .nv.info                  --------------------------
	.section	.nv.info,"",@"SHT_CUDA_INFO"
	.align	4


	//----- nvinfo : EIATTR_REGCOUNT
	.align		4
        /*0000*/ 	.byte	0x04, 0x2f
        /*0002*/ 	.short	(.L_20 - .L_19)
	.align		4
.L_19:
        /*0004*/ 	.word	index@(_ZN7cutlass13device_kernelIN5flash11enable_sm90INS1_16FlashAttnFwdSm90INS1_25CollectiveMainloopFwdSm90ILi2EN4cute5tupleIJNS5_1CILi1EEES8_S8_EEENS6_IJNS7_ILi128EEENS7_ILi96EEENS7_ILi192EEEEEELi128ENS_10bfloat16_tEfNS_4arch4Sm90ELb1ELb0ELb1ELb1ELb1ELb1ELb0ELb1ELb1ELb1ELb0ELb0EEENS1_21CollectiveEpilogueFwdINS6_IJSA_SA_SB_EEES9_SE_SG_Li256ELb1ELb1ELb0ELb0EEENS1_36VarlenDynamicPersistentTileSchedulerILi128ELi96ELi256ELi128ELb0ELb1ELb1ELb1ELb1ELb1EEEEEEEEEvNT_6ParamsE)
        /*0008*/ 	.word	0x000000a8


	//----- nvinfo : EIATTR_FRAME_SIZE
	.align		4
.L_20:
        /*000c*/ 	.byte	0x04, 0x11
        /*000e*/ 	.short	(.L_22 - .L_21)
	.align		4
.L_21:
        /*0010*/ 	.word	index@(_ZN7cutlass13device_kernelIN5flash11enable_sm90INS1_16FlashAttnFwdSm90INS1_25CollectiveMainloopFwdSm90ILi2EN4cute5tupleIJNS5_1CILi1EEES8_S8_EEENS6_IJNS7_ILi128EEENS7_ILi96EEENS7_ILi192EEEEEELi128ENS_10bfloat16_tEfNS_4arch4Sm90ELb1ELb0ELb1ELb1ELb1ELb1ELb0ELb1ELb1ELb1ELb0ELb0EEENS1_21CollectiveEpilogueFwdINS6_IJSA_SA_SB_EEES9_SE_SG_Li256ELb1ELb1ELb0ELb0EEENS1_36VarlenDynamicPersistentTileSchedulerILi128ELi96ELi256ELi128ELb0ELb1ELb1ELb1ELb1ELb1EEEEEEEEEvNT_6ParamsE)
        /*0014*/ 	.word	0x00000040


	//----- nvinfo : EIATTR_REGCOUNT
	.align		4
.L_22:
        /*0018*/ 	.byte	0x04, 0x2f
        /*001a*/ 	.short	(.L_24 - .L_23)
	.align		4
.L_23:
        /*001c*/ 	.word	index@(_ZN7cutlass13device_kernelIN5flash11enable_sm90INS1_16FlashAttnFwdSm90INS1_25CollectiveMainloopFwdSm90ILi2EN4cute5tupleIJNS5_1CILi1EEES8_S8_EEENS6_IJNS7_ILi128EEENS7_ILi96EEENS7_ILi192EEEEEELi128ENS_10bfloat16_tEfNS_4arch4Sm90ELb1ELb0ELb1ELb1ELb1ELb0ELb0ELb1ELb1ELb1ELb0ELb0EEENS1_21CollectiveEpilogueFwdINS6_IJSA_SA_SB_EEES9_SE_SG_Li256ELb1ELb1ELb0ELb0EEENS1_36VarlenDynamicPersistentTileSchedulerILi128ELi96ELi256ELi128ELb0ELb1ELb1ELb1ELb1ELb1EEEEEEEEEvNT_6ParamsE)
        /*0020*/ 	.word	0x000000a8


	//----- nvinfo : EIATTR_FRAME_SIZE
	.align		4
.L_24:
        /*0024*/ 	.byte	0x04, 0x11
        /*0026*/ 	.short	(.L_26 - .L_25)
	.align		4
.L_25:
        /*0028*/ 	.word	index@(_ZN7cutlass13device_kernelIN5flash11enable_sm90INS1_16FlashAttnFwdSm90INS1_25CollectiveMainloopFwdSm90ILi2EN4cute5tupleIJNS5_1CILi1EEES8_S8_EEENS6_IJNS7_ILi128EEENS7_ILi96EEENS7_ILi192EEEEEELi128ENS_10bfloat16_tEfNS_4arch4Sm90ELb1ELb0ELb1ELb1ELb1ELb0ELb0ELb1ELb1ELb1ELb0ELb0EEENS1_21CollectiveEpilogueFwdINS6_IJSA_SA_SB_EEES9_SE_SG_Li256ELb1ELb1ELb0ELb0EEENS1_36VarlenDynamicPersistentTileSchedulerILi128ELi96ELi256ELi128ELb0ELb1ELb1ELb1ELb1ELb1EEEEEEEEEvNT_6ParamsE)
        /*002c*/ 	.word	0x00000020


	//----- nvinfo : EIATTR_REGCOUNT
	.align		4
.L_26:
        /*0030*/ 	.byte	0x04, 0x2f
        /*0032*/ 	.short	(.L_28 - .L_27)
	.align		4
.L_27:
        /*0034*/ 	.word	index@(_ZN7cutlass13device_kernelIN5flash11enable_sm90INS1_16FlashAttnFwdSm90INS1_25CollectiveMainloopFwdSm90ILi2EN4cute5tupleIJNS5_1CILi1EEES8_S8_EEENS6_IJNS7_ILi128EEENS7_ILi96EEENS7_ILi192EEEEEELi128ENS_10bfloat16_tEfNS_4arch4Sm90ELb1ELb0ELb1ELb0ELb1ELb0ELb0ELb1ELb1ELb1ELb0ELb0EEENS1_21CollectiveEpilogueFwdINS6_IJSA_SA_SB_EEES9_SE_SG_Li256ELb0ELb1ELb0ELb0EEENS1_30DynamicPersistentTileSchedulerILi256ELi128ELb0ELb1ELb1EEEEEEEEEvNT_6ParamsE)
        /*0038*/ 	.word	0x000000a8


	//----- nvinfo : EIATTR_FRAME_SIZE
	.align		4
.L_28:
        /*003c*/ 	.byte	0x04, 0x11
        /*003e*/ 	.short	(.L_30 - .L_29)
	.align		4
.L_29:
        /*0040*/ 	.word	index@(_ZN7cutlass13device_kernelIN5flash11enable_sm90INS1_16FlashAttnFwdSm90INS1_25CollectiveMainloopFwdSm90ILi2EN4cute5tupleIJNS5_1CILi1EEES8_S8_EEENS6_IJNS7_ILi128EEENS7_ILi96EEENS7_ILi192EEEEEELi128ENS_10bfloat16_tEfNS_4arch4Sm90ELb1ELb0ELb1ELb0ELb1ELb0ELb0ELb1ELb1ELb1ELb0ELb0EEENS1_21CollectiveEpilogueFwdINS6_IJSA_SA_SB_EEES9_SE_SG_Li256ELb0ELb1ELb0ELb0EEENS1_30DynamicPersistentTileSchedulerILi256ELi128ELb0ELb1ELb1EEEEEEEEEvNT_6ParamsE)
        /*0044*/ 	.word	0x00000008


	//----- nvinfo : EIATTR_REGCOUNT
	.align		4
.L_30:
        /*0048*/ 	.byte	0x04, 0x2f
        /*004a*/ 	.short	(.L_32 - .L_31)
	.align		4
.L_31:
        /*004c*/ 	.word	index@(_ZN7cutlass13device_kernelIN5flash11enable_sm90INS1_16FlashAttnFwdSm90INS1_25CollectiveMainloopFwdSm90ILi2EN4cute5tupleIJNS5_1CILi1EEES8_S8_EEENS6_IJNS7_ILi128EEENS7_ILi96EEENS7_ILi192EEEEEELi128ENS_10bfloat16_tEfNS_4arch4Sm90ELb0ELb1ELb1ELb1ELb1ELb1ELb0ELb1ELb1ELb1ELb0ELb0EEENS1_21CollectiveEpilogueFwdINS6_IJSA_SA_SB_EEES9_SE_SG_Li256ELb1ELb1ELb0ELb0EEENS1_36VarlenDynamicPersistentTileSchedulerILi128ELi96ELi256ELi128ELb0ELb1ELb1ELb1ELb0ELb1EEEEEEEEEvNT_6ParamsE)
        /*0050*/ 	.word	0x000000a8


	//----- nvinfo : EIATTR_FRAME_SIZE
	.align		4
.L_32:
        /*0054*/ 	.byte	0x04, 0x11
        /*0056*/ 	.short	(.L_34 - .L_33)
	.align		4
.L_33:
        /*0058*/ 	.word	index@(_ZN7cutlass13device_kernelIN5flash11enable_sm90INS1_16FlashAttnFwdSm90INS1_25CollectiveMainloopFwdSm90ILi2EN4cute5tupleIJNS5_1CILi1EEES8_S8_EEENS6_IJNS7_ILi128EEENS7_ILi96EEENS7_ILi192EEEEEELi128ENS_10bfloat16_tEfNS_4arch4Sm90ELb0ELb1ELb1ELb1ELb1ELb1ELb0ELb1ELb1ELb1ELb0ELb0EEENS1_21CollectiveEpilogueFwdINS6_IJSA_SA_SB_EEES9_SE_SG_Li256ELb1ELb1ELb0ELb0EEENS1_36VarlenDynamicPersistentTileSchedulerILi128ELi96ELi256ELi128ELb0ELb1ELb1ELb1ELb0ELb1EEEEEEEEEvNT_6ParamsE)
        /*005c*/ 	.word	0x00000048


	//----- nvinfo : EIATTR_REGCOUNT
	.align		4
.L_34:
        /*0060*/ 	.byte	0x04, 0x2f
        /*0062*/ 	.short	(.L_36 - .L_35)
	.align		4
.L_35:
        /*0064*/ 	.word	index@(_ZN7cutlass13device_kernelIN5flash11enable_sm90INS1_16FlashAttnFwdSm90INS1_25CollectiveMainloopFwdSm90ILi2EN4cute5tupleIJNS5_1CILi1EEES8_S8_EEENS6_IJNS7_ILi128EEENS7_ILi96EEENS7_ILi192EEEEEELi128ENS_10bfloat16_tEfNS_4arch4Sm90ELb0ELb1ELb1ELb1ELb1ELb0ELb0ELb1ELb1ELb1ELb0ELb0EEENS1_21CollectiveEpilogueFwdINS6_IJSA_SA_SB_EEES9_SE_SG_Li256ELb1ELb1ELb0ELb0EEENS1_36VarlenDynamicPersistentTileSchedulerILi128ELi96ELi256ELi128ELb0ELb1ELb1ELb1ELb0ELb1EEEEEEEEEvNT_6ParamsE)
        /*0068*/ 	.word	0x000000a8


	//----- nvinfo : EIATTR_FRAME_SIZE
	.align		4
.L_36:
        /*006c*/ 	.byte	0x04, 0x11
        /*006e*/ 	.short	(.L_38 - .L_37)
	.align		4
.L_37:
        /*0070*/ 	.word	index@(_ZN7cutlass13device_kernelIN5flash11enable_sm90INS1_16FlashAttnFwdSm90INS1_25CollectiveMainloopFwdSm90ILi2EN4cute5tupleIJNS5_1CILi1EEES8_S8_EEENS6_IJNS7_ILi128EEENS7_ILi96EEENS7_ILi192EEEEEELi128ENS_10bfloat16_tEfNS_4arch4Sm90ELb0ELb1ELb1ELb1ELb1ELb0ELb0ELb1ELb1ELb1ELb0ELb0EEENS1_21CollectiveEpilogueFwdINS6_IJSA_SA_SB_EEES9_SE_SG_Li256ELb1ELb1ELb0ELb0EEENS1_36VarlenDynamicPersistentTileSchedulerILi128ELi96ELi256ELi128ELb0ELb1ELb1ELb1ELb0ELb1EEEEEEEEEvNT_6ParamsE)
        /*0074*/ 	.word	0x00000020


	//----- nvinfo : EIATTR_REGCOUNT
	.align		4
.L_38:
        /*0078*/ 	.byte	0x04, 0x2f
        /*007a*/ 	.short	(.L_40 - .L_39)
	.align		4
.L_39:
        /*007c*/ 	.word	index@(_ZN7cutlass13device_kernelIN5flash11enable_sm90INS1_16FlashAttnFwdSm90INS1_25CollectiveMainloopFwdSm90ILi2EN4cute5tupleIJNS5_1CILi1EEES8_S8_EEENS6_IJNS7_ILi128EEENS7_ILi96EEENS7_ILi192EEEEEELi128ENS_10bfloat16_tEfNS_4arch4Sm90ELb0ELb1ELb1ELb0ELb1ELb0ELb0ELb1ELb1ELb1ELb0ELb0EEENS1_21CollectiveEpilogueFwdINS6_IJSA_SA_SB_EEES9_SE_SG_Li256ELb0ELb1ELb0ELb0EEENS1_30DynamicPersistentTileSchedulerILi256ELi128ELb0ELb1ELb1EEEEEEEEEvNT_6ParamsE)
        /*0080*/ 	.word	0x000000a8


	//----- nvinfo : EIATTR_FRAME_SIZE
	.align		4
.L_40:
        /*0084*/ 	.byte	0x04, 0x11
        /*0086*/ 	.short	(.L_42 - .L_41)
	.align		4
.L_41:
        /*0088*/ 	.word	index@(_ZN7cutlass13device_kernelIN5flash11enable_sm90INS1_16FlashAttnFwdSm90INS1_25CollectiveMainloopFwdSm90ILi2EN4cute5tupleIJNS5_1CILi1EEES8_S8_EEENS6_IJNS7_ILi128EEENS7_ILi96EEENS7_ILi192EEEEEELi128ENS_10bfloat16_tEfNS_4arch4Sm90ELb0ELb1ELb1ELb0ELb1ELb0ELb0ELb1ELb1ELb1ELb0ELb0EEENS1_21CollectiveEpilogueFwdINS6_IJSA_SA_SB_EEES9_SE_SG_Li256ELb0ELb1ELb0ELb0EEENS1_30DynamicPersistentTileSchedulerILi256ELi128ELb0ELb1ELb1EEEEEEEEEvNT_6ParamsE)
        /*008c*/ 	.word	0x00000008


	//----- nvinfo : EIATTR_REGCOUNT
	.align		4
.L_42:
        /*0090*/ 	.byte	0x04, 0x2f
        /*0092*/ 	.short	(.L_44 - .L_43)
	.align		4
.L_43:
        /*0094*/ 	.word	index@(_ZN7cutlass13device_kernelIN5flash11enable_sm90INS1_16FlashAttnFwdSm90INS1_25CollectiveMainloopFwdSm90ILi2EN4cute5tupleIJNS5_1CILi1EEES8_S8_EEENS6_IJNS7_ILi128EEENS7_ILi96EEENS7_ILi192EEEEEELi128ENS_10bfloat16_tEfNS_4arch4Sm90ELb0ELb0ELb1ELb1ELb1ELb1ELb0ELb1ELb1ELb1ELb0ELb0EEENS1_21CollectiveEpilogueFwdINS6_IJSA_SA_SB_EEES9_SE_SG_Li256ELb1ELb1ELb0ELb0EEENS1_36VarlenDynamicPersistentTileSchedulerILi128ELi96ELi256ELi128ELb0ELb1ELb1ELb0ELb1ELb1EEEEEEEEEvNT_6ParamsE)
        /*0098*/ 	.word	0x000000a8


	//----- nvinfo : EIATTR_FRAME_SIZE
	.align		4
.L_44:
        /*009c*/ 	.byte	0x04, 0x11
        /*009e*/ 	.short	(.L_46 - .L_45)
	.align		4
.L_45:
        /*00a0*/ 	.word	index@(_ZN7cutlass13device_kernelIN5flash11enable_sm90INS1_16FlashAttnFwdSm90INS1_25CollectiveMainloopFwdSm90ILi2EN4cute5tupleIJNS5_1CILi1EEES8_S8_EEENS6_IJNS7_ILi128EEENS7_ILi96EEENS7_ILi192EEEEEELi128ENS_10bfloat16_tEfNS_4arch4Sm90ELb0ELb0ELb1ELb1ELb1ELb1ELb0ELb1ELb1ELb1ELb0ELb0EEENS1_21CollectiveEpilogueFwdINS6_IJSA_SA_SB_EEES9_SE_SG_Li256ELb1ELb1ELb0ELb0EEENS1_36VarlenDynamicPersistentTileSchedulerILi128ELi96ELi256ELi128ELb0ELb1ELb1ELb0ELb1ELb1EEEEEEEEEvNT_6ParamsE)
        /*00a4*/ 	.word	0x00000050


	//----- nvinfo : EIATTR_REGCOUNT
	.align		4
.L_46:
        /*00a8*/ 	.byte	0x04, 0x2f
        /*00aa*/ 	.short	(.L_48 - .L_47)
	.align		4
.L_47:
        /*00ac*/ 	.word	index@(_ZN7cutlass13device_kernelIN5flash11enable_sm90INS1_16FlashAttnFwdSm90INS1_25CollectiveMainloopFwdSm90ILi2EN4cute5tupleIJNS5_1CILi1EEES8_S8_EEENS6_IJNS7_ILi128EEENS7_ILi96EEENS7_ILi192EEEEEELi128ENS_10bfloat16_tEfNS_4arch4Sm90ELb0ELb0ELb1ELb1ELb1ELb0ELb0ELb1ELb1ELb1ELb0ELb0EEENS1_21CollectiveEpilogueFwdINS6_IJSA_SA_SB_EEES9_SE_SG_Li256ELb1ELb1ELb0ELb0EEENS1_36VarlenDynamicPersistentTileSchedulerILi128ELi96ELi256ELi128ELb0ELb1ELb1ELb0ELb1ELb1EEEEEEEEEvNT_6ParamsE)
        /*00b0*/ 	.word	0x000000a8


	//----- nvinfo : EIATTR_FRAME_SIZE
	.align		4
.L_48:
        /*00b4*/ 	.byte	0x04, 0x11
        /*00b6*/ 	.short	(.L_50 - .L_49)
	.align		4
.L_49:
        /*00b8*/ 	.word	index@(_ZN7cutlass13device_kernelIN5flash11enable_sm90INS1_16FlashAttnFwdSm90INS1_25CollectiveMainloopFwdSm90ILi2EN4cute5tupleIJNS5_1CILi1EEES8_S8_EEENS6_IJNS7_ILi128EEENS7_ILi96EEENS7_ILi192EEEEEELi128ENS_10bfloat16_tEfNS_4arch4Sm90ELb0ELb0ELb1ELb1ELb1ELb0ELb0ELb1ELb1ELb1ELb0ELb0EEENS1_21CollectiveEpilogueFwdINS6_IJSA_SA_SB_EEES9_SE_SG_Li256ELb1ELb1ELb0ELb0EEENS1_36VarlenDynamicPersistentTileSchedulerILi128ELi96ELi256ELi128ELb0ELb1ELb1ELb0ELb1ELb1EEEEEEEEEvNT_6ParamsE)
        /*00bc*/ 	.word	0x00000028


	//----- nvinfo : EIATTR_REGCOUNT
	.align		4
.L_50:
        /*00c0*/ 	.byte	0x04, 0x2f
        /*00c2*/ 	.short	(.L_52 - .L_51)
	.align		4
.L_51:
        /*00c4*/ 	.word	index@(_ZN7cutlass13device_kernelIN5flash11enable_sm90INS1_16FlashAttnFwdSm90INS1_25CollectiveMainloopFwdSm90ILi2EN4cute5tupleIJNS5_1CILi1EEES8_S8_EEENS6_IJNS7_ILi128EEENS7_ILi96EEENS7_ILi192EEEEEELi128ENS_10bfloat16_tEfNS_4arch4Sm90ELb0ELb0ELb1ELb0ELb1ELb0ELb0ELb1ELb1ELb1ELb0ELb0EEENS1_21CollectiveEpilogueFwdINS6_IJSA_SA_SB_EEES9_SE_SG_Li256ELb0ELb1ELb0ELb0EEENS1_29StaticPersistentTileSchedulerILb0EEEEEEEEEvNT_6ParamsE)
        /*00c8*/ 	.word	0x000000a8


	//----- nvinfo : EIATTR_FRAME_SIZE
	.align		4
.L_52:
        /*00cc*/ 	.byte	0x04, 0x11
        /*00ce*/ 	.short	(.L_54 - .L_53)
	.align		4
.L_53:
        /*00d0*/ 	.word	index@(_ZN7cutlass13device_kernelIN5flash11enable_sm90INS1_16FlashAttnFwdSm90INS1_25CollectiveMainloopFwdSm90ILi2EN4cute5tupleIJNS5_1CILi1EEES8_S8_EEENS6_IJNS7_ILi128EEENS7_ILi96EEENS7_ILi192EEEEEELi128ENS_10bfloat16_tEfNS_4arch4Sm90ELb0ELb0ELb1ELb0ELb1ELb0ELb0ELb1ELb1ELb1ELb0ELb0EEENS1_21CollectiveEpilogueFwdINS6_IJSA_SA_SB_EEES9_SE_SG_Li256ELb0ELb1ELb0ELb0EEENS1_29StaticPersistentTileSchedulerILb0EEEEEEEEEvNT_6ParamsE)
        /*00d4*/ 	.word	0x00000008


	//----- nvinfo : EIATTR_MIN_STACK_SIZE
	.align		4
.L_54:
        /*00d8*/ 	.byte	0x04, 0x12
        /*00da*/ 	.short	(.L_56 - .L_55)
	.align		4
.L_55:
        /*00dc*/ 	.word	index@(_ZN7cutlass13device_kernelIN5flash11enable_sm90INS1_16FlashAttnFwdSm90INS1_25CollectiveMainloopFwdSm90ILi2EN4cute5tupleIJNS5_1CILi1EEES8_S8_EEENS6_IJNS7_ILi128EEENS7_ILi96EEENS7_ILi192EEEEEELi128ENS_10bfloat16_tEfNS_4arch4Sm90ELb0ELb0ELb1ELb0ELb1ELb0ELb0ELb1ELb1ELb1ELb0ELb0EEENS1_21CollectiveEpilogueFwdINS6_IJSA_SA_SB_EEES9_SE_SG_Li256ELb0ELb1ELb0ELb0EEENS1_29StaticPersistentTileSchedulerILb0EEEEEEEEEvNT_6ParamsE)
        /*00e0*/ 	.word	0x00000008


	//----- nvinfo : EIATTR_MIN_STACK_SIZE
	.align		4
.L_56:
        /*00e4*/ 	.byte	0x04, 0x12
        /*00e6*/ 	.short	(.L_58 - .L_57)
	.align		4
.L_57:
        /*00e8*/ 	.word	index@(_ZN7cutlass13device_kernelIN5flash11enable_sm90INS1_16FlashAttnFwdSm90INS1_25CollectiveMainloopFwdSm90ILi2EN4cute5tupleIJNS5_1CILi1EEES8_S8_EEENS6_IJNS7_ILi128EEENS7_ILi96EEENS7_ILi192EEEEEELi128ENS_10bfloat16_tEfNS_4arch4Sm90ELb0ELb0ELb1ELb1ELb1ELb0ELb0ELb1ELb1ELb1ELb0ELb0EEENS1_21CollectiveEpilogueFwdINS6_IJSA_SA_SB_EEES9_SE_SG_Li256ELb1ELb1ELb0ELb0EEENS1_36VarlenDynamicPersistentTileSchedulerILi128ELi96ELi256ELi128ELb0ELb1ELb1ELb0ELb1ELb1EEEEEEEEEvNT_6ParamsE)
        /*00ec*/ 	.word	0x00000028


	//----- nvinfo : EIATTR_MIN_STACK_SIZE
	.align		4
.L_58:
        /*00f0*/ 	.byte	0x04, 0x12
        /*00f2*/ 	.short	(.L_60 - .L_59)
	.align		4
.L_59:
        /*00f4*/ 	.word	index@(_ZN7cutlass13device_kernelIN5flash11enable_sm90INS1_16FlashAttnFwdSm90INS1_25CollectiveMainloopFwdSm90ILi2EN4cute5tupleIJNS5_1CILi1EEES8_S8_EEENS6_IJNS7_ILi128EEENS7_ILi96EEENS7_ILi192EEEEEELi128ENS_10bfloat16_tEfNS_4arch4Sm90ELb0ELb0ELb1ELb1ELb1ELb1ELb0ELb1ELb1ELb1ELb0ELb0EEENS1_21CollectiveEpilogueFwdINS6_IJSA_SA_SB_EEES9_SE_SG_Li256ELb1ELb1ELb0ELb0EEENS1_36VarlenDynamicPersistentTileSchedulerILi128ELi96ELi256ELi128ELb0ELb1ELb1ELb0ELb1ELb1EEEEEEEEEvNT_6ParamsE)
        /*00f8*/ 	.word	0x00000050


	//----- nvinfo : EIATTR_MIN_STACK_SIZE
	.align		4
.L_60:
        /*00fc*/ 	.byte	0x04, 0x12
        /*00fe*/ 	.short	(.L_62 - .L_61)
	.align		4
.L_61:
        /*0100*/ 	.word	index@(_ZN7cutlass13device_kernelIN5flash11enable_sm90INS1_16FlashAttnFwdSm90INS1_25CollectiveMainloopFwdSm90ILi2EN4cute5tupleIJNS5_1CILi1EEES8_S8_EEENS6_IJNS7_ILi128EEENS7_ILi96EEENS7_ILi192EEEEEELi128ENS_10bfloat16_tEfNS_4arch4Sm90ELb0ELb1ELb1ELb0ELb1ELb0ELb0ELb1ELb1ELb1ELb0ELb0EEENS1_21CollectiveEpilogueFwdINS6_IJSA_SA_SB_EEES9_SE_SG_Li256ELb0ELb1ELb0ELb0EEENS1_30DynamicPersistentTileSchedulerILi256ELi128ELb0ELb1ELb1EEEEEEEEEvNT_6ParamsE)
        /*0104*/ 	.word	0x00000008


	//----- nvinfo : EIATTR_MIN_STACK_SIZE
	.align		4
.L_62:
        /*0108*/ 	.byte	0x04, 0x12
        /*010a*/ 	.short	(.L_64 - .L_63)
	.align		4
.L_63:
        /*010c*/ 	.word	index@(_ZN7cutlass13device_kernelIN5flash11enable_sm90INS1_16FlashAttnFwdSm90INS1_25CollectiveMainloopFwdSm90ILi2EN4cute5tupleIJNS5_1CILi1EEES8_S8_EEENS6_IJNS7_ILi128EEENS7_ILi96EEENS7_ILi192EEEEEELi128ENS_10bfloat16_tEfNS_4arch4Sm90ELb0ELb1ELb1ELb1ELb1ELb0ELb0ELb1ELb1ELb1ELb0ELb0EEENS1_21CollectiveEpilogueFwdINS6_IJSA_SA_SB_EEES9_SE_SG_Li256ELb1ELb1ELb0ELb0EEENS1_36VarlenDynamicPersistentTileSchedulerILi128ELi96ELi256ELi128ELb0ELb1ELb1ELb1ELb0ELb1EEEEEEEEEvNT_6ParamsE)
        /*0110*/ 	.word	0x00000020


	//----- nvinfo : EIATTR_MIN_STACK_SIZE
	.align		4
.L_64:
        /*0114*/ 	.byte	0x04, 0x12
        /*0116*/ 	.short	(.L_66 - .L_65)
	.align		4
.L_65:
        /*0118*/ 	.word	index@(_ZN7cutlass13device_kernelIN5flash11enable_sm90INS1_16FlashAttnFwdSm90INS1_25CollectiveMainloopFwdSm90ILi2EN4cute5tupleIJNS5_1CILi1EEES8_S8_EEENS6_IJNS7_ILi128EEENS7_ILi96EEENS7_ILi192EEEEEELi128ENS_10bfloat16_tEfNS_4arch4Sm90ELb0ELb1ELb1ELb1ELb1ELb1ELb0ELb1ELb1ELb1ELb0ELb0EEENS1_21CollectiveEpilogueFwdINS6_IJSA_SA_SB_EEES9_SE_SG_Li256ELb1ELb1ELb0ELb0EEENS1_36VarlenDynamicPersistentTileSchedulerILi128ELi96ELi256ELi128ELb0ELb1ELb1ELb1ELb0ELb1EEEEEEEEEvNT_6ParamsE)
        /*011c*/ 	.word	0x00000048


	//----- nvinfo : EIATTR_MIN_STACK_SIZE
	.align		4
.L_66:
        /*0120*/ 	.byte	0x04, 0x12
        /*0122*/ 	.short	(.L_68 - .L_67)
	.align		4
.L_67:
        /*0124*/ 	.word	index@(_ZN7cutlass13device_kernelIN5flash11enable_sm90INS1_16FlashAttnFwdSm90INS1_25CollectiveMainloopFwdSm90ILi2EN4cute5tupleIJNS5_1CILi1EEES8_S8_EEENS6_IJNS7_ILi128EEENS7_ILi96EEENS7_ILi192EEEEEELi128ENS_10bfloat16_tEfNS_4arch4Sm90ELb1ELb0ELb1ELb0ELb1ELb0ELb0ELb1ELb1ELb1ELb0ELb0EEENS1_21CollectiveEpilogueFwdINS6_IJSA_SA_SB_EEES9_SE_SG_Li256ELb0ELb1ELb0ELb0EEENS1_30DynamicPersistentTileSchedulerILi256ELi128ELb0ELb1ELb1EEEEEEEEEvNT_6ParamsE)
        /*0128*/ 	.word	0x00000008


	//----- nvinfo : EIATTR_MIN_STACK_SIZE
	.align		4
.L_68:
        /*012c*/ 	.byte	0x04, 0x12
        /*012e*/ 	.short	(.L_70 - .L_69)
	.align		4
.L_69:
        /*0130*/ 	.word	index@(_ZN7cutlass13device_kernelIN5flash11enable_sm90INS1_16FlashAttnFwdSm90INS1_25CollectiveMainloopFwdSm90ILi2EN4cute5tupleIJNS5_1CILi1EEES8_S8_EEENS6_IJNS7_ILi128EEENS7_ILi96EEENS7_ILi192EEEEEELi128ENS_10bfloat16_tEfNS_4arch4Sm90ELb1ELb0ELb1ELb1ELb1ELb0ELb0ELb1ELb1ELb1ELb0ELb0EEENS1_21CollectiveEpilogueFwdINS6_IJSA_SA_SB_EEES9_SE_SG_Li256ELb1ELb1ELb0ELb0EEENS1_36VarlenDynamicPersistentTileSchedulerILi128ELi96ELi256ELi128ELb0ELb1ELb1ELb1ELb1ELb1EEEEEEEEEvNT_6ParamsE)
        /*0134*/ 	.word	0x00000020


	//----- nvinfo : EIATTR_MIN_STACK_SIZE
	.align		4
.L_70:
        /*0138*/ 	.byte	0x04, 0x12
        /*013a*/ 	.short	(.L_72 - .L_71)
	.align		4
.L_71:
        /*013c*/ 	.word	index@(_ZN7cutlass13device_kernelIN5flash11enable_sm90INS1_16FlashAttnFwdSm90INS1_25CollectiveMainloopFwdSm90ILi2EN4cute5tupleIJNS5_1CILi1EEES8_S8_EEENS6_IJNS7_ILi128EEENS7_ILi96EEENS7_ILi192EEEEEELi128ENS_10bfloat16_tEfNS_4arch4Sm90ELb1ELb0ELb1ELb1ELb1ELb1ELb0ELb1ELb1ELb1ELb0ELb0EEENS1_21CollectiveEpilogueFwdINS6_IJSA_SA_SB_EEES9_SE_SG_Li256ELb1ELb1ELb0ELb0EEENS1_36VarlenDynamicPersistentTileSchedulerILi128ELi96ELi256ELi128ELb0ELb1ELb1ELb1ELb1ELb1EEEEEEEEEvNT_6ParamsE)
        /*0140*/ 	.word	0x00000040
.L_72:


//--------------------- .nv.compat                --------------------------
	.section	.nv.compat,"",@"SHT_CUDA_COMPAT_INFO"
	.align	4
        /*0000*/ 	.byte	0x02, 0x09, 0x01, 0x00, 0x02, 0x02, 0x04, 0x00, 0x02, 0x05, 0x05, 0x00, 0x03, 0x07, 0x01, 0x01
        /*0010*/ 	.byte	0x02, 0x03, 0x01, 0x00, 0x02, 0x06, 0x01, 0x00, 0x04, 0x0b, 0x08, 0x00, 0x00, 0x00, 0x00, 0x00
        /*0020*/ 	.byte	0x00, 0x00, 0x00, 0x00


//--------------------- .nv.info._ZN7cutlass13device_kernelIN5flash11enable_sm90INS1_16FlashAttnFwdSm90INS1_25CollectiveMainloopFwdSm90ILi2EN4cute5tupleIJNS5_1CILi1EEES8_S8_EEENS6_IJNS7_ILi128EEENS7_ILi96EEENS7_ILi192EEEEEELi128ENS_10bfloat16_tEfNS_4arch4Sm90ELb0ELb0ELb1ELb0ELb1ELb0ELb0ELb1ELb1ELb1ELb0ELb0EEENS1_21CollectiveEpilogueFwdINS6_IJSA_SA_SB_EEES9_SE_SG_Li256ELb0ELb1ELb0ELb0EEENS1_29StaticPersistentTileSchedulerILb0EEEEEEEEEvNT_6ParamsE --------------------------
	.section	.nv.info._ZN7cutlass13device_kernelIN5flash11enable_sm90INS1_16FlashAttnFwdSm90INS1_25CollectiveMainloopFwdSm90ILi2EN4cute5tupleIJNS5_1CILi1EEES8_S8_EEENS6_IJNS7_ILi128EEENS7_ILi96EEENS7_ILi192EEEEEELi128ENS_10bfloat16_tEfNS_4arch4Sm90ELb0ELb0ELb1ELb0ELb1ELb0ELb0ELb1ELb1ELb1ELb0ELb0EEENS1_21CollectiveEpilogueFwdINS6_IJSA_SA_SB_EEES9_SE_SG_Li256ELb0ELb1ELb0ELb0EEENS1_29StaticPersistentTileSchedulerILb0EEEEEEEEEvNT_6ParamsE,"",@"SHT_CUDA_INFO"
	.sectionflags	@""
	.align	4


	//----- nvinfo : EIATTR_CUDA_API_VERSION
	.align		4
        /*0000*/ 	.byte	0x04, 0x37
        /*0002*/ 	.short	(.L_74 - .L_73)
.L_73:
        /*0004*/ 	.word	0x00000082


	//----- nvinfo : EIATTR_KPARAM_INFO
	.align		4
.L_74:
        /*0008*/ 	.byte	0x04, 0x17
        /*000a*/ 	.short	(.L_76 - .L_75)
.L_75:
        /*000c*/ 	.word	0x00000000
        /*0010*/ 	.short	0x0000
        /*0012*/ 	.short	0x0070
        /*0014*/ 	.byte	0x00, 0xf0, 0x01, 0x28


	//----- nvinfo : EIATTR_SPARSE_MMA_MASK
	.align		4
.L_76:
        /*0018*/ 	.byte	0x03, 0x50
        /*001a*/ 	.short	0x0000


	//----- nvinfo : EIATTR_MAXREG_COUNT
	.align		4
        /*001c*/ 	.byte	0x03, 0x1b
        /*001e*/ 	.short	0x00a8


	//----- nvinfo : EIATTR_NUM_BARRIERS
	.align		4
        /*0020*/ 	.byte	0x02, 0x4c
        /*0022*/ 	.byte	0x09
	.zero		1


	//----- nvinfo : EIATTR_EXTERNS
	.align		4
        /*0024*/ 	.byte	0x04, 0x0f
        /*0026*/ 	.short	(.L_78 - .L_77)


	//   ....[0]....
	.align		4
.L_77:
        /*0028*/ 	.word	index@(__assertfail)


	//----- nvinfo : EIATTR_ANNOTATIONS
	.align		4
.L_78:
        /*002c*/ 	.byte	0x04, 0x55
        /*002e*/ 	.short	(.L_80 - .L_79)


	//   ....[0]....
.L_79:
        /*0030*/ 	.word	0x00000001
        /*0034*/ 	.byte	0xa0, 0x08, 0x00, 0x00, 0x01, 0x00, 0x00, 0x00, 0x50, 0x09, 0x00, 0x00, 0x01, 0x00, 0x00, 0x00
        /*0044*/ 	.byte	0x50, 0x7b, 0x00, 0x00, 0x01, 0x00, 0x00, 0x00, 0x80, 0x7c, 0x00, 0x00, 0x01, 0x00, 0x00, 0x00
        /*0054*/ 	.byte	0xc0, 0x98, 0x00, 0x00, 0x01, 0x00, 0x00, 0x00, 0x60, 0xae, 0x00, 0x00, 0x01, 0x00, 0x00, 0x00
        /*0064*/ 	.byte	0x10, 0xaf, 0x00, 0x00, 0x01, 0x00, 0x00, 0x00, 0x90, 0xb0, 0x00, 0x00


	//----- nvinfo : EIATTR_MERCURY_ISA_VERSION
	.align		4
.L_80:
        /*0070*/ 	.byte	0x03, 0x5f
        /*0072*/ 	.short	0x0101


	//----- nvinfo : EIATTR_INT_WARP_WIDE_INSTR_OFFSETS
	.align		4
        /*0074*/ 	.byte	0x04, 0x31
        /*0076*/ 	.short	(.L_82 - .L_81)


	//   ....[0]....
.L_81:
        /*0078*/ 	.word	0x000000c0


	//   ....[1]....
        /*007c*/ 	.word	0x000000d0


	//   ....[2]....
        /*0080*/ 	.word	0x00000170


	//----- nvinfo : EIATTR_COOP_GROUP_MASK_REGIDS
	.align		4
.L_82:
        /*0084*/ 	.byte	0x04, 0x29
        /*0086*/ 	.short	(.L_84 - .L_83)


	//   ....[0]....
.L_83:
        /*0088*/ 	.word	0xffffffff


	//   ....[1]....
        /*008c*/ 	.word	0xffffffff


	//   ....[2]....
        /*0090*/ 	.word	0xffffffff


	//   ....[3]....
        /*0094*/ 	.word	0xffffffff


	//   ....[4]....
        /*0098*/ 	.word	0xffffffff


	//   ....[5]....
        /*009c*/ 	.word	0xffffffff


	//   ....[6]....
        /*00a0*/ 	.word	0xffffffff


	//   ....[7]....
        /*00a4*/ 	.word	0xffffffff


	//   ....[8]....
        /*00a8*/ 	.word	0xffffffff


	//   ....[9]....
        /*00ac*/ 	.word	0xffffffff


	//   ....[10]....
        /*00b0*/ 	.word	0xffffffff


	//   ....[11]....
        /*00b4*/ 	.word	0xffffffff


	//   ....[12]....
        /*00b8*/ 	.word	0xffffffff


	//   ....[13]....
        /*00bc*/ 	.word	0xffffffff


	//   ....[14]....
        /*00c0*/ 	.word	0xffffffff


	//   ....[15]....
        /*00c4*/ 	.word	0xffffffff


	//   ....[16]....
        /*00c8*/ 	.word	0xffffffff


	//   ....[17]....
        /*00cc*/ 	.word	0xffffffff


	//   ....[18]....
        /*00d0*/ 	.word	0xffffffff


	//   ....[19]....
        /*00d4*/ 	.word	0xffffffff


	//   ....[20]....
        /*00d8*/ 	.word	0xffffffff


	//   ....[21]....
        /*00dc*/ 	.word	0xffffffff


	//   ....[22]....
        /*00e0*/ 	.word	0xffffffff


	//   ....[23]....
        /*00e4*/ 	.word	0xffffffff


	//   ....[24]....
        /*00e8*/ 	.word	0xffffffff


	//   ....[25]....
        /*00ec*/ 	.word	0xffffffff


	//   ....[26]....
        /*00f0*/ 	.word	0xffffffff


	//   ....[27]....
        /*00f4*/ 	.word	0xffffffff


	//   ....[28]....
        /*00f8*/ 	.word	0xffffffff


	//   ....[29]....
        /*00fc*/ 	.word	0xffffffff


	//   ....[30]....
        /*0100*/ 	.word	0xffffffff


	//   ....[31]....
        /*0104*/ 	.word	0xffffffff


	//   ....[32]....
        /*0108*/ 	.word	0xffffffff


	//   ....[33]....
        /*010c*/ 	.word	0xffffffff


	//   ....[34]....
        /*0110*/ 	.word	0xffffffff


	//   ....[35]....
        /*0114*/ 	.word	0xffffffff


	//   ....[36]....
        /*0118*/ 	.word	0xffffffff


	//   ....[37]....
        /*011c*/ 	.word	0xffffffff


	//   ....[38]....
        /*0120*/ 	.word	0xffffffff


	//   ....[39]....
        /*0124*/ 	.word	0xffffffff


	//   ....[40]....
        /*0128*/ 	.word	0xffffffff


	//   ....[41]....
        /*012c*/ 	.word	0xffffffff


	//   ....[42]....
        /*0130*/ 	.word	0xffffffff


	//   ....[43]....
        /*0134*/ 	.word	0xffffffff


	//   ....[44]....
        /*0138*/ 	.word	0xffffffff


	//   ....[45]....
        /*013c*/ 	.word	0xffffffff


	//   ....[46]....
        /*0140*/ 	.word	0xffffffff


	//   ....[47]....
        /*0144*/ 	.word	0xffffffff


	//   ....[48]....
        /*0148*/ 	.word	0xffffffff


	//   ....[49]....
        /*014c*/ 	.word	0xffffffff


	//   ....[50]....
        /*0150*/ 	.word	0xffffffff


	//   ....[51]....
        /*0154*/ 	.word	0xffffffff


	//   ....[52]....
        /*0158*/ 	.word	0xffffffff


	//   ....[53]....
        /*015c*/ 	.word	0xffffffff


	//   ....[54]....
        /*0160*/ 	.word	0xffffffff


	//   ....[55]....
        /*0164*/ 	.word	0xffffffff


	//   ....[56]....
        /*0168*/ 	.word	0xffffffff


	//   ....[57]....
        /*016c*/ 	.word	0xffffffff


	//   ....[58]....
        /*0170*/ 	.word	0xffffffff


	//   ....[59]....
        /*0174*/ 	.word	0xffffffff


	//   ....[60]....
        /*0178*/ 	.word	0xffffffff


	//   ....[61]....
        /*017c*/ 	.word	0xffffffff


	//   ....[62]....
        /*0180*/ 	.word	0xffffffff


	//   ....[63]....
        /*0184*/ 	.word	0xffffffff


	//   ....[64]....
        /*0188*/ 	.word	0xffffffff


	//   ....[65]....
        /*018c*/ 	.word	0xffffffff


	//   ....[66]....
        /*0190*/ 	.word	0xffffffff


	//   ....[67]....
        /*0194*/ 	.word	0xffffffff


	//   ....[68]....
        /*0198*/ 	.word	0xffffffff


	//   ....[69]....
        /*019c*/ 	.word	0xffffffff


	//   ....[70]....
        /*01a0*/ 	.word	0xffffffff


	//   ....[71]....
        /*01a4*/ 	.word	0xffffffff


	//   ....[72]....
        /*01a8*/ 	.word	0xffffffff


	//   ....[73]....
        /*01ac*/ 	.word	0xffffffff


	//   ....[74]....
        /*01b0*/ 	.word	0xffffffff


	//   ....[75]....
        /*01b4*/ 	.word	0xffffffff


	//   ....[76]....
        /*01b8*/ 	.word	0xffffffff


	//   ....[77]....
        /*01bc*/ 	.word	0xffffffff


	//   ....[78]....
        /*01c0*/ 	.word	0xffffffff


	//   ....[79]....
        /*01c4*/ 	.word	0xffffffff


	//   ....[80]....
        /*01c8*/ 	.word	0xffffffff


	//   ....[81]....
        /*01cc*/ 	.word	0xffffffff


	//   ....[82]....
        /*01d0*/ 	.word	0xffffffff


	//   ....[83]....
        /*01d4*/ 	.word	0xffffffff


	//   ....[84]....
        /*01d8*/ 	.word	0xffffffff


	//   ....[85]....
        /*01dc*/ 	.word	0xffffffff


	//   ....[86]....
        /*01e0*/ 	.word	0xffffffff


	//   ....[87]....
        /*01e4*/ 	.word	0xffffffff


	//   ....[88]....
        /*01e8*/ 	.word	0xffffffff


	//   ....[89]....
        /*01ec*/ 	.word	0xffffffff


	//   ....[90]....
        /*01f0*/ 	.word	0xffffffff


	//   ....[91]....
        /*01f4*/ 	.word	0xffffffff


	//   ....[92]....
        /*01f8*/ 	.word	0xffffffff


	//   ....[93]....
        /*01fc*/ 	.word	0xffffffff


	//   ....[94]....
        /*0200*/ 	.word	0xffffffff


	//   ....[95]....
        /*0204*/ 	.word	0xffffffff


	//   ....[96]....
        /*0208*/ 	.word	0x0500000f


	//   ....[97]....
        /*020c*/ 	.word	0x0500000f


	//   ....[98]....
        /*0210*/ 	.word	0x0500000f


	//   ....[99]....
        /*0214*/ 	.word	0x0500000f


	//   ....[100]....
        /*0218*/ 	.word	0x0500000f


	//   ....[101]....
        /*021c*/ 	.word	0x0500000f


	//   ....[102]....
        /*0220*/ 	.word	0x0500000f


	//   ....[103]....
        /*0224*/ 	.word	0x0500000f


	//   ....[104]....
        /*0228*/ 	.word	0x0500000f


	//   ....[105]....
        /*022c*/ 	.word	0x0500000f


	//   ....[106]....
        /*0230*/ 	.word	0x0500000f


	//   ....[107]....
        /*0234*/ 	.word	0x0500000f


	//   ....[108]....
        /*0238*/ 	.word	0x0500000f


	//   ....[109]....
        /*023c*/ 	.word	0x0500000f


	//   ....[110]....
        /*0240*/ 	.word	0x0500000f


	//   ....[111]....
        /*0244*/ 	.word	0x0500000f


	//   ....[112]....
        /*0248*/ 	.word	0x0500000f


	//   ....[113]....
        /*024c*/ 	.word	0x0500000f


	//   ....[114]....
        /*0250*/ 	.word	0x0500000f


	//   ....[115]....
        /*0254*/ 	.word	0x0500000f


	//   ....[116]....
        /*0258*/ 	.word	0x0500000f


	//   ....[117]....
        /*025c*/ 	.word	0x0500000f


	//   ....[118]....
        /*0260*/ 	.word	0x0500000f


	//   ....[119]....
        /*0264*/ 	.word	0x0500000f


	//   ....[120]....
        /*0268*/ 	.word	0x0500000f


	//   ....[121]....
        /*026c*/ 	.word	0x0500000f


	//   ....[122]....
        /*0270*/ 	.word	0x0500000f


	//   ....[123]....
        /*0274*/ 	.word	0x0500000f


	//   ....[124]....
        /*0278*/ 	.word	0x0500000f


	//   ....[125]....
        /*027c*/ 	.word	0x0500000f


	//   ....[126]....
        /*0280*/ 	.word	0x0500000f


	//   ....[127]....
        /*0284*/ 	.word	0x0500000f


	//   ....[128]....
        /*0288*/ 	.word	0x0500000f


	//   ....[129]....
        /*028c*/ 	.word	0x0500000f


	//   ....[130]....
        /*0290*/ 	.word	0x0500000f


	//   ....[131]....
        /*0294*/ 	.word	0x0500000f


	//   ....[132]....
        /*0298*/ 	.word	0x0500000f


	//   ....[133]....
        /*029c*/ 	.word	0x0500000f


	//   ....[134]....
        /*02a0*/ 	.word	0x0500000f


	//   ....[135]....
        /*02a4*/ 	.word	0x0500000f


	//   ....[136]....
        /*02a8*/ 	.word	0x0500000f


	//   ....[137]....
        /*02ac*/ 	.word	0x0500000f


	//   ....[138]....
        /*02b0*/ 	.word	0x0500000f


	//   ....[139]....
        /*02b4*/ 	.word	0x0500000f


	//   ....[140]....
        /*02b8*/ 	.word	0x0500000f


	//   ....[141]....
        /*02bc*/ 	.word	0x0500000f


	//   ....[142]....
        /*02c0*/ 	.word	0x0500000f


	//   ....[143]....
        /*02c4*/ 	.word	0x0500000f


	//   ....[144]....
        /*02c8*/ 	.word	0x0500000f


	//   ....[145]....
        /*02cc*/ 	.word	0x0500000f


	//   ....[146]....
        /*02d0*/ 	.word	0x0500000f


	//   ....[147]....
        /*02d4*/ 	.word	0x0500000f


	//   ....[148]....
        /*02d8*/ 	.word	0x0500000f


	//   ....[149]....
        /*02dc*/ 	.word	0x0500000f


	//   ....[150]....
        /*02e0*/ 	.word	0x0500000f


	//   ....[151]....
        /*02e4*/ 	.word	0x0500000f


	//   ....[152]....
        /*02e8*/ 	.word	0x0500000f


	//   ....[153]....
        /*02ec*/ 	.word	0x0500000f


	//   ....[154]....
        /*02f0*/ 	.word	0x0500000f


	//   ....[155]....
        /*02f4*/ 	.word	0x0500000f


	//   ....[156]....
        /*02f8*/ 	.word	0x0500000f


	//   ....[157]....
        /*02fc*/ 	.word	0x0500000f


	//   ....[158]....
        /*0300*/ 	.word	0x0500000f


	//   ....[159]....
        /*0304*/ 	.word	0x0500000f


	//   ....[160]....
        /*0308*/ 	.word	0x0500000f


	//   ....[161]....
        /*030c*/ 	.word	0x0500000f


	//----- nvinfo : EIATTR_COOP_GROUP_INSTR_OFFSETS
	.align		4
.L_84:
        /*0310*/ 	.byte	0x04, 0x28
        /*0312*/ 	.short	(.L_86 - .L_85)


	//   ....[0]....
.L_85:
        /*0314*/ 	.word	0x00000070


	//   ....[1]....
        /*0318*/ 	.word	0x000000b0


	//   ....[2]....
        /*031c*/ 	.word	0x000002d0


	//   ....[3]....
        /*0320*/ 	.word	0x00000430


	//   ....[4]....
        /*0324*/ 	.word	0x00000550


	//   ....[5]....
        /*0328*/ 	.word	0x000006b0


	//   ....[6]....
        /*032c*/ 	.word	0x00000ce0


	//   ....[7]....
        /*0330*/ 	.word	0x000024f0


	//   ....[8]....
        /*0334*/ 	.word	0x00002560


	//   ....[9]....
        /*0338*/ 	.word	0x00002970


	//   ....[10]....
        /*033c*/ 	.word	0x00002a00


	//   ....[11]....
        /*0340*/ 	.word	0x00004db0


	//   ....[12]....
        /*0344*/ 	.word	0x00004dd0


	//   ....[13]....
        /*0348*/ 	.word	0x00004df0


	//   ....[14]....
        /*034c*/ 	.word	0x00004e20


	//   ....[15]....
        /*0350*/ 	.word	0x00005f50


	//   ....[16]....
        /*0354*/ 	.word	0x00005f80


	//   ....[17]....
        /*0358*/ 	.word	0x00006040


	//   ....[18]....
        /*035c*/ 	.word	0x00006050


	//   ....[19]....
        /*0360*/ 	.word	0x00007030


	//   ....[20]....
        /*0364*/ 	.word	0x00007060


	//   ....[21]....
        /*0368*/ 	.word	0x000070f0


	//   ....[22]....
        /*036c*/ 	.word	0x00007160


	//   ....[23]....
        /*0370*/ 	.word	0x000076d0


	//   ....[24]....
        /*0374*/ 	.word	0x00007710


	//   ....[25]....
        /*0378*/ 	.word	0x000077e0


	//   ....[26]....
        /*037c*/ 	.word	0x00007800


	//   ....[27]....
        /*0380*/ 	.word	0x000078b0


	//   ....[28]....
        /*0384*/ 	.word	0x000078d0


	//   ....[29]....
        /*0388*/ 	.word	0x00007990


	//   ....[30]....
        /*038c*/ 	.word	0x000079d0


	//   ....[31]....
        /*0390*/ 	.word	0x00008ab0


	//   ....[32]....
        /*0394*/ 	.word	0x00008ad0


	//   ....[33]....
        /*0398*/ 	.word	0x00008ae0


	//   ....[34]....
        /*039c*/ 	.word	0x00008b30


	//   ....[35]....
        /*03a0*/ 	.word	0x00008b80


	//   ....[36]....
        /*03a4*/ 	.word	0x00008bd0


	//   ....[37]....
        /*03a8*/ 	.word	0x00008c70


	//   ....[38]....
        /*03ac*/ 	.word	0x00008c90


	//   ....[39]....
        /*03b0*/ 	.word	0x00008d20


	//   ....[40]....
        /*03b4*/ 	.word	0x00008d40


	//   ....[41]....
        /*03b8*/ 	.word	0x00008dd0


	//   ....[42]....
        /*03bc*/ 	.word	0x00008df0


	//   ....[43]....
        /*03c0*/ 	.word	0x000093e0


	//   ....[44]....
        /*03c4*/ 	.word	0x00009400


	//   ....[45]....
        /*03c8*/ 	.word	0x00009430


	//   ....[46]....
        /*03cc*/ 	.word	0x00009470


	//   ....[47]....
        /*03d0*/ 	.word	0x000094f0


	//   ....[48]....
        /*03d4*/ 	.word	0x00009510


	//   ....[49]....
        /*03d8*/ 	.word	0x000095a0


	//   ....[50]....
        /*03dc*/ 	.word	0x000095d0


	//   ....[51]....
        /*03e0*/ 	.word	0x00009650


	//   ....[52]....
        /*03e4*/ 	.word	0x00009670


	//   ....[53]....
        /*03e8*/ 	.word	0x00009700


	//   ....[54]....
        /*03ec*/ 	.word	0x00009720


	//   ....[55]....
        /*03f0*/ 	.word	0x000097b0


	//   ....[56]....
        /*03f4*/ 	.word	0x000097e0


	//   ....[57]....
        /*03f8*/ 	.word	0x00009860


	//   ....[58]....
        /*03fc*/ 	.word	0x00009880


	//   ....[59]....
        /*0400*/ 	.word	0x00009ed0


	//   ....[60]....
        /*0404*/ 	.word	0x00009f00


	//   ....[61]....
        /*0408*/ 	.word	0x00009f10


	//   ....[62]....
        /*040c*/ 	.word	0x00009f30


	//   ....[63]....
        /*0410*/ 	.word	0x00009f80


	//   ....[64]....
        /*0414*/ 	.word	0x00009fa0


	//   ....[65]....
        /*0418*/ 	.word	0x0000a000


	//   ....[66]....
        /*041c*/ 	.word	0x0000a020


	//   ....[67]....
        /*0420*/ 	.word	0x0000a070


	//   ....[68]....
        /*0424*/ 	.word	0x0000a090


	//   ....[69]....
        /*0428*/ 	.word	0x0000a0e0


	//   ....[70]....
        /*042c*/ 	.word	0x0000a100


	//   ....[71]....
        /*0430*/ 	.word	0x0000a390


	//   ....[72]....
        /*0434*/ 	.word	0x0000a3b0


	//   ....[73]....
        /*0438*/ 	.word	0x0000a3d0


	//   ....[74]....
        /*043c*/ 	.word	0x0000a430


	//   ....[75]....
        /*0440*/ 	.word	0x0000a450


	//   ....[76]....
        /*0444*/ 	.word	0x0000a4b0


	//   ....[77]....
        /*0448*/ 	.word	0x0000a4d0


	//   ....[78]....
        /*044c*/ 	.word	0x0000a530


	//   ....[79]....
        /*0450*/ 	.word	0x0000a550


	//   ....[80]....
        /*0454*/ 	.word	0x0000a5b0


	//   ....[81]....
        /*0458*/ 	.word	0x0000a5d0


	//   ....[82]....
        /*045c*/ 	.word	0x0000a5e0


	//   ....[83]....
        /*0460*/ 	.word	0x0000aa50


	//   ....[84]....
        /*0464*/ 	.word	0x0000aa70


	//   ....[85]....
        /*0468*/ 	.word	0x0000aa90


	//   ....[86]....
        /*046c*/ 	.word	0x0000aad0


	//   ....[87]....
        /*0470*/ 	.word	0x0000ab20


	//   ....[88]....
        /*0474*/ 	.word	0x0000ab50


	//   ....[89]....
        /*0478*/ 	.word	0x0000aba0


	//   ....[90]....
        /*047c*/ 	.word	0x0000abd0


	//   ....[91]....
        /*0480*/ 	.word	0x0000ac20


	//   ....[92]....
        /*0484*/ 	.word	0x0000ac50


	//   ....[93]....
        /*0488*/ 	.word	0x0000aca0


	//   ....[94]....
        /*048c*/ 	.word	0x0000acd0


	//   ....[95]....
        /*0490*/ 	.word	0x0000b010


	//   ....[96]....
        /*0494*/ 	.word	0x0000b510


	//   ....[97]....
        /*0498*/ 	.word	0x0000b600


	//   ....[98]....
        /*049c*/ 	.word	0x0000b6a0


	//   ....[99]....
        /*04a0*/ 	.word	0x0000b730


	//   ....[100]....
        /*04a4*/ 	.word	0x0000b7f0


	//   ....[101]....
        /*04a8*/ 	.word	0x0000b870


	//   ....[102]....
        /*04ac*/ 	.word	0x0000b950


	//   ....[103]....
        /*04b0*/ 	.word	0x0000b9e0


	//   ....[104]....
        /*04b4*/ 	.word	0x0000bab0


	//   ....[105]....
        /*04b8*/ 	.word	0x0000bb40


	//   ....[106]....
        /*04bc*/ 	.word	0x0000bc10


	//   ....[107]....
        /*04c0*/ 	.word	0x0000bc90


	//   ....[108]....
        /*04c4*/ 	.word	0x0000bd60


	//   ....[109]....
        /*04c8*/ 	.word	0x0000bdf0


	//   ....[110]....
        /*04cc*/ 	.word	0x0000be60


	//   ....[111]....
        /*04d0*/ 	.word	0x0000bee0


	//   ....[112]....
        /*04d4*/ 	.word	0x0000bfa0


	//   ....[113]....
        /*04d8*/ 	.word	0x0000c010


	//   ....[114]....
        /*04dc*/ 	.word	0x0000c100


	//   ....[115]....
        /*04e0*/ 	.word	0x0000c190


	//   ....[116]....
        /*04e4*/ 	.word	0x0000c260


	//   ....[117]....
        /*04e8*/ 	.word	0x0000c2e0


	//   ....[118]....
        /*04ec*/ 	.word	0x0000c3c0


	//   ....[119]....
        /*04f0*/ 	.word	0x0000c430


	//   ....[120]....
        /*04f4*/ 	.word	0x0000c520


	//   ....[121]....
        /*04f8*/ 	.word	0x0000c5b0


	//   ....[122]....
        /*04fc*/ 	.word	0x0000c680


	//   ....[123]....
        /*0500*/ 	.word	0x0000c700


	//   ....[124]....
        /*0504*/ 	.word	0x0000c7c0


	//   ....[125]....
        /*0508*/ 	.word	0x0000c900


	//   ....[126]....
        /*050c*/ 	.word	0x0000c9b0


	//   ....[127]....
        /*0510*/ 	.word	0x0000ca10


	//   ....[128]....
        /*0514*/ 	.word	0x0000cad0


	//   ....[129]....
        /*0518*/ 	.word	0x0000cb30


	//   ....[130]....
        /*051c*/ 	.word	0x0000cbf0


	//   ....[131]....
        /*0520*/ 	.word	0x0000cc50


	//   ....[132]....
        /*0524*/ 	.word	0x0000cd10


	//   ....[133]....
        /*0528*/ 	.word	0x0000cd70


	//   ....[134]....
        /*052c*/ 	.word	0x0000ce30


	//   ....[135]....
        /*0530*/ 	.word	0x0000ce90


	//   ....[136]....
        /*0534*/ 	.word	0x0000cf50


	//   ....[137]....
        /*0538*/ 	.word	0x0000d030


	//   ....[138]....
        /*053c*/ 	.word	0x0000d0d0


	//   ....[139]....
        /*0540*/ 	.word	0x0000d130


	//   ....[140]....
        /*0544*/ 	.word	0x0000d200


	//   ....[141]....
        /*0548*/ 	.word	0x0000d260


	//   ....[142]....
        /*054c*/ 	.word	0x0000d330


	//   ....[143]....
        /*0550*/ 	.word	0x0000d390


	//   ....[144]....
        /*0554*/ 	.word	0x0000d460


	//   ....[145]....
        /*0558*/ 	.word	0x0000d4c0


	//   ....[146]....
        /*055c*/ 	.word	0x0000d590


	//   ....[147]....
        /*0560*/ 	.word	0x0000d5f0


	//   ....[148]....
        /*0564*/ 	.word	0x0000d6b0


	//   ....[149]....
        /*0568*/ 	.word	0x0000d7d0


	//   ....[150]....
        /*056c*/ 	.word	0x0000d870


	//   ....[151]....
        /*0570*/ 	.word	0x0000d8d0


	//   ....[152]....
        /*0574*/ 	.word	0x0000d9a0


	//   ....[153]....
        /*0578*/ 	.word	0x0000da40


	//   ....[154]....
        /*057c*/ 	.word	0x0000db00


	//   ....[155]....
        /*0580*/ 	.word	0x0000dba0


	//   ....[156]....
        /*0584*/ 	.word	0x0000dc60


	//   ....[157]....
        /*0588*/ 	.word	0x0000dd00


	//   ....[158]....
        /*058c*/ 	.word	0x0000ddc0


	//   ....[159]....
        /*0590*/ 	.word	0x0000de60


	//   ....[160]....
        /*0594*/ 	.word	0x0000df20


	//   ....[161]....
        /*0598*/ 	.word	0x0000e070


	//----- nvinfo : EIATTR_REG_RECONFIG
	.align		4
.L_86:
        /*059c*/ 	.byte	0x01, 0x54
	.zero		2


	//----- nvinfo : EIATTR_SYSCALL_OFFSETS
	.align		4
        /*05a0*/ 	.byte	0x04, 0x46
        /*05a2*/ 	.short	(.L_88 - .L_87)


	//   ....[0]....
.L_87:
        /*05a4*/ 	.word	0x00001050


	//   ....[1]....
        /*05a8*/ 	.word	0x00008260


	//   ....[2]....
        /*05ac*/ 	.word	0x000083a0


	//   ....[3]....
        /*05b0*/ 	.word	0x00008490


	//   ....[4]....
        /*05b4*/ 	.word	0x000090f0


	//----- nvinfo : EIATTR_MBARRIER_INSTR_OFFSETS
	.align		4
.L_88:
        /*05b8*/ 	.byte	0x04, 0x39
        /*05ba*/ 	.short	(.L_90 - .L_89)


	//   ....[0]....
.L_89:
        /*05bc*/ 	.word	0x00000180
        /*05c0*/ 	.word	0x000000ff
        /*05c4*/ 	.word	0x0002a800
        /*05c8*/ 	.short	0x0100
        /*05ca*/ 	.byte	0x08
	.zero		1


	//   ....[1]....
        /*05cc*/ 	.word	0x00000190
        /*05d0*/ 	.word	0x000000ff
        /*05d4*/ 	.word	0x0002a820
        /*05d8*/ 	.short	0x0100
        /*05da*/ 	.byte	0x08
	.zero		1


	//   ....[2]....
        /*05dc*/ 	.word	0x00000280
        /*05e0*/ 	.word	0x000000ff
        /*05e4*/ 	.word	0x0002a830
        /*05e8*/ 	.short	0x0100
        /*05ea*/ 	.byte	0x08
	.zero		1


	//   ....[3]....
        /*05ec*/ 	.word	0x00000290
        /*05f0*/ 	.word	0x000000ff
        /*05f4*/ 	.word	0x0002a840
        /*05f8*/ 	.short	0x0100
        /*05fa*/ 	.byte	0x08
	.zero		1


	//   ....[4]....
        /*05fc*/ 	.word	0x000002a0
        /*0600*/ 	.word	0x000000ff
        /*0604*/ 	.word	0x0002a838
        /*0608*/ 	.short	0x0100
        /*060a*/ 	.byte	0x08
	.zero		1


	//   ....[5]....
        /*060c*/ 	.word	0x000002b0
        /*0610*/ 	.word	0x000000ff
        /*0614*/ 	.word	0x0002a848
        /*0618*/ 	.short	0x0100
        /*061a*/ 	.byte	0x08
	.zero		1


	//   ....[6]....
        /*061c*/ 	.word	0x000003e0
        /*0620*/ 	.word	0x000000ff
        /*0624*/ 	.word	0x0002a850
        /*0628*/ 	.short	0x0100
        /*062a*/ 	.byte	0x08
	.zero		1


	//   ....[7]....
        /*062c*/ 	.word	0x000003f0
        /*0630*/ 	.word	0x000000ff
        /*0634*/ 	.word	0x0002a860
        /*0638*/ 	.short	0x0100
        /*063a*/ 	.byte	0x08
	.zero		1


	//   ....[8]....
        /*063c*/ 	.word	0x00000400
        /*0640*/ 	.word	0x000000ff
        /*0644*/ 	.word	0x0002a858
        /*0648*/ 	.short	0x0100
        /*064a*/ 	.byte	0x08
	.zero		1


	//   ....[9]....
        /*064c*/ 	.word	0x00000410
        /*0650*/ 	.word	0x000000ff
        /*0654*/ 	.word	0x0002a868
        /*0658*/ 	.short	0x0100
        /*065a*/ 	.byte	0x08
	.zero		1


	//   ....[10]....
        /*065c*/ 	.word	0x00000500
        /*0660*/ 	.word	0x000000ff
        /*0664*/ 	.word	0x0002a870
        /*0668*/ 	.short	0x0100
        /*066a*/ 	.byte	0x06
	.zero		1


	//   ....[11]....
        /*066c*/ 	.word	0x00000510
        /*0670*/ 	.word	0x000000ff
        /*0674*/ 	.word	0x0002a880
        /*0678*/ 	.short	0x0100
        /*067a*/ 	.byte	0x06
	.zero		1


	//   ....[12]....
        /*067c*/ 	.word	0x00000520
        /*0680*/ 	.word	0x000000ff
        /*0684*/ 	.word	0x0002a878
        /*0688*/ 	.short	0x0100
        /*068a*/ 	.byte	0x06
	.zero		1


	//   ....[13]....
        /*068c*/ 	.word	0x00000530
        /*0690*/ 	.word	0x000000ff
        /*0694*/ 	.word	0x0002a888
        /*0698*/ 	.short	0x0100
        /*069a*/ 	.byte	0x06
	.zero		1


	//   ....[14]....
        /*069c*/ 	.word	0x00000660
        /*06a0*/ 	.word	0x000000ff
        /*06a4*/ 	.word	0x0002a890
        /*06a8*/ 	.short	0x0100
        /*06aa*/ 	.byte	0x08
	.zero		1


	//   ....[15]....
        /*06ac*/ 	.word	0x00000670
        /*06b0*/ 	.word	0x000000ff
        /*06b4*/ 	.word	0x0002a8a0
        /*06b8*/ 	.short	0x0100
        /*06ba*/ 	.byte	0x08
	.zero		1


	//   ....[16]....
        /*06bc*/ 	.word	0x00000680
        /*06c0*/ 	.word	0x000000ff
        /*06c4*/ 	.word	0x0002a898
        /*06c8*/ 	.short	0x0100
        /*06ca*/ 	.byte	0x08
	.zero		1


	//   ....[17]....
        /*06cc*/ 	.word	0x00000690
        /*06d0*/ 	.word	0x000000ff
        /*06d4*/ 	.word	0x0002a8a8
        /*06d8*/ 	.short	0x0100
        /*06da*/ 	.byte	0x08
	.zero		1


	//   ....[18]....
        /*06dc*/ 	.word	0x000007d0
        /*06e0*/ 	.word	0x000000ff
        /*06e4*/ 	.word	0x0002a8b0
        /*06e8*/ 	.short	0x0100
        /*06ea*/ 	.byte	0x08
	.zero		1


	//   ....[19]....
        /*06ec*/ 	.word	0x000007e0
        /*06f0*/ 	.word	0x000000ff
        /*06f4*/ 	.word	0x0002a8c0
        /*06f8*/ 	.short	0x0100
        /*06fa*/ 	.byte	0x08
	.zero		1


	//   ....[20]....
        /*06fc*/ 	.word	0x000007f0
        /*0700*/ 	.word	0x000000ff
        /*0704*/ 	.word	0x0002a8b8
        /*0708*/ 	.short	0x0100
        /*070a*/ 	.byte	0x08
	.zero		1


	//   ....[21]....
        /*070c*/ 	.word	0x00000800
        /*0710*/ 	.word	0x000000ff
        /*0714*/ 	.word	0x0002a8c8
        /*0718*/ 	.short	0x0100
        /*071a*/ 	.byte	0x08
	.zero		1


	//   ....[22]....
        /*071c*/ 	.word	0x00001090
        /*0720*/ 	.word	0x000000ff
        /*0724*/ 	.word	0x0002a800
        /*0728*/ 	.short	0x010a
        /*072a*/ 	.byte	0x29
	.zero		1


	//   ....[23]....
        /*072c*/ 	.word	0x00001130
        /*0730*/ 	.word	0x00000000
        /*0734*/ 	.word	0x0002a830
        /*0738*/ 	.short	0x010a
        /*073a*/ 	.byte	0x3f
	.zero		1


	//   ....[24]....
        /*073c*/ 	.word	0x00001180
        /*0740*/ 	.word	0x00000000
        /*0744*/ 	.word	0x0002a830
        /*0748*/ 	.short	0x010a
        /*074a*/ 	.byte	0x3f
	.zero		1


	//   ....[25]....
        /*074c*/ 	.word	0x00001e20
        /*0750*/ 	.word	0x000000ff
        /*0754*/ 	.word	0x00000000
        /*0758*/ 	.short	0x0101
        /*075a*/ 	.byte	0x04
	.zero		1


	//   ....[26]....
        /*075c*/ 	.word	0x000038a0
        /*0760*/ 	.word	0x000000ff
        /*0764*/ 	.word	0x0002a830
        /*0768*/ 	.short	0x010a
        /*076a*/ 	.byte	0x08
	.zero		1


	//   ....[27]....
        /*076c*/ 	.word	0x000038e0
        /*0770*/ 	.word	0x000000ff
        /*0774*/ 	.word	0x0002a830
        /*0778*/ 	.short	0x010a
        /*077a*/ 	.byte	0x08
	.zero		1


	//   ....[28]....
        /*077c*/ 	.word	0x000041e0
        /*0780*/ 	.word	0x000000ff
        /*0784*/ 	.word	0x0002a850
        /*0788*/ 	.short	0x010a
        /*078a*/ 	.byte	0x09
	.zero		1


	//   ....[29]....
        /*078c*/ 	.word	0x00004220
        /*0790*/ 	.word	0x000000ff
        /*0794*/ 	.word	0x0002a850
        /*0798*/ 	.short	0x010a
        /*079a*/ 	.byte	0x09
	.zero		1


	//   ....[30]....
        /*079c*/ 	.word	0x000048b0
        /*07a0*/ 	.word	0x000000ff
        /*07a4*/ 	.word	0x00000000
        /*07a8*/ 	.short	0x0101
        /*07aa*/ 	.byte	0x08
	.zero		1


	//   ....[31]....
        /*07ac*/ 	.word	0x000058a0
        /*07b0*/ 	.word	0x000000ff
        /*07b4*/ 	.word	0x00000000
        /*07b8*/ 	.short	0x0101
        /*07ba*/ 	.byte	0x09
	.zero		1


	//   ....[32]....
        /*07bc*/ 	.word	0x00005ea0
        /*07c0*/ 	.word	0x000000ff
        /*07c4*/ 	.word	0x0002a850
        /*07c8*/ 	.short	0x010a
        /*07ca*/ 	.byte	0x0a
	.zero		1


	//   ....[33]....
        /*07cc*/ 	.word	0x00005ee0
        /*07d0*/ 	.word	0x000000ff
        /*07d4*/ 	.word	0x0002a850
        /*07d8*/ 	.short	0x010a
        /*07da*/ 	.byte	0x0a
	.zero		1


	//   ....[34]....
        /*07dc*/ 	.word	0x00006ac0
        /*07e0*/ 	.word	0x000000ff
        /*07e4*/ 	.word	0x00000000
        /*07e8*/ 	.short	0x0101
        /*07ea*/ 	.byte	0x05
	.zero		1


	//   ....[35]....
        /*07ec*/ 	.word	0x000076f0
        /*07f0*/ 	.word	0x000000ff
        /*07f4*/ 	.word	0x00000000
        /*07f8*/ 	.short	0x0101
        /*07fa*/ 	.byte	0x04
	.zero		1


	//   ....[36]....
        /*07fc*/ 	.word	0x00008900
        /*0800*/ 	.word	0x00000000
        /*0804*/ 	.word	0x0002a840
        /*0808*/ 	.short	0x010a
        /*080a*/ 	.byte	0x3f
	.zero		1


	//   ....[37]....
        /*080c*/ 	.word	0x00008ee0
        /*0810*/ 	.word	0x00000000
        /*0814*/ 	.word	0x0002a830
        /*0818*/ 	.short	0x0107
        /*081a*/ 	.byte	0x3f
	.zero		1


	//   ....[38]....
        /*081c*/ 	.word	0x00008f90
        /*0820*/ 	.word	0x00000000
        /*0824*/ 	.word	0x0002a830
        /*0828*/ 	.short	0x0101
        /*082a*/ 	.byte	0x3f
	.zero		1


	//   ....[39]....
        /*082c*/ 	.word	0x00009970
        /*0830*/ 	.word	0x000000ff
        /*0834*/ 	.word	0x0002a800
        /*0838*/ 	.short	0x0107
        /*083a*/ 	.byte	0x27
	.zero		1


	//   ....[40]....
        /*083c*/ 	.word	0x000099d0
        /*0840*/ 	.word	0x000000ff
        /*0844*/ 	.word	0x0002a800
        /*0848*/ 	.short	0x0101
        /*084a*/ 	.byte	0x27
	.zero		1


	//   ....[41]....
        /*084c*/ 	.word	0x000099f0
        /*0850*/ 	.word	0x000000ff
        /*0854*/ 	.word	0x0002a820
        /*0858*/ 	.short	0x010a
        /*085a*/ 	.byte	0x27
	.zero		1


	//   ....[42]....
        /*085c*/ 	.word	0x00009d00
        /*0860*/ 	.word	0x00000006
        /*0864*/ 	.word	0x0002a840
        /*0868*/ 	.short	0x010a
        /*086a*/ 	.byte	0x3f
	.zero		1


	//   ....[43]....
        /*086c*/ 	.word	0x0000a1d0
        /*0870*/ 	.word	0x00000006
        /*0874*/ 	.word	0x0002a830
        /*0878*/ 	.short	0x0107
        /*087a*/ 	.byte	0x3f
	.zero		1


	//   ....[44]....
        /*087c*/ 	.word	0x0000a280
        /*0880*/ 	.word	0x00000006
        /*0884*/ 	.word	0x0002a830
        /*0888*/ 	.short	0x0101
        /*088a*/ 	.byte	0x3f
	.zero		1


	//   ....[45]....
        /*088c*/ 	.word	0x0000a2f0
        /*0890*/ 	.word	0x00000006
        /*0894*/ 	.word	0x0002a860
        /*0898*/ 	.short	0x010a
        /*089a*/ 	.byte	0x3f
	.zero		1


	//   ....[46]....
        /*089c*/ 	.word	0x0000a710
        /*08a0*/ 	.word	0x00000006
        /*08a4*/ 	.word	0x0002a850
        /*08a8*/ 	.short	0x0107
        /*08aa*/ 	.byte	0x3f
	.zero		1


	//   ....[47]....
        /*08ac*/ 	.word	0x0000a850
        /*08b0*/ 	.word	0x00000006
        /*08b4*/ 	.word	0x0002a850
        /*08b8*/ 	.short	0x0101
        /*08ba*/ 	.byte	0x3f
	.zero		1


	//   ....[48]....
        /*08bc*/ 	.word	0x0000a9c0
        /*08c0*/ 	.word	0x00000004
        /*08c4*/ 	.word	0x0002a860
        /*08c8*/ 	.short	0x010a
        /*08ca*/ 	.byte	0x3f
	.zero		1


	//   ....[49]....
        /*08cc*/ 	.word	0x0000adb0
        /*08d0*/ 	.word	0x00000004
        /*08d4*/ 	.word	0x0002a850
        /*08d8*/ 	.short	0x0107
        /*08da*/ 	.byte	0x3f
	.zero		1


	//   ....[50]....
        /*08dc*/ 	.word	0x0000aea0
        /*08e0*/ 	.word	0x00000004
        /*08e4*/ 	.word	0x0002a850
        /*08e8*/ 	.short	0x0101
        /*08ea*/ 	.byte	0x3f
	.zero		1


	//   ....[51]....
        /*08ec*/ 	.word	0x0000af90
        /*08f0*/ 	.word	0x00000005
        /*08f4*/ 	.word	0x0002a820
        /*08f8*/ 	.short	0x010a
        /*08fa*/ 	.byte	0x3f
	.zero		1


	//   ....[52]....
        /*08fc*/ 	.word	0x0000b130
        /*0900*/ 	.word	0x00000003
        /*0904*/ 	.word	0x0002a840
        /*0908*/ 	.short	0x010a
        /*090a*/ 	.byte	0x3f
	.zero		1


	//   ....[53]....
        /*090c*/ 	.word	0x0000b1d0
        /*0910*/ 	.word	0x00000005
        /*0914*/ 	.word	0x0002a840
        /*0918*/ 	.short	0x010a
        /*091a*/ 	.byte	0x3f
	.zero		1


	//   ....[54]....
        /*091c*/ 	.word	0x0000b210
        /*0920*/ 	.word	0x00000003
        /*0924*/ 	.word	0x0002a860
        /*0928*/ 	.short	0x010a
        /*092a*/ 	.byte	0x3f
	.zero		1


	//   ....[55]....
        /*092c*/ 	.word	0x0000b250
        /*0930*/ 	.word	0x00000005
        /*0934*/ 	.word	0x0002a860
        /*0938*/ 	.short	0x010a
        /*093a*/ 	.byte	0x3f
	.zero		1


	//   ....[56]....
        /*093c*/ 	.word	0x0000b2c0
        /*0940*/ 	.word	0x00000003
        /*0944*/ 	.word	0x0002a800
        /*0948*/ 	.short	0x010a
        /*094a*/ 	.byte	0x3f
	.zero		1


	//   ....[57]....
        /*094c*/ 	.word	0x0000b310
        /*0950*/ 	.word	0x00000000
        /*0954*/ 	.word	0x0002a830
        /*0958*/ 	.short	0x010a
        /*095a*/ 	.byte	0x3f
	.zero		1


	//   ....[58]....
        /*095c*/ 	.word	0x0000b370
        /*0960*/ 	.word	0x00000007
        /*0964*/ 	.word	0x0002a830
        /*0968*/ 	.short	0x010a
        /*096a*/ 	.byte	0x3f
	.zero		1


	//   ....[59]....
        /*096c*/ 	.word	0x0000b3d0
        /*0970*/ 	.word	0x00000005
        /*0974*/ 	.word	0x0002a850
        /*0978*/ 	.short	0x010a
        /*097a*/ 	.byte	0x3f
	.zero		1


	//   ....[60]....
        /*097c*/ 	.word	0x0000b430
        /*0980*/ 	.word	0x00000005
        /*0984*/ 	.word	0x0002a850
        /*0988*/ 	.short	0x010a
        /*098a*/ 	.byte	0x3f
	.zero		1


	//   ....[61]....
        /*098c*/ 	.word	0x0000b550
        /*0990*/ 	.word	0x00000000
        /*0994*/ 	.word	0x0002a840
        /*0998*/ 	.short	0x010a
        /*099a*/ 	.byte	0x3f
	.zero		1


	//   ....[62]....
        /*099c*/ 	.word	0x0000c800
        /*09a0*/ 	.word	0x00000003
        /*09a4*/ 	.word	0x0002a820
        /*09a8*/ 	.short	0x010a
        /*09aa*/ 	.byte	0x3f
	.zero		1


	//   ....[63]....
        /*09ac*/ 	.word	0x0000c850
        /*09b0*/ 	.word	0x00000006
        /*09b4*/ 	.word	0x0002a840
        /*09b8*/ 	.short	0x010a
        /*09ba*/ 	.byte	0x3f
	.zero		1


	//   ....[64]....
        /*09bc*/ 	.word	0x0000cf80
        /*09c0*/ 	.word	0x00000006
        /*09c4*/ 	.word	0x0002a860
        /*09c8*/ 	.short	0x010a
        /*09ca*/ 	.byte	0x3f
	.zero		1


	//   ....[65]....
        /*09cc*/ 	.word	0x0000d720
        /*09d0*/ 	.word	0x00000004
        /*09d4*/ 	.word	0x0002a860
        /*09d8*/ 	.short	0x010a
        /*09da*/ 	.byte	0x3f
	.zero		1


	//   ....[66]....
        /*09dc*/ 	.word	0x0000df90
        /*09e0*/ 	.word	0x00000005
        /*09e4*/ 	.word	0x0002a820
        /*09e8*/ 	.short	0x010a
        /*09ea*/ 	.byte	0x3f
	.zero		1


	//   ....[67]....
        /*09ec*/ 	.word	0x0000e130
        /*09f0*/ 	.word	0x00000003
        /*09f4*/ 	.word	0x0002a840
        /*09f8*/ 	.short	0x010a
        /*09fa*/ 	.byte	0x3f
	.zero		1


	//   ....[68]....
        /*09fc*/ 	.word	0x0000e180
        /*0a00*/ 	.word	0x00000005
        /*0a04*/ 	.word	0x0002a840
        /*0a08*/ 	.short	0x010a
        /*0a0a*/ 	.byte	0x3f
	.zero		1


	//   ....[69]....
        /*0a0c*/ 	.word	0x0000e1d0
        /*0a10*/ 	.word	0x00000003
        /*0a14*/ 	.word	0x0002a860
        /*0a18*/ 	.short	0x010a
        /*0a1a*/ 	.byte	0x3f
	.zero		1


	//----- nvinfo : EIATTR_NUM_MBARRIERS
	.align		4
.L_90:
        /*0a1c*/ 	.byte	0x03, 0x38
        /*0a1e*/ 	.short	0x0016


	//----- nvinfo : EIATTR_EXIT_INSTR_OFFSETS
	.align		4
        /*0a20*/ 	.byte	0x04, 0x1c
        /*0a22*/ 	.short	(.L_92 - .L_91)


	//   ....[0]....
.L_91:
        /*0a24*/ 	.word	0x00000940


	//   ....[1]....
        /*0a28*/ 	.word	0x00007ab0


	//   ....[2]....
        /*0a2c*/ 	.word	0x0000b2a0


	//----- nvinfo : EIATTR_MAX_THREADS
	.align		4
.L_92:
        /*0a30*/ 	.byte	0x04, 0x05
        /*0a32*/ 	.short	(.L_94 - .L_93)
.L_93:
        /*0a34*/ 	.word	0x00000180
        /*0a38*/ 	.word	0x00000001
        /*0a3c*/ 	.word	0x00000001


	//----- nvinfo : EIATTR_CRS_STACK_SIZE
	.align		4
.L_94:
        /*0a40*/ 	.byte	0x04, 0x1e
        /*0a42*/ 	.short	(.L_96 - .L_95)
.L_95:
        /*0a44*/ 	.word	0x00000000


	//----- nvinfo : EIATTR_CBANK_PARAM_SIZE
	.align		4
.L_96:
        /*0a48*/ 	.byte	0x03, 0x19
        /*0a4a*/ 	.short	0x0a70


	//----- nvinfo : EIATTR_PARAM_CBANK
	.align		4
        /*0a4c*/ 	.byte	0x04, 0x0a
        /*0a4e*/ 	.short	(.L_98 - .L_97)
	.align		4
.L_97:
        /*0a50*/ 	.word	index@(.nv.constant0._ZN7cutlass13device_kernelIN5flash11enable_sm90INS1_16FlashAttnFwdSm90INS1_25CollectiveMainloopFwdSm90ILi2EN4cute5tupleIJNS5_1CILi1EEES8_S8_EEENS6_IJNS7_ILi128EEENS7_ILi96EEENS7_ILi192EEEEEELi128ENS_10bfloat16_tEfNS_4arch4Sm90ELb0ELb0ELb1ELb0ELb1ELb0ELb0ELb1ELb1ELb1ELb0ELb0EEENS1_21CollectiveEpilogueFwdINS6_IJSA_SA_SB_EEES9_SE_SG_Li256ELb0ELb1ELb0ELb0EEENS1_29StaticPersistentTileSchedulerILb0EEEEEEEEEvNT_6ParamsE)
        /*0a54*/ 	.short	0x0210
        /*0a56*/ 	.short	0x0a70


	//----- nvinfo : EIATTR_SW_WAR
	.align		4
.L_98:
        /*0a58*/ 	.byte	0x04, 0x36
        /*0a5a*/ 	.short	(.L_100 - .L_99)
.L_99:
        /*0a5c*/ 	.word	0x00000008
.L_100:


//--------------------- .nv.info._ZN7cutlass13device_kernelIN5flash11enable_sm90INS1_16FlashAttnFwdSm90INS1_25CollectiveMainloopFwdSm90ILi2EN4cute5tupleIJNS5_1CILi1EEES8_S8_EEENS6_IJNS7_ILi128EEENS7_ILi96EEENS7_ILi192EEEEEELi128ENS_10bfloat16_tEfNS_4arch4Sm90ELb0ELb0ELb1ELb1ELb1ELb0ELb0ELb1ELb1ELb1ELb0ELb0EEENS1_21CollectiveEpilogueFwdINS6_IJSA_SA_SB_EEES9_SE_SG_Li256ELb1ELb1ELb0ELb0EEENS1_36VarlenDynamicPersistentTileSchedulerILi128ELi96ELi256ELi128ELb0ELb1ELb1ELb0ELb1ELb1EEEEEEEEEvNT_6ParamsE --------------------------
	.section	.nv.info._ZN7cutlass13device_kernelIN5flash11enable_sm90INS1_16FlashAttnFwdSm90INS1_25CollectiveMainloopFwdSm90ILi2EN4cute5tupleIJNS5_1CILi1EEES8_S8_EEENS6_IJNS7_ILi128EEENS7_ILi96EEENS7_ILi192EEEEEELi128ENS_10bfloat16_tEfNS_4arch4Sm90ELb0ELb0ELb1ELb1ELb1ELb0ELb0ELb1ELb1ELb1ELb0ELb0EEENS1_21CollectiveEpilogueFwdINS6_IJSA_SA_SB_EEES9_SE_SG_Li256ELb1ELb1ELb0ELb0EEENS1_36VarlenDynamicPersistentTileSchedulerILi128ELi96ELi256ELi128ELb0ELb1ELb1ELb0ELb1ELb1EEEEEEEEEvNT_6ParamsE,"",@"SHT_CUDA_INFO"
	.sectionflags	@""
	.align	4


	//----- nvinfo : EIATTR_CUDA_API_VERSION
	.align		4
        /*0000*/ 	.byte	0x04, 0x37
        /*0002*/ 	.short	(.L_102 - .L_101)
.L_101:
        /*0004*/ 	.word	0x00000082


	//----- nvinfo : EIATTR_KPARAM_INFO
	.align		4
.L_102:
        /*0008*/ 	.byte	0x04, 0x17
        /*000a*/ 	.short	(.L_104 - .L_103)
.L_103:
        /*000c*/ 	.word	0x00000000
        /*0010*/ 	.short	0x0000
        /*0012*/ 	.short	0x0070
        /*0014*/ 	.byte	0x00, 0xf0, 0x01, 0x2a


	//----- nvinfo : EIATTR_SPARSE_MMA_MASK
	.align		4
.L_104:
        /*0018*/ 	.byte	0x03, 0x50
        /*001a*/ 	.short	0x0000


	//----- nvinfo : EIATTR_MAXREG_COUNT
	.align		4
        /*001c*/ 	.byte	0x03, 0x1b
        /*001e*/ 	.short	0x00a8


	//----- nvinfo : EIATTR_NUM_BARRIERS
	.align		4
        /*0020*/ 	.byte	0x02, 0x4c
        /*0022*/ 	.byte	0x09
	.zero		1


	//----- nvinfo : EIATTR_EXTERNS
	.align		4
        /*0024*/ 	.byte	0x04, 0x0f
        /*0026*/ 	.short	(.L_106 - .L_105)


	//   ....[0]....
	.align		4
.L_105:
        /*0028*/ 	.word	index@(__assertfail)


	//----- nvinfo : EIATTR_ANNOTATIONS
	.align		4
.L_106:
        /*002c*/ 	.byte	0x04, 0x55
        /*002e*/ 	.short	(.L_108 - .L_107)


	//   ....[0]....
.L_107:
        /*0030*/ 	.word	0x00000001
        /*0034*/ 	.byte	0x60, 0x08, 0x00, 0x00, 0x01, 0x00, 0x00, 0x00, 0x70, 0x09, 0x00, 0x00, 0x01, 0x00, 0x00, 0x00
        /* <DEDUP_REMOVED lines=14> */
        /*0124*/ 	.byte	0x10, 0xdd, 0x00, 0x00


	//----- nvinfo : EIATTR_MERCURY_ISA_VERSION
	.align		4
.L_108:
        /*0128*/ 	.byte	0x03, 0x5f
        /*012a*/ 	.short	0x0101


	//----- nvinfo : EIATTR_UNUSED_LOAD_BYTE_OFFSET
	.align		4
        /*012c*/ 	.byte	0x04, 0x44
        /*012e*/ 	.short	(.L_110 - .L_109)


	//   ....[0]....
.L_109:
        /*0130*/ 	.word	0x00000920
        /*0134*/ 	.word	0x0000fff0


	//   ....[1]....
        /*0138*/ 	.word	0x00006bf0
        /*013c*/ 	.word	0x0000fff0


	//----- nvinfo : EIATTR_INT_WARP_WIDE_INSTR_OFFSETS
	.align		4
.L_110:
        /*0140*/ 	.byte	0x04, 0x31
        /*0142*/ 	.short	(.L_112 - .L_111)


	//   ....[0]....
.L_111:
        /*0144*/ 	.word	0x000000c0


	//   ....[1]....
        /*0148*/ 	.word	0x000000d0


	//   ....[2]....
        /*014c*/ 	.word	0x00000170


	//   ....[3]....
        /*0150*/ 	.word	0x00009b30


	//   ....[4]....
        /*0154*/ 	.word	0x00009bc0


	//   ....[5]....
        /*0158*/ 	.word	0x0000cab0


	//   ....[6]....
        /*015c*/ 	.word	0x0000cb40


	//----- nvinfo : EIATTR_COOP_GROUP_MASK_REGIDS
	.align		4
.L_112:
        /*0160*/ 	.byte	0x04, 0x29
        /*0162*/ 	.short	(.L_114 - .L_113)


	//   ....[0]....
.L_113:
        /*0164*/ 	.word	0xffffffff


	//   ....[1]....
        /*0168*/ 	.word	0xffffffff


	//   ....[2]....
        /*016c*/ 	.word	0xffffffff


	//   ....[3]....
        /*0170*/ 	.word	0xffffffff


	//   ....[4]....
        /*0174*/ 	.word	0xffffffff


	//   ....[5]....
        /*0178*/ 	.word	0xffffffff


	//   ....[6]....
        /*017c*/ 	.word	0xffffffff


	//   ....[7]....
        /*0180*/ 	.word	0xffffffff


	//   ....[8]....
        /*0184*/ 	.word	0xffffffff


	//   ....[9]....
        /*0188*/ 	.word	0xffffffff


	//   ....[10]....
        /*018c*/ 	.word	0xffffffff


	//   ....[11]....
        /*0190*/ 	.word	0xffffffff


	//   ....[12]....
        /*0194*/ 	.word	0xffffffff


	//   ....[13]....
        /*0198*/ 	.word	0xffffffff


	//   ....[14]....
        /*019c*/ 	.word	0xffffffff


	//   ....[15]....
        /*01a0*/ 	.word	0xffffffff


	//   ....[16]....
        /*01a4*/ 	.word	0xffffffff


	//   ....[17]....
        /*01a8*/ 	.word	0xffffffff


	//   ....[18]....
        /*01ac*/ 	.word	0xffffffff


	//   ....[19]....
        /*01b0*/ 	.word	0xffffffff


	//   ....[20]....
        /*01b4*/ 	.word	0xffffffff


	//   ....[21]....
        /*01b8*/ 	.word	0xffffffff


	//   ....[22]....
        /*01bc*/ 	.word	0xffffffff


	//   ....[23]....
        /*01c0*/ 	.word	0xffffffff


	//   ....[24]....
        /*01c4*/ 	.word	0xffffffff


	//   ....[25]....
        /*01c8*/ 	.word	0xffffffff


	//   ....[26]....
        /*01cc*/ 	.word	0xffffffff


	//   ....[27]....
        /*01d0*/ 	.word	0xffffffff


	//   ....[28]....
        /*01d4*/ 	.word	0xffffffff


	//   ....[29]....
        /*01d8*/ 	.word	0xffffffff


	//   ....[30]....
        /*01dc*/ 	.word	0xffffffff


	//   ....[31]....
        /*01e0*/ 	.word	0xffffffff


	//   ....[32]....
        /*01e4*/ 	.word	0xffffffff


	//   ....[33]....
        /*01e8*/ 	.word	0xffffffff


	//   ....[34]....
        /*01ec*/ 	.word	0xffffffff


	//   ....[35]....
        /*01f0*/ 	.word	0xffffffff


	//   ....[36]....
        /*01f4*/ 	.word	0xffffffff


	//   ....[37]....
        /*01f8*/ 	.word	0xffffffff


	//   ....[38]....
        /*01fc*/ 	.word	0xffffffff


	//   ....[39]....
        /*0200*/ 	.word	0xffffffff


	//   ....[40]....
        /*0204*/ 	.word	0xffffffff


	//   ....[41]....
        /*0208*/ 	.word	0xffffffff


	//   ....[42]....
        /*020c*/ 	.word	0xffffffff


	//   ....[43]....
        /*0210*/ 	.word	0xffffffff


	//   ....[44]....
        /*0214*/ 	.word	0xffffffff


	//   ....[45]....
        /*0218*/ 	.word	0xffffffff


	//   ....[46]....
        /*021c*/ 	.word	0xffffffff


	//   ....[47]....
        /*0220*/ 	.word	0xffffffff


	//   ....[48]....
        /*0224*/ 	.word	0xffffffff


	//   ....[49]....
        /*0228*/ 	.word	0xffffffff


	//   ....[50]....
        /*022c*/ 	.word	0xffffffff


	//   ....[51]....
        /*0230*/ 	.word	0xffffffff


	//   ....[52]....
        /*0234*/ 	.word	0xffffffff


	//   ....[53]....
        /*0238*/ 	.word	0xffffffff


	//   ....[54]....
        /*023c*/ 	.word	0xffffffff


	//   ....[55]....
        /*0240*/ 	.word	0xffffffff


	//   ....[56]....
        /*0244*/ 	.word	0xffffffff


	//   ....[57]....
        /*0248*/ 	.word	0xffffffff


	//   ....[58]....
        /*024c*/ 	.word	0xffffffff


	//   ....[59]....
        /*0250*/ 	.word	0xffffffff


	//   ....[60]....
        /*0254*/ 	.word	0xffffffff


	//   ....[61]....
        /*0258*/ 	.word	0xffffffff


	//   ....[62]....
        /*025c*/ 	.word	0xffffffff


	//   ....[63]....
        /*0260*/ 	.word	0xffffffff


	//   ....[64]....
        /*0264*/ 	.word	0xffffffff


	//   ....[65]....
        /*0268*/ 	.word	0xffffffff


	//   ....[66]....
        /*026c*/ 	.word	0xffffffff


	//   ....[67]....
        /*0270*/ 	.word	0xffffffff


	//   ....[68]....
        /*0274*/ 	.word	0xffffffff


	//   ....[69]....
        /*0278*/ 	.word	0xffffffff


	//   ....[70]....
        /*027c*/ 	.word	0xffffffff


	//   ....[71]....
        /*0280*/ 	.word	0xffffffff


	//   ....[72]....
        /*0284*/ 	.word	0xffffffff


	//   ....[73]....
        /*0288*/ 	.word	0xffffffff


	//   ....[74]....
        /*028c*/ 	.word	0xffffffff


	//   ....[75]....
        /*0290*/ 	.word	0xffffffff


	//   ....[76]....
        /*0294*/ 	.word	0xffffffff


	//   ....[77]....
        /*0298*/ 	.word	0xffffffff


	//   ....[78]....
        /*029c*/ 	.word	0xffffffff


	//   ....[79]....
        /*02a0*/ 	.word	0xffffffff


	//   ....[80]....
        /*02a4*/ 	.word	0xffffffff


	//   ....[81]....
        /*02a8*/ 	.word	0xffffffff


	//   ....[82]....
        /*02ac*/ 	.word	0xffffffff


	//   ....[83]....
        /*02b0*/ 	.word	0xffffffff


	//   ....[84]....
        /*02b4*/ 	.word	0xffffffff


	//   ....[85]....
        /*02b8*/ 	.word	0xffffffff


	//   ....[86]....
        /*02bc*/ 	.word	0xffffffff


	//   ....[87]....
        /*02c0*/ 	.word	0xffffffff


	//   ....[88]....
        /*02c4*/ 	.word	0xffffffff


	//   ....[89]....
        /*02c8*/ 	.word	0xffffffff


	//   ....[90]....
        /*02cc*/ 	.word	0xffffffff


	//   ....[91]....
        /*02d0*/ 	.word	0xffffffff


	//   ....[92]....
        /*02d4*/ 	.word	0xffffffff


	//   ....[93]....
        /*02d8*/ 	.word	0xffffffff


	//   ....[94]....
        /*02dc*/ 	.word	0xffffffff


	//   ....[95]....
        /*02e0*/ 	.word	0xffffffff


	//   ....[96]....
        /*02e4*/ 	.word	0xffffffff


	//   ....[97]....
        /*02e8*/ 	.word	0xffffffff


	//   ....[98]....
        /*02ec*/ 	.word	0xffffffff


	//   ....[99]....
        /*02f0*/ 	.word	0xffffffff


	//   ....[100]....
        /*02f4*/ 	.word	0xffffffff


	//   ....[101]....
        /*02f8*/ 	.word	0xffffffff


	//   ....[102]....
        /*02fc*/ 	.word	0xffffffff


	//   ....[103]....
        /*0300*/ 	.word	0xffffffff


	//   ....[104]....
        /*0304*/ 	.word	0xffffffff


	//   ....[105]....
        /*0308*/ 	.word	0xffffffff


	//   ....[106]....
        /*030c*/ 	.word	0xffffffff


	//   ....[107]....
        /*0310*/ 	.word	0xffffffff


	//   ....[108]....
        /*0314*/ 	.word	0xffffffff


	//   ....[109]....
        /*0318*/ 	.word	0xffffffff


	//   ....[110]....
        /*031c*/ 	.word	0xffffffff


	//   ....[111]....
        /*0320*/ 	.word	0xffffffff


	//   ....[112]....
        /*0324*/ 	.word	0xffffffff


	//   ....[113]....
        /*0328*/ 	.word	0xffffffff


	//   ....[114]....
        /*032c*/ 	.word	0xffffffff


	//   ....[115]....
        /*0330*/ 	.word	0xffffffff


	//   ....[116]....
        /*0334*/ 	.word	0xffffffff


	//   ....[117]....
        /*0338*/ 	.word	0xffffffff


	//   ....[118]....
        /*033c*/ 	.word	0xffffffff


	//   ....[119]....
        /*0340*/ 	.word	0xffffffff


	//   ....[120]....
        /*0344*/ 	.word	0xffffffff


	//   ....[121]....
        /*0348*/ 	.word	0xffffffff


	//   ....[122]....
        /*034c*/ 	.word	0xffffffff


	//   ....[123]....
        /*0350*/ 	.word	0xffffffff


	//   ....[124]....
        /*0354*/ 	.word	0xffffffff


	//   ....[125]....
        /*0358*/ 	.word	0xffffffff


	//   ....[126]....
        /*035c*/ 	.word	0xffffffff


	//   ....[127]....
        /*0360*/ 	.word	0xffffffff


	//   ....[128]....
        /*0364*/ 	.word	0xffffffff


	//   ....[129]....
        /*0368*/ 	.word	0xffffffff


	//   ....[130]....
        /*036c*/ 	.word	0xffffffff


	//   ....[131]....
        /*0370*/ 	.word	0xffffffff


	//   ....[132]....
        /*0374*/ 	.word	0xffffffff


	//   ....[133]....
        /*0378*/ 	.word	0xffffffff


	//   ....[134]....
        /*037c*/ 	.word	0xffffffff


	//   ....[135]....
        /*0380*/ 	.word	0xffffffff


	//   ....[136]....
        /*0384*/ 	.word	0xffffffff


	//   ....[137]....
        /*0388*/ 	.word	0x0500000f


	//   ....[138]....
        /*038c*/ 	.word	0x0500000f


	//   ....[139]....
        /*0390*/ 	.word	0x0500000f


	//   ....[140]....
        /*0394*/ 	.word	0x0500000f


	//   ....[141]....
        /*0398*/ 	.word	0x0500000f


	//   ....[142]....
        /*039c*/ 	.word	0x0500000f


	//   ....[143]....
        /*03a0*/ 	.word	0x0500000f


	//   ....[144]....
        /*03a4*/ 	.word	0x0500000f


	//   ....[145]....
        /*03a8*/ 	.word	0x0500000f


	//   ....[146]....
        /*03ac*/ 	.word	0x0500000f


	//   ....[147]....
        /*03b0*/ 	.word	0x0500000f


	//   ....[148]....
        /*03b4*/ 	.word	0x0500000f


	//   ....[149]....
        /*03b8*/ 	.word	0x0500000f


	//   ....[150]....
        /*03bc*/ 	.word	0x0500000f


	//   ....[151]....
        /*03c0*/ 	.word	0x0500000f


	//   ....[152]....
        /*03c4*/ 	.word	0x0500000f


	//   ....[153]....
        /*03c8*/ 	.word	0x0500000f


	//   ....[154]....
        /*03cc*/ 	.word	0x0500000f


	//   ....[155]....
        /*03d0*/ 	.word	0x0500000f


	//   ....[156]....
        /*03d4*/ 	.word	0x0500000f


	//   ....[157]....
        /*03d8*/ 	.word	0x0500000f


	//   ....[158]....
        /*03dc*/ 	.word	0x0500000f


	//   ....[159]....
        /*03e0*/ 	.word	0x0500000f


	//   ....[160]....
        /*03e4*/ 	.word	0x0500000f


	//   ....[161]....
        /*03e8*/ 	.word	0x0500000f


	//   ....[162]....
        /*03ec*/ 	.word	0x0500000f


	//   ....[163]....
        /*03f0*/ 	.word	0x0500000f


	//   ....[164]....
        /*03f4*/ 	.word	0x0500000f


	//   ....[165]....
        /*03f8*/ 	.word	0x0500000f


	//   ....[166]....
        /*03fc*/ 	.word	0x0500000f


	//   ....[167]....
        /*0400*/ 	.word	0x0500000f


	//   ....[168]....
        /*0404*/ 	.word	0x0500000f


	//   ....[169]....
        /*0408*/ 	.word	0x0500000f


	//   ....[170]....
        /*040c*/ 	.word	0x0500000f


	//   ....[171]....
        /*0410*/ 	.word	0x0500000f


	//   ....[172]....
        /*0414*/ 	.word	0x0500000f


	//   ....[173]....
        /*0418*/ 	.word	0x0500000f


	//   ....[174]....
        /*041c*/ 	.word	0x0500000f


	//   ....[175]....
        /*0420*/ 	.word	0x0500000f


	//   ....[176]....
        /*0424*/ 	.word	0x0500000f


	//   ....[177]....
        /*0428*/ 	.word	0x0500000f


	//   ....[178]....
        /*042c*/ 	.word	0x0500000f


	//   ....[179]....
        /*0430*/ 	.word	0x0500000f


	//   ....[180]....
        /*0434*/ 	.word	0x0500000f


	//   ....[181]....
        /*0438*/ 	.word	0x0500000f


	//   ....[182]....
        /*043c*/ 	.word	0x0500000f


	//   ....[183]....
        /*0440*/ 	.word	0x0500000f


	//   ....[184]....
        /*0444*/ 	.word	0x0500000f


	//   ....[185]....
        /*0448*/ 	.word	0x0500000f


	//   ....[186]....
        /*044c*/ 	.word	0x0500000f


	//   ....[187]....
        /*0450*/ 	.word	0x0500000f


	//   ....[188]....
        /*0454*/ 	.word	0x0500000f


	//   ....[189]....
        /*0458*/ 	.word	0x0500000f


	//   ....[190]....
        /*045c*/ 	.word	0x0500000f


	//   ....[191]....
        /*0460*/ 	.word	0x0500000f


	//   ....[192]....
        /*0464*/ 	.word	0x0500000f


	//   ....[193]....
        /*0468*/ 	.word	0x0500000f


	//   ....[194]....
        /*046c*/ 	.word	0x0500000f


	//   ....[195]....
        /*0470*/ 	.word	0x0500000f


	//   ....[196]....
        /*0474*/ 	.word	0x0500000f


	//   ....[197]....
        /*0478*/ 	.word	0x0500000f


	//   ....[198]....
        /*047c*/ 	.word	0x0500000f


	//   ....[199]....
        /*0480*/ 	.word	0x0500000f


	//   ....[200]....
        /*0484*/ 	.word	0x0500000f


	//   ....[201]....
        /*0488*/ 	.word	0x0500000f


	//   ....[202]....
        /*048c*/ 	.word	0x0500000f


	//   ....[203]....
        /*0490*/ 	.word	0x0500000f


	//   ....[204]....
        /*0494*/ 	.word	0x0500000f


	//   ....[205]....
        /*0498*/ 	.word	0x0500000f


	//   ....[206]....
        /*049c*/ 	.word	0x0500000f


	//   ....[207]....
        /*04a0*/ 	.word	0x0500000f


	//   ....[208]....
        /*04a4*/ 	.word	0x0500000f


	//   ....[209]....
        /*04a8*/ 	.word	0x0500000f


	//   ....[210]....
        /*04ac*/ 	.word	0x0500000f


	//   ....[211]....
        /*04b0*/ 	.word	0x0500000f


	//   ....[212]....
        /*04b4*/ 	.word	0x0500000f


	//   ....[213]....
        /*04b8*/ 	.word	0x0500000f


	//   ....[214]....
        /*04bc*/ 	.word	0x0500000f


	//   ....[215]....
        /*04c0*/ 	.word	0x0500000f


	//   ....[216]....
        /*04c4*/ 	.word	0x0500000f


	//   ....[217]....
        /*04c8*/ 	.word	0x0500000f


	//   ....[218]....
        /*04cc*/ 	.word	0x0500000f


	//   ....[219]....
        /*04d0*/ 	.word	0x0500000f


	//----- nvinfo : EIATTR_COOP_GROUP_INSTR_OFFSETS
	.align		4
.L_114:
        /*04d4*/ 	.byte	0x04, 0x28
        /*04d6*/ 	.short	(.L_116 - .L_115)


	//   ....[0]....
.L_115:
        /*04d8*/ 	.word	0x00000070


	//   ....[1]....
        /*04dc*/ 	.word	0x000000b0


	//   ....[2]....
        /*04e0*/ 	.word	0x000002d0


	//   ....[3]....
        /*04e4*/ 	.word	0x00000430


	//   ....[4]....
        /*04e8*/ 	.word	0x00000550


	//   ....[5]....
        /*04ec*/ 	.word	0x000006b0


	//   ....[6]....
        /*04f0*/ 	.word	0x00001240


	//   ....[7]....
        /*04f4*/ 	.word	0x000028d0


	//   ....[8]....
        /*04f8*/ 	.word	0x00002940


	//   ....[9]....
        /*04fc*/ 	.word	0x00002d50


	//   ....[10]....
        /*0500*/ 	.word	0x00002df0


	//   ....[11]....
        /*0504*/ 	.word	0x00005190


	//   ....[12]....
        /*0508*/ 	.word	0x000051b0


	//   ....[13]....
        /*050c*/ 	.word	0x000051d0


	//   ....[14]....
        /*0510*/ 	.word	0x00005200


	//   ....[15]....
        /*0514*/ 	.word	0x00006310


	//   ....[16]....
        /*0518*/ 	.word	0x00006340


	//   ....[17]....
        /*051c*/ 	.word	0x00006420


	//   ....[18]....
        /*0520*/ 	.word	0x00006430


	//   ....[19]....
        /*0524*/ 	.word	0x00007650


	//   ....[20]....
        /*0528*/ 	.word	0x00007690


	//   ....[21]....
        /*052c*/ 	.word	0x000076d0


	//   ....[22]....
        /*0530*/ 	.word	0x00007700


	//   ....[23]....
        /*0534*/ 	.word	0x00007c70


	//   ....[24]....
        /*0538*/ 	.word	0x00007cb0


	//   ....[25]....
        /*053c*/ 	.word	0x00007d70


	//   ....[26]....
        /*0540*/ 	.word	0x00007d90


	//   ....[27]....
        /*0544*/ 	.word	0x00007e50


	//   ....[28]....
        /*0548*/ 	.word	0x00007e70


	//   ....[29]....
        /*054c*/ 	.word	0x00007f40


	//   ....[30]....
        /*0550*/ 	.word	0x00007f60


	//   ....[31]....
        /*0554*/ 	.word	0x00008780


	//   ....[32]....
        /*0558*/ 	.word	0x00008790


	//   ....[33]....
        /*055c*/ 	.word	0x00008850


	//   ....[34]....
        /*0560*/ 	.word	0x00008870


	//   ....[35]....
        /*0564*/ 	.word	0x00008930


	//   ....[36]....
        /*0568*/ 	.word	0x00008950


	//   ....[37]....
        /*056c*/ 	.word	0x00008a20


	//   ....[38]....
        /*0570*/ 	.word	0x00008a40


	//   ....[39]....
        /*0574*/ 	.word	0x00008b80


	//   ....[40]....
        /*0578*/ 	.word	0x00008d50


	//   ....[41]....
        /*057c*/ 	.word	0x00008d80


	//   ....[42]....
        /*0580*/ 	.word	0x00008db0


	//   ....[43]....
        /*0584*/ 	.word	0x00008de0


	//   ....[44]....
        /*0588*/ 	.word	0x00008e10


	//   ....[45]....
        /*058c*/ 	.word	0x00008e40


	//   ....[46]....
        /*0590*/ 	.word	0x00008f90


	//   ....[47]....
        /*0594*/ 	.word	0x00008fc0


	//   ....[48]....
        /*0598*/ 	.word	0x00008ff0


	//   ....[49]....
        /*059c*/ 	.word	0x00009020


	//   ....[50]....
        /*05a0*/ 	.word	0x00009050


	//   ....[51]....
        /*05a4*/ 	.word	0x00009080


	//   ....[52]....
        /*05a8*/ 	.word	0x00009110


	//   ....[53]....
        /*05ac*/ 	.word	0x00009140


	//   ....[54]....
        /*05b0*/ 	.word	0x000091c0


	//   ....[55]....
        /*05b4*/ 	.word	0x0000a7d0


	//   ....[56]....
        /*05b8*/ 	.word	0x0000a7f0


	//   ....[57]....
        /*05bc*/ 	.word	0x0000a8a0


	//   ....[58]....
        /*05c0*/ 	.word	0x0000a8c0


	//   ....[59]....
        /*05c4*/ 	.word	0x0000a960


	//   ....[60]....
        /*05c8*/ 	.word	0x0000a980


	//   ....[61]....
        /*05cc*/ 	.word	0x0000aa20


	//   ....[62]....
        /*05d0*/ 	.word	0x0000aa40


	//   ....[63]....
        /*05d4*/ 	.word	0x0000aae0


	//   ....[64]....
        /*05d8*/ 	.word	0x0000ab00


	//   ....[65]....
        /*05dc*/ 	.word	0x0000ab10


	//   ....[66]....
        /*05e0*/ 	.word	0x0000aba0


	//   ....[67]....
        /*05e4*/ 	.word	0x0000b330


	//   ....[68]....
        /*05e8*/ 	.word	0x0000b360


	//   ....[69]....
        /*05ec*/ 	.word	0x0000b380


	//   ....[70]....
        /*05f0*/ 	.word	0x0000b410


	//   ....[71]....
        /*05f4*/ 	.word	0x0000b420


	//   ....[72]....
        /*05f8*/ 	.word	0x0000b4c0


	//   ....[73]....
        /*05fc*/ 	.word	0x0000b4d0


	//   ....[74]....
        /*0600*/ 	.word	0x0000b570


	//   ....[75]....
        /*0604*/ 	.word	0x0000b580


	//   ....[76]....
        /*0608*/ 	.word	0x0000b620


	//   ....[77]....
        /*060c*/ 	.word	0x0000b630


	//   ....[78]....
        /*0610*/ 	.word	0x0000b6d0


	//   ....[79]....
        /*0614*/ 	.word	0x0000b6e0


	//   ....[80]....
        /*0618*/ 	.word	0x0000b780


	//   ....[81]....
        /*061c*/ 	.word	0x0000b790


	//   ....[82]....
        /*0620*/ 	.word	0x0000b7a0


	//   ....[83]....
        /*0624*/ 	.word	0x0000bf80


	//   ....[84]....
        /*0628*/ 	.word	0x0000bf90


	//   ....[85]....
        /*062c*/ 	.word	0x0000bfb0


	//   ....[86]....
        /*0630*/ 	.word	0x0000c030


	//   ....[87]....
        /*0634*/ 	.word	0x0000c040


	//   ....[88]....
        /*0638*/ 	.word	0x0000c0a0


	//   ....[89]....
        /*063c*/ 	.word	0x0000c0d0


	//   ....[90]....
        /*0640*/ 	.word	0x0000c110


	//   ....[91]....
        /*0644*/ 	.word	0x0000c140


	//   ....[92]....
        /*0648*/ 	.word	0x0000c180


	//   ....[93]....
        /*064c*/ 	.word	0x0000c1b0


	//   ....[94]....
        /*0650*/ 	.word	0x0000c1f0


	//   ....[95]....
        /*0654*/ 	.word	0x0000c470


	//   ....[96]....
        /*0658*/ 	.word	0x0000c490


	//   ....[97]....
        /*065c*/ 	.word	0x0000c520


	//   ....[98]....
        /*0660*/ 	.word	0x0000c530


	//   ....[99]....
        /*0664*/ 	.word	0x0000c5a0


	//   ....[100]....
        /*0668*/ 	.word	0x0000c5b0


	//   ....[101]....
        /*066c*/ 	.word	0x0000c620


	//   ....[102]....
        /*0670*/ 	.word	0x0000c630


	//   ....[103]....
        /*0674*/ 	.word	0x0000c6a0


	//   ....[104]....
        /*0678*/ 	.word	0x0000c6b0


	//   ....[105]....
        /*067c*/ 	.word	0x0000c6c0


	//   ....[106]....
        /*0680*/ 	.word	0x0000c730


	//   ....[107]....
        /*0684*/ 	.word	0x0000ccc0


	//   ....[108]....
        /*0688*/ 	.word	0x0000cce0


	//   ....[109]....
        /*068c*/ 	.word	0x0000ccf0


	//   ....[110]....
        /*0690*/ 	.word	0x0000cd00


	//   ....[111]....
        /*0694*/ 	.word	0x0000cd70


	//   ....[112]....
        /*0698*/ 	.word	0x0000cd90


	//   ....[113]....
        /*069c*/ 	.word	0x0000ce00


	//   ....[114]....
        /*06a0*/ 	.word	0x0000ce20


	//   ....[115]....
        /*06a4*/ 	.word	0x0000ce80


	//   ....[116]....
        /*06a8*/ 	.word	0x0000cea0


	//   ....[117]....
        /*06ac*/ 	.word	0x0000cef0


	//   ....[118]....
        /*06b0*/ 	.word	0x0000cf10


	//   ....[119]....
        /*06b4*/ 	.word	0x0000d310


	//   ....[120]....
        /*06b8*/ 	.word	0x0000d360


	//   ....[121]....
        /*06bc*/ 	.word	0x0000d390


	//   ....[122]....
        /*06c0*/ 	.word	0x0000d3a0


	//   ....[123]....
        /*06c4*/ 	.word	0x0000d3d0


	//   ....[124]....
        /*06c8*/ 	.word	0x0000d400


	//   ....[125]....
        /*06cc*/ 	.word	0x0000d430


	//   ....[126]....
        /*06d0*/ 	.word	0x0000d460


	//   ....[127]....
        /*06d4*/ 	.word	0x0000d5e0


	//   ....[128]....
        /*06d8*/ 	.word	0x0000d610


	//   ....[129]....
        /*06dc*/ 	.word	0x0000d640


	//   ....[130]....
        /*06e0*/ 	.word	0x0000d670


	//   ....[131]....
        /*06e4*/ 	.word	0x0000d6a0


	//   ....[132]....
        /*06e8*/ 	.word	0x0000d6d0


	//   ....[133]....
        /*06ec*/ 	.word	0x0000d790


	//   ....[134]....
        /*06f0*/ 	.word	0x0000d7b0


	//   ....[135]....
        /*06f4*/ 	.word	0x0000d820


	//   ....[136]....
        /*06f8*/ 	.word	0x0000dc90


	//   ....[137]....
        /*06fc*/ 	.word	0x0000e170


	//   ....[138]....
        /*0700*/ 	.word	0x0000e260


	//   ....[139]....
        /*0704*/ 	.word	0x0000e300


	//   ....[140]....
        /*0708*/ 	.word	0x0000e360


	//   ....[141]....
        /*070c*/ 	.word	0x0000e470


	//   ....[142]....
        /*0710*/ 	.word	0x0000e4e0


	//   ....[143]....
        /*0714*/ 	.word	0x0000e5f0


	//   ....[144]....
        /*0718*/ 	.word	0x0000e660


	//   ....[145]....
        /*071c*/ 	.word	0x0000e770


	//   ....[146]....
        /*0720*/ 	.word	0x0000e7e0


	//   ....[147]....
        /*0724*/ 	.word	0x0000e8f0


	//   ....[148]....
        /*0728*/ 	.word	0x0000e960


	//   ....[149]....
        /*072c*/ 	.word	0x0000ea00


	//   ....[150]....
        /*0730*/ 	.word	0x0000eb10


	//   ....[151]....
        /*0734*/ 	.word	0x0000eb70


	//   ....[152]....
        /*0738*/ 	.word	0x0000ebd0


	//   ....[153]....
        /*073c*/ 	.word	0x0000ecd0


	//   ....[154]....
        /*0740*/ 	.word	0x0000ed30


	//   ....[155]....
        /*0744*/ 	.word	0x0000ee40


	//   ....[156]....
        /*0748*/ 	.word	0x0000eea0


	//   ....[157]....
        /*074c*/ 	.word	0x0000efb0


	//   ....[158]....
        /*0750*/ 	.word	0x0000f010


	//   ....[159]....
        /*0754*/ 	.word	0x0000f120


	//   ....[160]....
        /*0758*/ 	.word	0x0000f180


	//   ....[161]....
        /*075c*/ 	.word	0x0000f290


	//   ....[162]....
        /*0760*/ 	.word	0x0000f2f0


	//   ....[163]....
        /*0764*/ 	.word	0x0000f400


	//   ....[164]....
        /*0768*/ 	.word	0x0000f460


	//   ....[165]....
        /*076c*/ 	.word	0x0000f550


	//   ....[166]....
        /*0770*/ 	.word	0x0000f680


	//   ....[167]....
        /*0774*/ 	.word	0x0000f730


	//   ....[168]....
        /*0778*/ 	.word	0x0000f7a0


	//   ....[169]....
        /*077c*/ 	.word	0x0000f890


	//   ....[170]....
        /*0780*/ 	.word	0x0000f8f0


	//   ....[171]....
        /*0784*/ 	.word	0x0000f9c0


	//   ....[172]....
        /*0788*/ 	.word	0x0000fa20


	//   ....[173]....
        /*078c*/ 	.word	0x0000faf0


	//   ....[174]....
        /*0790*/ 	.word	0x0000fb50


	//   ....[175]....
        /*0794*/ 	.word	0x0000fc20


	//   ....[176]....
        /*0798*/ 	.word	0x0000fc80


	//   ....[177]....
        /*079c*/ 	.word	0x0000fd50


	//   ....[178]....
        /*07a0*/ 	.word	0x0000fe40


	//   ....[179]....
        /*07a4*/ 	.word	0x0000fee0


	//   ....[180]....
        /*07a8*/ 	.word	0x0000ff40


	//   ....[181]....
        /*07ac*/ 	.word	0x00010030


	//   ....[182]....
        /*07b0*/ 	.word	0x00010090


	//   ....[183]....
        /*07b4*/ 	.word	0x00010170


	//   ....[184]....
        /*07b8*/ 	.word	0x000101d0


	//   ....[185]....
        /*07bc*/ 	.word	0x000102b0


	//   ....[186]....
        /*07c0*/ 	.word	0x00010310


	//   ....[187]....
        /*07c4*/ 	.word	0x000103f0


	//   ....[188]....
        /*07c8*/ 	.word	0x00010450


	//   ....[189]....
        /*07cc*/ 	.word	0x00010520


	//   ....[190]....
        /*07d0*/ 	.word	0x00010650


	//   ....[191]....
        /*07d4*/ 	.word	0x00010720


	//   ....[192]....
        /*07d8*/ 	.word	0x000107e0


	//   ....[193]....
        /*07dc*/ 	.word	0x000108b0


	//   ....[194]....
        /*07e0*/ 	.word	0x00010910


	//   ....[195]....
        /*07e4*/ 	.word	0x000109e0


	//   ....[196]....
        /*07e8*/ 	.word	0x00010a40


	//   ....[197]....
        /*07ec*/ 	.word	0x00010b20


	//   ....[198]....
        /*07f0*/ 	.word	0x00010b80


	//   ....[199]....
        /*07f4*/ 	.word	0x00010c50


	//   ....[200]....
        /*07f8*/ 	.word	0x00010cb0


	//   ....[201]....
        /*07fc*/ 	.word	0x00010d70


	//   ....[202]....
        /*0800*/ 	.word	0x00010e00


	//   ....[203]....
        /*0804*/ 	.word	0x00010ea0


	//   ....[204]....
        /*0808*/ 	.word	0x00010fc0


	//   ....[205]....
        /*080c*/ 	.word	0x00011030


	//   ....[206]....
        /*0810*/ 	.word	0x000110a0


	//   ....[207]....
        /*0814*/ 	.word	0x00011110


	//   ....[208]....
        /*0818*/ 	.word	0x00011180


	//   ....[209]....
        /*081c*/ 	.word	0x00011200


	//   ....[210]....
        /*0820*/ 	.word	0x00011290


	//   ....[211]....
        /*0824*/ 	.word	0x00011320


	//   ....[212]....
        /*0828*/ 	.word	0x00011390


	//   ....[213]....
        /*082c*/ 	.word	0x00011400


	//   ....[214]....
        /*0830*/ 	.word	0x00011470


	//   ....[215]....
        /*0834*/ 	.word	0x000114f0


	//   ....[216]....
        /*0838*/ 	.word	0x00011560


	//   ....[217]....
        /*083c*/ 	.word	0x00011600


	//   ....[218]....
        /*0840*/ 	.word	0x00011690


	//   ....[219]....
        /*0844*/ 	.word	0x000117b0


	//----- nvinfo : EIATTR_REG_RECONFIG
	.align		4
.L_116:
        /*0848*/ 	.byte	0x01, 0x54
	.zero		2


	//----- nvinfo : EIATTR_SYSCALL_OFFSETS
	.align		4
        /*084c*/ 	.byte	0x04, 0x46
        /*084e*/ 	.short	(.L_118 - .L_117)


	//   ....[0]....
.L_117:
        /*0850*/ 	.word	0x00001420


	//   ....[1]....
        /*0854*/ 	.word	0x00009d20


	//   ....[2]....
        /*0858*/ 	.word	0x00009e70


	//   ....[3]....
        /*085c*/ 	.word	0x00009f60


	//   ....[4]....
        /*0860*/ 	.word	0x0000af40


	//----- nvinfo : EIATTR_MBARRIER_INSTR_OFFSETS
	.align		4
.L_118:
        /*0864*/ 	.byte	0x04, 0x39
        /*0866*/ 	.short	(.L_120 - .L_119)


	//   ....[0]....
.L_119:
        /*0868*/ 	.word	0x00000180
        /*086c*/ 	.word	0x000000ff
        /*0870*/ 	.word	0x0002a800
        /*0874*/ 	.short	0x0100
        /*0876*/ 	.byte	0x08
	.zero		1


	//   ....[1]....
        /*0878*/ 	.word	0x00000190
        /*087c*/ 	.word	0x000000ff
        /*0880*/ 	.word	0x0002a820
        /*0884*/ 	.short	0x0100
        /*0886*/ 	.byte	0x08
	.zero		1


	//   ....[2]....
        /*0888*/ 	.word	0x00000280
        /*088c*/ 	.word	0x000000ff
        /*0890*/ 	.word	0x0002a830
        /*0894*/ 	.short	0x0100
        /*0896*/ 	.byte	0x08
	.zero		1


	//   ....[3]....
        /*0898*/ 	.word	0x00000290
        /*089c*/ 	.word	0x000000ff
        /*08a0*/ 	.word	0x0002a840
        /*08a4*/ 	.short	0x0100
        /*08a6*/ 	.byte	0x08
	.zero		1


	//   ....[4]....
        /*08a8*/ 	.word	0x000002a0
        /*08ac*/ 	.word	0x000000ff
        /*08b0*/ 	.word	0x0002a838
        /*08b4*/ 	.short	0x0100
        /*08b6*/ 	.byte	0x08
	.zero		1


	//   ....[5]....
        /*08b8*/ 	.word	0x000002b0
        /*08bc*/ 	.word	0x000000ff
        /*08c0*/ 	.word	0x0002a848
        /*08c4*/ 	.short	0x0100
        /*08c6*/ 	.byte	0x08
	.zero		1


	//   ....[6]....
        /*08c8*/ 	.word	0x000003e0
        /*08cc*/ 	.word	0x000000ff
        /*08d0*/ 	.word	0x0002a850
        /*08d4*/ 	.short	0x0100
        /*08d6*/ 	.byte	0x08
	.zero		1


	//   ....[7]....
        /*08d8*/ 	.word	0x000003f0
        /*08dc*/ 	.word	0x000000ff
        /*08e0*/ 	.word	0x0002a860
        /*08e4*/ 	.short	0x0100
        /*08e6*/ 	.byte	0x08
	.zero		1


	//   ....[8]....
        /*08e8*/ 	.word	0x00000400
        /*08ec*/ 	.word	0x000000ff
        /*08f0*/ 	.word	0x0002a858
        /*08f4*/ 	.short	0x0100
        /*08f6*/ 	.byte	0x08
	.zero		1


	//   ....[9]....
        /*08f8*/ 	.word	0x00000410
        /*08fc*/ 	.word	0x000000ff
        /*0900*/ 	.word	0x0002a868
        /*0904*/ 	.short	0x0100
        /*0906*/ 	.byte	0x08
	.zero		1


	//   ....[10]....
        /*0908*/ 	.word	0x00000500
        /*090c*/ 	.word	0x000000ff
        /*0910*/ 	.word	0x0002a870
        /*0914*/ 	.short	0x0100
        /*0916*/ 	.byte	0x06
	.zero		1


	//   ....[11]....
        /*0918*/ 	.word	0x00000510
        /*091c*/ 	.word	0x000000ff
        /*0920*/ 	.word	0x0002a880
        /*0924*/ 	.short	0x0100
        /*0926*/ 	.byte	0x06
	.zero		1


	//   ....[12]....
        /*0928*/ 	.word	0x00000520
        /*092c*/ 	.word	0x000000ff
        /*0930*/ 	.word	0x0002a878
        /*0934*/ 	.short	0x0100
        /*0936*/ 	.byte	0x06
	.zero		1


	//   ....[13]....
        /*0938*/ 	.word	0x00000530
        /*093c*/ 	.word	0x000000ff
        /*0940*/ 	.word	0x0002a888
        /*0944*/ 	.short	0x0100
        /*0946*/ 	.byte	0x06
	.zero		1


	//   ....[14]....
        /*0948*/ 	.word	0x00000660
        /*094c*/ 	.word	0x000000ff
        /*0950*/ 	.word	0x0002a890
        /*0954*/ 	.short	0x0100
        /*0956*/ 	.byte	0x08
	.zero		1


	//   ....[15]....
        /*0958*/ 	.word	0x00000670
        /*095c*/ 	.word	0x000000ff
        /*0960*/ 	.word	0x0002a8a0
        /*0964*/ 	.short	0x0100
        /*0966*/ 	.byte	0x08
	.zero		1


	//   ....[16]....
        /*0968*/ 	.word	0x00000680
        /*096c*/ 	.word	0x000000ff
        /*0970*/ 	.word	0x0002a898
        /*0974*/ 	.short	0x0100
        /*0976*/ 	.byte	0x08
	.zero		1


	//   ....[17]....
        /*0978*/ 	.word	0x00000690
        /*097c*/ 	.word	0x000000ff
        /*0980*/ 	.word	0x0002a8a8
        /*0984*/ 	.short	0x0100
        /*0986*/ 	.byte	0x08
	.zero		1


	//   ....[18]....
        /*0988*/ 	.word	0x000007c0
        /*098c*/ 	.word	0x000000ff
        /*0990*/ 	.word	0x0002a8b0
        /*0994*/ 	.short	0x0100
        /*0996*/ 	.byte	0x08
	.zero		1


	//   ....[19]....
        /*0998*/ 	.word	0x000007d0
        /*099c*/ 	.word	0x000000ff
        /*09a0*/ 	.word	0x0002a8c0
        /*09a4*/ 	.short	0x0100
        /*09a6*/ 	.byte	0x08
	.zero		1


	//   ....[20]....
        /*09a8*/ 	.word	0x000007e0
        /*09ac*/ 	.word	0x000000ff
        /*09b0*/ 	.word	0x0002a8b8
        /*09b4*/ 	.short	0x0100
        /*09b6*/ 	.byte	0x08
	.zero		1


	//   ....[21]....
        /*09b8*/ 	.word	0x000007f0
        /*09bc*/ 	.word	0x000000ff
        /*09c0*/ 	.word	0x0002a8c8
        /*09c4*/ 	.short	0x0100
        /*09c6*/ 	.byte	0x08
	.zero		1


	//   ....[22]....
        /*09c8*/ 	.word	0x00001480
        /*09cc*/ 	.word	0x000000ff
        /*09d0*/ 	.word	0x0002a800
        /*09d4*/ 	.short	0x010a
        /*09d6*/ 	.byte	0x2a
	.zero		1


	//   ....[23]....
        /*09d8*/ 	.word	0x00001500
        /*09dc*/ 	.word	0x00000000
        /*09e0*/ 	.word	0x0002a830
        /*09e4*/ 	.short	0x010a
        /*09e6*/ 	.byte	0x3f
	.zero		1


	//   ....[24]....
        /*09e8*/ 	.word	0x00001550
        /*09ec*/ 	.word	0x00000000
        /*09f0*/ 	.word	0x0002a830
        /*09f4*/ 	.short	0x010a
        /*09f6*/ 	.byte	0x3f
	.zero		1


	//   ....[25]....
        /*09f8*/ 	.word	0x00002210
        /*09fc*/ 	.word	0x000000ff
        /*0a00*/ 	.word	0x00000000
        /*0a04*/ 	.short	0x0101
        /*0a06*/ 	.byte	0x04
	.zero		1


	//   ....[26]....
        /*0a08*/ 	.word	0x00003c70
        /*0a0c*/ 	.word	0x000000ff
        /*0a10*/ 	.word	0x0002a830
        /*0a14*/ 	.short	0x010a
        /*0a16*/ 	.byte	0x08
	.zero		1


	//   ....[27]....
        /*0a18*/ 	.word	0x00003cb0
        /*0a1c*/ 	.word	0x000000ff
        /*0a20*/ 	.word	0x0002a830
        /*0a24*/ 	.short	0x010a
        /*0a26*/ 	.byte	0x08
	.zero		1


	//   ....[28]....
        /*0a28*/ 	.word	0x000045b0
        /*0a2c*/ 	.word	0x000000ff
        /*0a30*/ 	.word	0x0002a850
        /*0a34*/ 	.short	0x010a
        /*0a36*/ 	.byte	0x09
	.zero		1


	//   ....[29]....
        /*0a38*/ 	.word	0x000045f0
        /*0a3c*/ 	.word	0x000000ff
        /*0a40*/ 	.word	0x0002a850
        /*0a44*/ 	.short	0x010a
        /*0a46*/ 	.byte	0x09
	.zero		1


	//   ....[30]....
        /*0a48*/ 	.word	0x00004c90
        /*0a4c*/ 	.word	0x000000ff
        /*0a50*/ 	.word	0x00000000
        /*0a54*/ 	.short	0x0101
        /*0a56*/ 	.byte	0x08
	.zero		1


	//   ....[31]....
        /*0a58*/ 	.word	0x00005c90
        /*0a5c*/ 	.word	0x000000ff
        /*0a60*/ 	.word	0x00000000
        /*0a64*/ 	.short	0x0101
        /*0a66*/ 	.byte	0x09
	.zero		1


	//   ....[32]....
        /*0a68*/ 	.word	0x00006280
        /*0a6c*/ 	.word	0x000000ff
        /*0a70*/ 	.word	0x0002a850
        /*0a74*/ 	.short	0x010a
        /*0a76*/ 	.byte	0x05
	.zero		1


	//   ....[33]....
        /*0a78*/ 	.word	0x000062c0
        /*0a7c*/ 	.word	0x000000ff
        /*0a80*/ 	.word	0x0002a850
        /*0a84*/ 	.short	0x010a
        /*0a86*/ 	.byte	0x05
	.zero		1


	//   ....[34]....
        /*0a88*/ 	.word	0x000067d0
        /*0a8c*/ 	.word	0x000000ff
        /*0a90*/ 	.word	0x00000000
        /*0a94*/ 	.short	0x0101
        /*0a96*/ 	.byte	0x04
	.zero		1


	//   ....[35]....
        /*0a98*/ 	.word	0x00007ca0
        /*0a9c*/ 	.word	0x0000001c
        /*0aa0*/ 	.word	0x00000000
        /*0aa4*/ 	.short	0x0101
        /*0aa6*/ 	.byte	0x3f
	.zero		1


	//   ....[36]....
        /*0aa8*/ 	.word	0x0000a590
        /*0aac*/ 	.word	0x00000007
        /*0ab0*/ 	.word	0x0002a840
        /*0ab4*/ 	.short	0x010a
        /*0ab6*/ 	.byte	0x3f
	.zero		1


	//   ....[37]....
        /*0ab8*/ 	.word	0x0000ac60
        /*0abc*/ 	.word	0x00000007
        /*0ac0*/ 	.word	0x0002a830
        /*0ac4*/ 	.short	0x0107
        /*0ac6*/ 	.byte	0x3f
	.zero		1


	//   ....[38]....
        /*0ac8*/ 	.word	0x0000ad40
        /*0acc*/ 	.word	0x00000007
        /*0ad0*/ 	.word	0x0002a830
        /*0ad4*/ 	.short	0x0101
        /*0ad6*/ 	.byte	0x3f
	.zero		1


	//   ....[39]....
        /*0ad8*/ 	.word	0x0000b8f0
        /*0adc*/ 	.word	0x00000016
        /*0ae0*/ 	.word	0x0002a800
        /*0ae4*/ 	.short	0x0107
        /*0ae6*/ 	.byte	0x3f
	.zero		1


	//   ....[40]....
        /*0ae8*/ 	.word	0x0000b9f0
        /*0aec*/ 	.word	0x00000016
        /*0af0*/ 	.word	0x0002a800
        /*0af4*/ 	.short	0x0101
        /*0af6*/ 	.byte	0x3f
	.zero		1


	//   ....[41]....
        /*0af8*/ 	.word	0x0000ba10
        /*0afc*/ 	.word	0x00000016
        /*0b00*/ 	.word	0x0002a820
        /*0b04*/ 	.short	0x010a
        /*0b06*/ 	.byte	0x3f
	.zero		1


	//   ....[42]....
        /*0b08*/ 	.word	0x0000bd90
        /*0b0c*/ 	.word	0x00000006
        /*0b10*/ 	.word	0x0002a840
        /*0b14*/ 	.short	0x010a
        /*0b16*/ 	.byte	0x3f
	.zero		1


	//   ....[43]....
        /*0b18*/ 	.word	0x0000c290
        /*0b1c*/ 	.word	0x00000006
        /*0b20*/ 	.word	0x0002a830
        /*0b24*/ 	.short	0x0107
        /*0b26*/ 	.byte	0x3f
	.zero		1


	//   ....[44]....
        /*0b28*/ 	.word	0x0000c350
        /*0b2c*/ 	.word	0x00000006
        /*0b30*/ 	.word	0x0002a830
        /*0b34*/ 	.short	0x0101
        /*0b36*/ 	.byte	0x3f
	.zero		1


	//   ....[45]....
        /*0b38*/ 	.word	0x0000c3b0
        /*0b3c*/ 	.word	0x00000004
        /*0b40*/ 	.word	0x0002a860
        /*0b44*/ 	.short	0x010a
        /*0b46*/ 	.byte	0x3f
	.zero		1


	//   ....[46]....
        /*0b48*/ 	.word	0x0000c810
        /*0b4c*/ 	.word	0x00000004
        /*0b50*/ 	.word	0x0002a850
        /*0b54*/ 	.short	0x0107
        /*0b56*/ 	.byte	0x3f
	.zero		1


	//   ....[47]....
        /*0b58*/ 	.word	0x0000c960
        /*0b5c*/ 	.word	0x00000004
        /*0b60*/ 	.word	0x0002a850
        /*0b64*/ 	.short	0x0101
        /*0b66*/ 	.byte	0x3f
	.zero		1


	//   ....[48]....
        /*0b68*/ 	.word	0x0000cbf0
        /*0b6c*/ 	.word	0x00000000
        /*0b70*/ 	.word	0x0002a860
        /*0b74*/ 	.short	0x010a
        /*0b76*/ 	.byte	0x3f
	.zero		1


	//   ....[49]....
        /*0b78*/ 	.word	0x0000d050
        /*0b7c*/ 	.word	0x00000000
        /*0b80*/ 	.word	0x0002a850
        /*0b84*/ 	.short	0x0107
        /*0b86*/ 	.byte	0x3f
	.zero		1


	//   ....[50]....
        /*0b88*/ 	.word	0x0000d110
        /*0b8c*/ 	.word	0x00000000
        /*0b90*/ 	.word	0x0002a850
        /*0b94*/ 	.short	0x0101
        /*0b96*/ 	.byte	0x3f
	.zero		1


	//   ....[51]....
        /*0b98*/ 	.word	0x0000dc10
        /*0b9c*/ 	.word	0x00000004
        /*0ba0*/ 	.word	0x0002a820
        /*0ba4*/ 	.short	0x010a
        /*0ba6*/ 	.byte	0x3f
	.zero		1


	//   ....[52]....
        /*0ba8*/ 	.word	0x0000dd90
        /*0bac*/ 	.word	0x00000005
        /*0bb0*/ 	.word	0x0002a840
        /*0bb4*/ 	.short	0x010a
        /*0bb6*/ 	.byte	0x3f
	.zero		1


	//   ....[53]....
        /*0bb8*/ 	.word	0x0000de30
        /*0bbc*/ 	.word	0x0000001b
        /*0bc0*/ 	.word	0x0002a840
        /*0bc4*/ 	.short	0x010a
        /*0bc6*/ 	.byte	0x3f
	.zero		1


	//   ....[54]....
        /*0bc8*/ 	.word	0x0000de70
        /*0bcc*/ 	.word	0x00000005
        /*0bd0*/ 	.word	0x0002a860
        /*0bd4*/ 	.short	0x010a
        /*0bd6*/ 	.byte	0x3f
	.zero		1


	//   ....[55]....
        /*0bd8*/ 	.word	0x0000deb0
        /*0bdc*/ 	.word	0x0000001b
        /*0be0*/ 	.word	0x0002a860
        /*0be4*/ 	.short	0x010a
        /*0be6*/ 	.byte	0x3f
	.zero		1


	//   ....[56]....
        /*0be8*/ 	.word	0x0000df20
        /*0bec*/ 	.word	0x00000003
        /*0bf0*/ 	.word	0x0002a800
        /*0bf4*/ 	.short	0x010a
        /*0bf6*/ 	.byte	0x3f
	.zero		1


	//   ....[57]....
        /*0bf8*/ 	.word	0x0000df70
        /*0bfc*/ 	.word	0x00000000
        /*0c00*/ 	.word	0x0002a830
        /*0c04*/ 	.short	0x010a
        /*0c06*/ 	.byte	0x3f
	.zero		1


	//   ....[58]....
        /*0c08*/ 	.word	0x0000dfd0
        /*0c0c*/ 	.word	0x0000000b
        /*0c10*/ 	.word	0x0002a830
        /*0c14*/ 	.short	0x010a
        /*0c16*/ 	.byte	0x3f
	.zero		1


	//   ....[59]....
        /*0c18*/ 	.word	0x0000e030
        /*0c1c*/ 	.word	0x00000009
        /*0c20*/ 	.word	0x0002a850
        /*0c24*/ 	.short	0x010a
        /*0c26*/ 	.byte	0x3f
	.zero		1


	//   ....[60]....
        /*0c28*/ 	.word	0x0000e090
        /*0c2c*/ 	.word	0x00000005
        /*0c30*/ 	.word	0x0002a850
        /*0c34*/ 	.short	0x010a
        /*0c36*/ 	.byte	0x3f
	.zero		1


	//   ....[61]....
        /*0c38*/ 	.word	0x0000e1b0
        /*0c3c*/ 	.word	0x00000007
        /*0c40*/ 	.word	0x0002a840
        /*0c44*/ 	.short	0x010a
        /*0c46*/ 	.byte	0x3f
	.zero		1


	//   ....[62]....
        /*0c48*/ 	.word	0x0000f580
        /*0c4c*/ 	.word	0x00000016
        /*0c50*/ 	.word	0x0002a820
        /*0c54*/ 	.short	0x010a
        /*0c56*/ 	.byte	0x3f
	.zero		1


	//   ....[63]....
        /*0c58*/ 	.word	0x0000f5d0
        /*0c5c*/ 	.word	0x00000006
        /*0c60*/ 	.word	0x0002a840
        /*0c64*/ 	.short	0x010a
        /*0c66*/ 	.byte	0x3f
	.zero		1


	//   ....[64]....
        /*0c68*/ 	.word	0x0000fd90
        /*0c6c*/ 	.word	0x00000004
        /*0c70*/ 	.word	0x0002a860
        /*0c74*/ 	.short	0x010a
        /*0c76*/ 	.byte	0x3f
	.zero		1


	//   ....[65]....
        /*0c78*/ 	.word	0x000105a0
        /*0c7c*/ 	.word	0x00000000
        /*0c80*/ 	.word	0x0002a860
        /*0c84*/ 	.short	0x010a
        /*0c86*/ 	.byte	0x3f
	.zero		1


	//   ....[66]....
        /*0c88*/ 	.word	0x000116d0
        /*0c8c*/ 	.word	0x00000004
        /*0c90*/ 	.word	0x0002a820
        /*0c94*/ 	.short	0x010a
        /*0c96*/ 	.byte	0x3f
	.zero		1


	//   ....[67]....
        /*0c98*/ 	.word	0x00011870
        /*0c9c*/ 	.word	0x00000005
        /*0ca0*/ 	.word	0x0002a840
        /*0ca4*/ 	.short	0x010a
        /*0ca6*/ 	.byte	0x3f
	.zero		1


	//   ....[68]....
        /*0ca8*/ 	.word	0x000118c0
        /*0cac*/ 	.word	0x0000001b
        /*0cb0*/ 	.word	0x0002a840
        /*0cb4*/ 	.short	0x010a
        /*0cb6*/ 	.byte	0x3f
	.zero		1


	//   ....[69]....
        /*0cb8*/ 	.word	0x00011910
        /*0cbc*/ 	.word	0x00000005
        /*0cc0*/ 	.word	0x0002a860
        /*0cc4*/ 	.short	0x010a
        /*0cc6*/ 	.byte	0x3f
	.zero		1


	//----- nvinfo : EIATTR_NUM_MBARRIERS
	.align		4
.L_120:
        /*0cc8*/ 	.byte	0x03, 0x38
        /*0cca*/ 	.short	0x0016


	//----- nvinfo : EIATTR_EXIT_INSTR_OFFSETS
	.align		4
        /*0ccc*/ 	.byte	0x04, 0x1c
        /*0cce*/ 	.short	(.L_122 - .L_121)


	//   ....[0]....
.L_121:
        /*0cd0*/ 	.word	0x00000960


	//   ....[1]....
        /*0cd4*/ 	.word	0x00008b30


	//   ....[2]....
        /*0cd8*/ 	.word	0x0000df00


	//----- nvinfo : EIATTR_MAX_THREADS
	.align		4
.L_122:
        /*0cdc*/ 	.byte	0x04, 0x05
        /*0cde*/ 	.short	(.L_124 - .L_123)
.L_123:
        /*0ce0*/ 	.word	0x00000180
        /*0ce4*/ 	.word	0x00000001
        /*0ce8*/ 	.word	0x00000001


	//----- nvinfo : EIATTR_CRS_STACK_SIZE
	.align		4
.L_124:
        /*0cec*/ 	.byte	0x04, 0x1e
        /*0cee*/ 	.short	(.L_126 - .L_125)
.L_125:
        /*0cf0*/ 	.word	0x00000000


	//----- nvinfo : EIATTR_CBANK_PARAM_SIZE
	.align		4
.L_126:
        /*0cf4*/ 	.byte	0x03, 0x19
        /*0cf6*/ 	.short	0x0af0


	//----- nvinfo : EIATTR_PARAM_CBANK
	.align		4
        /*0cf8*/ 	.byte	0x04, 0x0a
        /*0cfa*/ 	.short	(.L_128 - .L_127)
	.align		4
.L_127:
        /*0cfc*/ 	.word	index@(.nv.constant0._ZN7cutlass13device_kernelIN5flash11enable_sm90INS1_16FlashAttnFwdSm90INS1_25CollectiveMainloopFwdSm90ILi2EN4cute5tupleIJNS5_1CILi1EEES8_S8_EEENS6_IJNS7_ILi128EEENS7_ILi96EEENS7_ILi192EEEEEELi128ENS_10bfloat16_tEfNS_4arch4Sm90ELb0ELb0ELb1ELb1ELb1ELb0ELb0ELb1ELb1ELb1ELb0ELb0EEENS1_21CollectiveEpilogueFwdINS6_IJSA_SA_SB_EEES9_SE_SG_Li256ELb1ELb1ELb0ELb0EEENS1_36VarlenDynamicPersistentTileSchedulerILi128ELi96ELi256ELi128ELb0ELb1ELb1ELb0ELb1ELb1EEEEEEEEEvNT_6ParamsE)
        /*0d00*/ 	.short	0x0210
        /*0d02*/ 	.short	0x0af0


	//----- nvinfo : EIATTR_SW_WAR
	.align		4
.L_128:
        /*0d04*/ 	.byte	0x04, 0x36
        /*0d06*/ 	.short	(.L_130 - .L_129)
.L_129:
        /*0d08*/ 	.word	0x00000008
.L_130:


//--------------------- .nv.info._ZN7cutlass13device_kernelIN5flash11enable_sm90INS1_16FlashAttnFwdSm90INS1_25CollectiveMainloopFwdSm90ILi2EN4cute5tupleIJNS5_1CILi1EEES8_S8_EEENS6_IJNS7_ILi128EEENS7_ILi96EEENS7_ILi192EEEEEELi128ENS_10bfloat16_tEfNS_4arch4Sm90ELb0ELb0ELb1ELb1ELb1ELb1ELb0ELb1ELb1ELb1ELb0ELb0EEENS1_21CollectiveEpilogueFwdINS6_IJSA_SA_SB_EEES9_SE_SG_Li256ELb1ELb1ELb0ELb0EEENS1_36VarlenDynamicPersistentTileSchedulerILi128ELi96ELi256ELi128ELb0ELb1ELb1ELb0ELb1ELb1EEEEEEEEEvNT_6ParamsE --------------------------
	.section	.nv.info._ZN7cutlass13device_kernelIN5flash11enable_sm90INS1_16FlashAttnFwdSm90INS1_25CollectiveMainloopFwdSm90ILi2EN4cute5tupleIJNS5_1CILi1EEES8_S8_EEENS6_IJNS7_ILi128EEENS7_ILi96EEENS7_ILi192EEEEEELi128ENS_10bfloat16_tEfNS_4arch4Sm90ELb0ELb0ELb1ELb1ELb1ELb1ELb0ELb1ELb1ELb1ELb0ELb0EEENS1_21CollectiveEpilogueFwdINS6_IJSA_SA_SB_EEES9_SE_SG_Li256ELb1ELb1ELb0ELb0EEENS1_36VarlenDynamicPersistentTileSchedulerILi128ELi96ELi256ELi128ELb0ELb1ELb1ELb0ELb1ELb1EEEEEEEEEvNT_6ParamsE,"",@"SHT_CUDA_INFO"
	.sectionflags	@""
	.align	4


	//----- nvinfo : EIATTR_CUDA_API_VERSION
	.align		4
        /*0000*/ 	.byte	0x04, 0x37
        /*0002*/ 	.short	(.L_132 - .L_131)
.L_131:
        /*0004*/ 	.word	0x00000082


	//----- nvinfo : EIATTR_KPARAM_INFO
	.align		4
.L_132:
        /*0008*/ 	.byte	0x04, 0x17
        /*000a*/ 	.short	(.L_134 - .L_133)
.L_133:
        /*000c*/ 	.word	0x00000000
        /*0010*/ 	.short	0x0000
        /*0012*/ 	.short	0x0070
        /*0014*/ 	.byte	0x00, 0xf0, 0x01, 0x2a


	//----- nvinfo : EIATTR_SPARSE_MMA_MASK
	.align		4
.L_134:
        /*0018*/ 	.byte	0x03, 0x50
        /*001a*/ 	.short	0x0000


	//----- nvinfo : EIATTR_MAXREG_COUNT
	.align		4
        /*001c*/ 	.byte	0x03, 0x1b
        /*001e*/ 	.short	0x00a8


	//----- nvinfo : EIATTR_NUM_BARRIERS
	.align		4
        /*0020*/ 	.byte	0x02, 0x4c
        /*0022*/ 	.byte	0x10
	.zero		1


	//----- nvinfo : EIATTR_EXTERNS
	.align		4
        /*0024*/ 	.byte	0x04, 0x0f
        /*0026*/ 	.short	(.L_136 - .L_135)


	//   ....[0]....
	.align		4
.L_135:
        /*0028*/ 	.word	index@(__assertfail)


	//----- nvinfo : EIATTR_ANNOTATIONS
	.align		4
.L_136:
        /*002c*/ 	.byte	0x04, 0x55
        /*002e*/ 	.short	(.L_138 - .L_137)


	//   ....[0]....
.L_137:
        /* <DEDUP_REMOVED lines=36> */


	//----- nvinfo : EIATTR_MERCURY_ISA_VERSION
	.align		4
.L_138:
        /*0258*/ 	.byte	0x03, 0x5f
        /*025a*/ 	.short	0x0101


	//----- nvinfo : EIATTR_UNUSED_LOAD_BYTE_OFFSET
	.align		4
        /*025c*/ 	.byte	0x04, 0x44
        /*025e*/ 	.short	(.L_140 - .L_139)


	//   ....[0]....
.L_139:
        /*0260*/ 	.word	0x00000a50
        /*0264*/ 	.word	0x0000fff0


	//   ....[1]....
        /*0268*/ 	.word	0x00016ae0
        /*026c*/ 	.word	0x0000fff0


	//----- nvinfo : EIATTR_INT_WARP_WIDE_INSTR_OFFSETS
	.align		4
.L_140:
        /*0270*/ 	.byte	0x04, 0x31
        /*0272*/ 	.short	(.L_142 - .L_141)


	//   ....[0]....
.L_141:
        /*0274*/ 	.word	0x00000130


	//   ....[1]....
        /*0278*/ 	.word	0x00000170


	//   ....[2]....
        /*027c*/ 	.word	0x000001e0


	//   ....[3]....
        /*0280*/ 	.word	0x0001aea0


	//   ....[4]....
        /*0284*/ 	.word	0x0001af30


	//   ....[5]....
        /*0288*/ 	.word	0x0001de60


	//   ....[6]....
        /*028c*/ 	.word	0x0001def0


	//----- nvinfo : EIATTR_COOP_GROUP_MASK_REGIDS
	.align		4
.L_142:
        /*0290*/ 	.byte	0x04, 0x29
        /*0292*/ 	.short	(.L_144 - .L_143)


	//   ....[0]....
.L_143:
        /*0294*/ 	.word	0xffffffff


	//   ....[1]....
        /*0298*/ 	.word	0xffffffff


	//   ....[2]....
        /*029c*/ 	.word	0xffffffff


	//   ....[3]....
        /*02a0*/ 	.word	0xffffffff


	//   ....[4]....
        /*02a4*/ 	.word	0xffffffff


	//   ....[5]....
        /*02a8*/ 	.word	0xffffffff


	//   ....[6]....
        /*02ac*/ 	.word	0xffffffff


	//   ....[7]....
        /*02b0*/ 	.word	0xffffffff


	//   ....[8]....
        /*02b4*/ 	.word	0xffffffff


	//   ....[9]....
        /*02b8*/ 	.word	0xffffffff


	//   ....[10]....
        /*02bc*/ 	.word	0xffffffff


	//   ....[11]....
        /*02c0*/ 	.word	0xffffffff


	//   ....[12]....
        /*02c4*/ 	.word	0xffffffff


	//   ....[13]....
        /*02c8*/ 	.word	0xffffffff


	//   ....[14]....
        /*02cc*/ 	.word	0xffffffff


	//   ....[15]....
        /*02d0*/ 	.word	0xffffffff


	//   ....[16]....
        /*02d4*/ 	.word	0xffffffff


	//   ....[17]....
        /*02d8*/ 	.word	0xffffffff


	//   ....[18]....
        /*02dc*/ 	.word	0xffffffff


	//   ....[19]....
        /*02e0*/ 	.word	0xffffffff


	//   ....[20]....
        /*02e4*/ 	.word	0xffffffff


	//   ....[21]....
        /*02e8*/ 	.word	0xffffffff


	//   ....[22]....
        /*02ec*/ 	.word	0xffffffff


	//   ....[23]....
        /*02f0*/ 	.word	0xffffffff


	//   ....[24]....
        /*02f4*/ 	.word	0xffffffff


	//   ....[25]....
        /*02f8*/ 	.word	0xffffffff


	//   ....[26]....
        /*02fc*/ 	.word	0xffffffff


	//   ....[27]....
        /*0300*/ 	.word	0xffffffff


	//   ....[28]....
        /*0304*/ 	.word	0xffffffff


	//   ....[29]....
        /*0308*/ 	.word	0xffffffff


	//   ....[30]....
        /*030c*/ 	.word	0xffffffff


	//   ....[31]....
        /*0310*/ 	.word	0xffffffff


	//   ....[32]....
        /*0314*/ 	.word	0xffffffff


	//   ....[33]....
        /*0318*/ 	.word	0xffffffff


	//   ....[34]....
        /*031c*/ 	.word	0xffffffff


	//   ....[35]....
        /*0320*/ 	.word	0xffffffff


	//   ....[36]....
        /*0324*/ 	.word	0xffffffff


	//   ....[37]....
        /*0328*/ 	.word	0xffffffff


	//   ....[38]....
        /*032c*/ 	.word	0xffffffff


	//   ....[39]....
        /*0330*/ 	.word	0xffffffff


	//   ....[40]....
        /*0334*/ 	.word	0xffffffff


	//   ....[41]....
        /*0338*/ 	.word	0xffffffff


	//   ....[42]....
        /*033c*/ 	.word	0xffffffff


	//   ....[43]....
        /*0340*/ 	.word	0xffffffff


	//   ....[44]....
        /*0344*/ 	.word	0xffffffff


	//   ....[45]....
        /*0348*/ 	.word	0xffffffff


	//   ....[46]....
        /*034c*/ 	.word	0xffffffff


	//   ....[47]....
        /*0350*/ 	.word	0xffffffff


	//   ....[48]....
        /*0354*/ 	.word	0xffffffff


	//   ....[49]....
        /*0358*/ 	.word	0xffffffff


	//   ....[50]....
        /*035c*/ 	.word	0xffffffff


	//   ....[51]....
        /*0360*/ 	.word	0xffffffff


	//   ....[52]....
        /*0364*/ 	.word	0xffffffff


	//   ....[53]....
        /*0368*/ 	.word	0xffffffff


	//   ....[54]....
        /*036c*/ 	.word	0xffffffff


	//   ....[55]....
        /*0370*/ 	.word	0xffffffff


	//   ....[56]....
        /*0374*/ 	.word	0xffffffff


	//   ....[57]....
        /*0378*/ 	.word	0xffffffff


	//   ....[58]....
        /*037c*/ 	.word	0xffffffff


	//   ....[59]....
        /*0380*/ 	.word	0xffffffff


	//   ....[60]....
        /*0384*/ 	.word	0xffffffff


	//   ....[61]....
        /*0388*/ 	.word	0xffffffff


	//   ....[62]....
        /*038c*/ 	.word	0xffffffff


	//   ....[63]....
        /*0390*/ 	.word	0xffffffff


	//   ....[64]....
        /*0394*/ 	.word	0xffffffff


	//   ....[65]....
        /*0398*/ 	.word	0xffffffff


	//   ....[66]....
        /*039c*/ 	.word	0xffffffff


	//   ....[67]....
        /*03a0*/ 	.word	0xffffffff


	//   ....[68]....
        /*03a4*/ 	.word	0xffffffff


	//   ....[69]....
        /*03a8*/ 	.word	0xffffffff


	//   ....[70]....
        /*03ac*/ 	.word	0xffffffff


	//   ....[71]....
        /*03b0*/ 	.word	0xffffffff


	//   ....[72]....
        /*03b4*/ 	.word	0xffffffff


	//   ....[73]....
        /*03b8*/ 	.word	0xffffffff


	//   ....[74]....
        /*03bc*/ 	.word	0xffffffff


	//   ....[75]....
        /*03c0*/ 	.word	0xffffffff


	//   ....[76]....
        /*03c4*/ 	.word	0xffffffff


	//   ....[77]....
        /*03c8*/ 	.word	0xffffffff


	//   ....[78]....
        /*03cc*/ 	.word	0xffffffff


	//   ....[79]....
        /*03d0*/ 	.word	0xffffffff


	//   ....[80]....
        /*03d4*/ 	.word	0xffffffff


	//   ....[81]....
        /*03d8*/ 	.word	0xffffffff


	//   ....[82]....
        /*03dc*/ 	.word	0xffffffff


	//   ....[83]....
        /*03e0*/ 	.word	0xffffffff


	//   ....[84]....
        /*03e4*/ 	.word	0xffffffff


	//   ....[85]....
        /*03e8*/ 	.word	0xffffffff


	//   ....[86]....
        /*03ec*/ 	.word	0xffffffff


	//   ....[87]....
        /*03f0*/ 	.word	0xffffffff


	//   ....[88]....
        /*03f4*/ 	.word	0xffffffff


	//   ....[89]....
        /*03f8*/ 	.word	0xffffffff


	//   ....[90]....
        /*03fc*/ 	.word	0xffffffff


	//   ....[91]....
        /*0400*/ 	.word	0xffffffff


	//   ....[92]....
        /*0404*/ 	.word	0xffffffff


	//   ....[93]....
        /*0408*/ 	.word	0xffffffff


	//   ....[94]....
        /*040c*/ 	.word	0xffffffff


	//   ....[95]....
        /*0410*/ 	.word	0xffffffff


	//   ....[96]....
        /*0414*/ 	.word	0xffffffff


	//   ....[97]....
        /*0418*/ 	.word	0xffffffff


	//   ....[98]....
        /*041c*/ 	.word	0xffffffff


	//   ....[99]....
        /*0420*/ 	.word	0xffffffff


	//   ....[100]....
        /*0424*/ 	.word	0xffffffff


	//   ....[101]....
        /*0428*/ 	.word	0xffffffff


	//   ....[102]....
        /*042c*/ 	.word	0xffffffff


	//   ....[103]....
        /*0430*/ 	.word	0xffffffff


	//   ....[104]....
        /*0434*/ 	.word	0xffffffff


	//   ....[105]....
        /*0438*/ 	.word	0xffffffff


	//   ....[106]....
        /*043c*/ 	.word	0xffffffff


	//   ....[107]....
        /*0440*/ 	.word	0xffffffff


	//   ....[108]....
        /*0444*/ 	.word	0xffffffff


	//   ....[109]....
        /*0448*/ 	.word	0xffffffff


	//   ....[110]....
        /*044c*/ 	.word	0xffffffff


	//   ....[111]....
        /*0450*/ 	.word	0xffffffff


	//   ....[112]....
        /*0454*/ 	.word	0xffffffff


	//   ....[113]....
        /*0458*/ 	.word	0xffffffff


	//   ....[114]....
        /*045c*/ 	.word	0xffffffff


	//   ....[115]....
        /*0460*/ 	.word	0xffffffff


	//   ....[116]....
        /*0464*/ 	.word	0xffffffff


	//   ....[117]....
        /*0468*/ 	.word	0xffffffff


	//   ....[118]....
        /*046c*/ 	.word	0xffffffff


	//   ....[119]....
        /*0470*/ 	.word	0xffffffff


	//   ....[120]....
        /*0474*/ 	.word	0xffffffff


	//   ....[121]....
        /*0478*/ 	.word	0xffffffff


	//   ....[122]....
        /*047c*/ 	.word	0xffffffff


	//   ....[123]....
        /*0480*/ 	.word	0xffffffff


	//   ....[124]....
        /*0484*/ 	.word	0xffffffff


	//   ....[125]....
        /*0488*/ 	.word	0xffffffff


	//   ....[126]....
        /*048c*/ 	.word	0xffffffff


	//   ....[127]....
        /*0490*/ 	.word	0xffffffff


	//   ....[128]....
        /*0494*/ 	.word	0xffffffff


	//   ....[129]....
        /*0498*/ 	.word	0xffffffff


	//   ....[130]....
        /*049c*/ 	.word	0xffffffff


	//   ....[131]....
        /*04a0*/ 	.word	0xffffffff


	//   ....[132]....
        /*04a4*/ 	.word	0xffffffff


	//   ....[133]....
        /*04a8*/ 	.word	0xffffffff


	//   ....[134]....
        /*04ac*/ 	.word	0xffffffff


	//   ....[135]....
        /*04b0*/ 	.word	0xffffffff


	//   ....[136]....
        /*04b4*/ 	.word	0xffffffff


	//   ....[137]....
        /*04b8*/ 	.word	0xffffffff


	//   ....[138]....
        /*04bc*/ 	.word	0xffffffff


	//   ....[139]....
        /*04c0*/ 	.word	0xffffffff


	//   ....[140]....
        /*04c4*/ 	.word	0xffffffff


	//   ....[141]....
        /*04c8*/ 	.word	0xffffffff


	//   ....[142]....
        /*04cc*/ 	.word	0xffffffff


	//   ....[143]....
        /*04d0*/ 	.word	0xffffffff


	//   ....[144]....
        /*04d4*/ 	.word	0xffffffff


	//   ....[145]....
        /*04d8*/ 	.word	0xffffffff


	//   ....[146]....
        /*04dc*/ 	.word	0xffffffff


	//   ....[147]....
        /*04e0*/ 	.word	0xffffffff


	//   ....[148]....
        /*04e4*/ 	.word	0xffffffff


	//   ....[149]....
        /*04e8*/ 	.word	0xffffffff


	//   ....[150]....
        /*04ec*/ 	.word	0xffffffff


	//   ....[151]....
        /*04f0*/ 	.word	0xffffffff


	//   ....[152]....
        /*04f4*/ 	.word	0xffffffff


	//   ....[153]....
        /*04f8*/ 	.word	0xffffffff


	//   ....[154]....
        /*04fc*/ 	.word	0xffffffff


	//   ....[155]....
        /*0500*/ 	.word	0xffffffff


	//   ....[156]....
        /*0504*/ 	.word	0xffffffff


	//   ....[157]....
        /*0508*/ 	.word	0xffffffff


	//   ....[158]....
        /*050c*/ 	.word	0xffffffff


	//   ....[159]....
        /*0510*/ 	.word	0xffffffff


	//   ....[160]....
        /*0514*/ 	.word	0xffffffff


	//   ....[161]....
        /*0518*/ 	.word	0xffffffff


	//   ....[162]....
        /*051c*/ 	.word	0xffffffff


	//   ....[163]....
        /*0520*/ 	.word	0x0500000f


	//   ....[164]....
        /*0524*/ 	.word	0x0500000f


	//   ....[165]....
        /*0528*/ 	.word	0x0500000f


	//   ....[166]....
        /*052c*/ 	.word	0x0500000f


	//   ....[167]....
        /*0530*/ 	.word	0x0500000f


	//   ....[168]....
        /*0534*/ 	.word	0x0500000f


	//   ....[169]....
        /*0538*/ 	.word	0x0500000f


	//   ....[170]....
        /*053c*/ 	.word	0x0500000f


	//   ....[171]....
        /*0540*/ 	.word	0x0500000f


	//   ....[172]....
        /*0544*/ 	.word	0x0500000f


	//   ....[173]....
        /*0548*/ 	.word	0x0500000f


	//   ....[174]....
        /*054c*/ 	.word	0x0500000f


	//   ....[175]....
        /*0550*/ 	.word	0x0500000f


	//   ....[176]....
        /*0554*/ 	.word	0x0500000f


	//   ....[177]....
        /*0558*/ 	.word	0x0500000f


	//   ....[178]....
        /*055c*/ 	.word	0x0500000f


	//   ....[179]....
        /*0560*/ 	.word	0x0500000f


	//   ....[180]....
        /*0564*/ 	.word	0x0500000f


	//   ....[181]....
        /*0568*/ 	.word	0x0500000f


	//   ....[182]....
        /*056c*/ 	.word	0x0500000f


	//   ....[183]....
        /*0570*/ 	.word	0x0500000f


	//   ....[184]....
        /*0574*/ 	.word	0x0500000f


	//   ....[185]....
        /*0578*/ 	.word	0x0500000f


	//   ....[186]....
        /*057c*/ 	.word	0x0500000f


	//   ....[187]....
        /*0580*/ 	.word	0x0500000f


	//   ....[188]....
        /*0584*/ 	.word	0x0500000f


	//   ....[189]....
        /*0588*/ 	.word	0x0500000f


	//   ....[190]....
        /*058c*/ 	.word	0x0500000f


	//   ....[191]....
        /*0590*/ 	.word	0x0500000f


	//   ....[192]....
        /*0594*/ 	.word	0x0500000f


	//   ....[193]....
        /*0598*/ 	.word	0x0500000f


	//   ....[194]....
        /*059c*/ 	.word	0x0500000f


	//   ....[195]....
        /*05a0*/ 	.word	0x0500000f


	//   ....[196]....
        /*05a4*/ 	.word	0x0500000f


	//   ....[197]....
        /*05a8*/ 	.word	0x0500000f


	//   ....[198]....
        /*05ac*/ 	.word	0x0500000f


	//   ....[199]....
        /*05b0*/ 	.word	0x0500000f


	//   ....[200]....
        /*05b4*/ 	.word	0x0500000f


	//   ....[201]....
        /*05b8*/ 	.word	0x0500000f


	//   ....[202]....
        /*05bc*/ 	.word	0x0500000f


	//   ....[203]....
        /*05c0*/ 	.word	0x0500000f


	//   ....[204]....
        /*05c4*/ 	.word	0x0500000f


	//   ....[205]....
        /*05c8*/ 	.word	0x0500000f


	//   ....[206]....
        /*05cc*/ 	.word	0x0500000f


	//   ....[207]....
        /*05d0*/ 	.word	0x0500000f


	//   ....[208]....
        /*05d4*/ 	.word	0x0500000f


	//   ....[209]....
        /*05d8*/ 	.word	0x0500000f


	//   ....[210]....
        /*05dc*/ 	.word	0x0500000f


	//   ....[211]....
        /*05e0*/ 	.word	0x0500000f


	//   ....[212]....
        /*05e4*/ 	.word	0x0500000f


	//   ....[213]....
        /*05e8*/ 	.word	0x0500000f


	//   ....[214]....
        /*05ec*/ 	.word	0x0500000f


	//   ....[215]....
        /*05f0*/ 	.word	0x0500000f


	//   ....[216]....
        /*05f4*/ 	.word	0x0500000f


	//   ....[217]....
        /*05f8*/ 	.word	0x0500000f


	//   ....[218]....
        /*05fc*/ 	.word	0x0500000f


	//   ....[219]....
        /*0600*/ 	.word	0x0500000f


	//   ....[220]....
        /*0604*/ 	.word	0x0500000f


	//   ....[221]....
        /*0608*/ 	.word	0x0500000f


	//   ....[222]....
        /*060c*/ 	.word	0x0500000f


	//   ....[223]....
        /*0610*/ 	.word	0x0500000f


	//   ....[224]....
        /*0614*/ 	.word	0x0500000f


	//   ....[225]....
        /*0618*/ 	.word	0x0500000f


	//   ....[226]....
        /*061c*/ 	.word	0x0500000f


	//   ....[227]....
        /*0620*/ 	.word	0x0500000f


	//   ....[228]....
        /*0624*/ 	.word	0x0500000f


	//   ....[229]....
        /*0628*/ 	.word	0x0500000f


	//   ....[230]....
        /*062c*/ 	.word	0x0500000f


	//   ....[231]....
        /*0630*/ 	.word	0x0500000f


	//   ....[232]....
        /*0634*/ 	.word	0x0500000f


	//   ....[233]....
        /*0638*/ 	.word	0x0500000f


	//   ....[234]....
        /*063c*/ 	.word	0x0500000f


	//   ....[235]....
        /*0640*/ 	.word	0x0500000f


	//   ....[236]....
        /*0644*/ 	.word	0x0500000f


	//   ....[237]....
        /*0648*/ 	.word	0x0500000f


	//   ....[238]....
        /*064c*/ 	.word	0x0500000f


	//   ....[239]....
        /*0650*/ 	.word	0x0500000f


	//   ....[240]....
        /*0654*/ 	.word	0x0500000f


	//   ....[241]....
        /*0658*/ 	.word	0x0500000f


	//   ....[242]....
        /*065c*/ 	.word	0x0500000f


	//   ....[243]....
        /*0660*/ 	.word	0x0500000f


	//   ....[244]....
        /*0664*/ 	.word	0x0500000f


	//   ....[245]....
        /*0668*/ 	.word	0x0500000f


	//   ....[246]....
        /*066c*/ 	.word	0x0500000f


	//   ....[247]....
        /*0670*/ 	.word	0x0500000f


	//   ....[248]....
        /*0674*/ 	.word	0x0500000f


	//   ....[249]....
        /*0678*/ 	.word	0x0500000f


	//   ....[250]....
        /*067c*/ 	.word	0x0500000f


	//   ....[251]....
        /*0680*/ 	.word	0x0500000f


	//   ....[252]....
        /*0684*/ 	.word	0x0500000f


	//   ....[253]....
        /*0688*/ 	.word	0x0500000f


	//   ....[254]....
        /*068c*/ 	.word	0x0500000f


	//   ....[255]....
        /*0690*/ 	.word	0x0500000f


	//   ....[0]....
        /*0694*/ 	.word	0x0500000f


	//   ....[1]....
        /*0698*/ 	.word	0x0500000f


	//   ....[2]....
        /*069c*/ 	.word	0x0500000f


	//   ....[3]....
        /*06a0*/ 	.word	0x0500000f


	//   ....[4]....
        /*06a4*/ 	.word	0x0500000f


	//   ....[5]....
        /*06a8*/ 	.word	0x0500000f


	//   ....[6]....
        /*06ac*/ 	.word	0x0500000f


	//   ....[7]....
        /*06b0*/ 	.word	0x0500000f


	//   ....[8]....
        /*06b4*/ 	.word	0x0500000f


	//   ....[9]....
        /*06b8*/ 	.word	0x0500000f


	//   ....[10]....
        /*06bc*/ 	.word	0x0500000f


	//----- nvinfo : EIATTR_COOP_GROUP_INSTR_OFFSETS
	.align		4
.L_144:
        /*06c0*/ 	.byte	0x04, 0x28
        /*06c2*/ 	.short	(.L_146 - .L_145)


	//   ....[0]....
.L_145:
        /*06c4*/ 	.word	0x00000060


	//   ....[1]....
        /*06c8*/ 	.word	0x00000140


	//   ....[2]....
        /*06cc*/ 	.word	0x00000190


	//   ....[3]....
        /*06d0*/ 	.word	0x000003c0


	//   ....[4]....
        /*06d4*/ 	.word	0x00000520


	//   ....[5]....
        /*06d8*/ 	.word	0x00000640


	//   ....[6]....
        /*06dc*/ 	.word	0x000007a0


	//   ....[7]....
        /*06e0*/ 	.word	0x00003770


	//   ....[8]....
        /*06e4*/ 	.word	0x00003780


	//   ....[9]....
        /*06e8*/ 	.word	0x00004e30


	//   ....[10]....
        /*06ec*/ 	.word	0x00004e40


	//   ....[11]....
        /*06f0*/ 	.word	0x00006fa0


	//   ....[12]....
        /*06f4*/ 	.word	0x00006fb0


	//   ....[13]....
        /*06f8*/ 	.word	0x000087e0


	//   ....[14]....
        /*06fc*/ 	.word	0x000087f0


	//   ....[15]....
        /*0700*/ 	.word	0x0000a1f0


	//   ....[16]....
        /*0704*/ 	.word	0x0000a200


	//   ....[17]....
        /*0708*/ 	.word	0x0000a490


	//   ....[18]....
        /*070c*/ 	.word	0x0000a4a0


	//   ....[19]....
        /*0710*/ 	.word	0x0000aa00


	//   ....[20]....
        /*0714*/ 	.word	0x0000aa10


	//   ....[21]....
        /*0718*/ 	.word	0x0000ab90


	//   ....[22]....
        /*071c*/ 	.word	0x0000abb0


	//   ....[23]....
        /*0720*/ 	.word	0x0000b130


	//   ....[24]....
        /*0724*/ 	.word	0x0000b6d0


	//   ....[25]....
        /*0728*/ 	.word	0x0000b6e0


	//   ....[26]....
        /*072c*/ 	.word	0x0000b6f0


	//   ....[27]....
        /*0730*/ 	.word	0x0000b700


	//   ....[28]....
        /*0734*/ 	.word	0x0000e140


	//   ....[29]....
        /*0738*/ 	.word	0x0000e150


	//   ....[30]....
        /*073c*/ 	.word	0x0000e160


	//   ....[31]....
        /*0740*/ 	.word	0x0000e170


	//   ....[32]....
        /*0744*/ 	.word	0x00012550


	//   ....[33]....
        /*0748*/ 	.word	0x000125a0


	//   ....[34]....
        /*074c*/ 	.word	0x000128b0


	//   ....[35]....
        /*0750*/ 	.word	0x00012930


	//   ....[36]....
        /*0754*/ 	.word	0x00014fe0


	//   ....[37]....
        /*0758*/ 	.word	0x00015000


	//   ....[38]....
        /*075c*/ 	.word	0x00015020


	//   ....[39]....
        /*0760*/ 	.word	0x00015040


	//   ....[40]....
        /*0764*/ 	.word	0x000161d0


	//   ....[41]....
        /*0768*/ 	.word	0x000163f0


	//   ....[42]....
        /*076c*/ 	.word	0x00016420


	//   ....[43]....
        /*0770*/ 	.word	0x000164e0


	//   ....[44]....
        /*0774*/ 	.word	0x00017520


	//   ....[45]....
        /*0778*/ 	.word	0x00017560


	//   ....[46]....
        /*077c*/ 	.word	0x000175a0


	//   ....[47]....
        /*0780*/ 	.word	0x000175d0


	//   ....[48]....
        /*0784*/ 	.word	0x00017b60


	//   ....[49]....
        /*0788*/ 	.word	0x00017ba0


	//   ....[50]....
        /*078c*/ 	.word	0x00017c60


	//   ....[51]....
        /*0790*/ 	.word	0x00017c80


	//   ....[52]....
        /*0794*/ 	.word	0x00017d40


	//   ....[53]....
        /*0798*/ 	.word	0x00017d60


	//   ....[54]....
        /*079c*/ 	.word	0x00017e30


	//   ....[55]....
        /*07a0*/ 	.word	0x00017e50


	//   ....[56]....
        /*07a4*/ 	.word	0x000186a0


	//   ....[57]....
        /*07a8*/ 	.word	0x000186c0


	//   ....[58]....
        /*07ac*/ 	.word	0x00018780


	//   ....[59]....
        /*07b0*/ 	.word	0x000187a0


	//   ....[60]....
        /*07b4*/ 	.word	0x00018860


	//   ....[61]....
        /*07b8*/ 	.word	0x00018880


	//   ....[62]....
        /*07bc*/ 	.word	0x00018950


	//   ....[63]....
        /*07c0*/ 	.word	0x00018970


	//   ....[64]....
        /*07c4*/ 	.word	0x00018ac0


	//   ....[65]....
        /*07c8*/ 	.word	0x00018c70


	//   ....[66]....
        /*07cc*/ 	.word	0x00018ca0


	//   ....[67]....
        /*07d0*/ 	.word	0x00018cd0


	//   ....[68]....
        /*07d4*/ 	.word	0x00018d00


	//   ....[69]....
        /*07d8*/ 	.word	0x00018d30


	//   ....[70]....
        /*07dc*/ 	.word	0x00018d60


	//   ....[71]....
        /*07e0*/ 	.word	0x00018ed0


	//   ....[72]....
        /*07e4*/ 	.word	0x00018f00


	//   ....[73]....
        /*07e8*/ 	.word	0x00018f30


	//   ....[74]....
        /*07ec*/ 	.word	0x00018f60


	//   ....[75]....
        /*07f0*/ 	.word	0x00018f90


	//   ....[76]....
        /*07f4*/ 	.word	0x00018fc0


	//   ....[77]....
        /*07f8*/ 	.word	0x00019050


	//   ....[78]....
        /*07fc*/ 	.word	0x00019080


	//   ....[79]....
        /*0800*/ 	.word	0x00019100


	//   ....[80]....
        /*0804*/ 	.word	0x00019c20


	//   ....[81]....
        /*0808*/ 	.word	0x0001bb60


	//   ....[82]....
        /*080c*/ 	.word	0x0001bb80


	//   ....[83]....
        /*0810*/ 	.word	0x0001bc30


	//   ....[84]....
        /*0814*/ 	.word	0x0001bc50


	//   ....[85]....
        /*0818*/ 	.word	0x0001bcf0


	//   ....[86]....
        /*081c*/ 	.word	0x0001bd10


	//   ....[87]....
        /*0820*/ 	.word	0x0001bdb0


	//   ....[88]....
        /*0824*/ 	.word	0x0001bdd0


	//   ....[89]....
        /*0828*/ 	.word	0x0001be70


	//   ....[90]....
        /*082c*/ 	.word	0x0001be90


	//   ....[91]....
        /*0830*/ 	.word	0x0001bea0


	//   ....[92]....
        /*0834*/ 	.word	0x0001bf30


	//   ....[93]....
        /*0838*/ 	.word	0x0001c6f0


	//   ....[94]....
        /*083c*/ 	.word	0x0001c720


	//   ....[95]....
        /*0840*/ 	.word	0x0001c740


	//   ....[96]....
        /*0844*/ 	.word	0x0001c7d0


	//   ....[97]....
        /*0848*/ 	.word	0x0001c7e0


	//   ....[98]....
        /*084c*/ 	.word	0x0001c880


	//   ....[99]....
        /*0850*/ 	.word	0x0001c890


	//   ....[100]....
        /*0854*/ 	.word	0x0001c930


	//   ....[101]....
        /*0858*/ 	.word	0x0001c940


	//   ....[102]....
        /*085c*/ 	.word	0x0001c9e0


	//   ....[103]....
        /*0860*/ 	.word	0x0001c9f0


	//   ....[104]....
        /*0864*/ 	.word	0x0001ca90


	//   ....[105]....
        /*0868*/ 	.word	0x0001caa0


	//   ....[106]....
        /*086c*/ 	.word	0x0001cb40


	//   ....[107]....
        /*0870*/ 	.word	0x0001cb50


	//   ....[108]....
        /*0874*/ 	.word	0x0001cb60


	//   ....[109]....
        /*0878*/ 	.word	0x0001d340


	//   ....[110]....
        /*087c*/ 	.word	0x0001d350


	//   ....[111]....
        /*0880*/ 	.word	0x0001d360


	//   ....[112]....
        /*0884*/ 	.word	0x0001d3f0


	//   ....[113]....
        /*0888*/ 	.word	0x0001d400


	//   ....[114]....
        /*088c*/ 	.word	0x0001d460


	//   ....[115]....
        /*0890*/ 	.word	0x0001d490


	//   ....[116]....
        /*0894*/ 	.word	0x0001d4d0


	//   ....[117]....
        /*0898*/ 	.word	0x0001d500


	//   ....[118]....
        /*089c*/ 	.word	0x0001d540


	//   ....[119]....
        /*08a0*/ 	.word	0x0001d570


	//   ....[120]....
        /*08a4*/ 	.word	0x0001d5b0


	//   ....[121]....
        /*08a8*/ 	.word	0x0001d830


	//   ....[122]....
        /*08ac*/ 	.word	0x0001d850


	//   ....[123]....
        /*08b0*/ 	.word	0x0001d8e0


	//   ....[124]....
        /*08b4*/ 	.word	0x0001d8f0


	//   ....[125]....
        /*08b8*/ 	.word	0x0001d960


	//   ....[126]....
        /*08bc*/ 	.word	0x0001d970


	//   ....[127]....
        /*08c0*/ 	.word	0x0001d9e0


	//   ....[128]....
        /*08c4*/ 	.word	0x0001d9f0


	//   ....[129]....
        /*08c8*/ 	.word	0x0001da60


	//   ....[130]....
        /*08cc*/ 	.word	0x0001da70


	//   ....[131]....
        /*08d0*/ 	.word	0x0001da80


	//   ....[132]....
        /*08d4*/ 	.word	0x0001daf0


	//   ....[133]....
        /*08d8*/ 	.word	0x0001e080


	//   ....[134]....
        /*08dc*/ 	.word	0x0001e0b0


	//   ....[135]....
        /*08e0*/ 	.word	0x0001e0d0


	//   ....[136]....
        /*08e4*/ 	.word	0x0001e0e0


	//   ....[137]....
        /*08e8*/ 	.word	0x0001e120


	//   ....[138]....
        /*08ec*/ 	.word	0x0001e140


	//   ....[139]....
        /*08f0*/ 	.word	0x0001e1b0


	//   ....[140]....
        /*08f4*/ 	.word	0x0001e1d0


	//   ....[141]....
        /*08f8*/ 	.word	0x0001e230


	//   ....[142]....
        /*08fc*/ 	.word	0x0001e250


	//   ....[143]....
        /*0900*/ 	.word	0x0001e2a0


	//   ....[144]....
        /*0904*/ 	.word	0x0001e2c0


	//   ....[145]....
        /*0908*/ 	.word	0x0001e6b0


	//   ....[146]....
        /*090c*/ 	.word	0x0001e700


	//   ....[147]....
        /*0910*/ 	.word	0x0001e730


	//   ....[148]....
        /*0914*/ 	.word	0x0001e740


	//   ....[149]....
        /*0918*/ 	.word	0x0001e770


	//   ....[150]....
        /*091c*/ 	.word	0x0001e7a0


	//   ....[151]....
        /*0920*/ 	.word	0x0001e7d0


	//   ....[152]....
        /*0924*/ 	.word	0x0001e800


	//   ....[153]....
        /*0928*/ 	.word	0x0001e980


	//   ....[154]....
        /*092c*/ 	.word	0x0001e9b0


	//   ....[155]....
        /*0930*/ 	.word	0x0001e9e0


	//   ....[156]....
        /*0934*/ 	.word	0x0001ea10


	//   ....[157]....
        /*0938*/ 	.word	0x0001ea40


	//   ....[158]....
        /*093c*/ 	.word	0x0001ea70


	//   ....[159]....
        /*0940*/ 	.word	0x0001eb30


	//   ....[160]....
        /*0944*/ 	.word	0x0001eb50


	//   ....[161]....
        /*0948*/ 	.word	0x0001ebc0


	//   ....[162]....
        /*094c*/ 	.word	0x0001f030


	//   ....[163]....
        /*0950*/ 	.word	0x0001f370


	//   ....[164]....
        /*0954*/ 	.word	0x0001f400


	//   ....[165]....
        /*0958*/ 	.word	0x0001f4a0


	//   ....[166]....
        /*095c*/ 	.word	0x0001f530


	//   ....[167]....
        /*0960*/ 	.word	0x0001f620


	//   ....[168]....
        /*0964*/ 	.word	0x0001f6b0


	//   ....[169]....
        /*0968*/ 	.word	0x0001f750


	//   ....[170]....
        /*096c*/ 	.word	0x0001f7e0


	//   ....[171]....
        /*0970*/ 	.word	0x0001f8d0


	//   ....[172]....
        /*0974*/ 	.word	0x0001f960


	//   ....[173]....
        /*0978*/ 	.word	0x0001fa00


	//   ....[174]....
        /*097c*/ 	.word	0x0001fa90


	//   ....[175]....
        /*0980*/ 	.word	0x0001fb80


	//   ....[176]....
        /*0984*/ 	.word	0x0001fc10


	//   ....[177]....
        /*0988*/ 	.word	0x0001fc60


	//   ....[178]....
        /*098c*/ 	.word	0x0001fcb0


	//   ....[179]....
        /*0990*/ 	.word	0x0001fd90


	//   ....[180]....
        /*0994*/ 	.word	0x0001fe20


	//   ....[181]....
        /*0998*/ 	.word	0x0001fe70


	//   ....[182]....
        /*099c*/ 	.word	0x0001fec0


	//   ....[183]....
        /*09a0*/ 	.word	0x00020120


	//   ....[184]....
        /*09a4*/ 	.word	0x00020400


	//   ....[185]....
        /*09a8*/ 	.word	0x000204f0


	//   ....[186]....
        /*09ac*/ 	.word	0x00020590


	//   ....[187]....
        /*09b0*/ 	.word	0x000205f0


	//   ....[188]....
        /*09b4*/ 	.word	0x00020700


	//   ....[189]....
        /*09b8*/ 	.word	0x00020770


	//   ....[190]....
        /*09bc*/ 	.word	0x00020880


	//   ....[191]....
        /*09c0*/ 	.word	0x000208f0


	//   ....[192]....
        /*09c4*/ 	.word	0x00020a00


	//   ....[193]....
        /*09c8*/ 	.word	0x00020a70


	//   ....[194]....
        /*09cc*/ 	.word	0x00020b80


	//   ....[195]....
        /*09d0*/ 	.word	0x00020bf0


	//   ....[196]....
        /*09d4*/ 	.word	0x00020c90


	//   ....[197]....
        /*09d8*/ 	.word	0x00020da0


	//   ....[198]....
        /*09dc*/ 	.word	0x00020e00


	//   ....[199]....
        /*09e0*/ 	.word	0x00020e60


	//   ....[200]....
        /*09e4*/ 	.word	0x00020f60


	//   ....[201]....
        /*09e8*/ 	.word	0x00020fc0


	//   ....[202]....
        /*09ec*/ 	.word	0x000210d0


	//   ....[203]....
        /*09f0*/ 	.word	0x00021130


	//   ....[204]....
        /*09f4*/ 	.word	0x00021240


	//   ....[205]....
        /*09f8*/ 	.word	0x000212a0


	//   ....[206]....
        /*09fc*/ 	.word	0x000213b0


	//   ....[207]....
        /*0a00*/ 	.word	0x00021410


	//   ....[208]....
        /*0a04*/ 	.word	0x00021520


	//   ....[209]....
        /*0a08*/ 	.word	0x00021580


	//   ....[210]....
        /*0a0c*/ 	.word	0x00021690


	//   ....[211]....
        /*0a10*/ 	.word	0x000216f0


	//   ....[212]....
        /*0a14*/ 	.word	0x000217e0


	//   ....[213]....
        /*0a18*/ 	.word	0x00021910


	//   ....[214]....
        /*0a1c*/ 	.word	0x000219c0


	//   ....[215]....
        /*0a20*/ 	.word	0x00021a30


	//   ....[216]....
        /*0a24*/ 	.word	0x00021b20


	//   ....[217]....
        /*0a28*/ 	.word	0x00021b80


	//   ....[218]....
        /*0a2c*/ 	.word	0x00021c50


	//   ....[219]....
        /*0a30*/ 	.word	0x00021cb0


	//   ....[220]....
        /*0a34*/ 	.word	0x00021d80


	//   ....[221]....
        /*0a38*/ 	.word	0x00021de0


	//   ....[222]....
        /*0a3c*/ 	.word	0x00021eb0


	//   ....[223]....
        /*0a40*/ 	.word	0x00021f10


	//   ....[224]....
        /*0a44*/ 	.word	0x00021fe0


	//   ....[225]....
        /*0a48*/ 	.word	0x000220d0


	//   ....[226]....
        /*0a4c*/ 	.word	0x00022170


	//   ....[227]....
        /*0a50*/ 	.word	0x000221d0


	//   ....[228]....
        /*0a54*/ 	.word	0x000222c0


	//   ....[229]....
        /*0a58*/ 	.word	0x00022320


	//   ....[230]....
        /*0a5c*/ 	.word	0x00022400


	//   ....[231]....
        /*0a60*/ 	.word	0x00022460


	//   ....[232]....
        /*0a64*/ 	.word	0x00022540


	//   ....[233]....
        /*0a68*/ 	.word	0x000225a0


	//   ....[234]....
        /*0a6c*/ 	.word	0x00022680


	//   ....[235]....
        /*0a70*/ 	.word	0x000226e0


	//   ....[236]....
        /*0a74*/ 	.word	0x000227b0


	//   ....[237]....
        /*0a78*/ 	.word	0x000228e0


	//   ....[238]....
        /*0a7c*/ 	.word	0x000229e0


	//   ....[239]....
        /*0a80*/ 	.word	0x00022a70


	//   ....[240]....
        /*0a84*/ 	.word	0x00022b40


	//   ....[241]....
        /*0a88*/ 	.word	0x00022ba0


	//   ....[242]....
        /*0a8c*/ 	.word	0x00022c70


	//   ....[243]....
        /*0a90*/ 	.word	0x00022cd0


	//   ....[244]....
        /*0a94*/ 	.word	0x00022db0


	//   ....[245]....
        /*0a98*/ 	.word	0x00022e10


	//   ....[246]....
        /*0a9c*/ 	.word	0x00022ee0


	//   ....[247]....
        /*0aa0*/ 	.word	0x00022f40


	//   ....[248]....
        /*0aa4*/ 	.word	0x00023000


	//   ....[249]....
        /*0aa8*/ 	.word	0x00023090


	//   ....[250]....
        /*0aac*/ 	.word	0x00023130


	//   ....[251]....
        /*0ab0*/ 	.word	0x00023250


	//   ....[252]....
        /*0ab4*/ 	.word	0x000232c0


	//   ....[253]....
        /*0ab8*/ 	.word	0x00023330


	//   ....[254]....
        /*0abc*/ 	.word	0x000233a0


	//   ....[255]....
        /*0ac0*/ 	.word	0x00023410


	//   ....[0]....
        /*0ac4*/ 	.word	0x00023490


	//   ....[1]....
        /*0ac8*/ 	.word	0x00023520


	//   ....[2]....
        /*0acc*/ 	.word	0x000235b0


	//   ....[3]....
        /*0ad0*/ 	.word	0x00023620


	//   ....[4]....
        /*0ad4*/ 	.word	0x00023690


	//   ....[5]....
        /*0ad8*/ 	.word	0x00023700


	//   ....[6]....
        /*0adc*/ 	.word	0x00023780


	//   ....[7]....
        /*0ae0*/ 	.word	0x000237f0


	//   ....[8]....
        /*0ae4*/ 	.word	0x00023890


	//   ....[9]....
        /*0ae8*/ 	.word	0x00023920


	//   ....[10]....
        /*0aec*/ 	.word	0x00023a40


	//----- nvinfo : EIATTR_REG_RECONFIG
	.align		4
.L_146:
        /*0af0*/ 	.byte	0x01, 0x54
	.zero		2


	//----- nvinfo : EIATTR_SYSCALL_OFFSETS
	.align		4
        /*0af4*/ 	.byte	0x04, 0x46
        /*0af6*/ 	.short	(.L_148 - .L_147)


	//   ....[0]....
.L_147:
        /*0af8*/ 	.word	0x00001af0


	//   ....[1]....
        /*0afc*/ 	.word	0x00001c40


	//   ....[2]....
        /*0b00*/ 	.word	0x0000b2d0


	//   ....[3]....
        /*0b04*/ 	.word	0x0000b650


	//   ....[4]....
        /*0b08*/ 	.word	0x0001b090


	//   ....[5]....
        /*0b0c*/ 	.word	0x0001b1e0


	//   ....[6]....
        /*0b10*/ 	.word	0x0001b2d0


	//   ....[7]....
        /*0b14*/ 	.word	0x0001c2e0


	//----- nvinfo : EIATTR_MBARRIER_INSTR_OFFSETS
	.align		4
.L_148:
        /*0b18*/ 	.byte	0x04, 0x39
        /*0b1a*/ 	.short	(.L_150 - .L_149)


	//   ....[0]....
.L_149:
        /*0b1c*/ 	.word	0x00000270
        /*0b20*/ 	.word	0x000000ff
        /*0b24*/ 	.word	0x0002a800
        /*0b28*/ 	.short	0x0100
        /*0b2a*/ 	.byte	0x08
	.zero		1


	//   ....[1]....
        /*0b2c*/ 	.word	0x00000280
        /*0b30*/ 	.word	0x000000ff
        /*0b34*/ 	.word	0x0002a820
        /*0b38*/ 	.short	0x0100
        /*0b3a*/ 	.byte	0x08
	.zero		1


	//   ....[2]....
        /*0b3c*/ 	.word	0x00000370
        /*0b40*/ 	.word	0x000000ff
        /*0b44*/ 	.word	0x0002a830
        /*0b48*/ 	.short	0x0100
        /*0b4a*/ 	.byte	0x08
	.zero		1


	//   ....[3]....
        /*0b4c*/ 	.word	0x00000380
        /*0b50*/ 	.word	0x000000ff
        /*0b54*/ 	.word	0x0002a840
        /*0b58*/ 	.short	0x0100
        /*0b5a*/ 	.byte	0x08
	.zero		1


	//   ....[4]....
        /*0b5c*/ 	.word	0x00000390
        /*0b60*/ 	.word	0x000000ff
        /*0b64*/ 	.word	0x0002a838
        /*0b68*/ 	.short	0x0100
        /*0b6a*/ 	.byte	0x08
	.zero		1


	//   ....[5]....
        /*0b6c*/ 	.word	0x000003a0
        /*0b70*/ 	.word	0x000000ff
        /*0b74*/ 	.word	0x0002a848
        /*0b78*/ 	.short	0x0100
        /*0b7a*/ 	.byte	0x08
	.zero		1


	//   ....[6]....
        /*0b7c*/ 	.word	0x000004d0
        /*0b80*/ 	.word	0x000000ff
        /*0b84*/ 	.word	0x0002a850
        /*0b88*/ 	.short	0x0100
        /*0b8a*/ 	.byte	0x08
	.zero		1


	//   ....[7]....
        /*0b8c*/ 	.word	0x000004e0
        /*0b90*/ 	.word	0x000000ff
        /*0b94*/ 	.word	0x0002a860
        /*0b98*/ 	.short	0x0100
        /*0b9a*/ 	.byte	0x08
	.zero		1


	//   ....[8]....
        /*0b9c*/ 	.word	0x000004f0
        /*0ba0*/ 	.word	0x000000ff
        /*0ba4*/ 	.word	0x0002a858
        /*0ba8*/ 	.short	0x0100
        /*0baa*/ 	.byte	0x08
	.zero		1


	//   ....[9]....
        /*0bac*/ 	.word	0x00000500
        /*0bb0*/ 	.word	0x000000ff
        /*0bb4*/ 	.word	0x0002a868
        /*0bb8*/ 	.short	0x0100
        /*0bba*/ 	.byte	0x08
	.zero		1


	//   ....[10]....
        /*0bbc*/ 	.word	0x000005f0
        /*0bc0*/ 	.word	0x000000ff
        /*0bc4*/ 	.word	0x0002a870
        /*0bc8*/ 	.short	0x0100
        /*0bca*/ 	.byte	0x06
	.zero		1


	//   ....[11]....
        /*0bcc*/ 	.word	0x00000600
        /*0bd0*/ 	.word	0x000000ff
        /*0bd4*/ 	.word	0x0002a880
        /*0bd8*/ 	.short	0x0100
        /*0bda*/ 	.byte	0x06
	.zero		1


	//   ....[12]....
        /*0bdc*/ 	.word	0x00000610
        /*0be0*/ 	.word	0x000000ff
        /*0be4*/ 	.word	0x0002a878
        /*0be8*/ 	.short	0x0100
        /*0bea*/ 	.byte	0x06
	.zero		1


	//   ....[13]....
        /*0bec*/ 	.word	0x00000620
        /*0bf0*/ 	.word	0x000000ff
        /*0bf4*/ 	.word	0x0002a888
        /*0bf8*/ 	.short	0x0100
        /*0bfa*/ 	.byte	0x06
	.zero		1


	//   ....[14]....
        /*0bfc*/ 	.word	0x00000750
        /*0c00*/ 	.word	0x000000ff
        /*0c04*/ 	.word	0x0002a890
        /*0c08*/ 	.short	0x0100
        /*0c0a*/ 	.byte	0x08
	.zero		1


	//   ....[15]....
        /*0c0c*/ 	.word	0x00000760
        /*0c10*/ 	.word	0x000000ff
        /*0c14*/ 	.word	0x0002a8a0
        /*0c18*/ 	.short	0x0100
        /*0c1a*/ 	.byte	0x08
	.zero		1


	//   ....[16]....
        /*0c1c*/ 	.word	0x00000770
        /*0c20*/ 	.word	0x000000ff
        /*0c24*/ 	.word	0x0002a898
        /*0c28*/ 	.short	0x0100
        /*0c2a*/ 	.byte	0x08
	.zero		1


	//   ....[17]....
        /*0c2c*/ 	.word	0x00000780
        /*0c30*/ 	.word	0x000000ff
        /*0c34*/ 	.word	0x0002a8a8
        /*0c38*/ 	.short	0x0100
        /*0c3a*/ 	.byte	0x08
	.zero		1


	//   ....[18]....
        /*0c3c*/ 	.word	0x000008b0
        /*0c40*/ 	.word	0x000000ff
        /*0c44*/ 	.word	0x0002a8b0
        /*0c48*/ 	.short	0x0100
        /*0c4a*/ 	.byte	0x08
	.zero		1


	//   ....[19]....
        /*0c4c*/ 	.word	0x000008c0
        /*0c50*/ 	.word	0x000000ff
        /*0c54*/ 	.word	0x0002a8c0
        /*0c58*/ 	.short	0x0100
        /*0c5a*/ 	.byte	0x08
	.zero		1


	//   ....[20]....
        /*0c5c*/ 	.word	0x000008d0
        /*0c60*/ 	.word	0x000000ff
        /*0c64*/ 	.word	0x0002a8b8
        /*0c68*/ 	.short	0x0100
        /*0c6a*/ 	.byte	0x08
	.zero		1


	//   ....[21]....
        /*0c6c*/ 	.word	0x000008e0
        /*0c70*/ 	.word	0x000000ff
        /*0c74*/ 	.word	0x0002a8c8
        /*0c78*/ 	.short	0x0100
        /*0c7a*/ 	.byte	0x08
	.zero		1


	//   ....[22]....
        /*0c7c*/ 	.word	0x00003720
        /*0c80*/ 	.word	0x00000058
        /*0c84*/ 	.word	0x0002a890
        /*0c88*/ 	.short	0x010a
        /*0c8a*/ 	.byte	0x3f
	.zero		1


	//   ....[23]....
        /*0c8c*/ 	.word	0x00006f40
        /*0c90*/ 	.word	0x00000058
        /*0c94*/ 	.word	0x0002a890
        /*0c98*/ 	.short	0x010a
        /*0c9a*/ 	.byte	0x3f
	.zero		1


	//   ....[24]....
        /*0c9c*/ 	.word	0x0000a030
        /*0ca0*/ 	.word	0x00000058
        /*0ca4*/ 	.word	0x0002a890
        /*0ca8*/ 	.short	0x010a
        /*0caa*/ 	.byte	0x3f
	.zero		1


	//   ....[25]....
        /*0cac*/ 	.word	0x0000a7f0
        /*0cb0*/ 	.word	0x0000000b
        /*0cb4*/ 	.word	0x00000000
        /*0cb8*/ 	.short	0x0101
        /*0cba*/ 	.byte	0x3f
	.zero		1


	//   ....[26]....
        /*0cbc*/ 	.word	0x0000a830
        /*0cc0*/ 	.word	0x00000058
        /*0cc4*/ 	.word	0x0002a8b0
        /*0cc8*/ 	.short	0x010a
        /*0cca*/ 	.byte	0x3f
	.zero		1


	//   ....[27]....
        /*0ccc*/ 	.word	0x0000ade0
        /*0cd0*/ 	.word	0x00000058
        /*0cd4*/ 	.word	0x00000000
        /*0cd8*/ 	.short	0x0101
        /*0cda*/ 	.byte	0x3f
	.zero		1


	//   ....[28]....
        /*0cdc*/ 	.word	0x0000b350
        /*0ce0*/ 	.word	0x00000002
        /*0ce4*/ 	.word	0x0002a800
        /*0ce8*/ 	.short	0x010a
        /*0cea*/ 	.byte	0x3f
	.zero		1


	//   ....[29]....
        /*0cec*/ 	.word	0x0000b3a0
        /*0cf0*/ 	.word	0x00000002
        /*0cf4*/ 	.word	0x0002a800
        /*0cf8*/ 	.short	0x010a
        /*0cfa*/ 	.byte	0x3f
	.zero		1


	//   ....[30]....
        /*0cfc*/ 	.word	0x0000bd50
        /*0d00*/ 	.word	0x00000002
        /*0d04*/ 	.word	0x0002a800
        /*0d08*/ 	.short	0x010a
        /*0d0a*/ 	.byte	0x3f
	.zero		1


	//   ....[31]....
        /*0d0c*/ 	.word	0x0000e630
        /*0d10*/ 	.word	0x00000002
        /*0d14*/ 	.word	0x0002a800
        /*0d18*/ 	.short	0x010a
        /*0d1a*/ 	.byte	0x3f
	.zero		1


	//   ....[32]....
        /*0d1c*/ 	.word	0x00010db0
        /*0d20*/ 	.word	0x00000000
        /*0d24*/ 	.word	0x0002a830
        /*0d28*/ 	.short	0x010a
        /*0d2a*/ 	.byte	0x3f
	.zero		1


	//   ....[33]....
        /*0d2c*/ 	.word	0x00010e00
        /*0d30*/ 	.word	0x00000000
        /*0d34*/ 	.word	0x0002a830
        /*0d38*/ 	.short	0x010a
        /*0d3a*/ 	.byte	0x3f
	.zero		1


	//   ....[34]....
        /*0d3c*/ 	.word	0x00011c90
        /*0d40*/ 	.word	0x00000000
        /*0d44*/ 	.word	0x00000000
        /*0d48*/ 	.short	0x0101
        /*0d4a*/ 	.byte	0x3f
	.zero		1


	//   ....[35]....
        /*0d4c*/ 	.word	0x00013780
        /*0d50*/ 	.word	0x0000000f
        /*0d54*/ 	.word	0x0002a830
        /*0d58*/ 	.short	0x010a
        /*0d5a*/ 	.byte	0x3f
	.zero		1


	//   ....[36]....
        /*0d5c*/ 	.word	0x000137f0
        /*0d60*/ 	.word	0x0000000f
        /*0d64*/ 	.word	0x0002a830
        /*0d68*/ 	.short	0x010a
        /*0d6a*/ 	.byte	0x3f
	.zero		1


	//   ....[37]....
        /*0d6c*/ 	.word	0x00014360
        /*0d70*/ 	.word	0x0000000a
        /*0d74*/ 	.word	0x0002a850
        /*0d78*/ 	.short	0x010a
        /*0d7a*/ 	.byte	0x3f
	.zero		1


	//   ....[38]....
        /*0d7c*/ 	.word	0x00014400
        /*0d80*/ 	.word	0x0000000a
        /*0d84*/ 	.word	0x0002a850
        /*0d88*/ 	.short	0x010a
        /*0d8a*/ 	.byte	0x3f
	.zero		1


	//   ....[39]....
        /*0d8c*/ 	.word	0x00015830
        /*0d90*/ 	.word	0x00000004
        /*0d94*/ 	.word	0x00000000
        /*0d98*/ 	.short	0x0101
        /*0d9a*/ 	.byte	0x3f
	.zero		1


	//   ....[40]....
        /*0d9c*/ 	.word	0x00015af0
        /*0da0*/ 	.word	0x0000000a
        /*0da4*/ 	.word	0x00000000
        /*0da8*/ 	.short	0x0101
        /*0daa*/ 	.byte	0x3f
	.zero		1


	//   ....[41]....
        /*0dac*/ 	.word	0x000160d0
        /*0db0*/ 	.word	0x0000000e
        /*0db4*/ 	.word	0x0002a850
        /*0db8*/ 	.short	0x010a
        /*0dba*/ 	.byte	0x3f
	.zero		1


	//   ....[42]....
        /*0dbc*/ 	.word	0x00016170
        /*0dc0*/ 	.word	0x0000000e
        /*0dc4*/ 	.word	0x0002a850
        /*0dc8*/ 	.short	0x010a
        /*0dca*/ 	.byte	0x3f
	.zero		1


	//   ....[43]....
        /*0dcc*/ 	.word	0x00016670
        /*0dd0*/ 	.word	0x00000002
        /*0dd4*/ 	.word	0x00000000
        /*0dd8*/ 	.short	0x0101
        /*0dda*/ 	.byte	0x3f
	.zero		1


	//   ....[44]....
        /*0ddc*/ 	.word	0x00017b50
        /*0de0*/ 	.word	0x00000000
        /*0de4*/ 	.word	0x00000000
        /*0de8*/ 	.short	0x0101
        /*0dea*/ 	.byte	0x3f
	.zero		1


	//   ....[45]....
        /*0dec*/ 	.word	0x00019d00
        /*0df0*/ 	.word	0x00000016
        /*0df4*/ 	.word	0x0002a820
        /*0df8*/ 	.short	0x010a
        /*0dfa*/ 	.byte	0x3f
	.zero		1


	//   ....[46]....
        /*0dfc*/ 	.word	0x00019d90
        /*0e00*/ 	.word	0x00000009
        /*0e04*/ 	.word	0x0002a8a0
        /*0e08*/ 	.short	0x010a
        /*0e0a*/ 	.byte	0x3f
	.zero		1


	//   ....[47]....
        /*0e0c*/ 	.word	0x0001a1d0
        /*0e10*/ 	.word	0x00000009
        /*0e14*/ 	.word	0x0002a8c0
        /*0e18*/ 	.short	0x010a
        /*0e1a*/ 	.byte	0x3f
	.zero		1


	//   ....[48]....
        /*0e1c*/ 	.word	0x0001a600
        /*0e20*/ 	.word	0x00000006
        /*0e24*/ 	.word	0x0002a8a0
        /*0e28*/ 	.short	0x010a
        /*0e2a*/ 	.byte	0x3f
	.zero		1


	//   ....[49]....
        /*0e2c*/ 	.word	0x0001aa30
        /*0e30*/ 	.word	0x00000006
        /*0e34*/ 	.word	0x0002a8c0
        /*0e38*/ 	.short	0x010a
        /*0e3a*/ 	.byte	0x3f
	.zero		1


	//   ....[50]....
        /*0e3c*/ 	.word	0x0001b910
        /*0e40*/ 	.word	0x00000007
        /*0e44*/ 	.word	0x0002a840
        /*0e48*/ 	.short	0x010a
        /*0e4a*/ 	.byte	0x3f
	.zero		1


	//   ....[51]....
        /*0e4c*/ 	.word	0x0001bff0
        /*0e50*/ 	.word	0x00000007
        /*0e54*/ 	.word	0x0002a830
        /*0e58*/ 	.short	0x0107
        /*0e5a*/ 	.byte	0x3f
	.zero		1


	//   ....[52]....
        /*0e5c*/ 	.word	0x0001c0b0
        /*0e60*/ 	.word	0x00000007
        /*0e64*/ 	.word	0x0002a830
        /*0e68*/ 	.short	0x0101
        /*0e6a*/ 	.byte	0x3f
	.zero		1


	//   ....[53]....
        /*0e6c*/ 	.word	0x0001ccb0
        /*0e70*/ 	.word	0x00000016
        /*0e74*/ 	.word	0x0002a800
        /*0e78*/ 	.short	0x0107
        /*0e7a*/ 	.byte	0x3f
	.zero		1


	//   ....[54]....
        /*0e7c*/ 	.word	0x0001cdb0
        /*0e80*/ 	.word	0x00000016
        /*0e84*/ 	.word	0x0002a800
        /*0e88*/ 	.short	0x0101
        /*0e8a*/ 	.byte	0x3f
	.zero		1


	//   ....[55]....
        /*0e8c*/ 	.word	0x0001cdd0
        /*0e90*/ 	.word	0x00000016
        /*0e94*/ 	.word	0x0002a820
        /*0e98*/ 	.short	0x010a
        /*0e9a*/ 	.byte	0x3f
	.zero		1


	//   ....[56]....
        /*0e9c*/ 	.word	0x0001d150
        /*0ea0*/ 	.word	0x00000005
        /*0ea4*/ 	.word	0x0002a840
        /*0ea8*/ 	.short	0x010a
        /*0eaa*/ 	.byte	0x3f
	.zero		1


	//   ....[57]....
        /*0eac*/ 	.word	0x0001d650
        /*0eb0*/ 	.word	0x00000005
        /*0eb4*/ 	.word	0x0002a830
        /*0eb8*/ 	.short	0x0107
        /*0eba*/ 	.byte	0x3f
	.zero		1


	//   ....[58]....
        /*0ebc*/ 	.word	0x0001d700
        /*0ec0*/ 	.word	0x00000005
        /*0ec4*/ 	.word	0x0002a830
        /*0ec8*/ 	.short	0x0101
        /*0eca*/ 	.byte	0x3f
	.zero		1


	//   ....[59]....
        /*0ecc*/ 	.word	0x0001d760
        /*0ed0*/ 	.word	0x00000005
        /*0ed4*/ 	.word	0x0002a860
        /*0ed8*/ 	.short	0x010a
        /*0eda*/ 	.byte	0x3f
	.zero		1


	//   ....[60]....
        /*0edc*/ 	.word	0x0001dbd0
        /*0ee0*/ 	.word	0x00000005
        /*0ee4*/ 	.word	0x0002a850
        /*0ee8*/ 	.short	0x0107
        /*0eea*/ 	.byte	0x3f
	.zero		1


	//   ....[61]....
        /*0eec*/ 	.word	0x0001dd10
        /*0ef0*/ 	.word	0x00000005
        /*0ef4*/ 	.word	0x0002a850
        /*0ef8*/ 	.short	0x0101
        /*0efa*/ 	.byte	0x3f
	.zero		1


	//   ....[62]....
        /*0efc*/ 	.word	0x0001df90
        /*0f00*/ 	.word	0x00000000
        /*0f04*/ 	.word	0x0002a860
        /*0f08*/ 	.short	0x010a
        /*0f0a*/ 	.byte	0x3f
	.zero		1


	//   ....[63]....
        /*0f0c*/ 	.word	0x0001e400
        /*0f10*/ 	.word	0x00000000
        /*0f14*/ 	.word	0x0002a850
        /*0f18*/ 	.short	0x0107
        /*0f1a*/ 	.byte	0x3f
	.zero		1


	//   ....[64]....
        /*0f1c*/ 	.word	0x0001e4c0
        /*0f20*/ 	.word	0x00000000
        /*0f24*/ 	.word	0x0002a850
        /*0f28*/ 	.short	0x0101
        /*0f2a*/ 	.byte	0x3f
	.zero		1


	//   ....[65]....
        /*0f2c*/ 	.word	0x0001efb0
        /*0f30*/ 	.word	0x00000005
        /*0f34*/ 	.word	0x0002a820
        /*0f38*/ 	.short	0x010a
        /*0f3a*/ 	.byte	0x3f
	.zero		1


	//   ....[66]....
        /*0f3c*/ 	.word	0x0001f140
        /*0f40*/ 	.word	0x00000003
        /*0f44*/ 	.word	0x0002a840
        /*0f48*/ 	.short	0x010a
        /*0f4a*/ 	.byte	0x3f
	.zero		1


	//   ....[67]....
        /*0f4c*/ 	.word	0x0001f1e0
        /*0f50*/ 	.word	0x00000005
        /*0f54*/ 	.word	0x0002a840
        /*0f58*/ 	.short	0x010a
        /*0f5a*/ 	.byte	0x3f
	.zero		1


	//   ....[68]....
        /*0f5c*/ 	.word	0x0001f220
        /*0f60*/ 	.word	0x00000003
        /*0f64*/ 	.word	0x0002a860
        /*0f68*/ 	.short	0x010a
        /*0f6a*/ 	.byte	0x3f
	.zero		1


	//   ....[69]....
        /*0f6c*/ 	.word	0x0001f260
        /*0f70*/ 	.word	0x00000005
        /*0f74*/ 	.word	0x0002a860
        /*0f78*/ 	.short	0x010a
        /*0f7a*/ 	.byte	0x3f
	.zero		1


	//   ....[70]....
        /*0f7c*/ 	.word	0x0001f2c0
        /*0f80*/ 	.word	0x00000058
        /*0f84*/ 	.word	0x0002a890
        /*0f88*/ 	.short	0x010a
        /*0f8a*/ 	.byte	0x3f
	.zero		1


	//   ....[71]....
        /*0f8c*/ 	.word	0x0001f570
        /*0f90*/ 	.word	0x00000058
        /*0f94*/ 	.word	0x0002a890
        /*0f98*/ 	.short	0x010a
        /*0f9a*/ 	.byte	0x3f
	.zero		1


	//   ....[72]....
        /*0f9c*/ 	.word	0x0001f820
        /*0fa0*/ 	.word	0x00000058
        /*0fa4*/ 	.word	0x0002a890
        /*0fa8*/ 	.short	0x010a
        /*0faa*/ 	.byte	0x3f
	.zero		1


	//   ....[73]....
        /*0fac*/ 	.word	0x0001fad0
        /*0fb0*/ 	.word	0x00000058
        /*0fb4*/ 	.word	0x0002a8b0
        /*0fb8*/ 	.short	0x010a
        /*0fba*/ 	.byte	0x3f
	.zero		1


	//   ....[74]....
        /*0fbc*/ 	.word	0x0001fce0
        /*0fc0*/ 	.word	0x00000002
        /*0fc4*/ 	.word	0x0002a800
        /*0fc8*/ 	.short	0x010a
        /*0fca*/ 	.byte	0x3f
	.zero		1


	//   ....[75]....
        /*0fcc*/ 	.word	0x0001ff00
        /*0fd0*/ 	.word	0x00000002
        /*0fd4*/ 	.word	0x0002a800
        /*0fd8*/ 	.short	0x010a
        /*0fda*/ 	.byte	0x3f
	.zero		1


	//   ....[76]....
        /*0fdc*/ 	.word	0x0001ff50
        /*0fe0*/ 	.word	0x00000000
        /*0fe4*/ 	.word	0x0002a830
        /*0fe8*/ 	.short	0x010a
        /*0fea*/ 	.byte	0x3f
	.zero		1


	//   ....[77]....
        /*0fec*/ 	.word	0x0001ffa0
        /*0ff0*/ 	.word	0x0000000f
        /*0ff4*/ 	.word	0x0002a830
        /*0ff8*/ 	.short	0x010a
        /*0ffa*/ 	.byte	0x3f
	.zero		1


	//   ....[78]....
        /*0ffc*/ 	.word	0x0001fff0
        /*1000*/ 	.word	0x0000000a
        /*1004*/ 	.word	0x0002a850
        /*1008*/ 	.short	0x010a
        /*100a*/ 	.byte	0x3f
	.zero		1


	//   ....[79]....
        /*100c*/ 	.word	0x00020040
        /*1010*/ 	.word	0x0000000e
        /*1014*/ 	.word	0x0002a850
        /*1018*/ 	.short	0x010a
        /*101a*/ 	.byte	0x3f
	.zero		1


	//   ....[80]....
        /*101c*/ 	.word	0x000201e0
        /*1020*/ 	.word	0x00000016
        /*1024*/ 	.word	0x0002a820
        /*1028*/ 	.short	0x010a
        /*102a*/ 	.byte	0x3f
	.zero		1


	//   ....[81]....
        /*102c*/ 	.word	0x00020230
        /*1030*/ 	.word	0x00000009
        /*1034*/ 	.word	0x0002a8a0
        /*1038*/ 	.short	0x010a
        /*103a*/ 	.byte	0x3f
	.zero		1


	//   ....[82]....
        /*103c*/ 	.word	0x00020280
        /*1040*/ 	.word	0x00000009
        /*1044*/ 	.word	0x0002a8c0
        /*1048*/ 	.short	0x010a
        /*104a*/ 	.byte	0x3f
	.zero		1


	//   ....[83]....
        /*104c*/ 	.word	0x000202d0
        /*1050*/ 	.word	0x00000006
        /*1054*/ 	.word	0x0002a8a0
        /*1058*/ 	.short	0x010a
        /*105a*/ 	.byte	0x3f
	.zero		1


	//   ....[84]....
        /*105c*/ 	.word	0x00020320
        /*1060*/ 	.word	0x00000006
        /*1064*/ 	.word	0x0002a8c0
        /*1068*/ 	.short	0x010a
        /*106a*/ 	.byte	0x3f
	.zero		1


	//   ....[85]....
        /*106c*/ 	.word	0x00020440
        /*1070*/ 	.word	0x00000007
        /*1074*/ 	.word	0x0002a840
        /*1078*/ 	.short	0x010a
        /*107a*/ 	.byte	0x3f
	.zero		1


	//   ....[86]....
        /*107c*/ 	.word	0x00021810
        /*1080*/ 	.word	0x00000016
        /*1084*/ 	.word	0x0002a820
        /*1088*/ 	.short	0x010a
        /*108a*/ 	.byte	0x3f
	.zero		1


	//   ....[87]....
        /*108c*/ 	.word	0x00021860
        /*1090*/ 	.word	0x00000005
        /*1094*/ 	.word	0x0002a840
        /*1098*/ 	.short	0x010a
        /*109a*/ 	.byte	0x3f
	.zero		1


	//   ....[88]....
        /*109c*/ 	.word	0x00022020
        /*10a0*/ 	.word	0x00000005
        /*10a4*/ 	.word	0x0002a860
        /*10a8*/ 	.short	0x010a
        /*10aa*/ 	.byte	0x3f
	.zero		1


	//   ....[89]....
        /*10ac*/ 	.word	0x00022830
        /*10b0*/ 	.word	0x00000000
        /*10b4*/ 	.word	0x0002a860
        /*10b8*/ 	.short	0x010a
        /*10ba*/ 	.byte	0x3f
	.zero		1


	//   ....[90]....
        /*10bc*/ 	.word	0x00023960
        /*10c0*/ 	.word	0x00000005
        /*10c4*/ 	.word	0x0002a820
        /*10c8*/ 	.short	0x010a
        /*10ca*/ 	.byte	0x3f
	.zero		1


	//   ....[91]....
        /*10cc*/ 	.word	0x00023b00
        /*10d0*/ 	.word	0x00000003
        /*10d4*/ 	.word	0x0002a840
        /*10d8*/ 	.short	0x010a
        /*10da*/ 	.byte	0x3f
	.zero		1


	//   ....[92]....
        /*10dc*/ 	.word	0x00023b50
        /*10e0*/ 	.word	0x00000005
        /*10e4*/ 	.word	0x0002a840
        /*10e8*/ 	.short	0x010a
        /*10ea*/ 	.byte	0x3f
	.zero		1


	//   ....[93]....
        /*10ec*/ 	.word	0x00023ba0
        /*10f0*/ 	.word	0x00000003
        /*10f4*/ 	.word	0x0002a860
        /*10f8*/ 	.short	0x010a
        /*10fa*/ 	.byte	0x3f
	.zero		1


	//----- nvinfo : EIATTR_NUM_MBARRIERS
	.align		4
.L_150:
        /*10fc*/ 	.byte	0x03, 0x38
        /*10fe*/ 	.short	0x0016


	//----- nvinfo : EIATTR_EXIT_INSTR_OFFSETS
	.align		4
        /*1100*/ 	.byte	0x04, 0x1c
        /*1102*/ 	.short	(.L_152 - .L_151)


	//   ....[0]....
.L_151:
        /*1104*/ 	.word	0x0001f2b0


	//----- nvinfo : EIATTR_MAX_THREADS
	.align		4
.L_152:
        /*1108*/ 	.byte	0x04, 0x05
        /*110a*/ 	.short	(.L_154 - .L_153)
.L_153:
        /*110c*/ 	.word	0x00000180
        /*1110*/ 	.word	0x00000001
        /*1114*/ 	.word	0x00000001


	//----- nvinfo : EIATTR_CRS_STACK_SIZE
	.align		4
.L_154:
        /*1118*/ 	.byte	0x04, 0x1e
        /*111a*/ 	.short	(.L_156 - .L_155)
.L_155:
        /*111c*/ 	.word	0x00000000


	//----- nvinfo : EIATTR_CBANK_PARAM_SIZE
	.align		4
.L_156:
        /*1120*/ 	.byte	0x03, 0x19
        /*1122*/ 	.short	0x0af0


	//----- nvinfo : EIATTR_PARAM_CBANK
	.align		4
        /*1124*/ 	.byte	0x04, 0x0a
        /*1126*/ 	.short	(.L_158 - .L_157)
	.align		4
.L_157:
        /*1128*/ 	.word	index@(.nv.constant0._ZN7cutlass13device_kernelIN5flash11enable_sm90INS1_16FlashAttnFwdSm90INS1_25CollectiveMainloopFwdSm90ILi2EN4cute5tupleIJNS5_1CILi1EEES8_S8_EEENS6_IJNS7_ILi128EEENS7_ILi96EEENS7_ILi192EEEEEELi128ENS_10bfloat16_tEfNS_4arch4Sm90ELb0ELb0ELb1ELb1ELb1ELb1ELb0ELb1ELb1ELb1ELb0ELb0EEENS1_21CollectiveEpilogueFwdINS6_IJSA_SA_SB_EEES9_SE_SG_Li256ELb1ELb1ELb0ELb0EEENS1_36VarlenDynamicPersistentTileSchedulerILi128ELi96ELi256ELi128ELb0ELb1ELb1ELb0ELb1ELb1EEEEEEEEEvNT_6ParamsE)
        /*112c*/ 	.short	0x0210
        /*112e*/ 	.short	0x0af0


	//----- nvinfo : EIATTR_SW_WAR
	.align		4
.L_158:
        /*1130*/ 	.byte	0x04, 0x36
        /*1132*/ 	.short	(.L_160 - .L_159)
.L_159:
        /*1134*/ 	.word	0x00000008
.L_160:


//--------------------- .nv.info._ZN7cutlass13device_kernelIN5flash11enable_sm90INS1_16FlashAttnFwdSm90INS1_25CollectiveMainloopFwdSm90ILi2EN4cute5tupleIJNS5_1CILi1EEES8_S8_EEENS6_IJNS7_ILi128EEENS7_ILi96EEENS7_ILi192EEEEEELi128ENS_10bfloat16_tEfNS_4arch4Sm90ELb0ELb1ELb1ELb0ELb1ELb0ELb0ELb1ELb1ELb1ELb0ELb0EEENS1_21CollectiveEpilogueFwdINS6_IJSA_SA_SB_EEES9_SE_SG_Li256ELb0ELb1ELb0ELb0EEENS1_30DynamicPersistentTileSchedulerILi256ELi128ELb0ELb1ELb1EEEEEEEEEvNT_6ParamsE --------------------------
	.section	.nv.info._ZN7cutlass13device_kernelIN5flash11enable_sm90INS1_16FlashAttnFwdSm90INS1_25CollectiveMainloopFwdSm90ILi2EN4cute5tupleIJNS5_1CILi1EEES8_S8_EEENS6_IJNS7_ILi128EEENS7_ILi96EEENS7_ILi192EEEEEELi128ENS_10bfloat16_tEfNS_4arch4Sm90ELb0ELb1ELb1ELb0ELb1ELb0ELb0ELb1ELb1ELb1ELb0ELb0EEENS1_21CollectiveEpilogueFwdINS6_IJSA_SA_SB_EEES9_SE_SG_Li256ELb0ELb1ELb0ELb0EEENS1_30DynamicPersistentTileSchedulerILi256ELi128ELb0ELb1ELb1EEEEEEEEEvNT_6ParamsE,"",@"SHT_CUDA_INFO"
	.sectionflags	@""
	.align	4


	//----- nvinfo : EIATTR_CUDA_API_VERSION
	.align		4
        /*0000*/ 	.byte	0x04, 0x37
        /*0002*/ 	.short	(.L_162 - .L_161)
.L_161:
        /*0004*/ 	.word	0x00000082


	//----- nvinfo : EIATTR_KPARAM_INFO
	.align		4
.L_162:
        /*0008*/ 	.byte	0x04, 0x17
        /*000a*/ 	.short	(.L_164 - .L_163)
.L_163:
        /*000c*/ 	.word	0x00000000
        /*0010*/ 	.short	0x0000
        /*0012*/ 	.short	0x0070
        /*0014*/ 	.byte	0x00, 0xf0, 0x01, 0x2a


	//----- nvinfo : EIATTR_SPARSE_MMA_MASK
	.align		4
.L_164:
        /*0018*/ 	.byte	0x03, 0x50
        /*001a*/ 	.short	0x0000


	//----- nvinfo : EIATTR_MAXREG_COUNT
	.align		4
        /*001c*/ 	.byte	0x03, 0x1b
        /*001e*/ 	.short	0x00a8


	//----- nvinfo : EIATTR_NUM_BARRIERS
	.align		4
        /*0020*/ 	.byte	0x02, 0x4c
        /*0022*/ 	.byte	0x09
	.zero		1


	//----- nvinfo : EIATTR_EXTERNS
	.align		4
        /*0024*/ 	.byte	0x04, 0x0f
        /*0026*/ 	.short	(.L_166 - .L_165)


	//   ....[0]....
	.align		4
.L_165:
        /*0028*/ 	.word	index@(__assertfail)


	//----- nvinfo : EIATTR_ANNOTATIONS
	.align		4
.L_166:
        /*002c*/ 	.byte	0x04, 0x55
        /*002e*/ 	.short	(.L_168 - .L_167)


	//   ....[0]....
.L_167:
        /*0030*/ 	.word	0x00000001
        /*0034*/ 	.byte	0xa0, 0x08, 0x00, 0x00, 0x01, 0x00, 0x00, 0x00, 0x60, 0x09, 0x00, 0x00, 0x01, 0x00, 0x00, 0x00
        /*0044*/ 	.byte	0xa0, 0x01, 0x01, 0x00, 0x01, 0x00, 0x00, 0x00, 0x40, 0x02, 0x01, 0x00, 0x01, 0x00, 0x00, 0x00
        /*0054*/ 	.byte	0xd0, 0x02, 0x01, 0x00, 0x01, 0x00, 0x00, 0x00, 0xa0, 0x29, 0x01, 0x00, 0x01, 0x00, 0x00, 0x00
        /*0064*/ 	.byte	0xc0, 0x29, 0x01, 0x00, 0x01, 0x00, 0x00, 0x00, 0x10, 0x42, 0x01, 0x00, 0x01, 0x00, 0x00, 0x00
        /*0074*/ 	.byte	0xb0, 0x43, 0x01, 0x00


	//----- nvinfo : EIATTR_MERCURY_ISA_VERSION
	.align		4
.L_168:
        /*0078*/ 	.byte	0x03, 0x5f
        /*007a*/ 	.short	0x0101


	//----- nvinfo : EIATTR_INT_WARP_WIDE_INSTR_OFFSETS
	.align		4
        /*007c*/ 	.byte	0x04, 0x31
        /*007e*/ 	.short	(.L_170 - .L_169)


	//   ....[0]....
.L_169:
        /*0080*/ 	.word	0x000000c0


	//   ....[1]....
        /*0084*/ 	.word	0x000000d0


	//   ....[2]....
        /*0088*/ 	.word	0x00000170


	//   ....[3]....
        /*008c*/ 	.word	0x00010ec0


	//   ....[4]....
        /*0090*/ 	.word	0x00010f50


	//   ....[5]....
        /*0094*/ 	.word	0x00013a30


	//   ....[6]....
        /*0098*/ 	.word	0x00013ac0


	//----- nvinfo : EIATTR_COOP_GROUP_MASK_REGIDS
	.align		4
.L_170:
        /*009c*/ 	.byte	0x04, 0x29
        /*009e*/ 	.short	(.L_172 - .L_171)


	//   ....[0]....
.L_171:
        /*00a0*/ 	.word	0xffffffff


	//   ....[1]....
        /*00a4*/ 	.word	0xffffffff


	//   ....[2]....
        /*00a8*/ 	.word	0xffffffff


	//   ....[3]....
        /*00ac*/ 	.word	0xffffffff


	//   ....[4]....
        /*00b0*/ 	.word	0xffffffff


	//   ....[5]....
        /*00b4*/ 	.word	0xffffffff


	//   ....[6]....
        /*00b8*/ 	.word	0xffffffff


	//   ....[7]....
        /*00bc*/ 	.word	0xffffffff


	//   ....[8]....
        /*00c0*/ 	.word	0xffffffff


	//   ....[9]....
        /*00c4*/ 	.word	0xffffffff


	//   ....[10]....
        /*00c8*/ 	.word	0xffffffff


	//   ....[11]....
        /*00cc*/ 	.word	0xffffffff


	//   ....[12]....
        /*00d0*/ 	.word	0xffffffff


	//   ....[13]....
        /*00d4*/ 	.word	0xffffffff


	//   ....[14]....
        /*00d8*/ 	.word	0xffffffff


	//   ....[15]....
        /*00dc*/ 	.word	0xffffffff


	//   ....[16]....
        /*00e0*/ 	.word	0xffffffff


	//   ....[17]....
        /*00e4*/ 	.word	0xffffffff


	//   ....[18]....
        /*00e8*/ 	.word	0xffffffff


	//   ....[19]....
        /*00ec*/ 	.word	0xffffffff


	//   ....[20]....
        /*00f0*/ 	.word	0xffffffff


	//   ....[21]....
        /*00f4*/ 	.word	0xffffffff


	//   ....[22]....
        /*00f8*/ 	.word	0xffffffff


	//   ....[23]....
        /*00fc*/ 	.word	0xffffffff


	//   ....[24]....
        /*0100*/ 	.word	0xffffffff


	//   ....[25]....
        /*0104*/ 	.word	0xffffffff


	//   ....[26]....
        /*0108*/ 	.word	0xffffffff


	//   ....[27]....
        /*010c*/ 	.word	0xffffffff


	//   ....[28]....
        /*0110*/ 	.word	0xffffffff


	//   ....[29]....
        /*0114*/ 	.word	0xffffffff


	//   ....[30]....
        /*0118*/ 	.word	0xffffffff


	//   ....[31]....
        /*011c*/ 	.word	0xffffffff


	//   ....[32]....
        /*0120*/ 	.word	0xffffffff


	//   ....[33]....
        /*0124*/ 	.word	0xffffffff


	//   ....[34]....
        /*0128*/ 	.word	0xffffffff


	//   ....[35]....
        /*012c*/ 	.word	0xffffffff


	//   ....[36]....
        /*0130*/ 	.word	0xffffffff


	//   ....[37]....
        /*0134*/ 	.word	0xffffffff


	//   ....[38]....
        /*0138*/ 	.word	0xffffffff


	//   ....[39]....
        /*013c*/ 	.word	0xffffffff


	//   ....[40]....
        /*0140*/ 	.word	0xffffffff


	//   ....[41]....
        /*0144*/ 	.word	0xffffffff


	//   ....[42]....
        /*0148*/ 	.word	0xffffffff


	//   ....[43]....
        /*014c*/ 	.word	0xffffffff


	//   ....[44]....
        /*0150*/ 	.word	0xffffffff


	//   ....[45]....
        /*0154*/ 	.word	0xffffffff


	//   ....[46]....
        /*0158*/ 	.word	0xffffffff


	//   ....[47]....
        /*015c*/ 	.word	0xffffffff


	//   ....[48]....
        /*0160*/ 	.word	0xffffffff


	//   ....[49]....
        /*0164*/ 	.word	0xffffffff


	//   ....[50]....
        /*0168*/ 	.word	0xffffffff


	//   ....[51]....
        /*016c*/ 	.word	0xffffffff


	//   ....[52]....
        /*0170*/ 	.word	0xffffffff


	//   ....[53]....
        /*0174*/ 	.word	0xffffffff


	//   ....[54]....
        /*0178*/ 	.word	0xffffffff


	//   ....[55]....
        /*017c*/ 	.word	0xffffffff


	//   ....[56]....
        /*0180*/ 	.word	0xffffffff


	//   ....[57]....
        /*0184*/ 	.word	0xffffffff


	//   ....[58]....
        /*0188*/ 	.word	0xffffffff


	//   ....[59]....
        /*018c*/ 	.word	0xffffffff


	//   ....[60]....
        /*0190*/ 	.word	0xffffffff


	//   ....[61]....
        /*0194*/ 	.word	0xffffffff


	//   ....[62]....
        /*0198*/ 	.word	0xffffffff


	//   ....[63]....
        /*019c*/ 	.word	0xffffffff


	//   ....[64]....
        /*01a0*/ 	.word	0xffffffff


	//   ....[65]....
        /*01a4*/ 	.word	0xffffffff


	//   ....[66]....
        /*01a8*/ 	.word	0xffffffff


	//   ....[67]....
        /*01ac*/ 	.word	0xffffffff


	//   ....[68]....
        /*01b0*/ 	.word	0xffffffff


	//   ....[69]....
        /*01b4*/ 	.word	0xffffffff


	//   ....[70]....
        /*01b8*/ 	.word	0xffffffff


	//   ....[71]....
        /*01bc*/ 	.word	0xffffffff


	//   ....[72]....
        /*01c0*/ 	.word	0xffffffff


	//   ....[73]....
        /*01c4*/ 	.word	0xffffffff


	//   ....[74]....
        /*01c8*/ 	.word	0xffffffff


	//   ....[75]....
        /*01cc*/ 	.word	0xffffffff


	//   ....[76]....
        /*01d0*/ 	.word	0xffffffff


	//   ....[77]....
        /*01d4*/ 	.word	0xffffffff


	//   ....[78]....
        /*01d8*/ 	.word	0xffffffff


	//   ....[79]....
        /*01dc*/ 	.word	0xffffffff


	//   ....[80]....
        /*01e0*/ 	.word	0xffffffff


	//   ....[81]....
        /*01e4*/ 	.word	0xffffffff


	//   ....[82]....
        /*01e8*/ 	.word	0xffffffff


	//   ....[83]....
        /*01ec*/ 	.word	0xffffffff


	//   ....[84]....
        /*01f0*/ 	.word	0xffffffff


	//   ....[85]....
        /*01f4*/ 	.word	0xffffffff


	//   ....[86]....
        /*01f8*/ 	.word	0xffffffff


	//   ....[87]....
        /*01fc*/ 	.word	0xffffffff


	//   ....[88]....
        /*0200*/ 	.word	0xffffffff


	//   ....[89]....
        /*0204*/ 	.word	0xffffffff


	//   ....[90]....
        /*0208*/ 	.word	0xffffffff


	//   ....[91]....
        /*020c*/ 	.word	0xffffffff


	//   ....[92]....
        /*0210*/ 	.word	0xffffffff


	//   ....[93]....
        /*0214*/ 	.word	0xffffffff


	//   ....[94]....
        /*0218*/ 	.word	0xffffffff


	//   ....[95]....
        /*021c*/ 	.word	0xffffffff


	//   ....[96]....
        /*0220*/ 	.word	0xffffffff


	//   ....[97]....
        /*0224*/ 	.word	0xffffffff


	//   ....[98]....
        /*0228*/ 	.word	0xffffffff


	//   ....[99]....
        /*022c*/ 	.word	0xffffffff


	//   ....[100]....
        /*0230*/ 	.word	0xffffffff


	//   ....[101]....
        /*0234*/ 	.word	0xffffffff


	//   ....[102]....
        /*0238*/ 	.word	0xffffffff


	//   ....[103]....
        /*023c*/ 	.word	0xffffffff


	//   ....[104]....
        /*0240*/ 	.word	0xffffffff


	//   ....[105]....
        /*0244*/ 	.word	0xffffffff


	//   ....[106]....
        /*0248*/ 	.word	0xffffffff


	//   ....[107]....
        /*024c*/ 	.word	0xffffffff


	//   ....[108]....
        /*0250*/ 	.word	0xffffffff


	//   ....[109]....
        /*0254*/ 	.word	0xffffffff


	//   ....[110]....
        /*0258*/ 	.word	0xffffffff


	//   ....[111]....
        /*025c*/ 	.word	0xffffffff


	//   ....[112]....
        /*0260*/ 	.word	0xffffffff


	//   ....[113]....
        /*0264*/ 	.word	0xffffffff


	//   ....[114]....
        /*0268*/ 	.word	0xffffffff


	//   ....[115]....
        /*026c*/ 	.word	0xffffffff


	//   ....[116]....
        /*0270*/ 	.word	0xffffffff


	//   ....[117]....
        /*0274*/ 	.word	0xffffffff


	//   ....[118]....
        /*0278*/ 	.word	0xffffffff


	//   ....[119]....
        /*027c*/ 	.word	0xffffffff


	//   ....[120]....
        /*0280*/ 	.word	0x0500000f


	//   ....[121]....
        /*0284*/ 	.word	0x0500000f


	//   ....[122]....
        /*0288*/ 	.word	0x0500000f


	//   ....[123]....
        /*028c*/ 	.word	0x0500000f


	//   ....[124]....
        /*0290*/ 	.word	0x0500000f


	//   ....[125]....
        /*0294*/ 	.word	0x0500000f


	//   ....[126]....
        /*0298*/ 	.word	0x0500000f


	//   ....[127]....
        /*029c*/ 	.word	0x0500000f


	//   ....[128]....
        /*02a0*/ 	.word	0x0500000f


	//   ....[129]....
        /*02a4*/ 	.word	0x0500000f


	//   ....[130]....
        /*02a8*/ 	.word	0x0500000f


	//   ....[131]....
        /*02ac*/ 	.word	0x0500000f


	//   ....[132]....
        /*02b0*/ 	.word	0x0500000f


	//   ....[133]....
        /*02b4*/ 	.word	0x0500000f


	//   ....[134]....
        /*02b8*/ 	.word	0x0500000f


	//   ....[135]....
        /*02bc*/ 	.word	0x0500000f


	//   ....[136]....
        /*02c0*/ 	.word	0x0500000f


	//   ....[137]....
        /*02c4*/ 	.word	0x0500000f


	//   ....[138]....
        /*02c8*/ 	.word	0x0500000f


	//   ....[139]....
        /*02cc*/ 	.word	0x0500000f


	//   ....[140]....
        /*02d0*/ 	.word	0x0500000f


	//   ....[141]....
        /*02d4*/ 	.word	0x0500000f


	//   ....[142]....
        /*02d8*/ 	.word	0x0500000f


	//   ....[143]....
        /*02dc*/ 	.word	0x0500000f


	//   ....[144]....
        /*02e0*/ 	.word	0x0500000f


	//   ....[145]....
        /*02e4*/ 	.word	0x0500000f


	//   ....[146]....
        /*02e8*/ 	.word	0x0500000f


	//   ....[147]....
        /*02ec*/ 	.word	0x0500000f


	//   ....[148]....
        /*02f0*/ 	.word	0x0500000f


	//   ....[149]....
        /*02f4*/ 	.word	0x0500000f


	//   ....[150]....
        /*02f8*/ 	.word	0x0500000f


	//   ....[151]....
        /*02fc*/ 	.word	0x0500000f


	//   ....[152]....
        /*0300*/ 	.word	0x0500000f


	//   ....[153]....
        /*0304*/ 	.word	0x0500000f


	//   ....[154]....
        /*0308*/ 	.word	0x0500000f


	//   ....[155]....
        /*030c*/ 	.word	0x0500000f


	//   ....[156]....
        /*0310*/ 	.word	0x0500000f


	//   ....[157]....
        /*0314*/ 	.word	0x0500000f


	//   ....[158]....
        /*0318*/ 	.word	0x0500000f


	//   ....[159]....
        /*031c*/ 	.word	0x0500000f


	//   ....[160]....
        /*0320*/ 	.word	0x0500000f


	//   ....[161]....
        /*0324*/ 	.word	0x0500000f


	//   ....[162]....
        /*0328*/ 	.word	0x0500000f


	//   ....[163]....
        /*032c*/ 	.word	0x0500000f


	//   ....[164]....
        /*0330*/ 	.word	0x0500000f


	//   ....[165]....
        /*0334*/ 	.word	0x0500000f


	//   ....[166]....
        /*0338*/ 	.word	0x0500000f


	//   ....[167]....
        /*033c*/ 	.word	0x0500000f


	//   ....[168]....
        /*0340*/ 	.word	0x0500000f


	//   ....[169]....
        /*0344*/ 	.word	0x0500000f


	//   ....[170]....
        /*0348*/ 	.word	0x0500000f


	//   ....[171]....
        /*034c*/ 	.word	0x0500000f


	//   ....[172]....
        /*0350*/ 	.word	0x0500000f


	//   ....[173]....
        /*0354*/ 	.word	0x0500000f


	//   ....[174]....
        /*0358*/ 	.word	0x0500000f


	//   ....[175]....
        /*035c*/ 	.word	0x0500000f


	//   ....[176]....
        /*0360*/ 	.word	0x0500000f


	//   ....[177]....
        /*0364*/ 	.word	0x0500000f


	//   ....[178]....
        /*0368*/ 	.word	0x0500000f


	//   ....[179]....
        /*036c*/ 	.word	0x0500000f


	//   ....[180]....
        /*0370*/ 	.word	0x0500000f


	//   ....[181]....
        /*0374*/ 	.word	0x0500000f


	//   ....[182]....
        /*0378*/ 	.word	0x0500000f


	//   ....[183]....
        /*037c*/ 	.word	0x0500000f


	//   ....[184]....
        /*0380*/ 	.word	0x0500000f


	//   ....[185]....
        /*0384*/ 	.word	0x0500000f


	//   ....[186]....
        /*0388*/ 	.word	0x0500000f


	//----- nvinfo : EIATTR_COOP_GROUP_INSTR_OFFSETS
	.align		4
.L_172:
        /*038c*/ 	.byte	0x04, 0x28
        /*038e*/ 	.short	(.L_174 - .L_173)


	//   ....[0]....
.L_173:
        /*0390*/ 	.word	0x00000070


	//   ....[1]....
        /*0394*/ 	.word	0x000000b0


	//   ....[2]....
        /*0398*/ 	.word	0x000002d0


	//   ....[3]....
        /*039c*/ 	.word	0x00000430


	//   ....[4]....
        /*03a0*/ 	.word	0x00000550


	//   ....[5]....
        /*03a4*/ 	.word	0x000006b0


	//   ....[6]....
        /*03a8*/ 	.word	0x00001720


	//   ....[7]....
        /*03ac*/ 	.word	0x000023a0


	//   ....[8]....
        /*03b0*/ 	.word	0x000029f0


	//   ....[9]....
        /*03b4*/ 	.word	0x00003740


	//   ....[10]....
        /*03b8*/ 	.word	0x00003860


	//   ....[11]....
        /*03bc*/ 	.word	0x00003dc0


	//   ....[12]....
        /*03c0*/ 	.word	0x00003ec0


	//   ....[13]....
        /*03c4*/ 	.word	0x00005ba0


	//   ....[14]....
        /*03c8*/ 	.word	0x000067e0


	//   ....[15]....
        /*03cc*/ 	.word	0x00006e50


	//   ....[16]....
        /*03d0*/ 	.word	0x00006f70


	//   ....[17]....
        /*03d4*/ 	.word	0x00007510


	//   ....[18]....
        /*03d8*/ 	.word	0x00007570


	//   ....[19]....
        /*03dc*/ 	.word	0x00009760


	//   ....[20]....
        /*03e0*/ 	.word	0x00009790


	//   ....[21]....
        /*03e4*/ 	.word	0x000097b0


	//   ....[22]....
        /*03e8*/ 	.word	0x000097d0


	//   ....[23]....
        /*03ec*/ 	.word	0x0000b410


	//   ....[24]....
        /*03f0*/ 	.word	0x0000bf90


	//   ....[25]....
        /*03f4*/ 	.word	0x0000c710


	//   ....[26]....
        /*03f8*/ 	.word	0x0000c830


	//   ....[27]....
        /*03fc*/ 	.word	0x0000cdc0


	//   ....[28]....
        /*0400*/ 	.word	0x0000ce20


	//   ....[29]....
        /*0404*/ 	.word	0x0000dcd0


	//   ....[30]....
        /*0408*/ 	.word	0x0000dd00


	//   ....[31]....
        /*040c*/ 	.word	0x0000ddc0


	//   ....[32]....
        /*0410*/ 	.word	0x0000ddd0


	//   ....[33]....
        /*0414*/ 	.word	0x0000eed0


	//   ....[34]....
        /*0418*/ 	.word	0x0000ef10


	//   ....[35]....
        /*041c*/ 	.word	0x0000ef40


	//   ....[36]....
        /*0420*/ 	.word	0x0000efa0


	//   ....[37]....
        /*0424*/ 	.word	0x0000f440


	//   ....[38]....
        /*0428*/ 	.word	0x0000f480


	//   ....[39]....
        /*042c*/ 	.word	0x0000f540


	//   ....[40]....
        /*0430*/ 	.word	0x0000f560


	//   ....[41]....
        /*0434*/ 	.word	0x0000f620


	//   ....[42]....
        /*0438*/ 	.word	0x0000f640


	//   ....[43]....
        /*043c*/ 	.word	0x0000f710


	//   ....[44]....
        /*0440*/ 	.word	0x0000f730


	//   ....[45]....
        /*0444*/ 	.word	0x0000fd80


	//   ....[46]....
        /*0448*/ 	.word	0x0000fda0


	//   ....[47]....
        /*044c*/ 	.word	0x0000fe60


	//   ....[48]....
        /*0450*/ 	.word	0x0000fe80


	//   ....[49]....
        /*0454*/ 	.word	0x0000ff40


	//   ....[50]....
        /*0458*/ 	.word	0x0000ff60


	//   ....[51]....
        /*045c*/ 	.word	0x00010030


	//   ....[52]....
        /*0460*/ 	.word	0x00010050


	//   ....[53]....
        /*0464*/ 	.word	0x000101d0


	//   ....[54]....
        /*0468*/ 	.word	0x00011a30


	//   ....[55]....
        /*046c*/ 	.word	0x00011a50


	//   ....[56]....
        /*0470*/ 	.word	0x00011a60


	//   ....[57]....
        /*0474*/ 	.word	0x00011aa0


	//   ....[58]....
        /*0478*/ 	.word	0x00011b30


	//   ....[59]....
        /*047c*/ 	.word	0x00011b50


	//   ....[60]....
        /*0480*/ 	.word	0x00011be0


	//   ....[61]....
        /*0484*/ 	.word	0x00011c00


	//   ....[62]....
        /*0488*/ 	.word	0x00011c90


	//   ....[63]....
        /*048c*/ 	.word	0x00011cb0


	//   ....[64]....
        /*0490*/ 	.word	0x00011d40


	//   ....[65]....
        /*0494*/ 	.word	0x00011d60


	//   ....[66]....
        /*0498*/ 	.word	0x000123a0


	//   ....[67]....
        /*049c*/ 	.word	0x000123c0


	//   ....[68]....
        /*04a0*/ 	.word	0x000123f0


	//   ....[69]....
        /*04a4*/ 	.word	0x00012430


	//   ....[70]....
        /*04a8*/ 	.word	0x000124b0


	//   ....[71]....
        /*04ac*/ 	.word	0x000124e0


	//   ....[72]....
        /*04b0*/ 	.word	0x00012560


	//   ....[73]....
        /*04b4*/ 	.word	0x00012590


	//   ....[74]....
        /*04b8*/ 	.word	0x00012610


	//   ....[75]....
        /*04bc*/ 	.word	0x00012640


	//   ....[76]....
        /*04c0*/ 	.word	0x000126c0


	//   ....[77]....
        /*04c4*/ 	.word	0x000126f0


	//   ....[78]....
        /*04c8*/ 	.word	0x00012770


	//   ....[79]....
        /*04cc*/ 	.word	0x000127a0


	//   ....[80]....
        /*04d0*/ 	.word	0x00012820


	//   ....[81]....
        /*04d4*/ 	.word	0x00012840


	//   ....[82]....
        /*04d8*/ 	.word	0x00012f60


	//   ....[83]....
        /*04dc*/ 	.word	0x00012f90


	//   ....[84]....
        /*04e0*/ 	.word	0x00012fa0


	//   ....[85]....
        /*04e4*/ 	.word	0x00012fc0


	//   ....[86]....
        /*04e8*/ 	.word	0x00013010


	//   ....[87]....
        /*04ec*/ 	.word	0x00013030


	//   ....[88]....
        /*04f0*/ 	.word	0x00013090


	//   ....[89]....
        /*04f4*/ 	.word	0x000130b0


	//   ....[90]....
        /*04f8*/ 	.word	0x00013100


	//   ....[91]....
        /*04fc*/ 	.word	0x00013120


	//   ....[92]....
        /*0500*/ 	.word	0x00013170


	//   ....[93]....
        /*0504*/ 	.word	0x00013190


	//   ....[94]....
        /*0508*/ 	.word	0x00013420


	//   ....[95]....
        /*050c*/ 	.word	0x00013440


	//   ....[96]....
        /*0510*/ 	.word	0x00013460


	//   ....[97]....
        /*0514*/ 	.word	0x000134c0


	//   ....[98]....
        /*0518*/ 	.word	0x000134e0


	//   ....[99]....
        /*051c*/ 	.word	0x00013540


	//   ....[100]....
        /*0520*/ 	.word	0x00013560


	//   ....[101]....
        /*0524*/ 	.word	0x000135c0


	//   ....[102]....
        /*0528*/ 	.word	0x000135e0


	//   ....[103]....
        /*052c*/ 	.word	0x00013640


	//   ....[104]....
        /*0530*/ 	.word	0x00013660


	//   ....[105]....
        /*0534*/ 	.word	0x00013670


	//   ....[106]....
        /*0538*/ 	.word	0x00013c00


	//   ....[107]....
        /*053c*/ 	.word	0x00013c20


	//   ....[108]....
        /*0540*/ 	.word	0x00013c40


	//   ....[109]....
        /*0544*/ 	.word	0x00013c80


	//   ....[110]....
        /*0548*/ 	.word	0x00013cd0


	//   ....[111]....
        /*054c*/ 	.word	0x00013d00


	//   ....[112]....
        /*0550*/ 	.word	0x00013d50


	//   ....[113]....
        /*0554*/ 	.word	0x00013d80


	//   ....[114]....
        /*0558*/ 	.word	0x00013dd0


	//   ....[115]....
        /*055c*/ 	.word	0x00013e00


	//   ....[116]....
        /*0560*/ 	.word	0x00013e50


	//   ....[117]....
        /*0564*/ 	.word	0x00013e80


	//   ....[118]....
        /*0568*/ 	.word	0x00014150


	//   ....[119]....
        /*056c*/ 	.word	0x00014330


	//   ....[120]....
        /*0570*/ 	.word	0x000149a0


	//   ....[121]....
        /*0574*/ 	.word	0x00014a80


	//   ....[122]....
        /*0578*/ 	.word	0x00014b20


	//   ....[123]....
        /*057c*/ 	.word	0x00014ba0


	//   ....[124]....
        /*0580*/ 	.word	0x00014c60


	//   ....[125]....
        /*0584*/ 	.word	0x00014ce0


	//   ....[126]....
        /*0588*/ 	.word	0x00014dc0


	//   ....[127]....
        /*058c*/ 	.word	0x00014e40


	//   ....[128]....
        /*0590*/ 	.word	0x00014f20


	//   ....[129]....
        /*0594*/ 	.word	0x00014fa0


	//   ....[130]....
        /*0598*/ 	.word	0x00015080


	//   ....[131]....
        /*059c*/ 	.word	0x00015100


	//   ....[132]....
        /*05a0*/ 	.word	0x000151d0


	//   ....[133]....
        /*05a4*/ 	.word	0x00015260


	//   ....[134]....
        /*05a8*/ 	.word	0x000152d0


	//   ....[135]....
        /*05ac*/ 	.word	0x00015350


	//   ....[136]....
        /*05b0*/ 	.word	0x00015410


	//   ....[137]....
        /*05b4*/ 	.word	0x00015480


	//   ....[138]....
        /*05b8*/ 	.word	0x00015570


	//   ....[139]....
        /*05bc*/ 	.word	0x000155e0


	//   ....[140]....
        /*05c0*/ 	.word	0x000156d0


	//   ....[141]....
        /*05c4*/ 	.word	0x00015740


	//   ....[142]....
        /*05c8*/ 	.word	0x00015830


	//   ....[143]....
        /*05cc*/ 	.word	0x000158a0


	//   ....[144]....
        /*05d0*/ 	.word	0x00015990


	//   ....[145]....
        /*05d4*/ 	.word	0x00015a00


	//   ....[146]....
        /*05d8*/ 	.word	0x00015af0


	//   ....[147]....
        /*05dc*/ 	.word	0x00015b60


	//   ....[148]....
        /*05e0*/ 	.word	0x00015c30


	//   ....[149]....
        /*05e4*/ 	.word	0x00015d60


	//   ....[150]....
        /*05e8*/ 	.word	0x00015e00


	//   ....[151]....
        /*05ec*/ 	.word	0x00015e70


	//   ....[152]....
        /*05f0*/ 	.word	0x00015f30


	//   ....[153]....
        /*05f4*/ 	.word	0x00015f90


	//   ....[154]....
        /*05f8*/ 	.word	0x00016050


	//   ....[155]....
        /*05fc*/ 	.word	0x000160b0


	//   ....[156]....
        /*0600*/ 	.word	0x00016170


	//   ....[157]....
        /*0604*/ 	.word	0x000161d0


	//   ....[158]....
        /*0608*/ 	.word	0x00016290


	//   ....[159]....
        /*060c*/ 	.word	0x000162f0


	//   ....[160]....
        /*0610*/ 	.word	0x000163b0


	//   ....[161]....
        /*0614*/ 	.word	0x00016490


	//   ....[162]....
        /*0618*/ 	.word	0x00016530


	//   ....[163]....
        /*061c*/ 	.word	0x00016590


	//   ....[164]....
        /*0620*/ 	.word	0x00016660


	//   ....[165]....
        /*0624*/ 	.word	0x000166c0


	//   ....[166]....
        /*0628*/ 	.word	0x00016790


	//   ....[167]....
        /*062c*/ 	.word	0x000167f0


	//   ....[168]....
        /*0630*/ 	.word	0x000168c0


	//   ....[169]....
        /*0634*/ 	.word	0x00016920


	//   ....[170]....
        /*0638*/ 	.word	0x000169f0


	//   ....[171]....
        /*063c*/ 	.word	0x00016a50


	//   ....[172]....
        /*0640*/ 	.word	0x00016b10


	//   ....[173]....
        /*0644*/ 	.word	0x00016c30


	//   ....[174]....
        /*0648*/ 	.word	0x00016cd0


	//   ....[175]....
        /*064c*/ 	.word	0x00016d30


	//   ....[176]....
        /*0650*/ 	.word	0x00016e00


	//   ....[177]....
        /*0654*/ 	.word	0x00016ea0


	//   ....[178]....
        /*0658*/ 	.word	0x00016f60


	//   ....[179]....
        /*065c*/ 	.word	0x00017000


	//   ....[180]....
        /*0660*/ 	.word	0x000170c0


	//   ....[181]....
        /*0664*/ 	.word	0x00017160


	//   ....[182]....
        /*0668*/ 	.word	0x00017220


	//   ....[183]....
        /*066c*/ 	.word	0x000172c0


	//   ....[184]....
        /*0670*/ 	.word	0x00017380


	//   ....[185]....
        /*0674*/ 	.word	0x00017450


	//   ....[186]....
        /*0678*/ 	.word	0x00017570


	//----- nvinfo : EIATTR_REG_RECONFIG
	.align		4
.L_174:
        /*067c*/ 	.byte	0x01, 0x54
	.zero		2


	//----- nvinfo : EIATTR_SYSCALL_OFFSETS
	.align		4
        /*0680*/ 	.byte	0x04, 0x46
        /*0682*/ 	.short	(.L_176 - .L_175)


	//   ....[0]....
.L_175:
        /*0684*/ 	.word	0x00001900


	//   ....[1]....
        /*0688*/ 	.word	0x000110b0


	//   ....[2]....
        /*068c*/ 	.word	0x00011200


	//   ....[3]....
        /*0690*/ 	.word	0x000112f0


	//   ....[4]....
        /*0694*/ 	.word	0x00012060


	//----- nvinfo : EIATTR_MBARRIER_INSTR_OFFSETS
	.align		4
.L_176:
        /*0698*/ 	.byte	0x04, 0x39
        /*069a*/ 	.short	(.L_178 - .L_177)


	//   ....[0]....
.L_177:
        /*069c*/ 	.word	0x00000180
        /*06a0*/ 	.word	0x000000ff
        /*06a4*/ 	.word	0x0002a800
        /*06a8*/ 	.short	0x0100
        /*06aa*/ 	.byte	0x08
	.zero		1


	//   ....[1]....
        /*06ac*/ 	.word	0x00000190
        /*06b0*/ 	.word	0x000000ff
        /*06b4*/ 	.word	0x0002a820
        /*06b8*/ 	.short	0x0100
        /*06ba*/ 	.byte	0x08
	.zero		1


	//   ....[2]....
        /*06bc*/ 	.word	0x00000280
        /*06c0*/ 	.word	0x000000ff
        /*06c4*/ 	.word	0x0002a830
        /*06c8*/ 	.short	0x0100
        /*06ca*/ 	.byte	0x08
	.zero		1


	//   ....[3]....
        /*06cc*/ 	.word	0x00000290
        /*06d0*/ 	.word	0x000000ff
        /*06d4*/ 	.word	0x0002a840
        /*06d8*/ 	.short	0x0100
        /*06da*/ 	.byte	0x08
	.zero		1


	//   ....[4]....
        /*06dc*/ 	.word	0x000002a0
        /*06e0*/ 	.word	0x000000ff
        /*06e4*/ 	.word	0x0002a838
        /*06e8*/ 	.short	0x0100
        /*06ea*/ 	.byte	0x08
	.zero		1


	//   ....[5]....
        /*06ec*/ 	.word	0x000002b0
        /*06f0*/ 	.word	0x000000ff
        /*06f4*/ 	.word	0x0002a848
        /*06f8*/ 	.short	0x0100
        /*06fa*/ 	.byte	0x08
	.zero		1


	//   ....[6]....
        /*06fc*/ 	.word	0x000003e0
        /*0700*/ 	.word	0x000000ff
        /*0704*/ 	.word	0x0002a850
        /*0708*/ 	.short	0x0100
        /*070a*/ 	.byte	0x08
	.zero		1


	//   ....[7]....
        /*070c*/ 	.word	0x000003f0
        /*0710*/ 	.word	0x000000ff
        /*0714*/ 	.word	0x0002a860
        /*0718*/ 	.short	0x0100
        /*071a*/ 	.byte	0x08
	.zero		1


	//   ....[8]....
        /*071c*/ 	.word	0x00000400
        /*0720*/ 	.word	0x000000ff
        /*0724*/ 	.word	0x0002a858
        /*0728*/ 	.short	0x0100
        /*072a*/ 	.byte	0x08
	.zero		1


	//   ....[9]....
        /*072c*/ 	.word	0x00000410
        /*0730*/ 	.word	0x000000ff
        /*0734*/ 	.word	0x0002a868
        /*0738*/ 	.short	0x0100
        /*073a*/ 	.byte	0x08
	.zero		1


	//   ....[10]....
        /*073c*/ 	.word	0x00000500
        /*0740*/ 	.word	0x000000ff
        /*0744*/ 	.word	0x0002a870
        /*0748*/ 	.short	0x0100
        /*074a*/ 	.byte	0x06
	.zero		1


	//   ....[11]....
        /*074c*/ 	.word	0x00000510
        /*0750*/ 	.word	0x000000ff
        /*0754*/ 	.word	0x0002a880
        /*0758*/ 	.short	0x0100
        /*075a*/ 	.byte	0x06
	.zero		1


	//   ....[12]....
        /*075c*/ 	.word	0x00000520
        /*0760*/ 	.word	0x000000ff
        /*0764*/ 	.word	0x0002a878
        /*0768*/ 	.short	0x0100
        /*076a*/ 	.byte	0x06
	.zero		1


	//   ....[13]....
        /*076c*/ 	.word	0x00000530
        /*0770*/ 	.word	0x000000ff
        /*0774*/ 	.word	0x0002a888
        /*0778*/ 	.short	0x0100
        /*077a*/ 	.byte	0x06
	.zero		1


	//   ....[14]....
        /*077c*/ 	.word	0x00000660
        /*0780*/ 	.word	0x000000ff
        /*0784*/ 	.word	0x0002a890
        /*0788*/ 	.short	0x0100
        /*078a*/ 	.byte	0x08
	.zero		1


	//   ....[15]....
        /*078c*/ 	.word	0x00000670
        /*0790*/ 	.word	0x000000ff
        /*0794*/ 	.word	0x0002a8a0
        /*0798*/ 	.short	0x0100
        /*079a*/ 	.byte	0x08
	.zero		1


	//   ....[16]....
        /*079c*/ 	.word	0x00000680
        /*07a0*/ 	.word	0x000000ff
        /*07a4*/ 	.word	0x0002a898
        /*07a8*/ 	.short	0x0100
        /*07aa*/ 	.byte	0x08
	.zero		1


	//   ....[17]....
        /*07ac*/ 	.word	0x00000690
        /*07b0*/ 	.word	0x000000ff
        /*07b4*/ 	.word	0x0002a8a8
        /*07b8*/ 	.short	0x0100
        /*07ba*/ 	.byte	0x08
	.zero		1


	//   ....[18]....
        /*07bc*/ 	.word	0x000007d0
        /*07c0*/ 	.word	0x000000ff
        /*07c4*/ 	.word	0x0002a8b0
        /*07c8*/ 	.short	0x0100
        /*07ca*/ 	.byte	0x08
	.zero		1


	//   ....[19]....
        /*07cc*/ 	.word	0x000007e0
        /*07d0*/ 	.word	0x000000ff
        /*07d4*/ 	.word	0x0002a8c0
        /*07d8*/ 	.short	0x0100
        /*07da*/ 	.byte	0x08
	.zero		1


	//   ....[20]....
        /*07dc*/ 	.word	0x000007f0
        /*07e0*/ 	.word	0x000000ff
        /*07e4*/ 	.word	0x0002a8b8
        /*07e8*/ 	.short	0x0100
        /*07ea*/ 	.byte	0x08
	.zero		1


	//   ....[21]....
        /*07ec*/ 	.word	0x00000800
        /*07f0*/ 	.word	0x000000ff
        /*07f4*/ 	.word	0x0002a8c8
        /*07f8*/ 	.short	0x0100
        /*07fa*/ 	.byte	0x08
	.zero		1


	//   ....[22]....
        /*07fc*/ 	.word	0x00001970
        /*0800*/ 	.word	0x000000ff
        /*0804*/ 	.word	0x0002a800
        /*0808*/ 	.short	0x010a
        /*080a*/ 	.byte	0x28
	.zero		1


	//   ....[23]....
        /*080c*/ 	.word	0x000019f0
        /*0810*/ 	.word	0x0000000f
        /*0814*/ 	.word	0x0002a830
        /*0818*/ 	.short	0x010a
        /*081a*/ 	.byte	0x3f
	.zero		1


	//   ....[24]....
        /*081c*/ 	.word	0x00001a30
        /*0820*/ 	.word	0x0000000f
        /*0824*/ 	.word	0x0002a830
        /*0828*/ 	.short	0x010a
        /*082a*/ 	.byte	0x3f
	.zero		1


	//   ....[25]....
        /*082c*/ 	.word	0x000024a0
        /*0830*/ 	.word	0x000000ff
        /*0834*/ 	.word	0x00000000
        /*0838*/ 	.short	0x0101
        /*083a*/ 	.byte	0x04
	.zero		1


	//   ....[26]....
        /*083c*/ 	.word	0x00004c60
        /*0840*/ 	.word	0x000000ff
        /*0844*/ 	.word	0x0002a830
        /*0848*/ 	.short	0x010a
        /*084a*/ 	.byte	0x07
	.zero		1


	//   ....[27]....
        /*084c*/ 	.word	0x00004ca0
        /*0850*/ 	.word	0x000000ff
        /*0854*/ 	.word	0x0002a830
        /*0858*/ 	.short	0x010a
        /*085a*/ 	.byte	0x07
	.zero		1


	//   ....[28]....
        /*085c*/ 	.word	0x00005580
        /*0860*/ 	.word	0x000000ff
        /*0864*/ 	.word	0x0002a850
        /*0868*/ 	.short	0x010a
        /*086a*/ 	.byte	0x06
	.zero		1


	//   ....[29]....
        /*086c*/ 	.word	0x000055c0
        /*0870*/ 	.word	0x000000ff
        /*0874*/ 	.word	0x0002a850
        /*0878*/ 	.short	0x010a
        /*087a*/ 	.byte	0x06
	.zero		1


	//   ....[30]....
        /*087c*/ 	.word	0x00005c70
        /*0880*/ 	.word	0x000000ff
        /*0884*/ 	.word	0x00000000
        /*0888*/ 	.short	0x0101
        /*088a*/ 	.byte	0x07
	.zero		1


	//   ....[31]....
        /*088c*/ 	.word	0x00007dc0
        /*0890*/ 	.word	0x000000ff
        /*0894*/ 	.word	0x00000000
        /*0898*/ 	.short	0x0101
        /*089a*/ 	.byte	0x06
	.zero		1


	//   ....[32]....
        /*089c*/ 	.word	0x00008260
        /*08a0*/ 	.word	0x000000ff
        /*08a4*/ 	.word	0x0002a830
        /*08a8*/ 	.short	0x010a
        /*08aa*/ 	.byte	0x07
	.zero		1


	//   ....[33]....
        /*08ac*/ 	.word	0x000082a0
        /*08b0*/ 	.word	0x000000ff
        /*08b4*/ 	.word	0x0002a830
        /*08b8*/ 	.short	0x010a
        /*08ba*/ 	.byte	0x07
	.zero		1


	//   ....[34]....
        /*08bc*/ 	.word	0x00008b80
        /*08c0*/ 	.word	0x000000ff
        /*08c4*/ 	.word	0x0002a850
        /*08c8*/ 	.short	0x010a
        /*08ca*/ 	.byte	0x06
	.zero		1


	//   ....[35]....
        /*08cc*/ 	.word	0x00008bc0
        /*08d0*/ 	.word	0x000000ff
        /*08d4*/ 	.word	0x0002a850
        /*08d8*/ 	.short	0x010a
        /*08da*/ 	.byte	0x06
	.zero		1


	//   ....[36]....
        /*08dc*/ 	.word	0x00009270
        /*08e0*/ 	.word	0x000000ff
        /*08e4*/ 	.word	0x00000000
        /*08e8*/ 	.short	0x0101
        /*08ea*/ 	.byte	0x07
	.zero		1


	//   ....[37]....
        /*08ec*/ 	.word	0x0000a260
        /*08f0*/ 	.word	0x000000ff
        /*08f4*/ 	.word	0x00000000
        /*08f8*/ 	.short	0x0101
        /*08fa*/ 	.byte	0x06
	.zero		1


	//   ....[38]....
        /*08fc*/ 	.word	0x0000a520
        /*0900*/ 	.word	0x000000ff
        /*0904*/ 	.word	0x0002a830
        /*0908*/ 	.short	0x010a
        /*090a*/ 	.byte	0x06
	.zero		1


	//   ....[39]....
        /*090c*/ 	.word	0x0000a560
        /*0910*/ 	.word	0x000000ff
        /*0914*/ 	.word	0x0002a830
        /*0918*/ 	.short	0x010a
        /*091a*/ 	.byte	0x06
	.zero		1


	//   ....[40]....
        /*091c*/ 	.word	0x0000ae40
        /*0920*/ 	.word	0x000000ff
        /*0924*/ 	.word	0x0002a850
        /*0928*/ 	.short	0x010a
        /*092a*/ 	.byte	0x0a
	.zero		1


	//   ....[41]....
        /*092c*/ 	.word	0x0000ae80
        /*0930*/ 	.word	0x000000ff
        /*0934*/ 	.word	0x0002a850
        /*0938*/ 	.short	0x010a
        /*093a*/ 	.byte	0x0a
	.zero		1


	//   ....[42]....
        /*093c*/ 	.word	0x0000b4d0
        /*0940*/ 	.word	0x000000ff
        /*0944*/ 	.word	0x00000000
        /*0948*/ 	.short	0x0101
        /*094a*/ 	.byte	0x04
	.zero		1


	//   ....[43]....
        /*094c*/ 	.word	0x0000d680
        /*0950*/ 	.word	0x000000ff
        /*0954*/ 	.word	0x00000000
        /*0958*/ 	.short	0x0101
        /*095a*/ 	.byte	0x0a
	.zero		1


	//   ....[44]....
        /*095c*/ 	.word	0x0000dc40
        /*0960*/ 	.word	0x000000ff
        /*0964*/ 	.word	0x0002a850
        /*0968*/ 	.short	0x010a
        /*096a*/ 	.byte	0x05
	.zero		1


	//   ....[45]....
        /*096c*/ 	.word	0x0000dc80
        /*0970*/ 	.word	0x000000ff
        /*0974*/ 	.word	0x0002a850
        /*0978*/ 	.short	0x010a
        /*097a*/ 	.byte	0x05
	.zero		1


	//   ....[46]....
        /*097c*/ 	.word	0x0000e150
        /*0980*/ 	.word	0x000000ff
        /*0984*/ 	.word	0x00000000
        /*0988*/ 	.short	0x0101
        /*098a*/ 	.byte	0x04
	.zero		1


	//   ....[47]....
        /*098c*/ 	.word	0x0000f470
        /*0990*/ 	.word	0x00000017
        /*0994*/ 	.word	0x00000000
        /*0998*/ 	.short	0x0101
        /*099a*/ 	.byte	0x3f
	.zero		1


	//   ....[48]....
        /*099c*/ 	.word	0x00011840
        /*09a0*/ 	.word	0x00000000
        /*09a4*/ 	.word	0x0002a840
        /*09a8*/ 	.short	0x010a
        /*09aa*/ 	.byte	0x3f
	.zero		1


	//   ....[49]....
        /*09ac*/ 	.word	0x00011e50
        /*09b0*/ 	.word	0x00000000
        /*09b4*/ 	.word	0x0002a830
        /*09b8*/ 	.short	0x0107
        /*09ba*/ 	.byte	0x3f
	.zero		1


	//   ....[50]....
        /*09bc*/ 	.word	0x00011f00
        /*09c0*/ 	.word	0x00000000
        /*09c4*/ 	.word	0x0002a830
        /*09c8*/ 	.short	0x0101
        /*09ca*/ 	.byte	0x3f
	.zero		1


	//   ....[51]....
        /*09cc*/ 	.word	0x00012930
        /*09d0*/ 	.word	0x00000010
        /*09d4*/ 	.word	0x0002a800
        /*09d8*/ 	.short	0x0107
        /*09da*/ 	.byte	0x3f
	.zero		1


	//   ....[52]....
        /*09dc*/ 	.word	0x00012a20
        /*09e0*/ 	.word	0x00000010
        /*09e4*/ 	.word	0x0002a800
        /*09e8*/ 	.short	0x0101
        /*09ea*/ 	.byte	0x3f
	.zero		1


	//   ....[53]....
        /*09ec*/ 	.word	0x00012a40
        /*09f0*/ 	.word	0x00000010
        /*09f4*/ 	.word	0x0002a820
        /*09f8*/ 	.short	0x010a
        /*09fa*/ 	.byte	0x3f
	.zero		1


	//   ....[54]....
        /*09fc*/ 	.word	0x00012d90
        /*0a00*/ 	.word	0x00000006
        /*0a04*/ 	.word	0x0002a840
        /*0a08*/ 	.short	0x010a
        /*0a0a*/ 	.byte	0x3f
	.zero		1


	//   ....[55]....
        /*0a0c*/ 	.word	0x00013260
        /*0a10*/ 	.word	0x00000006
        /*0a14*/ 	.word	0x0002a830
        /*0a18*/ 	.short	0x0107
        /*0a1a*/ 	.byte	0x3f
	.zero		1


	//   ....[56]....
        /*0a1c*/ 	.word	0x00013310
        /*0a20*/ 	.word	0x00000006
        /*0a24*/ 	.word	0x0002a830
        /*0a28*/ 	.short	0x0101
        /*0a2a*/ 	.byte	0x3f
	.zero		1


	//   ....[57]....
        /*0a2c*/ 	.word	0x00013370
        /*0a30*/ 	.word	0x00000006
        /*0a34*/ 	.word	0x0002a860
        /*0a38*/ 	.short	0x010a
        /*0a3a*/ 	.byte	0x3f
	.zero		1


	//   ....[58]....
        /*0a3c*/ 	.word	0x000137a0
        /*0a40*/ 	.word	0x00000006
        /*0a44*/ 	.word	0x0002a850
        /*0a48*/ 	.short	0x0107
        /*0a4a*/ 	.byte	0x3f
	.zero		1


	//   ....[59]....
        /*0a4c*/ 	.word	0x000138e0
        /*0a50*/ 	.word	0x00000006
        /*0a54*/ 	.word	0x0002a850
        /*0a58*/ 	.short	0x0101
        /*0a5a*/ 	.byte	0x3f
	.zero		1


	//   ....[60]....
        /*0a5c*/ 	.word	0x00013b60
        /*0a60*/ 	.word	0x00000004
        /*0a64*/ 	.word	0x0002a860
        /*0a68*/ 	.short	0x010a
        /*0a6a*/ 	.byte	0x3f
	.zero		1


	//   ....[61]....
        /*0a6c*/ 	.word	0x00013f60
        /*0a70*/ 	.word	0x00000004
        /*0a74*/ 	.word	0x0002a850
        /*0a78*/ 	.short	0x0107
        /*0a7a*/ 	.byte	0x3f
	.zero		1


	//   ....[62]....
        /*0a7c*/ 	.word	0x00014010
        /*0a80*/ 	.word	0x00000004
        /*0a84*/ 	.word	0x0002a850
        /*0a88*/ 	.short	0x0101
        /*0a8a*/ 	.byte	0x3f
	.zero		1


	//   ....[63]....
        /*0a8c*/ 	.word	0x000142b0
        /*0a90*/ 	.word	0x00000004
        /*0a94*/ 	.word	0x0002a820
        /*0a98*/ 	.short	0x010a
        /*0a9a*/ 	.byte	0x3f
	.zero		1


	//   ....[64]....
        /*0a9c*/ 	.word	0x00014450
        /*0aa0*/ 	.word	0x00000005
        /*0aa4*/ 	.word	0x0002a840
        /*0aa8*/ 	.short	0x010a
        /*0aaa*/ 	.byte	0x3f
	.zero		1


	//   ....[65]....
        /*0aac*/ 	.word	0x000144f0
        /*0ab0*/ 	.word	0x00000017
        /*0ab4*/ 	.word	0x0002a840
        /*0ab8*/ 	.short	0x010a
        /*0aba*/ 	.byte	0x3f
	.zero		1


	//   ....[66]....
        /*0abc*/ 	.word	0x00014530
        /*0ac0*/ 	.word	0x00000005
        /*0ac4*/ 	.word	0x0002a860
        /*0ac8*/ 	.short	0x010a
        /*0aca*/ 	.byte	0x3f
	.zero		1


	//   ....[67]....
        /*0acc*/ 	.word	0x00014570
        /*0ad0*/ 	.word	0x00000017
        /*0ad4*/ 	.word	0x0002a860
        /*0ad8*/ 	.short	0x010a
        /*0ada*/ 	.byte	0x3f
	.zero		1


	//   ....[68]....
        /*0adc*/ 	.word	0x000145e0
        /*0ae0*/ 	.word	0x00000003
        /*0ae4*/ 	.word	0x0002a800
        /*0ae8*/ 	.short	0x010a
        /*0aea*/ 	.byte	0x3f
	.zero		1


	//   ....[69]....
        /*0aec*/ 	.word	0x00014630
        /*0af0*/ 	.word	0x0000000f
        /*0af4*/ 	.word	0x0002a830
        /*0af8*/ 	.short	0x010a
        /*0afa*/ 	.byte	0x3f
	.zero		1


	//   ....[70]....
        /*0afc*/ 	.word	0x00014690
        /*0b00*/ 	.word	0x0000000e
        /*0b04*/ 	.word	0x0002a830
        /*0b08*/ 	.short	0x010a
        /*0b0a*/ 	.byte	0x3f
	.zero		1


	//   ....[71]....
        /*0b0c*/ 	.word	0x000146f0
        /*0b10*/ 	.word	0x0000000d
        /*0b14*/ 	.word	0x0002a850
        /*0b18*/ 	.short	0x010a
        /*0b1a*/ 	.byte	0x3f
	.zero		1


	//   ....[72]....
        /*0b1c*/ 	.word	0x00014750
        /*0b20*/ 	.word	0x0000000c
        /*0b24*/ 	.word	0x0002a830
        /*0b28*/ 	.short	0x010a
        /*0b2a*/ 	.byte	0x3f
	.zero		1


	//   ....[73]....
        /*0b2c*/ 	.word	0x000147b0
        /*0b30*/ 	.word	0x0000000b
        /*0b34*/ 	.word	0x0002a850
        /*0b38*/ 	.short	0x010a
        /*0b3a*/ 	.byte	0x3f
	.zero		1


	//   ....[74]....
        /*0b3c*/ 	.word	0x00014810
        /*0b40*/ 	.word	0x0000000e
        /*0b44*/ 	.word	0x0002a830
        /*0b48*/ 	.short	0x010a
        /*0b4a*/ 	.byte	0x3f
	.zero		1


	//   ....[75]....
        /*0b4c*/ 	.word	0x00014870
        /*0b50*/ 	.word	0x0000000b
        /*0b54*/ 	.word	0x0002a850
        /*0b58*/ 	.short	0x010a
        /*0b5a*/ 	.byte	0x3f
	.zero		1


	//   ....[76]....
        /*0b5c*/ 	.word	0x000148d0
        /*0b60*/ 	.word	0x00000005
        /*0b64*/ 	.word	0x0002a850
        /*0b68*/ 	.short	0x010a
        /*0b6a*/ 	.byte	0x3f
	.zero		1


	//   ....[77]....
        /*0b6c*/ 	.word	0x000149d0
        /*0b70*/ 	.word	0x00000000
        /*0b74*/ 	.word	0x0002a840
        /*0b78*/ 	.short	0x010a
        /*0b7a*/ 	.byte	0x3f
	.zero		1


	//   ....[78]....
        /*0b7c*/ 	.word	0x00015c60
        /*0b80*/ 	.word	0x00000010
        /*0b84*/ 	.word	0x0002a820
        /*0b88*/ 	.short	0x010a
        /*0b8a*/ 	.byte	0x3f
	.zero		1


	//   ....[79]....
        /*0b8c*/ 	.word	0x00015cb0
        /*0b90*/ 	.word	0x00000006
        /*0b94*/ 	.word	0x0002a840
        /*0b98*/ 	.short	0x010a
        /*0b9a*/ 	.byte	0x3f
	.zero		1


	//   ....[80]....
        /*0b9c*/ 	.word	0x000163e0
        /*0ba0*/ 	.word	0x00000006
        /*0ba4*/ 	.word	0x0002a860
        /*0ba8*/ 	.short	0x010a
        /*0baa*/ 	.byte	0x3f
	.zero		1


	//   ....[81]....
        /*0bac*/ 	.word	0x00016b80
        /*0bb0*/ 	.word	0x00000004
        /*0bb4*/ 	.word	0x0002a860
        /*0bb8*/ 	.short	0x010a
        /*0bba*/ 	.byte	0x3f
	.zero		1


	//   ....[82]....
        /*0bbc*/ 	.word	0x00017490
        /*0bc0*/ 	.word	0x00000004
        /*0bc4*/ 	.word	0x0002a820
        /*0bc8*/ 	.short	0x010a
        /*0bca*/ 	.byte	0x3f
	.zero		1


	//   ....[83]....
        /*0bcc*/ 	.word	0x00017630
        /*0bd0*/ 	.word	0x00000005
        /*0bd4*/ 	.word	0x0002a840
        /*0bd8*/ 	.short	0x010a
        /*0bda*/ 	.byte	0x3f
	.zero		1


	//   ....[84]....
        /*0bdc*/ 	.word	0x00017680
        /*0be0*/ 	.word	0x00000017
        /*0be4*/ 	.word	0x0002a840
        /*0be8*/ 	.short	0x010a
        /*0bea*/ 	.byte	0x3f
	.zero		1


	//   ....[85]....
        /*0bec*/ 	.word	0x000176d0
        /*0bf0*/ 	.word	0x00000005
        /*0bf4*/ 	.word	0x0002a860
        /*0bf8*/ 	.short	0x010a
        /*0bfa*/ 	.byte	0x3f
	.zero		1


	//----- nvinfo : EIATTR_NUM_MBARRIERS
	.align		4
.L_178:
        /*0bfc*/ 	.byte	0x03, 0x38
        /*0bfe*/ 	.short	0x0016


	//----- nvinfo : EIATTR_EXIT_INSTR_OFFSETS
	.align		4
        /*0c00*/ 	.byte	0x04, 0x1c
        /*0c02*/ 	.short	(.L_180 - .L_179)


	//   ....[0]....
.L_179:
        /*0c04*/ 	.word	0x00000950


	//   ....[1]....
        /*0c08*/ 	.word	0x00010140


	//   ....[2]....
        /*0c0c*/ 	.word	0x000145c0


	//----- nvinfo : EIATTR_MAX_THREADS
	.align		4
.L_180:
        /*0c10*/ 	.byte	0x04, 0x05
        /*0c12*/ 	.short	(.L_182 - .L_181)
.L_181:
        /*0c14*/ 	.word	0x00000180
        /*0c18*/ 	.word	0x00000001
        /*0c1c*/ 	.word	0x00000001


	//----- nvinfo : EIATTR_CRS_STACK_SIZE
	.align		4
.L_182:
        /*0c20*/ 	.byte	0x04, 0x1e
        /*0c22*/ 	.short	(.L_184 - .L_183)
.L_183:
        /*0c24*/ 	.word	0x00000000


	//----- nvinfo : EIATTR_CBANK_PARAM_SIZE
	.align		4
.L_184:
        /*0c28*/ 	.byte	0x03, 0x19
        /*0c2a*/ 	.short	0x0af0


	//----- nvinfo : EIATTR_PARAM_CBANK
	.align		4
        /*0c2c*/ 	.byte	0x04, 0x0a
        /*0c2e*/ 	.short	(.L_186 - .L_185)
	.align		4
.L_185:
        /*0c30*/ 	.word	index@(.nv.constant0._ZN7cutlass13device_kernelIN5flash11enable_sm90INS1_16FlashAttnFwdSm90INS1_25CollectiveMainloopFwdSm90ILi2EN4cute5tupleIJNS5_1CILi1EEES8_S8_EEENS6_IJNS7_ILi128EEENS7_ILi96EEENS7_ILi192EEEEEELi128ENS_10bfloat16_tEfNS_4arch4Sm90ELb0ELb1ELb1ELb0ELb1ELb0ELb0ELb1ELb1ELb1ELb0ELb0EEENS1_21CollectiveEpilogueFwdINS6_IJSA_SA_SB_EEES9_SE_SG_Li256ELb0ELb1ELb0ELb0EEENS1_30DynamicPersistentTileSchedulerILi256ELi128ELb0ELb1ELb1EEEEEEEEEvNT_6ParamsE)
        /*0c34*/ 	.short	0x0210
        /*0c36*/ 	.short	0x0af0


	//----- nvinfo : EIATTR_SW_WAR
	.align		4
.L_186:
        /*0c38*/ 	.byte	0x04, 0x36
        /*0c3a*/ 	.short	(.L_188 - .L_187)
.L_187:
        /*0c3c*/ 	.word	0x00000008
.L_188:


//--------------------- .nv.info._ZN7cutlass13device_kernelIN5flash11enable_sm90INS1_16FlashAttnFwdSm90INS1_25CollectiveMainloopFwdSm90ILi2EN4cute5tupleIJNS5_1CILi1EEES8_S8_EEENS6_IJNS7_ILi128EEENS7_ILi96EEENS7_ILi192EEEEEELi128ENS_10bfloat16_tEfNS_4arch4Sm90ELb0ELb1ELb1ELb1ELb1ELb0ELb0ELb1ELb1ELb1ELb0ELb0EEENS1_21CollectiveEpilogueFwdINS6_IJSA_SA_SB_EEES9_SE_SG_Li256ELb1ELb1ELb0ELb0EEENS1_36VarlenDynamicPersistentTileSchedulerILi128ELi96ELi256ELi128ELb0ELb1ELb1ELb1ELb0ELb1EEEEEEEEEvNT_6ParamsE --------------------------
	.section	.nv.info._ZN7cutlass13device_kernelIN5flash11enable_sm90INS1_16FlashAttnFwdSm90INS1_25CollectiveMainloopFwdSm90ILi2EN4cute5tupleIJNS5_1CILi1EEES8_S8_EEENS6_IJNS7_ILi128EEENS7_ILi96EEENS7_ILi192EEEEEELi128ENS_10bfloat16_tEfNS_4arch4Sm90ELb0ELb1ELb1ELb1ELb1ELb0ELb0ELb1ELb1ELb1ELb0ELb0EEENS1_21CollectiveEpilogueFwdINS6_IJSA_SA_SB_EEES9_SE_SG_Li256ELb1ELb1ELb0ELb0EEENS1_36VarlenDynamicPersistentTileSchedulerILi128ELi96ELi256ELi128ELb0ELb1ELb1ELb1ELb0ELb1EEEEEEEEEvNT_6ParamsE,"",@"SHT_CUDA_INFO"
	.sectionflags	@""
	.align	4


	//----- nvinfo : EIATTR_CUDA_API_VERSION
	.align		4
        /*0000*/ 	.byte	0x04, 0x37
        /*0002*/ 	.short	(.L_190 - .L_189)
.L_189:
        /*0004*/ 	.word	0x00000082


	//----- nvinfo : EIATTR_KPARAM_INFO
	.align		4
.L_190:
        /*0008*/ 	.byte	0x04, 0x17
        /*000a*/ 	.short	(.L_192 - .L_191)
.L_191:
        /*000c*/ 	.word	0x00000000
        /*0010*/ 	.short	0x0000
        /*0012*/ 	.short	0x0070
        /*0014*/ 	.byte	0x00, 0xf0, 0x01, 0x2a


	//----- nvinfo : EIATTR_SPARSE_MMA_MASK
	.align		4
.L_192:
        /*0018*/ 	.byte	0x03, 0x50
        /*001a*/ 	.short	0x0000


	//----- nvinfo : EIATTR_MAXREG_COUNT
	.align		4
        /*001c*/ 	.byte	0x03, 0x1b
        /*001e*/ 	.short	0x00a8


	//----- nvinfo : EIATTR_NUM_BARRIERS
	.align		4
        /*0020*/ 	.byte	0x02, 0x4c
        /*0022*/ 	.byte	0x09
	.zero		1


	//----- nvinfo : EIATTR_EXTERNS
	.align		4
        /*0024*/ 	.byte	0x04, 0x0f
        /*0026*/ 	.short	(.L_194 - .L_193)


	//   ....[0]....
	.align		4
.L_193:
        /*0028*/ 	.word	index@(__assertfail)


	//----- nvinfo : EIATTR_ANNOTATIONS
	.align		4
.L_194:
        /*002c*/ 	.byte	0x04, 0x55
        /*002e*/ 	.short	(.L_196 - .L_195)


	//   ....[0]....
.L_195:
        /* <DEDUP_REMOVED lines=19> */
        /*0154*/ 	.byte	0x50, 0x5e, 0x01, 0x00, 0x01, 0x00, 0x00, 0x00, 0xf0, 0x5f, 0x01, 0x00


	//----- nvinfo : EIATTR_MERCURY_ISA_VERSION
	.align		4
.L_196:
        /*0160*/ 	.byte	0x03, 0x5f
        /*0162*/ 	.short	0x0101


	//----- nvinfo : EIATTR_UNUSED_LOAD_BYTE_OFFSET
	.align		4
        /*0164*/ 	.byte	0x04, 0x44
        /*0166*/ 	.short	(.L_198 - .L_197)


	//   ....[0]....
.L_197:
        /*0168*/ 	.word	0x00000950
        /*016c*/ 	.word	0x0000fff0


	//   ....[1]....
        /*0170*/ 	.word	0x0000e5e0
        /*0174*/ 	.word	0x0000fff0


	//----- nvinfo : EIATTR_INT_WARP_WIDE_INSTR_OFFSETS
	.align		4
.L_198:
        /*0178*/ 	.byte	0x04, 0x31
        /*017a*/ 	.short	(.L_200 - .L_199)


	//   ....[0]....
.L_199:
        /*017c*/ 	.word	0x000000c0


	//   ....[1]....
        /*0180*/ 	.word	0x000000d0


	//   ....[2]....
        /*0184*/ 	.word	0x00000170


	//   ....[3]....
        /*0188*/ 	.word	0x00011b50


	//   ....[4]....
        /*018c*/ 	.word	0x00011be0


	//   ....[5]....
        /*0190*/ 	.word	0x00014b50


	//   ....[6]....
        /*0194*/ 	.word	0x00014be0


	//----- nvinfo : EIATTR_COOP_GROUP_MASK_REGIDS
	.align		4
.L_200:
        /*0198*/ 	.byte	0x04, 0x29
        /*019a*/ 	.short	(.L_202 - .L_201)


	//   ....[0]....
.L_201:
        /*019c*/ 	.word	0xffffffff


	//   ....[1]....
        /*01a0*/ 	.word	0xffffffff


	//   ....[2]....
        /*01a4*/ 	.word	0xffffffff


	//   ....[3]....
        /*01a8*/ 	.word	0xffffffff


	//   ....[4]....
        /*01ac*/ 	.word	0xffffffff


	//   ....[5]....
        /*01b0*/ 	.word	0xffffffff


	//   ....[6]....
        /*01b4*/ 	.word	0xffffffff


	//   ....[7]....
        /*01b8*/ 	.word	0xffffffff


	//   ....[8]....
        /*01bc*/ 	.word	0xffffffff


	//   ....[9]....
        /*01c0*/ 	.word	0xffffffff


	//   ....[10]....
        /*01c4*/ 	.word	0xffffffff


	//   ....[11]....
        /*01c8*/ 	.word	0xffffffff


	//   ....[12]....
        /*01cc*/ 	.word	0xffffffff


	//   ....[13]....
        /*01d0*/ 	.word	0xffffffff


	//   ....[14]....
        /*01d4*/ 	.word	0xffffffff


	//   ....[15]....
        /*01d8*/ 	.word	0xffffffff


	//   ....[16]....
        /*01dc*/ 	.word	0xffffffff


	//   ....[17]....
        /*01e0*/ 	.word	0xffffffff


	//   ....[18]....
        /*01e4*/ 	.word	0xffffffff


	//   ....[19]....
        /*01e8*/ 	.word	0xffffffff


	//   ....[20]....
        /*01ec*/ 	.word	0xffffffff


	//   ....[21]....
        /*01f0*/ 	.word	0xffffffff


	//   ....[22]....
        /*01f4*/ 	.word	0xffffffff


	//   ....[23]....
        /*01f8*/ 	.word	0xffffffff


	//   ....[24]....
        /*01fc*/ 	.word	0xffffffff


	//   ....[25]....
        /*0200*/ 	.word	0xffffffff


	//   ....[26]....
        /*0204*/ 	.word	0xffffffff


	//   ....[27]....
        /*0208*/ 	.word	0xffffffff


	//   ....[28]....
        /*020c*/ 	.word	0xffffffff


	//   ....[29]....
        /*0210*/ 	.word	0xffffffff


	//   ....[30]....
        /*0214*/ 	.word	0xffffffff


	//   ....[31]....
        /*0218*/ 	.word	0xffffffff


	//   ....[32]....
        /*021c*/ 	.word	0xffffffff


	//   ....[33]....
        /*0220*/ 	.word	0xffffffff


	//   ....[34]....
        /*0224*/ 	.word	0xffffffff


	//   ....[35]....
        /*0228*/ 	.word	0xffffffff


	//   ....[36]....
        /*022c*/ 	.word	0xffffffff


	//   ....[37]....
        /*0230*/ 	.word	0xffffffff


	//   ....[38]....
        /*0234*/ 	.word	0xffffffff


	//   ....[39]....
        /*0238*/ 	.word	0xffffffff


	//   ....[40]....
        /*023c*/ 	.word	0xffffffff


	//   ....[41]....
        /*0240*/ 	.word	0xffffffff


	//   ....[42]....
        /*0244*/ 	.word	0xffffffff


	//   ....[43]....
        /*0248*/ 	.word	0xffffffff


	//   ....[44]....
        /*024c*/ 	.word	0xffffffff


	//   ....[45]....
        /*0250*/ 	.word	0xffffffff


	//   ....[46]....
        /*0254*/ 	.word	0xffffffff


	//   ....[47]....
        /*0258*/ 	.word	0xffffffff


	//   ....[48]....
        /*025c*/ 	.word	0xffffffff


	//   ....[49]....
        /*0260*/ 	.word	0xffffffff


	//   ....[50]....
        /*0264*/ 	.word	0xffffffff


	//   ....[51]....
        /*0268*/ 	.word	0xffffffff


	//   ....[52]....
        /*026c*/ 	.word	0xffffffff


	//   ....[53]....
        /*0270*/ 	.word	0xffffffff


	//   ....[54]....
        /*0274*/ 	.word	0xffffffff


	//   ....[55]....
        /*0278*/ 	.word	0xffffffff


	//   ....[56]....
        /*027c*/ 	.word	0xffffffff


	//   ....[57]....
        /*0280*/ 	.word	0xffffffff


	//   ....[58]....
        /*0284*/ 	.word	0xffffffff


	//   ....[59]....
        /*0288*/ 	.word	0xffffffff


	//   ....[60]....
        /*028c*/ 	.word	0xffffffff


	//   ....[61]....
        /*0290*/ 	.word	0xffffffff


	//   ....[62]....
        /*0294*/ 	.word	0xffffffff


	//   ....[63]....
        /*0298*/ 	.word	0xffffffff


	//   ....[64]....
        /*029c*/ 	.word	0xffffffff


	//   ....[65]....
        /*02a0*/ 	.word	0xffffffff


	//   ....[66]....
        /*02a4*/ 	.word	0xffffffff


	//   ....[67]....
        /*02a8*/ 	.word	0xffffffff


	//   ....[68]....
        /*02ac*/ 	.word	0xffffffff


	//   ....[69]....
        /*02b0*/ 	.word	0xffffffff


	//   ....[70]....
        /*02b4*/ 	.word	0xffffffff


	//   ....[71]....
        /*02b8*/ 	.word	0xffffffff


	//   ....[72]....
        /*02bc*/ 	.word	0xffffffff


	//   ....[73]....
        /*02c0*/ 	.word	0xffffffff


	//   ....[74]....
        /*02c4*/ 	.word	0xffffffff


	//   ....[75]....
        /*02c8*/ 	.word	0xffffffff


	//   ....[76]....
        /*02cc*/ 	.word	0xffffffff


	//   ....[77]....
        /*02d0*/ 	.word	0xffffffff


	//   ....[78]....
        /*02d4*/ 	.word	0xffffffff


	//   ....[79]....
        /*02d8*/ 	.word	0xffffffff


	//   ....[80]....
        /*02dc*/ 	.word	0xffffffff


	//   ....[81]....
        /*02e0*/ 	.word	0xffffffff


	//   ....[82]....
        /*02e4*/ 	.word	0xffffffff


	//   ....[83]....
        /*02e8*/ 	.word	0xffffffff


	//   ....[84]....
        /*02ec*/ 	.word	0xffffffff


	//   ....[85]....
        /*02f0*/ 	.word	0xffffffff


	//   ....[86]....
        /*02f4*/ 	.word	0xffffffff


	//   ....[87]....
        /*02f8*/ 	.word	0xffffffff


	//   ....[88]....
        /*02fc*/ 	.word	0xffffffff


	//   ....[89]....
        /*0300*/ 	.word	0xffffffff


	//   ....[90]....
        /*0304*/ 	.word	0xffffffff


	//   ....[91]....
        /*0308*/ 	.word	0xffffffff


	//   ....[92]....
        /*030c*/ 	.word	0xffffffff


	//   ....[93]....
        /*0310*/ 	.word	0xffffffff


	//   ....[94]....
        /*0314*/ 	.word	0xffffffff


	//   ....[95]....
        /*0318*/ 	.word	0xffffffff


	//   ....[96]....
        /*031c*/ 	.word	0xffffffff


	//   ....[97]....
        /*0320*/ 	.word	0xffffffff


	//   ....[98]....
        /*0324*/ 	.word	0xffffffff


	//   ....[99]....
        /*0328*/ 	.word	0xffffffff


	//   ....[100]....
        /*032c*/ 	.word	0xffffffff


	//   ....[101]....
        /*0330*/ 	.word	0xffffffff


	//   ....[102]....
        /*0334*/ 	.word	0xffffffff


	//   ....[103]....
        /*0338*/ 	.word	0xffffffff


	//   ....[104]....
        /*033c*/ 	.word	0xffffffff


	//   ....[105]....
        /*0340*/ 	.word	0xffffffff


	//   ....[106]....
        /*0344*/ 	.word	0xffffffff


	//   ....[107]....
        /*0348*/ 	.word	0xffffffff


	//   ....[108]....
        /*034c*/ 	.word	0xffffffff


	//   ....[109]....
        /*0350*/ 	.word	0xffffffff


	//   ....[110]....
        /*0354*/ 	.word	0xffffffff


	//   ....[111]....
        /*0358*/ 	.word	0xffffffff


	//   ....[112]....
        /*035c*/ 	.word	0xffffffff


	//   ....[113]....
        /*0360*/ 	.word	0xffffffff


	//   ....[114]....
        /*0364*/ 	.word	0xffffffff


	//   ....[115]....
        /*0368*/ 	.word	0xffffffff


	//   ....[116]....
        /*036c*/ 	.word	0xffffffff


	//   ....[117]....
        /*0370*/ 	.word	0xffffffff


	//   ....[118]....
        /*0374*/ 	.word	0xffffffff


	//   ....[119]....
        /*0378*/ 	.word	0xffffffff


	//   ....[120]....
        /*037c*/ 	.word	0xffffffff


	//   ....[121]....
        /*0380*/ 	.word	0xffffffff


	//   ....[122]....
        /*0384*/ 	.word	0xffffffff


	//   ....[123]....
        /*0388*/ 	.word	0xffffffff


	//   ....[124]....
        /*038c*/ 	.word	0xffffffff


	//   ....[125]....
        /*0390*/ 	.word	0xffffffff


	//   ....[126]....
        /*0394*/ 	.word	0xffffffff


	//   ....[127]....
        /*0398*/ 	.word	0xffffffff


	//   ....[128]....
        /*039c*/ 	.word	0xffffffff


	//   ....[129]....
        /*03a0*/ 	.word	0xffffffff


	//   ....[130]....
        /*03a4*/ 	.word	0xffffffff


	//   ....[131]....
        /*03a8*/ 	.word	0xffffffff


	//   ....[132]....
        /*03ac*/ 	.word	0xffffffff


	//   ....[133]....
        /*03b0*/ 	.word	0xffffffff


	//   ....[134]....
        /*03b4*/ 	.word	0xffffffff


	//   ....[135]....
        /*03b8*/ 	.word	0xffffffff


	//   ....[136]....
        /*03bc*/ 	.word	0xffffffff


	//   ....[137]....
        /*03c0*/ 	.word	0xffffffff


	//   ....[138]....
        /*03c4*/ 	.word	0xffffffff


	//   ....[139]....
        /*03c8*/ 	.word	0xffffffff


	//   ....[140]....
        /*03cc*/ 	.word	0xffffffff


	//   ....[141]....
        /*03d0*/ 	.word	0xffffffff


	//   ....[142]....
        /*03d4*/ 	.word	0xffffffff


	//   ....[143]....
        /*03d8*/ 	.word	0xffffffff


	//   ....[144]....
        /*03dc*/ 	.word	0xffffffff


	//   ....[145]....
        /*03e0*/ 	.word	0xffffffff


	//   ....[146]....
        /*03e4*/ 	.word	0xffffffff


	//   ....[147]....
        /*03e8*/ 	.word	0xffffffff


	//   ....[148]....
        /*03ec*/ 	.word	0xffffffff


	//   ....[149]....
        /*03f0*/ 	.word	0xffffffff


	//   ....[150]....
        /*03f4*/ 	.word	0xffffffff


	//   ....[151]....
        /*03f8*/ 	.word	0x0500000f


	//   ....[152]....
        /*03fc*/ 	.word	0x0500000f


	//   ....[153]....
        /*0400*/ 	.word	0x0500000f


	//   ....[154]....
        /*0404*/ 	.word	0x0500000f


	//   ....[155]....
        /*0408*/ 	.word	0x0500000f


	//   ....[156]....
        /*040c*/ 	.word	0x0500000f


	//   ....[157]....
        /*0410*/ 	.word	0x0500000f


	//   ....[158]....
        /*0414*/ 	.word	0x0500000f


	//   ....[159]....
        /*0418*/ 	.word	0x0500000f


	//   ....[160]....
        /*041c*/ 	.word	0x0500000f


	//   ....[161]....
        /*0420*/ 	.word	0x0500000f


	//   ....[162]....
        /*0424*/ 	.word	0x0500000f


	//   ....[163]....
        /*0428*/ 	.word	0x0500000f


	//   ....[164]....
        /*042c*/ 	.word	0x0500000f


	//   ....[165]....
        /*0430*/ 	.word	0x0500000f


	//   ....[166]....
        /*0434*/ 	.word	0x0500000f


	//   ....[167]....
        /*0438*/ 	.word	0x0500000f


	//   ....[168]....
        /*043c*/ 	.word	0x0500000f


	//   ....[169]....
        /*0440*/ 	.word	0x0500000f


	//   ....[170]....
        /*0444*/ 	.word	0x0500000f


	//   ....[171]....
        /*0448*/ 	.word	0x0500000f


	//   ....[172]....
        /*044c*/ 	.word	0x0500000f


	//   ....[173]....
        /*0450*/ 	.word	0x0500000f


	//   ....[174]....
        /*0454*/ 	.word	0x0500000f


	//   ....[175]....
        /*0458*/ 	.word	0x0500000f


	//   ....[176]....
        /*045c*/ 	.word	0x0500000f


	//   ....[177]....
        /*0460*/ 	.word	0x0500000f


	//   ....[178]....
        /*0464*/ 	.word	0x0500000f


	//   ....[179]....
        /*0468*/ 	.word	0x0500000f


	//   ....[180]....
        /*046c*/ 	.word	0x0500000f


	//   ....[181]....
        /*0470*/ 	.word	0x0500000f


	//   ....[182]....
        /*0474*/ 	.word	0x0500000f


	//   ....[183]....
        /*0478*/ 	.word	0x0500000f


	//   ....[184]....
        /*047c*/ 	.word	0x0500000f


	//   ....[185]....
        /*0480*/ 	.word	0x0500000f


	//   ....[186]....
        /*0484*/ 	.word	0x0500000f


	//   ....[187]....
        /*0488*/ 	.word	0x0500000f


	//   ....[188]....
        /*048c*/ 	.word	0x0500000f


	//   ....[189]....
        /*0490*/ 	.word	0x0500000f


	//   ....[190]....
        /*0494*/ 	.word	0x0500000f


	//   ....[191]....
        /*0498*/ 	.word	0x0500000f


	//   ....[192]....
        /*049c*/ 	.word	0x0500000f


	//   ....[193]....
        /*04a0*/ 	.word	0x0500000f


	//   ....[194]....
        /*04a4*/ 	.word	0x0500000f


	//   ....[195]....
        /*04a8*/ 	.word	0x0500000f


	//   ....[196]....
        /*04ac*/ 	.word	0x0500000f


	//   ....[197]....
        /*04b0*/ 	.word	0x0500000f


	//   ....[198]....
        /*04b4*/ 	.word	0x0500000f


	//   ....[199]....
        /*04b8*/ 	.word	0x0500000f


	//   ....[200]....
        /*04bc*/ 	.word	0x0500000f


	//   ....[201]....
        /*04c0*/ 	.word	0x0500000f


	//   ....[202]....
        /*04c4*/ 	.word	0x0500000f


	//   ....[203]....
        /*04c8*/ 	.word	0x0500000f


	//   ....[204]....
        /*04cc*/ 	.word	0x0500000f


	//   ....[205]....
        /*04d0*/ 	.word	0x0500000f


	//   ....[206]....
        /*04d4*/ 	.word	0x0500000f


	//   ....[207]....
        /*04d8*/ 	.word	0x0500000f


	//   ....[208]....
        /*04dc*/ 	.word	0x0500000f


	//   ....[209]....
        /*04e0*/ 	.word	0x0500000f


	//   ....[210]....
        /*04e4*/ 	.word	0x0500000f


	//   ....[211]....
        /*04e8*/ 	.word	0x0500000f


	//   ....[212]....
        /*04ec*/ 	.word	0x0500000f


	//   ....[213]....
        /*04f0*/ 	.word	0x0500000f


	//   ....[214]....
        /*04f4*/ 	.word	0x0500000f


	//   ....[215]....
        /*04f8*/ 	.word	0x0500000f


	//   ....[216]....
        /*04fc*/ 	.word	0x0500000f


	//   ....[217]....
        /*0500*/ 	.word	0x0500000f


	//   ....[218]....
        /*0504*/ 	.word	0x0500000f


	//   ....[219]....
        /*0508*/ 	.word	0x0500000f


	//   ....[220]....
        /*050c*/ 	.word	0x0500000f


	//   ....[221]....
        /*0510*/ 	.word	0x0500000f


	//   ....[222]....
        /*0514*/ 	.word	0x0500000f


	//   ....[223]....
        /*0518*/ 	.word	0x0500000f


	//   ....[224]....
        /*051c*/ 	.word	0x0500000f


	//   ....[225]....
        /*0520*/ 	.word	0x0500000f


	//   ....[226]....
        /*0524*/ 	.word	0x0500000f


	//   ....[227]....
        /*0528*/ 	.word	0x0500000f


	//   ....[228]....
        /*052c*/ 	.word	0x0500000f


	//   ....[229]....
        /*0530*/ 	.word	0x0500000f


	//   ....[230]....
        /*0534*/ 	.word	0x0500000f


	//   ....[231]....
        /*0538*/ 	.word	0x0500000f


	//   ....[232]....
        /*053c*/ 	.word	0x0500000f


	//   ....[233]....
        /*0540*/ 	.word	0x0500000f


	//----- nvinfo : EIATTR_COOP_GROUP_INSTR_OFFSETS
	.align		4
.L_202:
        /*0544*/ 	.byte	0x04, 0x28
        /*0546*/ 	.short	(.L_204 - .L_203)


	//   ....[0]....
.L_203:
        /*0548*/ 	.word	0x00000070


	//   ....[1]....
        /*054c*/ 	.word	0x000000b0


	//   ....[2]....
        /*0550*/ 	.word	0x000002d0


	//   ....[3]....
        /*0554*/ 	.word	0x00000430


	//   ....[4]....
        /*0558*/ 	.word	0x00000550


	//   ....[5]....
        /*055c*/ 	.word	0x000006b0


	//   ....[6]....
        /*0560*/ 	.word	0x00001780


	//   ....[7]....
        /*0564*/ 	.word	0x00002410


	//   ....[8]....
        /*0568*/ 	.word	0x00002a50


	//   ....[9]....
        /*056c*/ 	.word	0x000037b0


	//   ....[10]....
        /*0570*/ 	.word	0x000038c0


	//   ....[11]....
        /*0574*/ 	.word	0x00003e20


	//   ....[12]....
        /*0578*/ 	.word	0x00003eb0


	//   ....[13]....
        /*057c*/ 	.word	0x00005bc0


	//   ....[14]....
        /*0580*/ 	.word	0x00006840


	//   ....[15]....
        /*0584*/ 	.word	0x00006eb0


	//   ....[16]....
        /*0588*/ 	.word	0x00006fd0


	//   ....[17]....
        /*058c*/ 	.word	0x00007570


	//   ....[18]....
        /*0590*/ 	.word	0x000075d0


	//   ....[19]....
        /*0594*/ 	.word	0x000097d0


	//   ....[20]....
        /*0598*/ 	.word	0x00009800


	//   ....[21]....
        /*059c*/ 	.word	0x00009820


	//   ....[22]....
        /*05a0*/ 	.word	0x00009840


	//   ....[23]....
        /*05a4*/ 	.word	0x0000b480


	//   ....[24]....
        /*05a8*/ 	.word	0x0000c000


	//   ....[25]....
        /*05ac*/ 	.word	0x0000c7b0


	//   ....[26]....
        /*05b0*/ 	.word	0x0000c8c0


	//   ....[27]....
        /*05b4*/ 	.word	0x0000ce30


	//   ....[28]....
        /*05b8*/ 	.word	0x0000ce90


	//   ....[29]....
        /*05bc*/ 	.word	0x0000dd40


	//   ....[30]....
        /*05c0*/ 	.word	0x0000dd70


	//   ....[31]....
        /*05c4*/ 	.word	0x0000de20


	//   ....[32]....
        /*05c8*/ 	.word	0x0000de30


	//   ....[33]....
        /*05cc*/ 	.word	0x0000f050


	//   ....[34]....
        /*05d0*/ 	.word	0x0000f090


	//   ....[35]....
        /*05d4*/ 	.word	0x0000f0d0


	//   ....[36]....
        /*05d8*/ 	.word	0x0000f100


	//   ....[37]....
        /*05dc*/ 	.word	0x0000f660


	//   ....[38]....
        /*05e0*/ 	.word	0x0000f6a0


	//   ....[39]....
        /*05e4*/ 	.word	0x0000f760


	//   ....[40]....
        /*05e8*/ 	.word	0x0000f780


	//   ....[41]....
        /*05ec*/ 	.word	0x0000f840


	//   ....[42]....
        /*05f0*/ 	.word	0x0000f860


	//   ....[43]....
        /*05f4*/ 	.word	0x0000f930


	//   ....[44]....
        /*05f8*/ 	.word	0x0000f950


	//   ....[45]....
        /*05fc*/ 	.word	0x00010160


	//   ....[46]....
        /*0600*/ 	.word	0x00010180


	//   ....[47]....
        /*0604*/ 	.word	0x00010240


	//   ....[48]....
        /*0608*/ 	.word	0x00010260


	//   ....[49]....
        /*060c*/ 	.word	0x00010320


	//   ....[50]....
        /*0610*/ 	.word	0x00010340


	//   ....[51]....
        /*0614*/ 	.word	0x00010410


	//   ....[52]....
        /*0618*/ 	.word	0x00010430


	//   ....[53]....
        /*061c*/ 	.word	0x00010570


	//   ....[54]....
        /*0620*/ 	.word	0x00010760


	//   ....[55]....
        /*0624*/ 	.word	0x00010790


	//   ....[56]....
        /*0628*/ 	.word	0x000107c0


	//   ....[57]....
        /*062c*/ 	.word	0x000107f0


	//   ....[58]....
        /*0630*/ 	.word	0x00010820


	//   ....[59]....
        /*0634*/ 	.word	0x00010850


	//   ....[60]....
        /*0638*/ 	.word	0x000109a0


	//   ....[61]....
        /*063c*/ 	.word	0x000109d0


	//   ....[62]....
        /*0640*/ 	.word	0x00010a00


	//   ....[63]....
        /*0644*/ 	.word	0x00010a30


	//   ....[64]....
        /*0648*/ 	.word	0x00010a60


	//   ....[65]....
        /*064c*/ 	.word	0x00010a90


	//   ....[66]....
        /*0650*/ 	.word	0x00010b20


	//   ....[67]....
        /*0654*/ 	.word	0x00010b80


	//   ....[68]....
        /*0658*/ 	.word	0x00010c10


	//   ....[69]....
        /*065c*/ 	.word	0x00012860


	//   ....[70]....
        /*0660*/ 	.word	0x00012880


	//   ....[71]....
        /*0664*/ 	.word	0x00012930


	//   ....[72]....
        /*0668*/ 	.word	0x00012950


	//   ....[73]....
        /*066c*/ 	.word	0x000129f0


	//   ....[74]....
        /*0670*/ 	.word	0x00012a10


	//   ....[75]....
        /*0674*/ 	.word	0x00012ab0


	//   ....[76]....
        /*0678*/ 	.word	0x00012ad0


	//   ....[77]....
        /*067c*/ 	.word	0x00012b70


	//   ....[78]....
        /*0680*/ 	.word	0x00012b90


	//   ....[79]....
        /*0684*/ 	.word	0x00012ba0


	//   ....[80]....
        /*0688*/ 	.word	0x00012c30


	//   ....[81]....
        /*068c*/ 	.word	0x000133b0


	//   ....[82]....
        /*0690*/ 	.word	0x000133e0


	//   ....[83]....
        /*0694*/ 	.word	0x00013400


	//   ....[84]....
        /*0698*/ 	.word	0x00013490


	//   ....[85]....
        /*069c*/ 	.word	0x000134a0


	//   ....[86]....
        /*06a0*/ 	.word	0x00013540


	//   ....[87]....
        /*06a4*/ 	.word	0x00013550


	//   ....[88]....
        /*06a8*/ 	.word	0x000135f0


	//   ....[89]....
        /*06ac*/ 	.word	0x00013600


	//   ....[90]....
        /*06b0*/ 	.word	0x000136a0


	//   ....[91]....
        /*06b4*/ 	.word	0x000136b0


	//   ....[92]....
        /*06b8*/ 	.word	0x00013750


	//   ....[93]....
        /*06bc*/ 	.word	0x00013760


	//   ....[94]....
        /*06c0*/ 	.word	0x00013800


	//   ....[95]....
        /*06c4*/ 	.word	0x00013810


	//   ....[96]....
        /*06c8*/ 	.word	0x00013820


	//   ....[97]....
        /*06cc*/ 	.word	0x00014020


	//   ....[98]....
        /*06d0*/ 	.word	0x00014030


	//   ....[99]....
        /*06d4*/ 	.word	0x00014050


	//   ....[100]....
        /*06d8*/ 	.word	0x000140d0


	//   ....[101]....
        /*06dc*/ 	.word	0x000140e0


	//   ....[102]....
        /*06e0*/ 	.word	0x00014140


	//   ....[103]....
        /*06e4*/ 	.word	0x00014170


	//   ....[104]....
        /*06e8*/ 	.word	0x000141b0


	//   ....[105]....
        /*06ec*/ 	.word	0x000141e0


	//   ....[106]....
        /*06f0*/ 	.word	0x00014220


	//   ....[107]....
        /*06f4*/ 	.word	0x00014250


	//   ....[108]....
        /*06f8*/ 	.word	0x00014290


	//   ....[109]....
        /*06fc*/ 	.word	0x00014510


	//   ....[110]....
        /*0700*/ 	.word	0x00014530


	//   ....[111]....
        /*0704*/ 	.word	0x000145c0


	//   ....[112]....
        /*0708*/ 	.word	0x000145d0


	//   ....[113]....
        /*070c*/ 	.word	0x00014640


	//   ....[114]....
        /*0710*/ 	.word	0x00014650


	//   ....[115]....
        /*0714*/ 	.word	0x000146c0


	//   ....[116]....
        /*0718*/ 	.word	0x000146d0


	//   ....[117]....
        /*071c*/ 	.word	0x00014740


	//   ....[118]....
        /*0720*/ 	.word	0x00014750


	//   ....[119]....
        /*0724*/ 	.word	0x00014760


	//   ....[120]....
        /*0728*/ 	.word	0x000147d0


	//   ....[121]....
        /*072c*/ 	.word	0x00014d60


	//   ....[122]....
        /*0730*/ 	.word	0x00014d80


	//   ....[123]....
        /*0734*/ 	.word	0x00014d90


	//   ....[124]....
        /*0738*/ 	.word	0x00014da0


	//   ....[125]....
        /*073c*/ 	.word	0x00014e10


	//   ....[126]....
        /*0740*/ 	.word	0x00014e30


	//   ....[127]....
        /*0744*/ 	.word	0x00014ea0


	//   ....[128]....
        /*0748*/ 	.word	0x00014ec0


	//   ....[129]....
        /*074c*/ 	.word	0x00014f20


	//   ....[130]....
        /*0750*/ 	.word	0x00014f40


	//   ....[131]....
        /*0754*/ 	.word	0x00014f90


	//   ....[132]....
        /*0758*/ 	.word	0x00014fb0


	//   ....[133]....
        /*075c*/ 	.word	0x000153c0


	//   ....[134]....
        /*0760*/ 	.word	0x000153f0


	//   ....[135]....
        /*0764*/ 	.word	0x00015420


	//   ....[136]....
        /*0768*/ 	.word	0x00015450


	//   ....[137]....
        /*076c*/ 	.word	0x00015480


	//   ....[138]....
        /*0770*/ 	.word	0x000154b0


	//   ....[139]....
        /*0774*/ 	.word	0x000154e0


	//   ....[140]....
        /*0778*/ 	.word	0x00015510


	//   ....[141]....
        /*077c*/ 	.word	0x00015690


	//   ....[142]....
        /*0780*/ 	.word	0x000156c0


	//   ....[143]....
        /*0784*/ 	.word	0x000156f0


	//   ....[144]....
        /*0788*/ 	.word	0x00015720


	//   ....[145]....
        /*078c*/ 	.word	0x00015750


	//   ....[146]....
        /*0790*/ 	.word	0x00015780


	//   ....[147]....
        /*0794*/ 	.word	0x00015840


	//   ....[148]....
        /*0798*/ 	.word	0x00015860


	//   ....[149]....
        /*079c*/ 	.word	0x000158d0


	//   ....[150]....
        /*07a0*/ 	.word	0x00015f70


	//   ....[151]....
        /*07a4*/ 	.word	0x000165e0


	//   ....[152]....
        /*07a8*/ 	.word	0x000166d0


	//   ....[153]....
        /*07ac*/ 	.word	0x00016770


	//   ....[154]....
        /*07b0*/ 	.word	0x000167d0


	//   ....[155]....
        /*07b4*/ 	.word	0x000168e0


	//   ....[156]....
        /*07b8*/ 	.word	0x00016950


	//   ....[157]....
        /*07bc*/ 	.word	0x00016a60


	//   ....[158]....
        /*07c0*/ 	.word	0x00016ad0


	//   ....[159]....
        /*07c4*/ 	.word	0x00016be0


	//   ....[160]....
        /*07c8*/ 	.word	0x00016c50


	//   ....[161]....
        /*07cc*/ 	.word	0x00016d60


	//   ....[162]....
        /*07d0*/ 	.word	0x00016dd0


	//   ....[163]....
        /*07d4*/ 	.word	0x00016e70


	//   ....[164]....
        /*07d8*/ 	.word	0x00016f80


	//   ....[165]....
        /*07dc*/ 	.word	0x00016ff0


	//   ....[166]....
        /*07e0*/ 	.word	0x00017050


	//   ....[167]....
        /*07e4*/ 	.word	0x00017140


	//   ....[168]....
        /*07e8*/ 	.word	0x000171a0


	//   ....[169]....
        /*07ec*/ 	.word	0x000172b0


	//   ....[170]....
        /*07f0*/ 	.word	0x00017310


	//   ....[171]....
        /*07f4*/ 	.word	0x00017420


	//   ....[172]....
        /*07f8*/ 	.word	0x00017480


	//   ....[173]....
        /*07fc*/ 	.word	0x00017590


	//   ....[174]....
        /*0800*/ 	.word	0x000175f0


	//   ....[175]....
        /*0804*/ 	.word	0x00017700


	//   ....[176]....
        /*0808*/ 	.word	0x00017760


	//   ....[177]....
        /*080c*/ 	.word	0x00017870


	//   ....[178]....
        /*0810*/ 	.word	0x000178d0


	//   ....[179]....
        /*0814*/ 	.word	0x000179c0


	//   ....[180]....
        /*0818*/ 	.word	0x00017af0


	//   ....[181]....
        /*081c*/ 	.word	0x00017ba0


	//   ....[182]....
        /*0820*/ 	.word	0x00017c20


	//   ....[183]....
        /*0824*/ 	.word	0x00017d00


	//   ....[184]....
        /*0828*/ 	.word	0x00017d60


	//   ....[185]....
        /*082c*/ 	.word	0x00017e30


	//   ....[186]....
        /*0830*/ 	.word	0x00017e90


	//   ....[187]....
        /*0834*/ 	.word	0x00017f60


	//   ....[188]....
        /*0838*/ 	.word	0x00017fc0


	//   ....[189]....
        /*083c*/ 	.word	0x00018090


	//   ....[190]....
        /*0840*/ 	.word	0x000180f0


	//   ....[191]....
        /*0844*/ 	.word	0x000181c0


	//   ....[192]....
        /*0848*/ 	.word	0x000182b0


	//   ....[193]....
        /*084c*/ 	.word	0x00018350


	//   ....[194]....
        /*0850*/ 	.word	0x000183b0


	//   ....[195]....
        /*0854*/ 	.word	0x000184a0


	//   ....[196]....
        /*0858*/ 	.word	0x00018500


	//   ....[197]....
        /*085c*/ 	.word	0x000185e0


	//   ....[198]....
        /*0860*/ 	.word	0x00018640


	//   ....[199]....
        /*0864*/ 	.word	0x00018720


	//   ....[200]....
        /*0868*/ 	.word	0x00018780


	//   ....[201]....
        /*086c*/ 	.word	0x00018860


	//   ....[202]....
        /*0870*/ 	.word	0x000188c0


	//   ....[203]....
        /*0874*/ 	.word	0x00018990


	//   ....[204]....
        /*0878*/ 	.word	0x00018ac0


	//   ....[205]....
        /*087c*/ 	.word	0x00018bb0


	//   ....[206]....
        /*0880*/ 	.word	0x00018c50


	//   ....[207]....
        /*0884*/ 	.word	0x00018d20


	//   ....[208]....
        /*0888*/ 	.word	0x00018d80


	//   ....[209]....
        /*088c*/ 	.word	0x00018e50


	//   ....[210]....
        /*0890*/ 	.word	0x00018eb0


	//   ....[211]....
        /*0894*/ 	.word	0x00018f90


	//   ....[212]....
        /*0898*/ 	.word	0x00018ff0


	//   ....[213]....
        /*089c*/ 	.word	0x000190c0


	//   ....[214]....
        /*08a0*/ 	.word	0x00019120


	//   ....[215]....
        /*08a4*/ 	.word	0x000191e0


	//   ....[216]....
        /*08a8*/ 	.word	0x00019270


	//   ....[217]....
        /*08ac*/ 	.word	0x00019310


	//   ....[218]....
        /*08b0*/ 	.word	0x00019430


	//   ....[219]....
        /*08b4*/ 	.word	0x000194a0


	//   ....[220]....
        /*08b8*/ 	.word	0x00019510


	//   ....[221]....
        /*08bc*/ 	.word	0x00019580


	//   ....[222]....
        /*08c0*/ 	.word	0x000195f0


	//   ....[223]....
        /*08c4*/ 	.word	0x00019670


	//   ....[224]....
        /*08c8*/ 	.word	0x00019700


	//   ....[225]....
        /*08cc*/ 	.word	0x00019790


	//   ....[226]....
        /*08d0*/ 	.word	0x00019800


	//   ....[227]....
        /*08d4*/ 	.word	0x00019870


	//   ....[228]....
        /*08d8*/ 	.word	0x000198e0


	//   ....[229]....
        /*08dc*/ 	.word	0x00019960


	//   ....[230]....
        /*08e0*/ 	.word	0x000199d0


	//   ....[231]....
        /*08e4*/ 	.word	0x00019a70


	//   ....[232]....
        /*08e8*/ 	.word	0x00019b00


	//   ....[233]....
        /*08ec*/ 	.word	0x00019c20


	//----- nvinfo : EIATTR_REG_RECONFIG
	.align		4
.L_204:
        /*08f0*/ 	.byte	0x01, 0x54
	.zero		2


	//----- nvinfo : EIATTR_SYSCALL_OFFSETS
	.align		4
        /*08f4*/ 	.byte	0x04, 0x46
        /*08f6*/ 	.short	(.L_206 - .L_205)


	//   ....[0]....
.L_205:
        /*08f8*/ 	.word	0x00001960


	//   ....[1]....
        /*08fc*/ 	.word	0x00011d40


	//   ....[2]....
        /*0900*/ 	.word	0x00011e90


	//   ....[3]....
        /*0904*/ 	.word	0x00011f80


	//   ....[4]....
        /*0908*/ 	.word	0x00012f80


	//----- nvinfo : EIATTR_MBARRIER_INSTR_OFFSETS
	.align		4
.L_206:
        /*090c*/ 	.byte	0x04, 0x39
        /*090e*/ 	.short	(.L_208 - .L_207)


	//   ....[0]....
.L_207:
        /*0910*/ 	.word	0x00000180
        /*0914*/ 	.word	0x000000ff
        /*0918*/ 	.word	0x0002a800
        /*091c*/ 	.short	0x0100
        /*091e*/ 	.byte	0x08
	.zero		1


	//   ....[1]....
        /*0920*/ 	.word	0x00000190
        /*0924*/ 	.word	0x000000ff
        /*0928*/ 	.word	0x0002a820
        /*092c*/ 	.short	0x0100
        /*092e*/ 	.byte	0x08
	.zero		1


	//   ....[2]....
        /*0930*/ 	.word	0x00000280
        /*0934*/ 	.word	0x000000ff
        /*0938*/ 	.word	0x0002a830
        /*093c*/ 	.short	0x0100
        /*093e*/ 	.byte	0x08
	.zero		1


	//   ....[3]....
        /*0940*/ 	.word	0x00000290
        /*0944*/ 	.word	0x000000ff
        /*0948*/ 	.word	0x0002a840
        /*094c*/ 	.short	0x0100
        /*094e*/ 	.byte	0x08
	.zero		1


	//   ....[4]....
        /*0950*/ 	.word	0x000002a0
        /*0954*/ 	.word	0x000000ff
        /*0958*/ 	.word	0x0002a838
        /*095c*/ 	.short	0x0100
        /*095e*/ 	.byte	0x08
	.zero		1


	//   ....[5]....
        /*0960*/ 	.word	0x000002b0
        /*0964*/ 	.word	0x000000ff
        /*0968*/ 	.word	0x0002a848
        /*096c*/ 	.short	0x0100
        /*096e*/ 	.byte	0x08
	.zero		1


	//   ....[6]....
        /*0970*/ 	.word	0x000003e0
        /*0974*/ 	.word	0x000000ff
        /*0978*/ 	.word	0x0002a850
        /*097c*/ 	.short	0x0100
        /*097e*/ 	.byte	0x08
	.zero		1


	//   ....[7]....
        /*0980*/ 	.word	0x000003f0
        /*0984*/ 	.word	0x000000ff
        /*0988*/ 	.word	0x0002a860
        /*098c*/ 	.short	0x0100
        /*098e*/ 	.byte	0x08
	.zero		1


	//   ....[8]....
        /*0990*/ 	.word	0x00000400
        /*0994*/ 	.word	0x000000ff
        /*0998*/ 	.word	0x0002a858
        /*099c*/ 	.short	0x0100
        /*099e*/ 	.byte	0x08
	.zero		1


	//   ....[9]....
        /*09a0*/ 	.word	0x00000410
        /*09a4*/ 	.word	0x000000ff
        /*09a8*/ 	.word	0x0002a868
        /*09ac*/ 	.short	0x0100
        /*09ae*/ 	.byte	0x08
	.zero		1


	//   ....[10]....
        /*09b0*/ 	.word	0x00000500
        /*09b4*/ 	.word	0x000000ff
        /*09b8*/ 	.word	0x0002a870
        /*09bc*/ 	.short	0x0100
        /*09be*/ 	.byte	0x06
	.zero		1


	//   ....[11]....
        /*09c0*/ 	.word	0x00000510
        /*09c4*/ 	.word	0x000000ff
        /*09c8*/ 	.word	0x0002a880
        /*09cc*/ 	.short	0x0100
        /*09ce*/ 	.byte	0x06
	.zero		1


	//   ....[12]....
        /*09d0*/ 	.word	0x00000520
        /*09d4*/ 	.word	0x000000ff
        /*09d8*/ 	.word	0x0002a878
        /*09dc*/ 	.short	0x0100
        /*09de*/ 	.byte	0x06
	.zero		1


	//   ....[13]....
        /*09e0*/ 	.word	0x00000530
        /*09e4*/ 	.word	0x000000ff
        /*09e8*/ 	.word	0x0002a888
        /*09ec*/ 	.short	0x0100
        /*09ee*/ 	.byte	0x06
	.zero		1


	//   ....[14]....
        /*09f0*/ 	.word	0x00000660
        /*09f4*/ 	.word	0x000000ff
        /*09f8*/ 	.word	0x0002a890
        /*09fc*/ 	.short	0x0100
        /*09fe*/ 	.byte	0x08
	.zero		1


	//   ....[15]....
        /*0a00*/ 	.word	0x00000670
        /*0a04*/ 	.word	0x000000ff
        /*0a08*/ 	.word	0x0002a8a0
        /*0a0c*/ 	.short	0x0100
        /*0a0e*/ 	.byte	0x08
	.zero		1


	//   ....[16]....
        /*0a10*/ 	.word	0x00000680
        /*0a14*/ 	.word	0x000000ff
        /*0a18*/ 	.word	0x0002a898
        /*0a1c*/ 	.short	0x0100
        /*0a1e*/ 	.byte	0x08
	.zero		1


	//   ....[17]....
        /*0a20*/ 	.word	0x00000690
        /*0a24*/ 	.word	0x000000ff
        /*0a28*/ 	.word	0x0002a8a8
        /*0a2c*/ 	.short	0x0100
        /*0a2e*/ 	.byte	0x08
	.zero		1


	//   ....[18]....
        /*0a30*/ 	.word	0x000007d0
        /*0a34*/ 	.word	0x000000ff
        /*0a38*/ 	.word	0x0002a8b0
        /*0a3c*/ 	.short	0x0100
        /*0a3e*/ 	.byte	0x08
	.zero		1


	//   ....[19]....
        /*0a40*/ 	.word	0x000007e0
        /*0a44*/ 	.word	0x000000ff
        /*0a48*/ 	.word	0x0002a8c0
        /*0a4c*/ 	.short	0x0100
        /*0a4e*/ 	.byte	0x08
	.zero		1


	//   ....[20]....
        /*0a50*/ 	.word	0x000007f0
        /*0a54*/ 	.word	0x000000ff
        /*0a58*/ 	.word	0x0002a8b8
        /*0a5c*/ 	.short	0x0100
        /*0a5e*/ 	.byte	0x08
	.zero		1


	//   ....[21]....
        /*0a60*/ 	.word	0x00000800
        /*0a64*/ 	.word	0x000000ff
        /*0a68*/ 	.word	0x0002a8c8
        /*0a6c*/ 	.short	0x0100
        /*0a6e*/ 	.byte	0x08
	.zero		1


	//   ....[22]....
        /*0a70*/ 	.word	0x000019d0
        /*0a74*/ 	.word	0x000000ff
        /*0a78*/ 	.word	0x0002a800
        /*0a7c*/ 	.short	0x010a
        /*0a7e*/ 	.byte	0x28
	.zero		1


	//   ....[23]....
        /*0a80*/ 	.word	0x00001a50
        /*0a84*/ 	.word	0x0000000f
        /*0a88*/ 	.word	0x0002a830
        /*0a8c*/ 	.short	0x010a
        /*0a8e*/ 	.byte	0x3f
	.zero		1


	//   ....[24]....
        /*0a90*/ 	.word	0x00001a90
        /*0a94*/ 	.word	0x0000000f
        /*0a98*/ 	.word	0x0002a830
        /*0a9c*/ 	.short	0x010a
        /*0a9e*/ 	.byte	0x3f
	.zero		1


	//   ....[25]....
        /*0aa0*/ 	.word	0x000024d0
        /*0aa4*/ 	.word	0x000000ff
        /*0aa8*/ 	.word	0x00000000
        /*0aac*/ 	.short	0x0101
        /*0aae*/ 	.byte	0x04
	.zero		1


	//   ....[26]....
        /*0ab0*/ 	.word	0x00004cc0
        /*0ab4*/ 	.word	0x000000ff
        /*0ab8*/ 	.word	0x0002a830
        /*0abc*/ 	.short	0x010a
        /*0abe*/ 	.byte	0x07
	.zero		1


	//   ....[27]....
        /*0ac0*/ 	.word	0x00004d00
        /*0ac4*/ 	.word	0x000000ff
        /*0ac8*/ 	.word	0x0002a830
        /*0acc*/ 	.short	0x010a
        /*0ace*/ 	.byte	0x07
	.zero		1


	//   ....[28]....
        /*0ad0*/ 	.word	0x000055e0
        /*0ad4*/ 	.word	0x000000ff
        /*0ad8*/ 	.word	0x0002a850
        /*0adc*/ 	.short	0x010a
        /*0ade*/ 	.byte	0x06
	.zero		1


	//   ....[29]....
        /*0ae0*/ 	.word	0x00005620
        /*0ae4*/ 	.word	0x000000ff
        /*0ae8*/ 	.word	0x0002a850
        /*0aec*/ 	.short	0x010a
        /*0aee*/ 	.byte	0x06
	.zero		1


	//   ....[30]....
        /*0af0*/ 	.word	0x00005cd0
        /*0af4*/ 	.word	0x000000ff
        /*0af8*/ 	.word	0x00000000
        /*0afc*/ 	.short	0x0101
        /*0afe*/ 	.byte	0x07
	.zero		1


	//   ....[31]....
        /*0b00*/ 	.word	0x00007e20
        /*0b04*/ 	.word	0x000000ff
        /*0b08*/ 	.word	0x00000000
        /*0b0c*/ 	.short	0x0101
        /*0b0e*/ 	.byte	0x06
	.zero		1


	//   ....[32]....
        /*0b10*/ 	.word	0x000082d0
        /*0b14*/ 	.word	0x000000ff
        /*0b18*/ 	.word	0x0002a830
        /*0b1c*/ 	.short	0x010a
        /*0b1e*/ 	.byte	0x07
	.zero		1


	//   ....[33]....
        /*0b20*/ 	.word	0x00008310
        /*0b24*/ 	.word	0x000000ff
        /*0b28*/ 	.word	0x0002a830
        /*0b2c*/ 	.short	0x010a
        /*0b2e*/ 	.byte	0x07
	.zero		1


	//   ....[34]....
        /*0b30*/ 	.word	0x00008bf0
        /*0b34*/ 	.word	0x000000ff
        /*0b38*/ 	.word	0x0002a850
        /*0b3c*/ 	.short	0x010a
        /*0b3e*/ 	.byte	0x06
	.zero		1


	//   ....[35]....
        /*0b40*/ 	.word	0x00008c30
        /*0b44*/ 	.word	0x000000ff
        /*0b48*/ 	.word	0x0002a850
        /*0b4c*/ 	.short	0x010a
        /*0b4e*/ 	.byte	0x06
	.zero		1


	//   ....[36]....
        /*0b50*/ 	.word	0x000092e0
        /*0b54*/ 	.word	0x000000ff
        /*0b58*/ 	.word	0x00000000
        /*0b5c*/ 	.short	0x0101
        /*0b5e*/ 	.byte	0x07
	.zero		1


	//   ....[37]....
        /*0b60*/ 	.word	0x0000a2d0
        /*0b64*/ 	.word	0x000000ff
        /*0b68*/ 	.word	0x00000000
        /*0b6c*/ 	.short	0x0101
        /*0b6e*/ 	.byte	0x06
	.zero		1


	//   ....[38]....
        /*0b70*/ 	.word	0x0000a580
        /*0b74*/ 	.word	0x000000ff
        /*0b78*/ 	.word	0x0002a830
        /*0b7c*/ 	.short	0x010a
        /*0b7e*/ 	.byte	0x06
	.zero		1


	//   ....[39]....
        /*0b80*/ 	.word	0x0000a5c0
        /*0b84*/ 	.word	0x000000ff
        /*0b88*/ 	.word	0x0002a830
        /*0b8c*/ 	.short	0x010a
        /*0b8e*/ 	.byte	0x06
	.zero		1


	//   ....[40]....
        /*0b90*/ 	.word	0x0000aea0
        /*0b94*/ 	.word	0x000000ff
        /*0b98*/ 	.word	0x0002a850
        /*0b9c*/ 	.short	0x010a
        /*0b9e*/ 	.byte	0x0a
	.zero		1


	//   ....[41]....
        /*0ba0*/ 	.word	0x0000aee0
        /*0ba4*/ 	.word	0x000000ff
        /*0ba8*/ 	.word	0x0002a850
        /*0bac*/ 	.short	0x010a
        /*0bae*/ 	.byte	0x0a
	.zero		1


	//   ....[42]....
        /*0bb0*/ 	.word	0x0000b530
        /*0bb4*/ 	.word	0x000000ff
        /*0bb8*/ 	.word	0x00000000
        /*0bbc*/ 	.short	0x0101
        /*0bbe*/ 	.byte	0x04
	.zero		1


	//   ....[43]....
        /*0bc0*/ 	.word	0x0000d6e0
        /*0bc4*/ 	.word	0x000000ff
        /*0bc8*/ 	.word	0x00000000
        /*0bcc*/ 	.short	0x0101
        /*0bce*/ 	.byte	0x0a
	.zero		1


	//   ....[44]....
        /*0bd0*/ 	.word	0x0000dcb0
        /*0bd4*/ 	.word	0x000000ff
        /*0bd8*/ 	.word	0x0002a850
        /*0bdc*/ 	.short	0x010a
        /*0bde*/ 	.byte	0x05
	.zero		1


	//   ....[45]....
        /*0be0*/ 	.word	0x0000dcf0
        /*0be4*/ 	.word	0x000000ff
        /*0be8*/ 	.word	0x0002a850
        /*0bec*/ 	.short	0x010a
        /*0bee*/ 	.byte	0x05
	.zero		1


	//   ....[46]....
        /*0bf0*/ 	.word	0x0000e1c0
        /*0bf4*/ 	.word	0x000000ff
        /*0bf8*/ 	.word	0x00000000
        /*0bfc*/ 	.short	0x0101
        /*0bfe*/ 	.byte	0x04
	.zero		1


	//   ....[47]....
        /*0c00*/ 	.word	0x0000f690
        /*0c04*/ 	.word	0x00000003
        /*0c08*/ 	.word	0x00000000
        /*0c0c*/ 	.short	0x0101
        /*0c0e*/ 	.byte	0x3f
	.zero		1


	//   ....[48]....
        /*0c10*/ 	.word	0x00012610
        /*0c14*/ 	.word	0x00000007
        /*0c18*/ 	.word	0x0002a840
        /*0c1c*/ 	.short	0x010a
        /*0c1e*/ 	.byte	0x3f
	.zero		1


	//   ....[49]....
        /*0c20*/ 	.word	0x00012cf0
        /*0c24*/ 	.word	0x00000007
        /*0c28*/ 	.word	0x0002a830
        /*0c2c*/ 	.short	0x0107
        /*0c2e*/ 	.byte	0x3f
	.zero		1


	//   ....[50]....
        /*0c30*/ 	.word	0x00012db0
        /*0c34*/ 	.word	0x00000007
        /*0c38*/ 	.word	0x0002a830
        /*0c3c*/ 	.short	0x0101
        /*0c3e*/ 	.byte	0x3f
	.zero		1


	//   ....[51]....
        /*0c40*/ 	.word	0x00013970
        /*0c44*/ 	.word	0x00000016
        /*0c48*/ 	.word	0x0002a800
        /*0c4c*/ 	.short	0x0107
        /*0c4e*/ 	.byte	0x3f
	.zero		1


	//   ....[52]....
        /*0c50*/ 	.word	0x00013a90
        /*0c54*/ 	.word	0x00000016
        /*0c58*/ 	.word	0x0002a800
        /*0c5c*/ 	.short	0x0101
        /*0c5e*/ 	.byte	0x3f
	.zero		1


	//   ....[53]....
        /*0c60*/ 	.word	0x00013ab0
        /*0c64*/ 	.word	0x00000016
        /*0c68*/ 	.word	0x0002a820
        /*0c6c*/ 	.short	0x010a
        /*0c6e*/ 	.byte	0x3f
	.zero		1


	//   ....[54]....
        /*0c70*/ 	.word	0x00013e20
        /*0c74*/ 	.word	0x00000006
        /*0c78*/ 	.word	0x0002a840
        /*0c7c*/ 	.short	0x010a
        /*0c7e*/ 	.byte	0x3f
	.zero		1


	//   ....[55]....
        /*0c80*/ 	.word	0x00014330
        /*0c84*/ 	.word	0x00000006
        /*0c88*/ 	.word	0x0002a830
        /*0c8c*/ 	.short	0x0107
        /*0c8e*/ 	.byte	0x3f
	.zero		1


	//   ....[56]....
        /*0c90*/ 	.word	0x000143f0
        /*0c94*/ 	.word	0x00000006
        /*0c98*/ 	.word	0x0002a830
        /*0c9c*/ 	.short	0x0101
        /*0c9e*/ 	.byte	0x3f
	.zero		1


	//   ....[57]....
        /*0ca0*/ 	.word	0x00014450
        /*0ca4*/ 	.word	0x00000005
        /*0ca8*/ 	.word	0x0002a860
        /*0cac*/ 	.short	0x010a
        /*0cae*/ 	.byte	0x3f
	.zero		1


	//   ....[58]....
        /*0cb0*/ 	.word	0x000148b0
        /*0cb4*/ 	.word	0x00000005
        /*0cb8*/ 	.word	0x0002a850
        /*0cbc*/ 	.short	0x0107
        /*0cbe*/ 	.byte	0x3f
	.zero		1


	//   ....[59]....
        /*0cc0*/ 	.word	0x00014a00
        /*0cc4*/ 	.word	0x00000005
        /*0cc8*/ 	.word	0x0002a850
        /*0ccc*/ 	.short	0x0101
        /*0cce*/ 	.byte	0x3f
	.zero		1


	//   ....[60]....
        /*0cd0*/ 	.word	0x00014c90
        /*0cd4*/ 	.word	0x00000000
        /*0cd8*/ 	.word	0x0002a860
        /*0cdc*/ 	.short	0x010a
        /*0cde*/ 	.byte	0x3f
	.zero		1


	//   ....[61]....
        /*0ce0*/ 	.word	0x000150f0
        /*0ce4*/ 	.word	0x00000000
        /*0ce8*/ 	.word	0x0002a850
        /*0cec*/ 	.short	0x0107
        /*0cee*/ 	.byte	0x3f
	.zero		1


	//   ....[62]....
        /*0cf0*/ 	.word	0x000151c0
        /*0cf4*/ 	.word	0x00000000
        /*0cf8*/ 	.word	0x0002a850
        /*0cfc*/ 	.short	0x0101
        /*0cfe*/ 	.byte	0x3f
	.zero		1


	//   ....[63]....
        /*0d00*/ 	.word	0x00015ef0
        /*0d04*/ 	.word	0x00000005
        /*0d08*/ 	.word	0x0002a820
        /*0d0c*/ 	.short	0x010a
        /*0d0e*/ 	.byte	0x3f
	.zero		1


	//   ....[64]....
        /*0d10*/ 	.word	0x00016090
        /*0d14*/ 	.word	0x00000003
        /*0d18*/ 	.word	0x0002a840
        /*0d1c*/ 	.short	0x010a
        /*0d1e*/ 	.byte	0x3f
	.zero		1


	//   ....[65]....
        /*0d20*/ 	.word	0x00016130
        /*0d24*/ 	.word	0x00000019
        /*0d28*/ 	.word	0x0002a840
        /*0d2c*/ 	.short	0x010a
        /*0d2e*/ 	.byte	0x3f
	.zero		1


	//   ....[66]....
        /*0d30*/ 	.word	0x00016170
        /*0d34*/ 	.word	0x00000003
        /*0d38*/ 	.word	0x0002a860
        /*0d3c*/ 	.short	0x010a
        /*0d3e*/ 	.byte	0x3f
	.zero		1


	//   ....[67]....
        /*0d40*/ 	.word	0x000161b0
        /*0d44*/ 	.word	0x00000019
        /*0d48*/ 	.word	0x0002a860
        /*0d4c*/ 	.short	0x010a
        /*0d4e*/ 	.byte	0x3f
	.zero		1


	//   ....[68]....
        /*0d50*/ 	.word	0x00016220
        /*0d54*/ 	.word	0x00000003
        /*0d58*/ 	.word	0x0002a800
        /*0d5c*/ 	.short	0x010a
        /*0d5e*/ 	.byte	0x3f
	.zero		1


	//   ....[69]....
        /*0d60*/ 	.word	0x00016270
        /*0d64*/ 	.word	0x0000000f
        /*0d68*/ 	.word	0x0002a830
        /*0d6c*/ 	.short	0x010a
        /*0d6e*/ 	.byte	0x3f
	.zero		1


	//   ....[70]....
        /*0d70*/ 	.word	0x000162d0
        /*0d74*/ 	.word	0x0000000e
        /*0d78*/ 	.word	0x0002a830
        /*0d7c*/ 	.short	0x010a
        /*0d7e*/ 	.byte	0x3f
	.zero		1


	//   ....[71]....
        /*0d80*/ 	.word	0x00016330
        /*0d84*/ 	.word	0x0000000d
        /*0d88*/ 	.word	0x0002a850
        /*0d8c*/ 	.short	0x010a
        /*0d8e*/ 	.byte	0x3f
	.zero		1


	//   ....[72]....
        /*0d90*/ 	.word	0x00016390
        /*0d94*/ 	.word	0x0000000c
        /*0d98*/ 	.word	0x0002a830
        /*0d9c*/ 	.short	0x010a
        /*0d9e*/ 	.byte	0x3f
	.zero		1


	//   ....[73]....
        /*0da0*/ 	.word	0x000163f0
        /*0da4*/ 	.word	0x0000000b
        /*0da8*/ 	.word	0x0002a850
        /*0dac*/ 	.short	0x010a
        /*0dae*/ 	.byte	0x3f
	.zero		1


	//   ....[74]....
        /*0db0*/ 	.word	0x00016450
        /*0db4*/ 	.word	0x0000000e
        /*0db8*/ 	.word	0x0002a830
        /*0dbc*/ 	.short	0x010a
        /*0dbe*/ 	.byte	0x3f
	.zero		1


	//   ....[75]....
        /*0dc0*/ 	.word	0x000164b0
        /*0dc4*/ 	.word	0x0000000b
        /*0dc8*/ 	.word	0x0002a850
        /*0dcc*/ 	.short	0x010a
        /*0dce*/ 	.byte	0x3f
	.zero		1


	//   ....[76]....
        /*0dd0*/ 	.word	0x00016510
        /*0dd4*/ 	.word	0x00000005
        /*0dd8*/ 	.word	0x0002a850
        /*0ddc*/ 	.short	0x010a
        /*0dde*/ 	.byte	0x3f
	.zero		1


	//   ....[77]....
        /*0de0*/ 	.word	0x00016620
        /*0de4*/ 	.word	0x00000007
        /*0de8*/ 	.word	0x0002a840
        /*0dec*/ 	.short	0x010a
        /*0dee*/ 	.byte	0x3f
	.zero		1


	//   ....[78]....
        /*0df0*/ 	.word	0x000179f0
        /*0df4*/ 	.word	0x00000016
        /*0df8*/ 	.word	0x0002a820
        /*0dfc*/ 	.short	0x010a
        /*0dfe*/ 	.byte	0x3f
	.zero		1


	//   ....[79]....
        /*0e00*/ 	.word	0x00017a40
        /*0e04*/ 	.word	0x00000006
        /*0e08*/ 	.word	0x0002a840
        /*0e0c*/ 	.short	0x010a
        /*0e0e*/ 	.byte	0x3f
	.zero		1


	//   ....[80]....
        /*0e10*/ 	.word	0x00018200
        /*0e14*/ 	.word	0x00000005
        /*0e18*/ 	.word	0x0002a860
        /*0e1c*/ 	.short	0x010a
        /*0e1e*/ 	.byte	0x3f
	.zero		1


	//   ....[81]....
        /*0e20*/ 	.word	0x00018a10
        /*0e24*/ 	.word	0x00000000
        /*0e28*/ 	.word	0x0002a860
        /*0e2c*/ 	.short	0x010a
        /*0e2e*/ 	.byte	0x3f
	.zero		1


	//   ....[82]....
        /*0e30*/ 	.word	0x00019b40
        /*0e34*/ 	.word	0x00000005
        /*0e38*/ 	.word	0x0002a820
        /*0e3c*/ 	.short	0x010a
        /*0e3e*/ 	.byte	0x3f
	.zero		1


	//   ....[83]....
        /*0e40*/ 	.word	0x00019ce0
        /*0e44*/ 	.word	0x00000003
        /*0e48*/ 	.word	0x0002a840
        /*0e4c*/ 	.short	0x010a
        /*0e4e*/ 	.byte	0x3f
	.zero		1


	//   ....[84]....
        /*0e50*/ 	.word	0x00019d30
        /*0e54*/ 	.word	0x00000019
        /*0e58*/ 	.word	0x0002a840
        /*0e5c*/ 	.short	0x010a
        /*0e5e*/ 	.byte	0x3f
	.zero		1


	//   ....[85]....
        /*0e60*/ 	.word	0x00019d80
        /*0e64*/ 	.word	0x00000003
        /*0e68*/ 	.word	0x0002a860
        /*0e6c*/ 	.short	0x010a
        /*0e6e*/ 	.byte	0x3f
	.zero		1


	//----- nvinfo : EIATTR_NUM_MBARRIERS
	.align		4
.L_208:
        /*0e70*/ 	.byte	0x03, 0x38
        /*0e72*/ 	.short	0x0016


	//----- nvinfo : EIATTR_EXIT_INSTR_OFFSETS
	.align		4
        /*0e74*/ 	.byte	0x04, 0x1c
        /*0e76*/ 	.short	(.L_210 - .L_209)


	//   ....[0]....
.L_209:
        /*0e78*/ 	.word	0x00000990


	//   ....[1]....
        /*0e7c*/ 	.word	0x00010520


	//   ....[2]....
        /*0e80*/ 	.word	0x00016200


	//----- nvinfo : EIATTR_MAX_THREADS
	.align		4
.L_210:
        /*0e84*/ 	.byte	0x04, 0x05
        /*0e86*/ 	.short	(.L_212 - .L_211)
.L_211:
        /*0e88*/ 	.word	0x00000180
        /*0e8c*/ 	.word	0x00000001
        /*0e90*/ 	.word	0x00000001


	//----- nvinfo : EIATTR_CRS_STACK_SIZE
	.align		4
.L_212:
        /*0e94*/ 	.byte	0x04, 0x1e
        /*0e96*/ 	.short	(.L_214 - .L_213)
.L_213:
        /*0e98*/ 	.word	0x00000000


	//----- nvinfo : EIATTR_CBANK_PARAM_SIZE
	.align		4
.L_214:
        /*0e9c*/ 	.byte	0x03, 0x19
        /*0e9e*/ 	.short	0x0af0


	//----- nvinfo : EIATTR_PARAM_CBANK
	.align		4
        /*0ea0*/ 	.byte	0x04, 0x0a
        /*0ea2*/ 	.short	(.L_216 - .L_215)
	.align		4
.L_215:
        /*0ea4*/ 	.word	index@(.nv.constant0._ZN7cutlass13device_kernelIN5flash11enable_sm90INS1_16FlashAttnFwdSm90INS1_25CollectiveMainloopFwdSm90ILi2EN4cute5tupleIJNS5_1CILi1EEES8_S8_EEENS6_IJNS7_ILi128EEENS7_ILi96EEENS7_ILi192EEEEEELi128ENS_10bfloat16_tEfNS_4arch4Sm90ELb0ELb1ELb1ELb1ELb1ELb0ELb0ELb1ELb1ELb1ELb0ELb0EEENS1_21CollectiveEpilogueFwdINS6_IJSA_SA_SB_EEES9_SE_SG_Li256ELb1ELb1ELb0ELb0EEENS1_36VarlenDynamicPersistentTileSchedulerILi128ELi96ELi256ELi128ELb0ELb1ELb1ELb1ELb0ELb1EEEEEEEEEvNT_6ParamsE)
        /*0ea8*/ 	.short	0x0210
        /*0eaa*/ 	.short	0x0af0


	//----- nvinfo : EIATTR_SW_WAR
	.align		4
.L_216:
        /*0eac*/ 	.byte	0x04, 0x36
        /*0eae*/ 	.short	(.L_218 - .L_217)
.L_217:
        /*0eb0*/ 	.word	0x00000008
.L_218:


//--------------------- .nv.info._ZN7cutlass13device_kernelIN5flash11enable_sm90INS1_16FlashAttnFwdSm90INS1_25CollectiveMainloopFwdSm90ILi2EN4cute5tupleIJNS5_1CILi1EEES8_S8_EEENS6_IJNS7_ILi128EEENS7_ILi96EEENS7_ILi192EEEEEELi128ENS_10bfloat16_tEfNS_4arch4Sm90ELb0ELb1ELb1ELb1ELb1ELb1ELb0ELb1ELb1ELb1ELb0ELb0EEENS1_21CollectiveEpilogueFwdINS6_IJSA_SA_SB_EEES9_SE_SG_Li256ELb1ELb1ELb0ELb0EEENS1_36VarlenDynamicPersistentTileSchedulerILi128ELi96ELi256ELi128ELb0ELb1ELb1ELb1ELb0ELb1EEEEEEEEEvNT_6ParamsE --------------------------
	.section	.nv.info._ZN7cutlass13device_kernelIN5flash11enable_sm90INS1_16FlashAttnFwdSm90INS1_25CollectiveMainloopFwdSm90ILi2EN4cute5tupleIJNS5_1CILi1EEES8_S8_EEENS6_IJNS7_ILi128EEENS7_ILi96EEENS7_ILi192EEEEEELi128ENS_10bfloat16_tEfNS_4arch4Sm90ELb0ELb1ELb1ELb1ELb1ELb1ELb0ELb1ELb1ELb1ELb0ELb0EEENS1_21CollectiveEpilogueFwdINS6_IJSA_SA_SB_EEES9_SE_SG_Li256ELb1ELb1ELb0ELb0EEENS1_36VarlenDynamicPersistentTileSchedulerILi128ELi96ELi256ELi128ELb0ELb1ELb1ELb1ELb0ELb1EEEEEEEEEvNT_6ParamsE,"",@"SHT_CUDA_INFO"
	.sectionflags	@""
	.align	4


	//----- nvinfo : EIATTR_CUDA_API_VERSION
	.align		4
        /*0000*/ 	.byte	0x04, 0x37
        /*0002*/ 	.short	(.L_220 - .L_219)
.L_219:
        /*0004*/ 	.word	0x00000082


	//----- nvinfo : EIATTR_KPARAM_INFO
	.align		4
.L_220:
        /*0008*/ 	.byte	0x04, 0x17
        /*000a*/ 	.short	(.L_222 - .L_221)
.L_221:
        /*000c*/ 	.word	0x00000000
        /*0010*/ 	.short	0x0000
        /*0012*/ 	.short	0x0070
        /*0014*/ 	.byte	0x00, 0xf0, 0x01, 0x2a


	//----- nvinfo : EIATTR_SPARSE_MMA_MASK
	.align		4
.L_222:
        /*0018*/ 	.byte	0x03, 0x50
        /*001a*/ 	.short	0x0000


	//----- nvinfo : EIATTR_MAXREG_COUNT
	.align		4
        /*001c*/ 	.byte	0x03, 0x1b
        /*001e*/ 	.short	0x00a8


	//----- nvinfo : EIATTR_NUM_BARRIERS
	.align		4
        /*0020*/ 	.byte	0x02, 0x4c
        /*0022*/ 	.byte	0x10
	.zero		1


	//----- nvinfo : EIATTR_EXTERNS
	.align		4
        /*0024*/ 	.byte	0x04, 0x0f
        /*0026*/ 	.short	(.L_224 - .L_223)


	//   ....[0]....
	.align		4
.L_223:
        /*0028*/ 	.word	index@(__assertfail)


	//----- nvinfo : EIATTR_ANNOTATIONS
	.align		4
.L_224:
        /*002c*/ 	.byte	0x04, 0x55
        /*002e*/ 	.short	(.L_226 - .L_225)


	//   ....[0]....
.L_225:
        /* <DEDUP_REMOVED lines=36> */


	//----- nvinfo : EIATTR_MERCURY_ISA_VERSION
	.align		4
.L_226:
        /*0258*/ 	.byte	0x03, 0x5f
        /*025a*/ 	.short	0x0101


	//----- nvinfo : EIATTR_UNUSED_LOAD_BYTE_OFFSET
	.align		4
        /*025c*/ 	.byte	0x04, 0x44
        /*025e*/ 	.short	(.L_228 - .L_227)


	//   ....[0]....
.L_227:
        /*0260*/ 	.word	0x00000a50
        /*0264*/ 	.word	0x0000fff0


	//   ....[1]....
        /*0268*/ 	.word	0x00020c50
        /*026c*/ 	.word	0x0000fff0


	//----- nvinfo : EIATTR_INT_WARP_WIDE_INSTR_OFFSETS
	.align		4
.L_228:
        /*0270*/ 	.byte	0x04, 0x31
        /*0272*/ 	.short	(.L_230 - .L_229)


	//   ....[0]....
.L_229:
        /*0274*/ 	.word	0x00000130


	//   ....[1]....
        /*0278*/ 	.word	0x00000170


	//   ....[2]....
        /*027c*/ 	.word	0x000001e0


	//   ....[3]....
        /*0280*/ 	.word	0x000259b0


	//   ....[4]....
        /*0284*/ 	.word	0x00025a40


	//   ....[5]....
        /*0288*/ 	.word	0x00028a10


	//   ....[6]....
        /*028c*/ 	.word	0x00028aa0


	//----- nvinfo : EIATTR_COOP_GROUP_MASK_REGIDS
	.align		4
.L_230:
        /*0290*/ 	.byte	0x04, 0x29
        /*0292*/ 	.short	(.L_232 - .L_231)


	//   ....[0]....
.L_231:
        /*0294*/ 	.word	0xffffffff


	//   ....[1]....
        /*0298*/ 	.word	0xffffffff


	//   ....[2]....
        /*029c*/ 	.word	0xffffffff


	//   ....[3]....
        /*02a0*/ 	.word	0xffffffff


	//   ....[4]....
        /*02a4*/ 	.word	0xffffffff


	//   ....[5]....
        /*02a8*/ 	.word	0xffffffff


	//   ....[6]....
        /*02ac*/ 	.word	0xffffffff


	//   ....[7]....
        /*02b0*/ 	.word	0xffffffff


	//   ....[8]....
        /*02b4*/ 	.word	0xffffffff


	//   ....[9]....
        /*02b8*/ 	.word	0xffffffff


	//   ....[10]....
        /*02bc*/ 	.word	0xffffffff


	//   ....[11]....
        /*02c0*/ 	.word	0xffffffff


	//   ....[12]....
        /*02c4*/ 	.word	0xffffffff


	//   ....[13]....
        /*02c8*/ 	.word	0xffffffff


	//   ....[14]....
        /*02cc*/ 	.word	0xffffffff


	//   ....[15]....
        /*02d0*/ 	.word	0xffffffff


	//   ....[16]....
        /*02d4*/ 	.word	0xffffffff


	//   ....[17]....
        /*02d8*/ 	.word	0xffffffff


	//   ....[18]....
        /*02dc*/ 	.word	0xffffffff


	//   ....[19]....
        /*02e0*/ 	.word	0xffffffff


	//   ....[20]....
        /*02e4*/ 	.word	0xffffffff


	//   ....[21]....
        /*02e8*/ 	.word	0xffffffff


	//   ....[22]....
        /*02ec*/ 	.word	0xffffffff


	//   ....[23]....
        /*02f0*/ 	.word	0xffffffff


	//   ....[24]....
        /*02f4*/ 	.word	0xffffffff


	//   ....[25]....
        /*02f8*/ 	.word	0xffffffff


	//   ....[26]....
        /*02fc*/ 	.word	0xffffffff


	//   ....[27]....
        /*0300*/ 	.word	0xffffffff


	//   ....[28]....
        /*0304*/ 	.word	0xffffffff


	//   ....[29]....
        /*0308*/ 	.word	0xffffffff


	//   ....[30]....
        /*030c*/ 	.word	0xffffffff


	//   ....[31]....
        /*0310*/ 	.word	0xffffffff


	//   ....[32]....
        /*0314*/ 	.word	0xffffffff


	//   ....[33]....
        /*0318*/ 	.word	0xffffffff


	//   ....[34]....
        /*031c*/ 	.word	0xffffffff


	//   ....[35]....
        /*0320*/ 	.word	0xffffffff


	//   ....[36]....
        /*0324*/ 	.word	0xffffffff


	//   ....[37]....
        /*0328*/ 	.word	0xffffffff


	//   ....[38]....
        /*032c*/ 	.word	0xffffffff


	//   ....[39]....
        /*0330*/ 	.word	0xffffffff


	//   ....[40]....
        /*0334*/ 	.word	0xffffffff


	//   ....[41]....
        /*0338*/ 	.word	0xffffffff


	//   ....[42]....
        /*033c*/ 	.word	0xffffffff


	//   ....[43]....
        /*0340*/ 	.word	0xffffffff


	//   ....[44]....
        /*0344*/ 	.word	0xffffffff


	//   ....[45]....
        /*0348*/ 	.word	0xffffffff


	//   ....[46]....
        /*034c*/ 	.word	0xffffffff


	//   ....[47]....
        /*0350*/ 	.word	0xffffffff


	//   ....[48]....
        /*0354*/ 	.word	0xffffffff


	//   ....[49]....
        /*0358*/ 	.word	0xffffffff


	//   ....[50]....
        /*035c*/ 	.word	0xffffffff


	//   ....[51]....
        /*0360*/ 	.word	0xffffffff


	//   ....[52]....
        /*0364*/ 	.word	0xffffffff


	//   ....[53]....
        /*0368*/ 	.word	0xffffffff


	//   ....[54]....
        /*036c*/ 	.word	0xffffffff


	//   ....[55]....
        /*0370*/ 	.word	0xffffffff


	//   ....[56]....
        /*0374*/ 	.word	0xffffffff


	//   ....[57]....
        /*0378*/ 	.word	0xffffffff


	//   ....[58]....
        /*037c*/ 	.word	0xffffffff


	//   ....[59]....
        /*0380*/ 	.word	0xffffffff


	//   ....[60]....
        /*0384*/ 	.word	0xffffffff


	//   ....[61]....
        /*0388*/ 	.word	0xffffffff


	//   ....[62]....
        /*038c*/ 	.word	0xffffffff


	//   ....[63]....
        /*0390*/ 	.word	0xffffffff


	//   ....[64]....
        /*0394*/ 	.word	0xffffffff


	//   ....[65]....
        /*0398*/ 	.word	0xffffffff


	//   ....[66]....
        /*039c*/ 	.word	0xffffffff


	//   ....[67]....
        /*03a0*/ 	.word	0xffffffff


	//   ....[68]....
        /*03a4*/ 	.word	0xffffffff


	//   ....[69]....
        /*03a8*/ 	.word	0xffffffff


	//   ....[70]....
        /*03ac*/ 	.word	0xffffffff


	//   ....[71]....
        /*03b0*/ 	.word	0xffffffff


	//   ....[72]....
        /*03b4*/ 	.word	0xffffffff


	//   ....[73]....
        /*03b8*/ 	.word	0xffffffff


	//   ....[74]....
        /*03bc*/ 	.word	0xffffffff


	//   ....[75]....
        /*03c0*/ 	.word	0xffffffff


	//   ....[76]....
        /*03c4*/ 	.word	0xffffffff


	//   ....[77]....
        /*03c8*/ 	.word	0xffffffff


	//   ....[78]....
        /*03cc*/ 	.word	0xffffffff


	//   ....[79]....
        /*03d0*/ 	.word	0xffffffff


	//   ....[80]....
        /*03d4*/ 	.word	0xffffffff


	//   ....[81]....
        /*03d8*/ 	.word	0xffffffff


	//   ....[82]....
        /*03dc*/ 	.word	0xffffffff


	//   ....[83]....
        /*03e0*/ 	.word	0xffffffff


	//   ....[84]....
        /*03e4*/ 	.word	0xffffffff


	//   ....[85]....
        /*03e8*/ 	.word	0xffffffff


	//   ....[86]....
        /*03ec*/ 	.word	0xffffffff


	//   ....[87]....
        /*03f0*/ 	.word	0xffffffff


	//   ....[88]....
        /*03f4*/ 	.word	0xffffffff


	//   ....[89]....
        /*03f8*/ 	.word	0xffffffff


	//   ....[90]....
        /*03fc*/ 	.word	0xffffffff


	//   ....[91]....
        /*0400*/ 	.word	0xffffffff


	//   ....[92]....
        /*0404*/ 	.word	0xffffffff


	//   ....[93]....
        /*0408*/ 	.word	0xffffffff


	//   ....[94]....
        /*040c*/ 	.word	0xffffffff


	//   ....[95]....
        /*0410*/ 	.word	0xffffffff


	//   ....[96]....
        /*0414*/ 	.word	0xffffffff


	//   ....[97]....
        /*0418*/ 	.word	0xffffffff


	//   ....[98]....
        /*041c*/ 	.word	0xffffffff


	//   ....[99]....
        /*0420*/ 	.word	0xffffffff


	//   ....[100]....
        /*0424*/ 	.word	0xffffffff


	//   ....[101]....
        /*0428*/ 	.word	0xffffffff


	//   ....[102]....
        /*042c*/ 	.word	0xffffffff


	//   ....[103]....
        /*0430*/ 	.word	0xffffffff


	//   ....[104]....
        /*0434*/ 	.word	0xffffffff


	//   ....[105]....
        /*0438*/ 	.word	0xffffffff


	//   ....[106]....
        /*043c*/ 	.word	0xffffffff


	//   ....[107]....
        /*0440*/ 	.word	0xffffffff


	//   ....[108]....
        /*0444*/ 	.word	0xffffffff


	//   ....[109]....
        /*0448*/ 	.word	0xffffffff


	//   ....[110]....
        /*044c*/ 	.word	0xffffffff


	//   ....[111]....
        /*0450*/ 	.word	0xffffffff


	//   ....[112]....
        /*0454*/ 	.word	0xffffffff


	//   ....[113]....
        /*0458*/ 	.word	0xffffffff


	//   ....[114]....
        /*045c*/ 	.word	0xffffffff


	//   ....[115]....
        /*0460*/ 	.word	0xffffffff


	//   ....[116]....
        /*0464*/ 	.word	0xffffffff


	//   ....[117]....
        /*0468*/ 	.word	0xffffffff


	//   ....[118]....
        /*046c*/ 	.word	0xffffffff


	//   ....[119]....
        /*0470*/ 	.word	0xffffffff


	//   ....[120]....
        /*0474*/ 	.word	0xffffffff


	//   ....[121]....
        /*0478*/ 	.word	0xffffffff


	//   ....[122]....
        /*047c*/ 	.word	0xffffffff


	//   ....[123]....
        /*0480*/ 	.word	0xffffffff


	//   ....[124]....
        /*0484*/ 	.word	0xffffffff


	//   ....[125]....
        /*0488*/ 	.word	0xffffffff


	//   ....[126]....
        /*048c*/ 	.word	0xffffffff


	//   ....[127]....
        /*0490*/ 	.word	0xffffffff


	//   ....[128]....
        /*0494*/ 	.word	0xffffffff


	//   ....[129]....
        /*0498*/ 	.word	0xffffffff


	//   ....[130]....
        /*049c*/ 	.word	0xffffffff


	//   ....[131]....
        /*04a0*/ 	.word	0xffffffff


	//   ....[132]....
        /*04a4*/ 	.word	0xffffffff


	//   ....[133]....
        /*04a8*/ 	.word	0xffffffff


	//   ....[134]....
        /*04ac*/ 	.word	0xffffffff


	//   ....[135]....
        /*04b0*/ 	.word	0xffffffff


	//   ....[136]....
        /*04b4*/ 	.word	0xffffffff


	//   ....[137]....
        /*04b8*/ 	.word	0xffffffff


	//   ....[138]....
        /*04bc*/ 	.word	0xffffffff


	//   ....[139]....
        /*04c0*/ 	.word	0xffffffff


	//   ....[140]....
        /*04c4*/ 	.word	0xffffffff


	//   ....[141]....
        /*04c8*/ 	.word	0xffffffff


	//   ....[142]....
        /*04cc*/ 	.word	0xffffffff


	//   ....[143]....
        /*04d0*/ 	.word	0xffffffff


	//   ....[144]....
        /*04d4*/ 	.word	0xffffffff


	//   ....[145]....
        /*04d8*/ 	.word	0xffffffff


	//   ....[146]....
        /*04dc*/ 	.word	0xffffffff


	//   ....[147]....
        /*04e0*/ 	.word	0xffffffff


	//   ....[148]....
        /*04e4*/ 	.word	0xffffffff


	//   ....[149]....
        /*04e8*/ 	.word	0xffffffff


	//   ....[150]....
        /*04ec*/ 	.word	0xffffffff


	//   ....[151]....
        /*04f0*/ 	.word	0xffffffff


	//   ....[152]....
        /*04f4*/ 	.word	0xffffffff


	//   ....[153]....
        /*04f8*/ 	.word	0xffffffff


	//   ....[154]....
        /*04fc*/ 	.word	0xffffffff


	//   ....[155]....
        /*0500*/ 	.word	0xffffffff


	//   ....[156]....
        /*0504*/ 	.word	0xffffffff


	//   ....[157]....
        /*0508*/ 	.word	0xffffffff


	//   ....[158]....
        /*050c*/ 	.word	0xffffffff


	//   ....[159]....
        /*0510*/ 	.word	0xffffffff


	//   ....[160]....
        /*0514*/ 	.word	0xffffffff


	//   ....[161]....
        /*0518*/ 	.word	0xffffffff


	//   ....[162]....
        /*051c*/ 	.word	0xffffffff


	//   ....[163]....
        /*0520*/ 	.word	0xffffffff


	//   ....[164]....
        /*0524*/ 	.word	0xffffffff


	//   ....[165]....
        /*0528*/ 	.word	0xffffffff


	//   ....[166]....
        /*052c*/ 	.word	0xffffffff


	//   ....[167]....
        /*0530*/ 	.word	0xffffffff


	//   ....[168]....
        /*0534*/ 	.word	0xffffffff


	//   ....[169]....
        /*0538*/ 	.word	0xffffffff


	//   ....[170]....
        /*053c*/ 	.word	0xffffffff


	//   ....[171]....
        /*0540*/ 	.word	0xffffffff


	//   ....[172]....
        /*0544*/ 	.word	0xffffffff


	//   ....[173]....
        /*0548*/ 	.word	0xffffffff


	//   ....[174]....
        /*054c*/ 	.word	0xffffffff


	//   ....[175]....
        /*0550*/ 	.word	0xffffffff


	//   ....[176]....
        /*0554*/ 	.word	0xffffffff


	//   ....[177]....
        /*0558*/ 	.word	0xffffffff


	//   ....[178]....
        /*055c*/ 	.word	0xffffffff


	//   ....[179]....
        /*0560*/ 	.word	0xffffffff


	//   ....[180]....
        /*0564*/ 	.word	0xffffffff


	//   ....[181]....
        /*0568*/ 	.word	0xffffffff


	//   ....[182]....
        /*056c*/ 	.word	0xffffffff


	//   ....[183]....
        /*0570*/ 	.word	0xffffffff


	//   ....[184]....
        /*0574*/ 	.word	0xffffffff


	//   ....[185]....
        /*0578*/ 	.word	0x0500000f


	//   ....[186]....
        /*057c*/ 	.word	0x0500000f


	//   ....[187]....
        /*0580*/ 	.word	0x0500000f


	//   ....[188]....
        /*0584*/ 	.word	0x0500000f


	//   ....[189]....
        /*0588*/ 	.word	0x0500000f


	//   ....[190]....
        /*058c*/ 	.word	0x0500000f


	//   ....[191]....
        /*0590*/ 	.word	0x0500000f


	//   ....[192]....
        /*0594*/ 	.word	0x0500000f


	//   ....[193]....
        /*0598*/ 	.word	0x0500000f


	//   ....[194]....
        /*059c*/ 	.word	0x0500000f


	//   ....[195]....
        /*05a0*/ 	.word	0x0500000f


	//   ....[196]....
        /*05a4*/ 	.word	0x0500000f


	//   ....[197]....
        /*05a8*/ 	.word	0x0500000f


	//   ....[198]....
        /*05ac*/ 	.word	0x0500000f


	//   ....[199]....
        /*05b0*/ 	.word	0x0500000f


	//   ....[200]....
        /*05b4*/ 	.word	0x0500000f


	//   ....[201]....
        /*05b8*/ 	.word	0x0500000f


	//   ....[202]....
        /*05bc*/ 	.word	0x0500000f


	//   ....[203]....
        /*05c0*/ 	.word	0x0500000f


	//   ....[204]....
        /*05c4*/ 	.word	0x0500000f


	//   ....[205]....
        /*05c8*/ 	.word	0x0500000f


	//   ....[206]....
        /*05cc*/ 	.word	0x0500000f


	//   ....[207]....
        /*05d0*/ 	.word	0x0500000f


	//   ....[208]....
        /*05d4*/ 	.word	0x0500000f


	//   ....[209]....
        /*05d8*/ 	.word	0x0500000f


	//   ....[210]....
        /*05dc*/ 	.word	0x0500000f


	//   ....[211]....
        /*05e0*/ 	.word	0x0500000f


	//   ....[212]....
        /*05e4*/ 	.word	0x0500000f


	//   ....[213]....
        /*05e8*/ 	.word	0x0500000f


	//   ....[214]....
        /*05ec*/ 	.word	0x0500000f


	//   ....[215]....
        /*05f0*/ 	.word	0x0500000f


	//   ....[216]....
        /*05f4*/ 	.word	0x0500000f


	//   ....[217]....
        /*05f8*/ 	.word	0x0500000f


	//   ....[218]....
        /*05fc*/ 	.word	0x0500000f


	//   ....[219]....
        /*0600*/ 	.word	0x0500000f


	//   ....[220]....
        /*0604*/ 	.word	0x0500000f


	//   ....[221]....
        /*0608*/ 	.word	0x0500000f


	//   ....[222]....
        /*060c*/ 	.word	0x0500000f


	//   ....[223]....
        /*0610*/ 	.word	0x0500000f


	//   ....[224]....
        /*0614*/ 	.word	0x0500000f


	//   ....[225]....
        /*0618*/ 	.word	0x0500000f


	//   ....[226]....
        /*061c*/ 	.word	0x0500000f


	//   ....[227]....
        /*0620*/ 	.word	0x0500000f


	//   ....[228]....
        /*0624*/ 	.word	0x0500000f


	//   ....[229]....
        /*0628*/ 	.word	0x0500000f


	//   ....[230]....
        /*062c*/ 	.word	0x0500000f


	//   ....[231]....
        /*0630*/ 	.word	0x0500000f


	//   ....[232]....
        /*0634*/ 	.word	0x0500000f


	//   ....[233]....
        /*0638*/ 	.word	0x0500000f


	//   ....[234]....
        /*063c*/ 	.word	0x0500000f


	//   ....[235]....
        /*0640*/ 	.word	0x0500000f


	//   ....[236]....
        /*0644*/ 	.word	0x0500000f


	//   ....[237]....
        /*0648*/ 	.word	0x0500000f


	//   ....[238]....
        /*064c*/ 	.word	0x0500000f


	//   ....[239]....
        /*0650*/ 	.word	0x0500000f


	//   ....[240]....
        /*0654*/ 	.word	0x0500000f


	//   ....[241]....
        /*0658*/ 	.word	0x0500000f


	//   ....[242]....
        /*065c*/ 	.word	0x0500000f


	//   ....[243]....
        /*0660*/ 	.word	0x0500000f


	//   ....[244]....
        /*0664*/ 	.word	0x0500000f


	//   ....[245]....
        /*0668*/ 	.word	0x0500000f


	//   ....[246]....
        /*066c*/ 	.word	0x0500000f


	//   ....[247]....
        /*0670*/ 	.word	0x0500000f


	//   ....[248]....
        /*0674*/ 	.word	0x0500000f


	//   ....[249]....
        /*0678*/ 	.word	0x0500000f


	//   ....[250]....
        /*067c*/ 	.word	0x0500000f


	//   ....[251]....
        /*0680*/ 	.word	0x0500000f


	//   ....[252]....
        /*0684*/ 	.word	0x0500000f


	//   ....[253]....
        /*0688*/ 	.word	0x0500000f


	//   ....[254]....
        /*068c*/ 	.word	0x0500000f


	//   ....[255]....
        /*0690*/ 	.word	0x0500000f


	//   ....[0]....
        /*0694*/ 	.word	0x0500000f


	//   ....[1]....
        /*0698*/ 	.word	0x0500000f


	//   ....[2]....
        /*069c*/ 	.word	0x0500000f


	//   ....[3]....
        /*06a0*/ 	.word	0x0500000f


	//   ....[4]....
        /*06a4*/ 	.word	0x0500000f


	//   ....[5]....
        /*06a8*/ 	.word	0x0500000f


	//   ....[6]....
        /*06ac*/ 	.word	0x0500000f


	//   ....[7]....
        /*06b0*/ 	.word	0x0500000f


	//   ....[8]....
        /*06b4*/ 	.word	0x0500000f


	//   ....[9]....
        /*06b8*/ 	.word	0x0500000f


	//   ....[10]....
        /*06bc*/ 	.word	0x0500000f


	//   ....[11]....
        /*06c0*/ 	.word	0x0500000f


	//   ....[12]....
        /*06c4*/ 	.word	0x0500000f


	//   ....[13]....
        /*06c8*/ 	.word	0x0500000f


	//   ....[14]....
        /*06cc*/ 	.word	0x0500000f


	//   ....[15]....
        /*06d0*/ 	.word	0x0500000f


	//   ....[16]....
        /*06d4*/ 	.word	0x0500000f


	//   ....[17]....
        /*06d8*/ 	.word	0x0500000f


	//   ....[18]....
        /*06dc*/ 	.word	0x0500000f


	//   ....[19]....
        /*06e0*/ 	.word	0x0500000f


	//   ....[20]....
        /*06e4*/ 	.word	0x0500000f


	//   ....[21]....
        /*06e8*/ 	.word	0x0500000f


	//   ....[22]....
        /*06ec*/ 	.word	0x0500000f


	//   ....[23]....
        /*06f0*/ 	.word	0x0500000f


	//   ....[24]....
        /*06f4*/ 	.word	0x0500000f


	//   ....[25]....
        /*06f8*/ 	.word	0x0500000f


	//   ....[26]....
        /*06fc*/ 	.word	0x0500000f


	//   ....[27]....
        /*0700*/ 	.word	0x0500000f


	//   ....[28]....
        /*0704*/ 	.word	0x0500000f


	//   ....[29]....
        /*0708*/ 	.word	0x0500000f


	//   ....[30]....
        /*070c*/ 	.word	0x0500000f


	//   ....[31]....
        /*0710*/ 	.word	0x0500000f


	//   ....[32]....
        /*0714*/ 	.word	0x0500000f


	//   ....[33]....
        /*0718*/ 	.word	0x0500000f


	//   ....[34]....
        /*071c*/ 	.word	0x0500000f


	//   ....[35]....
        /*0720*/ 	.word	0x0500000f


	//   ....[36]....
        /*0724*/ 	.word	0x0500000f


	//   ....[37]....
        /*0728*/ 	.word	0x0500000f


	//   ....[38]....
        /*072c*/ 	.word	0x0500000f


	//   ....[39]....
        /*0730*/ 	.word	0x0500000f


	//   ....[40]....
        /*0734*/ 	.word	0x0500000f


	//----- nvinfo : EIATTR_COOP_GROUP_INSTR_OFFSETS
	.align		4
.L_232:
        /*0738*/ 	.byte	0x04, 0x28
        /*073a*/ 	.short	(.L_234 - .L_233)


	//   ....[0]....
.L_233:
        /*073c*/ 	.word	0x00000060


	//   ....[1]....
        /*0740*/ 	.word	0x00000140


	//   ....[2]....
        /*0744*/ 	.word	0x00000190


	//   ....[3]....
        /*0748*/ 	.word	0x000003c0


	//   ....[4]....
        /*074c*/ 	.word	0x00000520


	//   ....[5]....
        /*0750*/ 	.word	0x00000640


	//   ....[6]....
        /*0754*/ 	.word	0x000007a0


	//   ....[7]....
        /*0758*/ 	.word	0x00003a50


	//   ....[8]....
        /*075c*/ 	.word	0x00003a60


	//   ....[9]....
        /*0760*/ 	.word	0x000050d0


	//   ....[10]....
        /*0764*/ 	.word	0x000050e0


	//   ....[11]....
        /*0768*/ 	.word	0x000072a0


	//   ....[12]....
        /*076c*/ 	.word	0x000072b0


	//   ....[13]....
        /*0770*/ 	.word	0x00008a80


	//   ....[14]....
        /*0774*/ 	.word	0x00008a90


	//   ....[15]....
        /*0778*/ 	.word	0x0000a450


	//   ....[16]....
        /*077c*/ 	.word	0x0000a460


	//   ....[17]....
        /*0780*/ 	.word	0x0000a6f0


	//   ....[18]....
        /*0784*/ 	.word	0x0000a700


	//   ....[19]....
        /*0788*/ 	.word	0x0000ac60


	//   ....[20]....
        /*078c*/ 	.word	0x0000ac70


	//   ....[21]....
        /*0790*/ 	.word	0x0000adf0


	//   ....[22]....
        /*0794*/ 	.word	0x0000ae10


	//   ....[23]....
        /*0798*/ 	.word	0x0000b790


	//   ....[24]....
        /*079c*/ 	.word	0x0000be90


	//   ....[25]....
        /*07a0*/ 	.word	0x0000bea0


	//   ....[26]....
        /*07a4*/ 	.word	0x0000beb0


	//   ....[27]....
        /*07a8*/ 	.word	0x0000bec0


	//   ....[28]....
        /*07ac*/ 	.word	0x0000c730


	//   ....[29]....
        /*07b0*/ 	.word	0x0000c740


	//   ....[30]....
        /*07b4*/ 	.word	0x0000c750


	//   ....[31]....
        /*07b8*/ 	.word	0x0000c760


	//   ....[32]....
        /*07bc*/ 	.word	0x0000f840


	//   ....[33]....
        /*07c0*/ 	.word	0x0000f850


	//   ....[34]....
        /*07c4*/ 	.word	0x0000f860


	//   ....[35]....
        /*07c8*/ 	.word	0x0000f870


	//   ....[36]....
        /*07cc*/ 	.word	0x0000ff20


	//   ....[37]....
        /*07d0*/ 	.word	0x0000ff30


	//   ....[38]....
        /*07d4*/ 	.word	0x0000ff40


	//   ....[39]....
        /*07d8*/ 	.word	0x0000ff50


	//   ....[40]....
        /*07dc*/ 	.word	0x00013d20


	//   ....[41]....
        /*07e0*/ 	.word	0x00014200


	//   ....[42]....
        /*07e4*/ 	.word	0x00014f00


	//   ....[43]....
        /*07e8*/ 	.word	0x00015010


	//   ....[44]....
        /*07ec*/ 	.word	0x00015590


	//   ....[45]....
        /*07f0*/ 	.word	0x00015620


	//   ....[46]....
        /*07f4*/ 	.word	0x00017700


	//   ....[47]....
        /*07f8*/ 	.word	0x00017ca0


	//   ....[48]....
        /*07fc*/ 	.word	0x00018b20


	//   ....[49]....
        /*0800*/ 	.word	0x00018c40


	//   ....[50]....
        /*0804*/ 	.word	0x000191b0


	//   ....[51]....
        /*0808*/ 	.word	0x00019220


	//   ....[52]....
        /*080c*/ 	.word	0x0001b880


	//   ....[53]....
        /*0810*/ 	.word	0x0001b8b0


	//   ....[54]....
        /*0814*/ 	.word	0x0001b8d0


	//   ....[55]....
        /*0818*/ 	.word	0x0001b8f0


	//   ....[56]....
        /*081c*/ 	.word	0x0001d900


	//   ....[57]....
        /*0820*/ 	.word	0x0001de90


	//   ....[58]....
        /*0824*/ 	.word	0x0001ed10


	//   ....[59]....
        /*0828*/ 	.word	0x0001ee30


	//   ....[60]....
        /*082c*/ 	.word	0x0001f3b0


	//   ....[61]....
        /*0830*/ 	.word	0x0001f430


	//   ....[62]....
        /*0834*/ 	.word	0x00020340


	//   ....[63]....
        /*0838*/ 	.word	0x00020550


	//   ....[64]....
        /*083c*/ 	.word	0x00020580


	//   ....[65]....
        /*0840*/ 	.word	0x00020650


	//   ....[66]....
        /*0844*/ 	.word	0x00021690


	//   ....[67]....
        /*0848*/ 	.word	0x000216d0


	//   ....[68]....
        /*084c*/ 	.word	0x00021710


	//   ....[69]....
        /*0850*/ 	.word	0x00021750


	//   ....[70]....
        /*0854*/ 	.word	0x00021cf0


	//   ....[71]....
        /*0858*/ 	.word	0x00021d00


	//   ....[72]....
        /*085c*/ 	.word	0x00021dc0


	//   ....[73]....
        /*0860*/ 	.word	0x00021de0


	//   ....[74]....
        /*0864*/ 	.word	0x00021ea0


	//   ....[75]....
        /*0868*/ 	.word	0x00021ec0


	//   ....[76]....
        /*086c*/ 	.word	0x00021f90


	//   ....[77]....
        /*0870*/ 	.word	0x00021fb0


	//   ....[78]....
        /*0874*/ 	.word	0x000227d0


	//   ....[79]....
        /*0878*/ 	.word	0x000227f0


	//   ....[80]....
        /*087c*/ 	.word	0x000228b0


	//   ....[81]....
        /*0880*/ 	.word	0x000228d0


	//   ....[82]....
        /*0884*/ 	.word	0x00022990


	//   ....[83]....
        /*0888*/ 	.word	0x000229b0


	//   ....[84]....
        /*088c*/ 	.word	0x00022a80


	//   ....[85]....
        /*0890*/ 	.word	0x00022aa0


	//   ....[86]....
        /*0894*/ 	.word	0x00022bf0


	//   ....[87]....
        /*0898*/ 	.word	0x00022da0


	//   ....[88]....
        /*089c*/ 	.word	0x00022dd0


	//   ....[89]....
        /*08a0*/ 	.word	0x00022e00


	//   ....[90]....
        /*08a4*/ 	.word	0x00022e30


	//   ....[91]....
        /*08a8*/ 	.word	0x00022e60


	//   ....[92]....
        /*08ac*/ 	.word	0x00022e90


	//   ....[93]....
        /*08b0*/ 	.word	0x00023000


	//   ....[94]....
        /*08b4*/ 	.word	0x00023030


	//   ....[95]....
        /*08b8*/ 	.word	0x00023060


	//   ....[96]....
        /*08bc*/ 	.word	0x00023090


	//   ....[97]....
        /*08c0*/ 	.word	0x000230c0


	//   ....[98]....
        /*08c4*/ 	.word	0x000230f0


	//   ....[99]....
        /*08c8*/ 	.word	0x00023180


	//   ....[100]....
        /*08cc*/ 	.word	0x000231e0


	//   ....[101]....
        /*08d0*/ 	.word	0x00023270


	//   ....[102]....
        /*08d4*/ 	.word	0x00024310


	//   ....[103]....
        /*08d8*/ 	.word	0x00026680


	//   ....[104]....
        /*08dc*/ 	.word	0x000266a0


	//   ....[105]....
        /*08e0*/ 	.word	0x00026750


	//   ....[106]....
        /*08e4*/ 	.word	0x00026770


	//   ....[107]....
        /*08e8*/ 	.word	0x00026810


	//   ....[108]....
        /*08ec*/ 	.word	0x00026830


	//   ....[109]....
        /*08f0*/ 	.word	0x000268d0


	//   ....[110]....
        /*08f4*/ 	.word	0x000268f0


	//   ....[111]....
        /*08f8*/ 	.word	0x00026990


	//   ....[112]....
        /*08fc*/ 	.word	0x000269b0


	//   ....[113]....
        /*0900*/ 	.word	0x000269c0


	//   ....[114]....
        /*0904*/ 	.word	0x00026a50


	//   ....[115]....
        /*0908*/ 	.word	0x00027210


	//   ....[116]....
        /*090c*/ 	.word	0x00027240


	//   ....[117]....
        /*0910*/ 	.word	0x00027270


	//   ....[118]....
        /*0914*/ 	.word	0x00027320


	//   ....[119]....
        /*0918*/ 	.word	0x00027330


	//   ....[120]....
        /*091c*/ 	.word	0x000273e0


	//   ....[121]....
        /*0920*/ 	.word	0x000273f0


	//   ....[122]....
        /*0924*/ 	.word	0x000274a0


	//   ....[123]....
        /*0928*/ 	.word	0x000274b0


	//   ....[124]....
        /*092c*/ 	.word	0x00027560


	//   ....[125]....
        /*0930*/ 	.word	0x00027570


	//   ....[126]....
        /*0934*/ 	.word	0x00027620


	//   ....[127]....
        /*0938*/ 	.word	0x00027630


	//   ....[128]....
        /*093c*/ 	.word	0x000276d0


	//   ....[129]....
        /*0940*/ 	.word	0x000276e0


	//   ....[130]....
        /*0944*/ 	.word	0x000276f0


	//   ....[131]....
        /*0948*/ 	.word	0x00027ee0


	//   ....[132]....
        /*094c*/ 	.word	0x00027ef0


	//   ....[133]....
        /*0950*/ 	.word	0x00027f00


	//   ....[134]....
        /*0954*/ 	.word	0x00027f90


	//   ....[135]....
        /*0958*/ 	.word	0x00027fa0


	//   ....[136]....
        /*095c*/ 	.word	0x00028000


	//   ....[137]....
        /*0960*/ 	.word	0x00028030


	//   ....[138]....
        /*0964*/ 	.word	0x00028070


	//   ....[139]....
        /*0968*/ 	.word	0x000280a0


	//   ....[140]....
        /*096c*/ 	.word	0x000280e0


	//   ....[141]....
        /*0970*/ 	.word	0x00028110


	//   ....[142]....
        /*0974*/ 	.word	0x00028150


	//   ....[143]....
        /*0978*/ 	.word	0x000283d0


	//   ....[144]....
        /*097c*/ 	.word	0x000283f0


	//   ....[145]....
        /*0980*/ 	.word	0x00028480


	//   ....[146]....
        /*0984*/ 	.word	0x00028490


	//   ....[147]....
        /*0988*/ 	.word	0x00028500


	//   ....[148]....
        /*098c*/ 	.word	0x00028510


	//   ....[149]....
        /*0990*/ 	.word	0x00028580


	//   ....[150]....
        /*0994*/ 	.word	0x00028590


	//   ....[151]....
        /*0998*/ 	.word	0x00028600


	//   ....[152]....
        /*099c*/ 	.word	0x00028610


	//   ....[153]....
        /*09a0*/ 	.word	0x00028620


	//   ....[154]....
        /*09a4*/ 	.word	0x00028690


	//   ....[155]....
        /*09a8*/ 	.word	0x00028c30


	//   ....[156]....
        /*09ac*/ 	.word	0x00028c60


	//   ....[157]....
        /*09b0*/ 	.word	0x00028c80


	//   ....[158]....
        /*09b4*/ 	.word	0x00028c90


	//   ....[159]....
        /*09b8*/ 	.word	0x00028cd0


	//   ....[160]....
        /*09bc*/ 	.word	0x00028cf0


	//   ....[161]....
        /*09c0*/ 	.word	0x00028d60


	//   ....[162]....
        /*09c4*/ 	.word	0x00028d80


	//   ....[163]....
        /*09c8*/ 	.word	0x00028de0


	//   ....[164]....
        /*09cc*/ 	.word	0x00028e00


	//   ....[165]....
        /*09d0*/ 	.word	0x00028e50


	//   ....[166]....
        /*09d4*/ 	.word	0x00028e70


	//   ....[167]....
        /*09d8*/ 	.word	0x00029260


	//   ....[168]....
        /*09dc*/ 	.word	0x00029290


	//   ....[169]....
        /*09e0*/ 	.word	0x000292c0


	//   ....[170]....
        /*09e4*/ 	.word	0x000292f0


	//   ....[171]....
        /*09e8*/ 	.word	0x00029320


	//   ....[172]....
        /*09ec*/ 	.word	0x00029350


	//   ....[173]....
        /*09f0*/ 	.word	0x00029380


	//   ....[174]....
        /*09f4*/ 	.word	0x000293b0


	//   ....[175]....
        /*09f8*/ 	.word	0x00029530


	//   ....[176]....
        /*09fc*/ 	.word	0x00029560


	//   ....[177]....
        /*0a00*/ 	.word	0x00029590


	//   ....[178]....
        /*0a04*/ 	.word	0x000295c0


	//   ....[179]....
        /*0a08*/ 	.word	0x000295f0


	//   ....[180]....
        /*0a0c*/ 	.word	0x00029620


	//   ....[181]....
        /*0a10*/ 	.word	0x000296e0


	//   ....[182]....
        /*0a14*/ 	.word	0x00029700


	//   ....[183]....
        /*0a18*/ 	.word	0x00029770


	//   ....[184]....
        /*0a1c*/ 	.word	0x00029e10


	//   ....[185]....
        /*0a20*/ 	.word	0x0002a150


	//   ....[186]....
        /*0a24*/ 	.word	0x0002a1e0


	//   ....[187]....
        /*0a28*/ 	.word	0x0002a280


	//   ....[188]....
        /*0a2c*/ 	.word	0x0002a310


	//   ....[189]....
        /*0a30*/ 	.word	0x0002a400


	//   ....[190]....
        /*0a34*/ 	.word	0x0002a490


	//   ....[191]....
        /*0a38*/ 	.word	0x0002a530


	//   ....[192]....
        /*0a3c*/ 	.word	0x0002a5c0


	//   ....[193]....
        /*0a40*/ 	.word	0x0002a6b0


	//   ....[194]....
        /*0a44*/ 	.word	0x0002a740


	//   ....[195]....
        /*0a48*/ 	.word	0x0002a7e0


	//   ....[196]....
        /*0a4c*/ 	.word	0x0002a870


	//   ....[197]....
        /*0a50*/ 	.word	0x0002a960


	//   ....[198]....
        /*0a54*/ 	.word	0x0002a9f0


	//   ....[199]....
        /*0a58*/ 	.word	0x0002aa40


	//   ....[200]....
        /*0a5c*/ 	.word	0x0002aa90


	//   ....[201]....
        /*0a60*/ 	.word	0x0002ab20


	//   ....[202]....
        /*0a64*/ 	.word	0x0002abb0


	//   ....[203]....
        /*0a68*/ 	.word	0x0002ac00


	//   ....[204]....
        /*0a6c*/ 	.word	0x0002ac50


	//   ....[205]....
        /*0a70*/ 	.word	0x0002ad40


	//   ....[206]....
        /*0a74*/ 	.word	0x0002add0


	//   ....[207]....
        /*0a78*/ 	.word	0x0002ae20


	//   ....[208]....
        /*0a7c*/ 	.word	0x0002ae70


	//   ....[209]....
        /*0a80*/ 	.word	0x0002af00


	//   ....[210]....
        /*0a84*/ 	.word	0x0002af90


	//   ....[211]....
        /*0a88*/ 	.word	0x0002afe0


	//   ....[212]....
        /*0a8c*/ 	.word	0x0002b030


	//   ....[213]....
        /*0a90*/ 	.word	0x0002b3d0


	//   ....[214]....
        /*0a94*/ 	.word	0x0002b6b0


	//   ....[215]....
        /*0a98*/ 	.word	0x0002b7a0


	//   ....[216]....
        /*0a9c*/ 	.word	0x0002b840


	//   ....[217]....
        /*0aa0*/ 	.word	0x0002b8a0


	//   ....[218]....
        /*0aa4*/ 	.word	0x0002b9b0


	//   ....[219]....
        /*0aa8*/ 	.word	0x0002ba20


	//   ....[220]....
        /*0aac*/ 	.word	0x0002bb30


	//   ....[221]....
        /*0ab0*/ 	.word	0x0002bba0


	//   ....[222]....
        /*0ab4*/ 	.word	0x0002bcb0


	//   ....[223]....
        /*0ab8*/ 	.word	0x0002bd20


	//   ....[224]....
        /*0abc*/ 	.word	0x0002be30


	//   ....[225]....
        /*0ac0*/ 	.word	0x0002bea0


	//   ....[226]....
        /*0ac4*/ 	.word	0x0002bf40


	//   ....[227]....
        /*0ac8*/ 	.word	0x0002c050


	//   ....[228]....
        /*0acc*/ 	.word	0x0002c0c0


	//   ....[229]....
        /*0ad0*/ 	.word	0x0002c120


	//   ....[230]....
        /*0ad4*/ 	.word	0x0002c240


	//   ....[231]....
        /*0ad8*/ 	.word	0x0002c2a0


	//   ....[232]....
        /*0adc*/ 	.word	0x0002c3c0


	//   ....[233]....
        /*0ae0*/ 	.word	0x0002c420


	//   ....[234]....
        /*0ae4*/ 	.word	0x0002c540


	//   ....[235]....
        /*0ae8*/ 	.word	0x0002c5a0


	//   ....[236]....
        /*0aec*/ 	.word	0x0002c6c0


	//   ....[237]....
        /*0af0*/ 	.word	0x0002c720


	//   ....[238]....
        /*0af4*/ 	.word	0x0002c840


	//   ....[239]....
        /*0af8*/ 	.word	0x0002c8a0


	//   ....[240]....
        /*0afc*/ 	.word	0x0002c9b0


	//   ....[241]....
        /*0b00*/ 	.word	0x0002ca10


	//   ....[242]....
        /*0b04*/ 	.word	0x0002cb10


	//   ....[243]....
        /*0b08*/ 	.word	0x0002cc40


	//   ....[244]....
        /*0b0c*/ 	.word	0x0002ccf0


	//   ....[245]....
        /*0b10*/ 	.word	0x0002cd70


	//   ....[246]....
        /*0b14*/ 	.word	0x0002ce50


	//   ....[247]....
        /*0b18*/ 	.word	0x0002ceb0


	//   ....[248]....
        /*0b1c*/ 	.word	0x0002cf80


	//   ....[249]....
        /*0b20*/ 	.word	0x0002cfe0


	//   ....[250]....
        /*0b24*/ 	.word	0x0002d0b0


	//   ....[251]....
        /*0b28*/ 	.word	0x0002d110


	//   ....[252]....
        /*0b2c*/ 	.word	0x0002d1e0


	//   ....[253]....
        /*0b30*/ 	.word	0x0002d240


	//   ....[254]....
        /*0b34*/ 	.word	0x0002d310


	//   ....[255]....
        /*0b38*/ 	.word	0x0002d400


	//   ....[0]....
        /*0b3c*/ 	.word	0x0002d4a0


	//   ....[1]....
        /*0b40*/ 	.word	0x0002d500


	//   ....[2]....
        /*0b44*/ 	.word	0x0002d5f0


	//   ....[3]....
        /*0b48*/ 	.word	0x0002d650


	//   ....[4]....
        /*0b4c*/ 	.word	0x0002d730


	//   ....[5]....
        /*0b50*/ 	.word	0x0002d790


	//   ....[6]....
        /*0b54*/ 	.word	0x0002d870


	//   ....[7]....
        /*0b58*/ 	.word	0x0002d8d0


	//   ....[8]....
        /*0b5c*/ 	.word	0x0002d9b0


	//   ....[9]....
        /*0b60*/ 	.word	0x0002da10


	//   ....[10]....
        /*0b64*/ 	.word	0x0002dae0


	//   ....[11]....
        /*0b68*/ 	.word	0x0002dc10


	//   ....[12]....
        /*0b6c*/ 	.word	0x0002dd10


	//   ....[13]....
        /*0b70*/ 	.word	0x0002dda0


	//   ....[14]....
        /*0b74*/ 	.word	0x0002de70


	//   ....[15]....
        /*0b78*/ 	.word	0x0002ded0


	//   ....[16]....
        /*0b7c*/ 	.word	0x0002dfa0


	//   ....[17]....
        /*0b80*/ 	.word	0x0002e000


	//   ....[18]....
        /*0b84*/ 	.word	0x0002e0e0


	//   ....[19]....
        /*0b88*/ 	.word	0x0002e140


	//   ....[20]....
        /*0b8c*/ 	.word	0x0002e210


	//   ....[21]....
        /*0b90*/ 	.word	0x0002e270


	//   ....[22]....
        /*0b94*/ 	.word	0x0002e330


	//   ....[23]....
        /*0b98*/ 	.word	0x0002e3c0


	//   ....[24]....
        /*0b9c*/ 	.word	0x0002e460


	//   ....[25]....
        /*0ba0*/ 	.word	0x0002e580


	//   ....[26]....
        /*0ba4*/ 	.word	0x0002e5f0


	//   ....[27]....
        /*0ba8*/ 	.word	0x0002e660


	//   ....[28]....
        /*0bac*/ 	.word	0x0002e6d0


	//   ....[29]....
        /*0bb0*/ 	.word	0x0002e740


	//   ....[30]....
        /*0bb4*/ 	.word	0x0002e7c0


	//   ....[31]....
        /*0bb8*/ 	.word	0x0002e850


	//   ....[32]....
        /*0bbc*/ 	.word	0x0002e8e0


	//   ....[33]....
        /*0bc0*/ 	.word	0x0002e950


	//   ....[34]....
        /*0bc4*/ 	.word	0x0002e9c0


	//   ....[35]....
        /*0bc8*/ 	.word	0x0002ea30


	//   ....[36]....
        /*0bcc*/ 	.word	0x0002eab0


	//   ....[37]....
        /*0bd0*/ 	.word	0x0002eb20


	//   ....[38]....
        /*0bd4*/ 	.word	0x0002ebc0


	//   ....[39]....
        /*0bd8*/ 	.word	0x0002ec50


	//   ....[40]....
        /*0bdc*/ 	.word	0x0002ed70


	//----- nvinfo : EIATTR_REG_RECONFIG
	.align		4
.L_234:
        /*0be0*/ 	.byte	0x01, 0x54
	.zero		2


	//----- nvinfo : EIATTR_SYSCALL_OFFSETS
	.align		4
        /*0be4*/ 	.byte	0x04, 0x46
        /*0be6*/ 	.short	(.L_236 - .L_235)


	//   ....[0]....
.L_235:
        /*0be8*/ 	.word	0x00001e00


	//   ....[1]....
        /*0bec*/ 	.word	0x00001f50


	//   ....[2]....
        /*0bf0*/ 	.word	0x0000b930


	//   ....[3]....
        /*0bf4*/ 	.word	0x0000bc50


	//   ....[4]....
        /*0bf8*/ 	.word	0x00025ba0


	//   ....[5]....
        /*0bfc*/ 	.word	0x00025cf0


	//   ....[6]....
        /*0c00*/ 	.word	0x00025de0


	//   ....[7]....
        /*0c04*/ 	.word	0x00026e10


	//----- nvinfo : EIATTR_MBARRIER_INSTR_OFFSETS
	.align		4
.L_236:
        /*0c08*/ 	.byte	0x04, 0x39
        /*0c0a*/ 	.short	(.L_238 - .L_237)


	//   ....[0]....
.L_237:
        /*0c0c*/ 	.word	0x00000270
        /*0c10*/ 	.word	0x000000ff
        /*0c14*/ 	.word	0x0002a800
        /*0c18*/ 	.short	0x0100
        /*0c1a*/ 	.byte	0x08
	.zero		1


	//   ....[1]....
        /*0c1c*/ 	.word	0x00000280
        /*0c20*/ 	.word	0x000000ff
        /*0c24*/ 	.word	0x0002a820
        /*0c28*/ 	.short	0x0100
        /*0c2a*/ 	.byte	0x08
	.zero		1


	//   ....[2]....
        /*0c2c*/ 	.word	0x00000370
        /*0c30*/ 	.word	0x000000ff
        /*0c34*/ 	.word	0x0002a830
        /*0c38*/ 	.short	0x0100
        /*0c3a*/ 	.byte	0x08
	.zero		1


	//   ....[3]....
        /*0c3c*/ 	.word	0x00000380
        /*0c40*/ 	.word	0x000000ff
        /*0c44*/ 	.word	0x0002a840
        /*0c48*/ 	.short	0x0100
        /*0c4a*/ 	.byte	0x08
	.zero		1


	//   ....[4]....
        /*0c4c*/ 	.word	0x00000390
        /*0c50*/ 	.word	0x000000ff
        /*0c54*/ 	.word	0x0002a838
        /*0c58*/ 	.short	0x0100
        /*0c5a*/ 	.byte	0x08
	.zero		1


	//   ....[5]....
        /*0c5c*/ 	.word	0x000003a0
        /*0c60*/ 	.word	0x000000ff
        /*0c64*/ 	.word	0x0002a848
        /*0c68*/ 	.short	0x0100
        /*0c6a*/ 	.byte	0x08
	.zero		1


	//   ....[6]....
        /*0c6c*/ 	.word	0x000004d0
        /*0c70*/ 	.word	0x000000ff
        /*0c74*/ 	.word	0x0002a850
        /*0c78*/ 	.short	0x0100
        /*0c7a*/ 	.byte	0x08
	.zero		1


	//   ....[7]....
        /*0c7c*/ 	.word	0x000004e0
        /*0c80*/ 	.word	0x000000ff
        /*0c84*/ 	.word	0x0002a860
        /*0c88*/ 	.short	0x0100
        /*0c8a*/ 	.byte	0x08
	.zero		1


	//   ....[8]....
        /*0c8c*/ 	.word	0x000004f0
        /*0c90*/ 	.word	0x000000ff
        /*0c94*/ 	.word	0x0002a858
        /*0c98*/ 	.short	0x0100
        /*0c9a*/ 	.byte	0x08
	.zero		1


	//   ....[9]....
        /*0c9c*/ 	.word	0x00000500
        /*0ca0*/ 	.word	0x000000ff
        /*0ca4*/ 	.word	0x0002a868
        /*0ca8*/ 	.short	0x0100
        /*0caa*/ 	.byte	0x08
	.zero		1


	//   ....[10]....
        /*0cac*/ 	.word	0x000005f0
        /*0cb0*/ 	.word	0x000000ff
        /*0cb4*/ 	.word	0x0002a870
        /*0cb8*/ 	.short	0x0100
        /*0cba*/ 	.byte	0x06
	.zero		1


	//   ....[11]....
        /*0cbc*/ 	.word	0x00000600
        /*0cc0*/ 	.word	0x000000ff
        /*0cc4*/ 	.word	0x0002a880
        /*0cc8*/ 	.short	0x0100
        /*0cca*/ 	.byte	0x06
	.zero		1


	//   ....[12]....
        /*0ccc*/ 	.word	0x00000610
        /*0cd0*/ 	.word	0x000000ff
        /*0cd4*/ 	.word	0x0002a878
        /*0cd8*/ 	.short	0x0100
        /*0cda*/ 	.byte	0x06
	.zero		1


	//   ....[13]....
        /*0cdc*/ 	.word	0x00000620
        /*0ce0*/ 	.word	0x000000ff
        /*0ce4*/ 	.word	0x0002a888
        /*0ce8*/ 	.short	0x0100
        /*0cea*/ 	.byte	0x06
	.zero		1


	//   ....[14]....
        /*0cec*/ 	.word	0x00000750
        /*0cf0*/ 	.word	0x000000ff
        /*0cf4*/ 	.word	0x0002a890
        /*0cf8*/ 	.short	0x0100
        /*0cfa*/ 	.byte	0x08
	.zero		1


	//   ....[15]....
        /*0cfc*/ 	.word	0x00000760
        /*0d00*/ 	.word	0x000000ff
        /*0d04*/ 	.word	0x0002a8a0
        /*0d08*/ 	.short	0x0100
        /*0d0a*/ 	.byte	0x08
	.zero		1


	//   ....[16]....
        /*0d0c*/ 	.word	0x00000770
        /*0d10*/ 	.word	0x000000ff
        /*0d14*/ 	.word	0x0002a898
        /*0d18*/ 	.short	0x0100
        /*0d1a*/ 	.byte	0x08
	.zero		1


	//   ....[17]....
        /*0d1c*/ 	.word	0x00000780
        /*0d20*/ 	.word	0x000000ff
        /*0d24*/ 	.word	0x0002a8a8
        /*0d28*/ 	.short	0x0100
        /*0d2a*/ 	.byte	0x08
	.zero		1


	//   ....[18]....
        /*0d2c*/ 	.word	0x000008b0
        /*0d30*/ 	.word	0x000000ff
        /*0d34*/ 	.word	0x0002a8b0
        /*0d38*/ 	.short	0x0100
        /*0d3a*/ 	.byte	0x08
	.zero		1


	//   ....[19]....
        /*0d3c*/ 	.word	0x000008c0
        /*0d40*/ 	.word	0x000000ff
        /*0d44*/ 	.word	0x0002a8c0
        /*0d48*/ 	.short	0x0100
        /*0d4a*/ 	.byte	0x08
	.zero		1


	//   ....[20]....
        /*0d4c*/ 	.word	0x000008d0
        /*0d50*/ 	.word	0x000000ff
        /*0d54*/ 	.word	0x0002a8b8
        /*0d58*/ 	.short	0x0100
        /*0d5a*/ 	.byte	0x08
	.zero		1


	//   ....[21]....
        /*0d5c*/ 	.word	0x000008e0
        /*0d60*/ 	.word	0x000000ff
        /*0d64*/ 	.word	0x0002a8c8
        /*0d68*/ 	.short	0x0100
        /*0d6a*/ 	.byte	0x08
	.zero		1


	//   ....[22]....
        /*0d6c*/ 	.word	0x00003a00
        /*0d70*/ 	.word	0x00000056
        /*0d74*/ 	.word	0x0002a890
        /*0d78*/ 	.short	0x010a
        /*0d7a*/ 	.byte	0x3f
	.zero		1


	//   ....[23]....
        /*0d7c*/ 	.word	0x00007240
        /*0d80*/ 	.word	0x00000056
        /*0d84*/ 	.word	0x0002a890
        /*0d88*/ 	.short	0x010a
        /*0d8a*/ 	.byte	0x3f
	.zero		1


	//   ....[24]....
        /*0d8c*/ 	.word	0x0000a290
        /*0d90*/ 	.word	0x00000056
        /*0d94*/ 	.word	0x0002a890
        /*0d98*/ 	.short	0x010a
        /*0d9a*/ 	.byte	0x3f
	.zero		1


	//   ....[25]....
        /*0d9c*/ 	.word	0x0000aa50
        /*0da0*/ 	.word	0x0000000b
        /*0da4*/ 	.word	0x00000000
        /*0da8*/ 	.short	0x0101
        /*0daa*/ 	.byte	0x3f
	.zero		1


	//   ....[26]....
        /*0dac*/ 	.word	0x0000aa90
        /*0db0*/ 	.word	0x00000056
        /*0db4*/ 	.word	0x0002a8b0
        /*0db8*/ 	.short	0x010a
        /*0dba*/ 	.byte	0x3f
	.zero		1


	//   ....[27]....
        /*0dbc*/ 	.word	0x0000b040
        /*0dc0*/ 	.word	0x00000056
        /*0dc4*/ 	.word	0x00000000
        /*0dc8*/ 	.short	0x0101
        /*0dca*/ 	.byte	0x3f
	.zero		1


	//   ....[28]....
        /*0dcc*/ 	.word	0x0000b9b0
        /*0dd0*/ 	.word	0x00000012
        /*0dd4*/ 	.word	0x0002a800
        /*0dd8*/ 	.short	0x010a
        /*0dda*/ 	.byte	0x3f
	.zero		1


	//   ....[29]....
        /*0ddc*/ 	.word	0x0000ba00
        /*0de0*/ 	.word	0x00000012
        /*0de4*/ 	.word	0x0002a800
        /*0de8*/ 	.short	0x010a
        /*0dea*/ 	.byte	0x3f
	.zero		1


	//   ....[30]....
        /*0dec*/ 	.word	0x0000cde0
        /*0df0*/ 	.word	0x00000012
        /*0df4*/ 	.word	0x0002a800
        /*0df8*/ 	.short	0x010a
        /*0dfa*/ 	.byte	0x3f
	.zero		1


	//   ....[31]....
        /*0dfc*/ 	.word	0x000103f0
        /*0e00*/ 	.word	0x00000012
        /*0e04*/ 	.word	0x0002a800
        /*0e08*/ 	.short	0x010a
        /*0e0a*/ 	.byte	0x3f
	.zero		1


	//   ....[32]....
        /*0e0c*/ 	.word	0x00012f70
        /*0e10*/ 	.word	0x00000004
        /*0e14*/ 	.word	0x0002a830
        /*0e18*/ 	.short	0x010a
        /*0e1a*/ 	.byte	0x3f
	.zero		1


	//   ....[33]....
        /*0e1c*/ 	.word	0x00012fb0
        /*0e20*/ 	.word	0x00000004
        /*0e24*/ 	.word	0x0002a830
        /*0e28*/ 	.short	0x010a
        /*0e2a*/ 	.byte	0x3f
	.zero		1


	//   ....[34]....
        /*0e2c*/ 	.word	0x00013d50
        /*0e30*/ 	.word	0x00000005
        /*0e34*/ 	.word	0x00000000
        /*0e38*/ 	.short	0x0101
        /*0e3a*/ 	.byte	0x3f
	.zero		1


	//   ....[35]....
        /*0e3c*/ 	.word	0x00016450
        /*0e40*/ 	.word	0x00000014
        /*0e44*/ 	.word	0x0002a830
        /*0e48*/ 	.short	0x010a
        /*0e4a*/ 	.byte	0x3f
	.zero		1


	//   ....[36]....
        /*0e4c*/ 	.word	0x000164c0
        /*0e50*/ 	.word	0x00000014
        /*0e54*/ 	.word	0x0002a830
        /*0e58*/ 	.short	0x010a
        /*0e5a*/ 	.byte	0x3f
	.zero		1


	//   ....[37]....
        /*0e5c*/ 	.word	0x00017050
        /*0e60*/ 	.word	0x0000000c
        /*0e64*/ 	.word	0x0002a850
        /*0e68*/ 	.short	0x010a
        /*0e6a*/ 	.byte	0x3f
	.zero		1


	//   ....[38]....
        /*0e6c*/ 	.word	0x000170f0
        /*0e70*/ 	.word	0x0000000c
        /*0e74*/ 	.word	0x0002a850
        /*0e78*/ 	.short	0x010a
        /*0e7a*/ 	.byte	0x3f
	.zero		1


	//   ....[39]....
        /*0e7c*/ 	.word	0x000177f0
        /*0e80*/ 	.word	0x0000000b
        /*0e84*/ 	.word	0x00000000
        /*0e88*/ 	.short	0x0101
        /*0e8a*/ 	.byte	0x3f
	.zero		1


	//   ....[40]....
        /*0e8c*/ 	.word	0x00019a70
        /*0e90*/ 	.word	0x00000065
        /*0e94*/ 	.word	0x00000000
        /*0e98*/ 	.short	0x0101
        /*0e9a*/ 	.byte	0x3f
	.zero		1


	//   ....[41]....
        /*0e9c*/ 	.word	0x0001a000
        /*0ea0*/ 	.word	0x00000014
        /*0ea4*/ 	.word	0x0002a830
        /*0ea8*/ 	.short	0x010a
        /*0eaa*/ 	.byte	0x3f
	.zero		1


	//   ....[42]....
        /*0eac*/ 	.word	0x0001a070
        /*0eb0*/ 	.word	0x00000014
        /*0eb4*/ 	.word	0x0002a830
        /*0eb8*/ 	.short	0x010a
        /*0eba*/ 	.byte	0x3f
	.zero		1


	//   ....[43]....
        /*0ebc*/ 	.word	0x0001ac00
        /*0ec0*/ 	.word	0x00000008
        /*0ec4*/ 	.word	0x0002a850
        /*0ec8*/ 	.short	0x010a
        /*0eca*/ 	.byte	0x3f
	.zero		1


	//   ....[44]....
        /*0ecc*/ 	.word	0x0001aca0
        /*0ed0*/ 	.word	0x00000008
        /*0ed4*/ 	.word	0x0002a850
        /*0ed8*/ 	.short	0x010a
        /*0eda*/ 	.byte	0x3f
	.zero		1


	//   ....[45]....
        /*0edc*/ 	.word	0x0001c120
        /*0ee0*/ 	.word	0x00000005
        /*0ee4*/ 	.word	0x00000000
        /*0ee8*/ 	.short	0x0101
        /*0eea*/ 	.byte	0x3f
	.zero		1


	//   ....[46]....
        /*0eec*/ 	.word	0x0001c390
        /*0ef0*/ 	.word	0x00000065
        /*0ef4*/ 	.word	0x00000000
        /*0ef8*/ 	.short	0x0101
        /*0efa*/ 	.byte	0x3f
	.zero		1


	//   ....[47]....
        /*0efc*/ 	.word	0x0001c650
        /*0f00*/ 	.word	0x00000004
        /*0f04*/ 	.word	0x0002a830
        /*0f08*/ 	.short	0x010a
        /*0f0a*/ 	.byte	0x3f
	.zero		1


	//   ....[48]....
        /*0f0c*/ 	.word	0x0001c6c0
        /*0f10*/ 	.word	0x00000004
        /*0f14*/ 	.word	0x0002a830
        /*0f18*/ 	.short	0x010a
        /*0f1a*/ 	.byte	0x3f
	.zero		1


	//   ....[49]....
        /*0f1c*/ 	.word	0x0001d250
        /*0f20*/ 	.word	0x0000000b
        /*0f24*/ 	.word	0x0002a850
        /*0f28*/ 	.short	0x010a
        /*0f2a*/ 	.byte	0x3f
	.zero		1


	//   ....[50]....
        /*0f2c*/ 	.word	0x0001d2f0
        /*0f30*/ 	.word	0x0000000b
        /*0f34*/ 	.word	0x0002a850
        /*0f38*/ 	.short	0x010a
        /*0f3a*/ 	.byte	0x3f
	.zero		1


	//   ....[51]....
        /*0f3c*/ 	.word	0x0001d9e0
        /*0f40*/ 	.word	0x00000003
        /*0f44*/ 	.word	0x00000000
        /*0f48*/ 	.short	0x0101
        /*0f4a*/ 	.byte	0x3f
	.zero		1


	//   ....[52]....
        /*0f4c*/ 	.word	0x0001fc50
        /*0f50*/ 	.word	0x0000000b
        /*0f54*/ 	.word	0x00000000
        /*0f58*/ 	.short	0x0101
        /*0f5a*/ 	.byte	0x3f
	.zero		1


	//   ....[53]....
        /*0f5c*/ 	.word	0x00020240
        /*0f60*/ 	.word	0x0000000b
        /*0f64*/ 	.word	0x0002a850
        /*0f68*/ 	.short	0x010a
        /*0f6a*/ 	.byte	0x3f
	.zero		1


	//   ....[54]....
        /*0f6c*/ 	.word	0x000202e0
        /*0f70*/ 	.word	0x0000000b
        /*0f74*/ 	.word	0x0002a850
        /*0f78*/ 	.short	0x010a
        /*0f7a*/ 	.byte	0x3f
	.zero		1


	//   ....[55]....
        /*0f7c*/ 	.word	0x000207e0
        /*0f80*/ 	.word	0x00000003
        /*0f84*/ 	.word	0x00000000
        /*0f88*/ 	.short	0x0101
        /*0f8a*/ 	.byte	0x3f
	.zero		1


	//   ....[56]....
        /*0f8c*/ 	.word	0x00021ce0
        /*0f90*/ 	.word	0x00000000
        /*0f94*/ 	.word	0x00000000
        /*0f98*/ 	.short	0x0101
        /*0f9a*/ 	.byte	0x3f
	.zero		1


	//   ....[57]....
        /*0f9c*/ 	.word	0x000243f0
        /*0fa0*/ 	.word	0x00000017
        /*0fa4*/ 	.word	0x0002a820
        /*0fa8*/ 	.short	0x010a
        /*0faa*/ 	.byte	0x3f
	.zero		1


	//   ....[58]....
        /*0fac*/ 	.word	0x00024480
        /*0fb0*/ 	.word	0x00000003
        /*0fb4*/ 	.word	0x0002a8a0
        /*0fb8*/ 	.short	0x010a
        /*0fba*/ 	.byte	0x3f
	.zero		1


	//   ....[59]....
        /*0fbc*/ 	.word	0x000248c0
        /*0fc0*/ 	.word	0x00000003
        /*0fc4*/ 	.word	0x0002a8c0
        /*0fc8*/ 	.short	0x010a
        /*0fca*/ 	.byte	0x3f
	.zero		1


	//   ....[60]....
        /*0fcc*/ 	.word	0x00024cf0
        /*0fd0*/ 	.word	0x0000000b
        /*0fd4*/ 	.word	0x0002a8a0
        /*0fd8*/ 	.short	0x010a
        /*0fda*/ 	.byte	0x3f
	.zero		1


	//   ....[61]....
        /*0fdc*/ 	.word	0x00025120
        /*0fe0*/ 	.word	0x0000000b
        /*0fe4*/ 	.word	0x0002a8c0
        /*0fe8*/ 	.short	0x010a
        /*0fea*/ 	.byte	0x3f
	.zero		1


	//   ....[62]....
        /*0fec*/ 	.word	0x00026430
        /*0ff0*/ 	.word	0x00000007
        /*0ff4*/ 	.word	0x0002a840
        /*0ff8*/ 	.short	0x010a
        /*0ffa*/ 	.byte	0x3f
	.zero		1


	//   ....[63]....
        /*0ffc*/ 	.word	0x00026b10
        /*1000*/ 	.word	0x00000007
        /*1004*/ 	.word	0x0002a830
        /*1008*/ 	.short	0x0107
        /*100a*/ 	.byte	0x3f
	.zero		1


	//   ....[64]....
        /*100c*/ 	.word	0x00026bc0
        /*1010*/ 	.word	0x00000007
        /*1014*/ 	.word	0x0002a830
        /*1018*/ 	.short	0x0101
        /*101a*/ 	.byte	0x3f
	.zero		1


	//   ....[65]....
        /*101c*/ 	.word	0x00027850
        /*1020*/ 	.word	0x00000017
        /*1024*/ 	.word	0x0002a800
        /*1028*/ 	.short	0x0107
        /*102a*/ 	.byte	0x3f
	.zero		1


	//   ....[66]....
        /*102c*/ 	.word	0x00027960
        /*1030*/ 	.word	0x00000017
        /*1034*/ 	.word	0x0002a800
        /*1038*/ 	.short	0x0101
        /*103a*/ 	.byte	0x3f
	.zero		1


	//   ....[67]....
        /*103c*/ 	.word	0x00027980
        /*1040*/ 	.word	0x00000017
        /*1044*/ 	.word	0x0002a820
        /*1048*/ 	.short	0x010a
        /*104a*/ 	.byte	0x3f
	.zero		1


	//   ....[68]....
        /*104c*/ 	.word	0x00027cf0
        /*1050*/ 	.word	0x00000005
        /*1054*/ 	.word	0x0002a840
        /*1058*/ 	.short	0x010a
        /*105a*/ 	.byte	0x3f
	.zero		1


	//   ....[69]....
        /*105c*/ 	.word	0x000281f0
        /*1060*/ 	.word	0x00000005
        /*1064*/ 	.word	0x0002a830
        /*1068*/ 	.short	0x0107
        /*106a*/ 	.byte	0x3f
	.zero		1


	//   ....[70]....
        /*106c*/ 	.word	0x000282a0
        /*1070*/ 	.word	0x00000005
        /*1074*/ 	.word	0x0002a830
        /*1078*/ 	.short	0x0101
        /*107a*/ 	.byte	0x3f
	.zero		1


	//   ....[71]....
        /*107c*/ 	.word	0x00028300
        /*1080*/ 	.word	0x00000005
        /*1084*/ 	.word	0x0002a860
        /*1088*/ 	.short	0x010a
        /*108a*/ 	.byte	0x3f
	.zero		1


	//   ....[72]....
        /*108c*/ 	.word	0x00028770
        /*1090*/ 	.word	0x00000005
        /*1094*/ 	.word	0x0002a850
        /*1098*/ 	.short	0x0107
        /*109a*/ 	.byte	0x3f
	.zero		1


	//   ....[73]....
        /*109c*/ 	.word	0x000288b0
        /*10a0*/ 	.word	0x00000005
        /*10a4*/ 	.word	0x0002a850
        /*10a8*/ 	.short	0x0101
        /*10aa*/ 	.byte	0x3f
	.zero		1


	//   ....[74]....
        /*10ac*/ 	.word	0x00028b40
        /*10b0*/ 	.word	0x00000000
        /*10b4*/ 	.word	0x0002a860
        /*10b8*/ 	.short	0x010a
        /*10ba*/ 	.byte	0x3f
	.zero		1


	//   ....[75]....
        /*10bc*/ 	.word	0x00028fb0
        /*10c0*/ 	.word	0x00000000
        /*10c4*/ 	.word	0x0002a850
        /*10c8*/ 	.short	0x0107
        /*10ca*/ 	.byte	0x3f
	.zero		1


	//   ....[76]....
        /*10cc*/ 	.word	0x00029070
        /*10d0*/ 	.word	0x00000000
        /*10d4*/ 	.word	0x0002a850
        /*10d8*/ 	.short	0x0101
        /*10da*/ 	.byte	0x3f
	.zero		1


	//   ....[77]....
        /*10dc*/ 	.word	0x00029d90
        /*10e0*/ 	.word	0x00000005
        /*10e4*/ 	.word	0x0002a820
        /*10e8*/ 	.short	0x010a
        /*10ea*/ 	.byte	0x3f
	.zero		1


	//   ....[78]....
        /*10ec*/ 	.word	0x00029f20
        /*10f0*/ 	.word	0x00000003
        /*10f4*/ 	.word	0x0002a840
        /*10f8*/ 	.short	0x010a
        /*10fa*/ 	.byte	0x3f
	.zero		1


	//   ....[79]....
        /*10fc*/ 	.word	0x00029fc0
        /*1100*/ 	.word	0x0000001b
        /*1104*/ 	.word	0x0002a840
        /*1108*/ 	.short	0x010a
        /*110a*/ 	.byte	0x3f
	.zero		1


	//   ....[80]....
        /*110c*/ 	.word	0x0002a000
        /*1110*/ 	.word	0x00000003
        /*1114*/ 	.word	0x0002a860
        /*1118*/ 	.short	0x010a
        /*111a*/ 	.byte	0x3f
	.zero		1


	//   ....[81]....
        /*111c*/ 	.word	0x0002a040
        /*1120*/ 	.word	0x0000001b
        /*1124*/ 	.word	0x0002a860
        /*1128*/ 	.short	0x010a
        /*112a*/ 	.byte	0x3f
	.zero		1


	//   ....[82]....
        /*112c*/ 	.word	0x0002a0a0
        /*1130*/ 	.word	0x00000056
        /*1134*/ 	.word	0x0002a890
        /*1138*/ 	.short	0x010a
        /*113a*/ 	.byte	0x3f
	.zero		1


	//   ....[83]....
        /*113c*/ 	.word	0x0002a350
        /*1140*/ 	.word	0x00000056
        /*1144*/ 	.word	0x0002a890
        /*1148*/ 	.short	0x010a
        /*114a*/ 	.byte	0x3f
	.zero		1


	//   ....[84]....
        /*114c*/ 	.word	0x0002a600
        /*1150*/ 	.word	0x00000056
        /*1154*/ 	.word	0x0002a890
        /*1158*/ 	.short	0x010a
        /*115a*/ 	.byte	0x3f
	.zero		1


	//   ....[85]....
        /*115c*/ 	.word	0x0002a8b0
        /*1160*/ 	.word	0x00000056
        /*1164*/ 	.word	0x0002a8b0
        /*1168*/ 	.short	0x010a
        /*116a*/ 	.byte	0x3f
	.zero		1


	//   ....[86]....
        /*116c*/ 	.word	0x0002ac90
        /*1170*/ 	.word	0x00000012
        /*1174*/ 	.word	0x0002a800
        /*1178*/ 	.short	0x010a
        /*117a*/ 	.byte	0x3f
	.zero		1


	//   ....[87]....
        /*117c*/ 	.word	0x0002b070
        /*1180*/ 	.word	0x00000012
        /*1184*/ 	.word	0x0002a800
        /*1188*/ 	.short	0x010a
        /*118a*/ 	.byte	0x3f
	.zero		1


	//   ....[88]....
        /*118c*/ 	.word	0x0002b0c0
        /*1190*/ 	.word	0x00000004
        /*1194*/ 	.word	0x0002a830
        /*1198*/ 	.short	0x010a
        /*119a*/ 	.byte	0x3f
	.zero		1


	//   ....[89]....
        /*119c*/ 	.word	0x0002b110
        /*11a0*/ 	.word	0x00000014
        /*11a4*/ 	.word	0x0002a830
        /*11a8*/ 	.short	0x010a
        /*11aa*/ 	.byte	0x3f
	.zero		1


	//   ....[90]....
        /*11ac*/ 	.word	0x0002b160
        /*11b0*/ 	.word	0x0000000c
        /*11b4*/ 	.word	0x0002a850
        /*11b8*/ 	.short	0x010a
        /*11ba*/ 	.byte	0x3f
	.zero		1


	//   ....[91]....
        /*11bc*/ 	.word	0x0002b1b0
        /*11c0*/ 	.word	0x00000014
        /*11c4*/ 	.word	0x0002a830
        /*11c8*/ 	.short	0x010a
        /*11ca*/ 	.byte	0x3f
	.zero		1


	//   ....[92]....
        /*11cc*/ 	.word	0x0002b200
        /*11d0*/ 	.word	0x00000008
        /*11d4*/ 	.word	0x0002a850
        /*11d8*/ 	.short	0x010a
        /*11da*/ 	.byte	0x3f
	.zero		1


	//   ....[93]....
        /*11dc*/ 	.word	0x0002b250
        /*11e0*/ 	.word	0x00000004
        /*11e4*/ 	.word	0x0002a830
        /*11e8*/ 	.short	0x010a
        /*11ea*/ 	.byte	0x3f
	.zero		1


	//   ....[94]....
        /*11ec*/ 	.word	0x0002b2a0
        /*11f0*/ 	.word	0x0000000b
        /*11f4*/ 	.word	0x0002a850
        /*11f8*/ 	.short	0x010a
        /*11fa*/ 	.byte	0x3f
	.zero		1


	//   ....[95]....
        /*11fc*/ 	.word	0x0002b2f0
        /*1200*/ 	.word	0x0000000b
        /*1204*/ 	.word	0x0002a850
        /*1208*/ 	.short	0x010a
        /*120a*/ 	.byte	0x3f
	.zero		1


	//   ....[96]....
        /*120c*/ 	.word	0x0002b490
        /*1210*/ 	.word	0x00000017
        /*1214*/ 	.word	0x0002a820
        /*1218*/ 	.short	0x010a
        /*121a*/ 	.byte	0x3f
	.zero		1


	//   ....[97]....
        /*121c*/ 	.word	0x0002b4e0
        /*1220*/ 	.word	0x00000003
        /*1224*/ 	.word	0x0002a8a0
        /*1228*/ 	.short	0x010a
        /*122a*/ 	.byte	0x3f
	.zero		1


	//   ....[98]....
        /*122c*/ 	.word	0x0002b530
        /*1230*/ 	.word	0x00000003
        /*1234*/ 	.word	0x0002a8c0
        /*1238*/ 	.short	0x010a
        /*123a*/ 	.byte	0x3f
	.zero		1


	//   ....[99]....
        /*123c*/ 	.word	0x0002b580
        /*1240*/ 	.word	0x0000000b
        /*1244*/ 	.word	0x0002a8a0
        /*1248*/ 	.short	0x010a
        /*124a*/ 	.byte	0x3f
	.zero		1


	//   ....[100]....
        /*124c*/ 	.word	0x0002b5d0
        /*1250*/ 	.word	0x0000000b
        /*1254*/ 	.word	0x0002a8c0
        /*1258*/ 	.short	0x010a
        /*125a*/ 	.byte	0x3f
	.zero		1


	//   ....[101]....
        /*125c*/ 	.word	0x0002b6f0
        /*1260*/ 	.word	0x00000007
        /*1264*/ 	.word	0x0002a840
        /*1268*/ 	.short	0x010a
        /*126a*/ 	.byte	0x3f
	.zero		1


	//   ....[102]....
        /*126c*/ 	.word	0x0002cb40
        /*1270*/ 	.word	0x00000017
        /*1274*/ 	.word	0x0002a820
        /*1278*/ 	.short	0x010a
        /*127a*/ 	.byte	0x3f
	.zero		1


	//   ....[103]....
        /*127c*/ 	.word	0x0002cb90
        /*1280*/ 	.word	0x00000005
        /*1284*/ 	.word	0x0002a840
        /*1288*/ 	.short	0x010a
        /*128a*/ 	.byte	0x3f
	.zero		1


	//   ....[104]....
        /*128c*/ 	.word	0x0002d350
        /*1290*/ 	.word	0x00000005
        /*1294*/ 	.word	0x0002a860
        /*1298*/ 	.short	0x010a
        /*129a*/ 	.byte	0x3f
	.zero		1


	//   ....[105]....
        /*129c*/ 	.word	0x0002db60
        /*12a0*/ 	.word	0x00000000
        /*12a4*/ 	.word	0x0002a860
        /*12a8*/ 	.short	0x010a
        /*12aa*/ 	.byte	0x3f
	.zero		1


	//   ....[106]....
        /*12ac*/ 	.word	0x0002ec90
        /*12b0*/ 	.word	0x00000005
        /*12b4*/ 	.word	0x0002a820
        /*12b8*/ 	.short	0x010a
        /*12ba*/ 	.byte	0x3f
	.zero		1


	//   ....[107]....
        /*12bc*/ 	.word	0x0002ee30
        /*12c0*/ 	.word	0x00000003
        /*12c4*/ 	.word	0x0002a840
        /*12c8*/ 	.short	0x010a
        /*12ca*/ 	.byte	0x3f
	.zero		1


	//   ....[108]....
        /*12cc*/ 	.word	0x0002ee80
        /*12d0*/ 	.word	0x0000001b
        /*12d4*/ 	.word	0x0002a840
        /*12d8*/ 	.short	0x010a
        /*12da*/ 	.byte	0x3f
	.zero		1


	//   ....[109]....
        /*12dc*/ 	.word	0x0002eed0
        /*12e0*/ 	.word	0x00000003
        /*12e4*/ 	.word	0x0002a860
        /*12e8*/ 	.short	0x010a
        /*12ea*/ 	.byte	0x3f
	.zero		1


	//----- nvinfo : EIATTR_NUM_MBARRIERS
	.align		4
.L_238:
        /*12ec*/ 	.byte	0x03, 0x38
        /*12ee*/ 	.short	0x0016


	//----- nvinfo : EIATTR_EXIT_INSTR_OFFSETS
	.align		4
        /*12f0*/ 	.byte	0x04, 0x1c
        /*12f2*/ 	.short	(.L_240 - .L_239)


	//   ....[0]....
.L_239:
        /*12f4*/ 	.word	0x0002a090


	//----- nvinfo : EIATTR_MAX_THREADS
	.align		4
.L_240:
        /*12f8*/ 	.byte	0x04, 0x05
        /*12fa*/ 	.short	(.L_242 - .L_241)
.L_241:
        /*12fc*/ 	.word	0x00000180
        /*1300*/ 	.word	0x00000001
        /*1304*/ 	.word	0x00000001


	//----- nvinfo : EIATTR_CRS_STACK_SIZE
	.align		4
.L_242:
        /*1308*/ 	.byte	0x04, 0x1e
        /*130a*/ 	.short	(.L_244 - .L_243)
.L_243:
        /*130c*/ 	.word	0x00000000


	//----- nvinfo : EIATTR_CBANK_PARAM_SIZE
	.align		4
.L_244:
        /*1310*/ 	.byte	0x03, 0x19
        /*1312*/ 	.short	0x0af0


	//----- nvinfo : EIATTR_PARAM_CBANK
	.align		4
        /*1314*/ 	.byte	0x04, 0x0a
        /*1316*/ 	.short	(.L_246 - .L_245)
	.align		4
.L_245:
        /*1318*/ 	.word	index@(.nv.constant0._ZN7cutlass13device_kernelIN5flash11enable_sm90INS1_16FlashAttnFwdSm90INS1_25CollectiveMainloopFwdSm90ILi2EN4cute5tupleIJNS5_1CILi1EEES8_S8_EEENS6_IJNS7_ILi128EEENS7_ILi96EEENS7_ILi192EEEEEELi128ENS_10bfloat16_tEfNS_4arch4Sm90ELb0ELb1ELb1ELb1ELb1ELb1ELb0ELb1ELb1ELb1ELb0ELb0EEENS1_21CollectiveEpilogueFwdINS6_IJSA_SA_SB_EEES9_SE_SG_Li256ELb1ELb1ELb0ELb0EEENS1_36VarlenDynamicPersistentTileSchedulerILi128ELi96ELi256ELi128ELb0ELb1ELb1ELb1ELb0ELb1EEEEEEEEEvNT_6ParamsE)
        /*131c*/ 	.short	0x0210
        /*131e*/ 	.short	0x0af0


	//----- nvinfo : EIATTR_SW_WAR
	.align		4
.L_246:
        /*1320*/ 	.byte	0x04, 0x36
        /*1322*/ 	.short	(.L_248 - .L_247)
.L_247:
        /*1324*/ 	.word	0x00000008
.L_248:


//--------------------- .nv.info._ZN7cutlass13device_kernelIN5flash11enable_sm90INS1_16FlashAttnFwdSm90INS1_25CollectiveMainloopFwdSm90ILi2EN4cute5tupleIJNS5_1CILi1EEES8_S8_EEENS6_IJNS7_ILi128EEENS7_ILi96EEENS7_ILi192EEEEEELi128ENS_10bfloat16_tEfNS_4arch4Sm90ELb1ELb0ELb1ELb0ELb1ELb0ELb0ELb1ELb1ELb1ELb0ELb0EEENS1_21CollectiveEpilogueFwdINS6_IJSA_SA_SB_EEES9_SE_SG_Li256ELb0ELb1ELb0ELb0EEENS1_30DynamicPersistentTileSchedulerILi256ELi128ELb0ELb1ELb1EEEEEEEEEvNT_6ParamsE --------------------------
	.section	.nv.info._ZN7cutlass13device_kernelIN5flash11enable_sm90INS1_16FlashAttnFwdSm90INS1_25CollectiveMainloopFwdSm90ILi2EN4cute5tupleIJNS5_1CILi1EEES8_S8_EEENS6_IJNS7_ILi128EEENS7_ILi96EEENS7_ILi192EEEEEELi128ENS_10bfloat16_tEfNS_4arch4Sm90ELb1ELb0ELb1ELb0ELb1ELb0ELb0ELb1ELb1ELb1ELb0ELb0EEENS1_21CollectiveEpilogueFwdINS6_IJSA_SA_SB_EEES9_SE_SG_Li256ELb0ELb1ELb0ELb0EEENS1_30DynamicPersistentTileSchedulerILi256ELi128ELb0ELb1ELb1EEEEEEEEEvNT_6ParamsE,"",@"SHT_CUDA_INFO"
	.sectionflags	@""
	.align	4


	//----- nvinfo : EIATTR_CUDA_API_VERSION
	.align		4
        /*0000*/ 	.byte	0x04, 0x37
        /*0002*/ 	.short	(.L_250 - .L_249)
.L_249:
        /*0004*/ 	.word	0x00000082


	//----- nvinfo : EIATTR_KPARAM_INFO
	.align		4
.L_250:
        /*0008*/ 	.byte	0x04, 0x17
        /*000a*/ 	.short	(.L_252 - .L_251)
.L_251:
        /*000c*/ 	.word	0x00000000
        /*0010*/ 	.short	0x0000
        /*0012*/ 	.short	0x0070
        /*0014*/ 	.byte	0x00, 0xf0, 0x01, 0x2a


	//----- nvinfo : EIATTR_SPARSE_MMA_MASK
	.align		4
.L_252:
        /*0018*/ 	.byte	0x03, 0x50
        /*001a*/ 	.short	0x0000


	//----- nvinfo : EIATTR_MAXREG_COUNT
	.align		4
        /*001c*/ 	.byte	0x03, 0x1b
        /*001e*/ 	.short	0x00a8


	//----- nvinfo : EIATTR_NUM_BARRIERS
	.align		4
        /*0020*/ 	.byte	0x02, 0x4c
        /*0022*/ 	.byte	0x09
	.zero		1


	//----- nvinfo : EIATTR_EXTERNS
	.align		4
        /*0024*/ 	.byte	0x04, 0x0f
        /*0026*/ 	.short	(.L_254 - .L_253)


	//   ....[0]....
	.align		4
.L_253:
        /*0028*/ 	.word	index@(__assertfail)


	//----- nvinfo : EIATTR_ANNOTATIONS
	.align		4
.L_254:
        /*002c*/ 	.byte	0x04, 0x55
        /*002e*/ 	.short	(.L_256 - .L_255)


	//   ....[0]....
.L_255:
        /*0030*/ 	.word	0x00000001
        /*0034*/ 	.byte	0xc0, 0xb2, 0x00, 0x00, 0x01, 0x00, 0x00, 0x00, 0xf0, 0xb3, 0x00, 0x00, 0x01, 0x00, 0x00, 0x00
        /*0044*/ 	.byte	0x20, 0xd7, 0x00, 0x00, 0x01, 0x00, 0x00, 0x00, 0x40, 0xd7, 0x00, 0x00, 0x01, 0x00, 0x00, 0x00
        /*0054*/ 	.byte	0xe0, 0xef, 0x00, 0x00


	//----- nvinfo : EIATTR_MERCURY_ISA_VERSION
	.align		4
.L_256:
        /*0058*/ 	.byte	0x03, 0x5f
        /*005a*/ 	.short	0x0101


	//----- nvinfo : EIATTR_INT_WARP_WIDE_INSTR_OFFSETS
	.align		4
        /*005c*/ 	.byte	0x04, 0x31
        /*005e*/ 	.short	(.L_258 - .L_257)


	//   ....[0]....
.L_257:
        /*0060*/ 	.word	0x000000c0


	//   ....[1]....
        /*0064*/ 	.word	0x000000d0


	//   ....[2]....
        /*0068*/ 	.word	0x00000170


	//   ....[3]....
        /*006c*/ 	.word	0x0000bc10


	//   ....[4]....
        /*0070*/ 	.word	0x0000bca0


	//   ....[5]....
        /*0074*/ 	.word	0x0000e7e0


	//   ....[6]....
        /*0078*/ 	.word	0x0000e870


	//----- nvinfo : EIATTR_COOP_GROUP_MASK_REGIDS
	.align		4
.L_258:
        /*007c*/ 	.byte	0x04, 0x29
        /*007e*/ 	.short	(.L_260 - .L_259)


	//   ....[0]....
.L_259:
        /*0080*/ 	.word	0xffffffff


	//   ....[1]....
        /*0084*/ 	.word	0xffffffff


	//   ....[2]....
        /*0088*/ 	.word	0xffffffff


	//   ....[3]....
        /*008c*/ 	.word	0xffffffff


	//   ....[4]....
        /*0090*/ 	.word	0xffffffff


	//   ....[5]....
        /*0094*/ 	.word	0xffffffff


	//   ....[6]....
        /*0098*/ 	.word	0xffffffff


	//   ....[7]....
        /*009c*/ 	.word	0xffffffff


	//   ....[8]....
        /*00a0*/ 	.word	0xffffffff


	//   ....[9]....
        /*00a4*/ 	.word	0xffffffff


	//   ....[10]....
        /*00a8*/ 	.word	0xffffffff


	//   ....[11]....
        /*00ac*/ 	.word	0xffffffff


	//   ....[12]....
        /*00b0*/ 	.word	0xffffffff


	//   ....[13]....
        /*00b4*/ 	.word	0xffffffff


	//   ....[14]....
        /*00b8*/ 	.word	0xffffffff


	//   ....[15]....
        /*00bc*/ 	.word	0xffffffff


	//   ....[16]....
        /*00c0*/ 	.word	0xffffffff


	//   ....[17]....
        /*00c4*/ 	.word	0xffffffff


	//   ....[18]....
        /*00c8*/ 	.word	0xffffffff


	//   ....[19]....
        /*00cc*/ 	.word	0xffffffff


	//   ....[20]....
        /*00d0*/ 	.word	0xffffffff


	//   ....[21]....
        /*00d4*/ 	.word	0xffffffff


	//   ....[22]....
        /*00d8*/ 	.word	0xffffffff


	//   ....[23]....
        /*00dc*/ 	.word	0xffffffff


	//   ....[24]....
        /*00e0*/ 	.word	0xffffffff


	//   ....[25]....
        /*00e4*/ 	.word	0xffffffff


	//   ....[26]....
        /*00e8*/ 	.word	0xffffffff


	//   ....[27]....
        /*00ec*/ 	.word	0xffffffff


	//   ....[28]....
        /*00f0*/ 	.word	0xffffffff


	//   ....[29]....
        /*00f4*/ 	.word	0xffffffff


	//   ....[30]....
        /*00f8*/ 	.word	0xffffffff


	//   ....[31]....
        /*00fc*/ 	.word	0xffffffff


	//   ....[32]....
        /*0100*/ 	.word	0xffffffff


	//   ....[33]....
        /*0104*/ 	.word	0xffffffff


	//   ....[34]....
        /*0108*/ 	.word	0xffffffff


	//   ....[35]....
        /*010c*/ 	.word	0xffffffff


	//   ....[36]....
        /*0110*/ 	.word	0xffffffff


	//   ....[37]....
        /*0114*/ 	.word	0xffffffff


	//   ....[38]....
        /*0118*/ 	.word	0xffffffff


	//   ....[39]....
        /*011c*/ 	.word	0xffffffff


	//   ....[40]....
        /*0120*/ 	.word	0xffffffff


	//   ....[41]....
        /*0124*/ 	.word	0xffffffff


	//   ....[42]....
        /*0128*/ 	.word	0xffffffff


	//   ....[43]....
        /*012c*/ 	.word	0xffffffff


	//   ....[44]....
        /*0130*/ 	.word	0xffffffff


	//   ....[45]....
        /*0134*/ 	.word	0xffffffff


	//   ....[46]....
        /*0138*/ 	.word	0xffffffff


	//   ....[47]....
        /*013c*/ 	.word	0xffffffff


	//   ....[48]....
        /*0140*/ 	.word	0xffffffff


	//   ....[49]....
        /*0144*/ 	.word	0xffffffff


	//   ....[50]....
        /*0148*/ 	.word	0xffffffff


	//   ....[51]....
        /*014c*/ 	.word	0xffffffff


	//   ....[52]....
        /*0150*/ 	.word	0xffffffff


	//   ....[53]....
        /*0154*/ 	.word	0xffffffff


	//   ....[54]....
        /*0158*/ 	.word	0xffffffff


	//   ....[55]....
        /*015c*/ 	.word	0xffffffff


	//   ....[56]....
        /*0160*/ 	.word	0xffffffff


	//   ....[57]....
        /*0164*/ 	.word	0xffffffff


	//   ....[58]....
        /*0168*/ 	.word	0xffffffff


	//   ....[59]....
        /*016c*/ 	.word	0xffffffff


	//   ....[60]....
        /*0170*/ 	.word	0xffffffff


	//   ....[61]....
        /*0174*/ 	.word	0xffffffff


	//   ....[62]....
        /*0178*/ 	.word	0xffffffff


	//   ....[63]....
        /*017c*/ 	.word	0xffffffff


	//   ....[64]....
        /*0180*/ 	.word	0xffffffff


	//   ....[65]....
        /*0184*/ 	.word	0xffffffff


	//   ....[66]....
        /*0188*/ 	.word	0xffffffff


	//   ....[67]....
        /*018c*/ 	.word	0xffffffff


	//   ....[68]....
        /*0190*/ 	.word	0xffffffff


	//   ....[69]....
        /*0194*/ 	.word	0xffffffff


	//   ....[70]....
        /*0198*/ 	.word	0xffffffff


	//   ....[71]....
        /*019c*/ 	.word	0xffffffff


	//   ....[72]....
        /*01a0*/ 	.word	0xffffffff


	//   ....[73]....
        /*01a4*/ 	.word	0xffffffff


	//   ....[74]....
        /*01a8*/ 	.word	0xffffffff


	//   ....[75]....
        /*01ac*/ 	.word	0xffffffff


	//   ....[76]....
        /*01b0*/ 	.word	0xffffffff


	//   ....[77]....
        /*01b4*/ 	.word	0xffffffff


	//   ....[78]....
        /*01b8*/ 	.word	0xffffffff


	//   ....[79]....
        /*01bc*/ 	.word	0xffffffff


	//   ....[80]....
        /*01c0*/ 	.word	0xffffffff


	//   ....[81]....
        /*01c4*/ 	.word	0xffffffff


	//   ....[82]....
        /*01c8*/ 	.word	0xffffffff


	//   ....[83]....
        /*01cc*/ 	.word	0xffffffff


	//   ....[84]....
        /*01d0*/ 	.word	0xffffffff


	//   ....[85]....
        /*01d4*/ 	.word	0xffffffff


	//   ....[86]....
        /*01d8*/ 	.word	0xffffffff


	//   ....[87]....
        /*01dc*/ 	.word	0xffffffff


	//   ....[88]....
        /*01e0*/ 	.word	0xffffffff


	//   ....[89]....
        /*01e4*/ 	.word	0xffffffff


	//   ....[90]....
        /*01e8*/ 	.word	0xffffffff


	//   ....[91]....
        /*01ec*/ 	.word	0xffffffff


	//   ....[92]....
        /*01f0*/ 	.word	0xffffffff


	//   ....[93]....
        /*01f4*/ 	.word	0xffffffff


	//   ....[94]....
        /*01f8*/ 	.word	0xffffffff


	//   ....[95]....
        /*01fc*/ 	.word	0xffffffff


	//   ....[96]....
        /*0200*/ 	.word	0xffffffff


	//   ....[97]....
        /*0204*/ 	.word	0xffffffff


	//   ....[98]....
        /*0208*/ 	.word	0xffffffff


	//   ....[99]....
        /*020c*/ 	.word	0xffffffff


	//   ....[100]....
        /*0210*/ 	.word	0xffffffff


	//   ....[101]....
        /*0214*/ 	.word	0xffffffff


	//   ....[102]....
        /*0218*/ 	.word	0xffffffff


	//   ....[103]....
        /*021c*/ 	.word	0xffffffff


	//   ....[104]....
        /*0220*/ 	.word	0xffffffff


	//   ....[105]....
        /*0224*/ 	.word	0xffffffff


	//   ....[106]....
        /*0228*/ 	.word	0xffffffff


	//   ....[107]....
        /*022c*/ 	.word	0xffffffff


	//   ....[108]....
        /*0230*/ 	.word	0xffffffff


	//   ....[109]....
        /*0234*/ 	.word	0xffffffff


	//   ....[110]....
        /*0238*/ 	.word	0xffffffff


	//   ....[111]....
        /*023c*/ 	.word	0xffffffff


	//   ....[112]....
        /*0240*/ 	.word	0xffffffff


	//   ....[113]....
        /*0244*/ 	.word	0xffffffff


	//   ....[114]....
        /*0248*/ 	.word	0x0500000f


	//   ....[115]....
        /*024c*/ 	.word	0x0500000f


	//   ....[116]....
        /*0250*/ 	.word	0x0500000f


	//   ....[117]....
        /*0254*/ 	.word	0x0500000f


	//   ....[118]....
        /*0258*/ 	.word	0x0500000f


	//   ....[119]....
        /*025c*/ 	.word	0x0500000f


	//   ....[120]....
        /*0260*/ 	.word	0x0500000f


	//   ....[121]....
        /*0264*/ 	.word	0x0500000f


	//   ....[122]....
        /*0268*/ 	.word	0x0500000f


	//   ....[123]....
        /*026c*/ 	.word	0x0500000f


	//   ....[124]....
        /*0270*/ 	.word	0x0500000f


	//   ....[125]....
        /*0274*/ 	.word	0x0500000f


	//   ....[126]....
        /*0278*/ 	.word	0x0500000f


	//   ....[127]....
        /*027c*/ 	.word	0x0500000f


	//   ....[128]....
        /*0280*/ 	.word	0x0500000f


	//   ....[129]....
        /*0284*/ 	.word	0x0500000f


	//   ....[130]....
        /*0288*/ 	.word	0x0500000f


	//   ....[131]....
        /*028c*/ 	.word	0x0500000f


	//   ....[132]....
        /*0290*/ 	.word	0x0500000f


	//   ....[133]....
        /*0294*/ 	.word	0x0500000f


	//   ....[134]....
        /*0298*/ 	.word	0x0500000f


	//   ....[135]....
        /*029c*/ 	.word	0x0500000f


	//   ....[136]....
        /*02a0*/ 	.word	0x0500000f


	//   ....[137]....
        /*02a4*/ 	.word	0x0500000f


	//   ....[138]....
        /*02a8*/ 	.word	0x0500000f


	//   ....[139]....
        /*02ac*/ 	.word	0x0500000f


	//   ....[140]....
        /*02b0*/ 	.word	0x0500000f


	//   ....[141]....
        /*02b4*/ 	.word	0x0500000f


	//   ....[142]....
        /*02b8*/ 	.word	0x0500000f


	//   ....[143]....
        /*02bc*/ 	.word	0x0500000f


	//   ....[144]....
        /*02c0*/ 	.word	0x0500000f


	//   ....[145]....
        /*02c4*/ 	.word	0x0500000f


	//   ....[146]....
        /*02c8*/ 	.word	0x0500000f


	//   ....[147]....
        /*02cc*/ 	.word	0x0500000f


	//   ....[148]....
        /*02d0*/ 	.word	0x0500000f


	//   ....[149]....
        /*02d4*/ 	.word	0x0500000f


	//   ....[150]....
        /*02d8*/ 	.word	0x0500000f


	//   ....[151]....
        /*02dc*/ 	.word	0x0500000f


	//   ....[152]....
        /*02e0*/ 	.word	0x0500000f


	//   ....[153]....
        /*02e4*/ 	.word	0x0500000f


	//   ....[154]....
        /*02e8*/ 	.word	0x0500000f


	//   ....[155]....
        /*02ec*/ 	.word	0x0500000f


	//   ....[156]....
        /*02f0*/ 	.word	0x0500000f


	//   ....[157]....
        /*02f4*/ 	.word	0x0500000f


	//   ....[158]....
        /*02f8*/ 	.word	0x0500000f


	//   ....[159]....
        /*02fc*/ 	.word	0x0500000f


	//   ....[160]....
        /*0300*/ 	.word	0x0500000f


	//   ....[161]....
        /*0304*/ 	.word	0x0500000f


	//   ....[162]....
        /*0308*/ 	.word	0x0500000f


	//   ....[163]....
        /*030c*/ 	.word	0x0500000f


	//   ....[164]....
        /*0310*/ 	.word	0x0500000f


	//   ....[165]....
        /*0314*/ 	.word	0x0500000f


	//   ....[166]....
        /*0318*/ 	.word	0x0500000f


	//   ....[167]....
        /*031c*/ 	.word	0x0500000f


	//   ....[168]....
        /*0320*/ 	.word	0x0500000f


	//   ....[169]....
        /*0324*/ 	.word	0x0500000f


	//   ....[170]....
        /*0328*/ 	.word	0x0500000f


	//   ....[171]....
        /*032c*/ 	.word	0x0500000f


	//   ....[172]....
        /*0330*/ 	.word	0x0500000f


	//   ....[173]....
        /*0334*/ 	.word	0x0500000f


	//   ....[174]....
        /*0338*/ 	.word	0x0500000f


	//   ....[175]....
        /*033c*/ 	.word	0x0500000f


	//   ....[176]....
        /*0340*/ 	.word	0x0500000f


	//   ....[177]....
        /*0344*/ 	.word	0x0500000f


	//   ....[178]....
        /*0348*/ 	.word	0x0500000f


	//   ....[179]....
        /*034c*/ 	.word	0x0500000f


	//   ....[180]....
        /*0350*/ 	.word	0x0500000f


	//----- nvinfo : EIATTR_COOP_GROUP_INSTR_OFFSETS
	.align		4
.L_260:
        /*0354*/ 	.byte	0x04, 0x28
        /*0356*/ 	.short	(.L_262 - .L_261)


	//   ....[0]....
.L_261:
        /*0358*/ 	.word	0x00000070


	//   ....[1]....
        /*035c*/ 	.word	0x000000b0


	//   ....[2]....
        /*0360*/ 	.word	0x000002d0


	//   ....[3]....
        /*0364*/ 	.word	0x00000430


	//   ....[4]....
        /*0368*/ 	.word	0x00000550


	//   ....[5]....
        /*036c*/ 	.word	0x000006b0


	//   ....[6]....
        /*0370*/ 	.word	0x00001390


	//   ....[7]....
        /*0374*/ 	.word	0x00002000


	//   ....[8]....
        /*0378*/ 	.word	0x00002040


	//   ....[9]....
        /*037c*/ 	.word	0x00002790


	//   ....[10]....
        /*0380*/ 	.word	0x00002800


	//   ....[11]....
        /*0384*/ 	.word	0x00002ff0


	//   ....[12]....
        /*0388*/ 	.word	0x00003070


	//   ....[13]....
        /*038c*/ 	.word	0x00004c70


	//   ....[14]....
        /*0390*/ 	.word	0x00004cb0


	//   ....[15]....
        /*0394*/ 	.word	0x000053c0


	//   ....[16]....
        /*0398*/ 	.word	0x000054b0


	//   ....[17]....
        /*039c*/ 	.word	0x00005b80


	//   ....[18]....
        /*03a0*/ 	.word	0x00005bf0


	//   ....[19]....
        /*03a4*/ 	.word	0x00007c90


	//   ....[20]....
        /*03a8*/ 	.word	0x00007cc0


	//   ....[21]....
        /*03ac*/ 	.word	0x00007cf0


	//   ....[22]....
        /*03b0*/ 	.word	0x00007d10


	//   ....[23]....
        /*03b4*/ 	.word	0x00008df0


	//   ....[24]....
        /*03b8*/ 	.word	0x00008e30


	//   ....[25]....
        /*03bc*/ 	.word	0x00008ef0


	//   ....[26]....
        /*03c0*/ 	.word	0x00008f00


	//   ....[27]....
        /*03c4*/ 	.word	0x0000a070


	//   ....[28]....
        /*03c8*/ 	.word	0x0000a0d0


	//   ....[29]....
        /*03cc*/ 	.word	0x0000a140


	//   ....[30]....
        /*03d0*/ 	.word	0x0000a1c0


	//   ....[31]....
        /*03d4*/ 	.word	0x0000a560


	//   ....[32]....
        /*03d8*/ 	.word	0x0000a5a0


	//   ....[33]....
        /*03dc*/ 	.word	0x0000a660


	//   ....[34]....
        /*03e0*/ 	.word	0x0000a680


	//   ....[35]....
        /*03e4*/ 	.word	0x0000a740


	//   ....[36]....
        /*03e8*/ 	.word	0x0000a760


	//   ....[37]....
        /*03ec*/ 	.word	0x0000a830


	//   ....[38]....
        /*03f0*/ 	.word	0x0000a850


	//   ....[39]....
        /*03f4*/ 	.word	0x0000aeb0


	//   ....[40]....
        /*03f8*/ 	.word	0x0000aec0


	//   ....[41]....
        /*03fc*/ 	.word	0x0000af80


	//   ....[42]....
        /*0400*/ 	.word	0x0000afa0


	//   ....[43]....
        /*0404*/ 	.word	0x0000b060


	//   ....[44]....
        /*0408*/ 	.word	0x0000b080


	//   ....[45]....
        /*040c*/ 	.word	0x0000b150


	//   ....[46]....
        /*0410*/ 	.word	0x0000b170


	//   ....[47]....
        /*0414*/ 	.word	0x0000b2f0


	//   ....[48]....
        /*0418*/ 	.word	0x0000c780


	//   ....[49]....
        /*041c*/ 	.word	0x0000c7a0


	//   ....[50]....
        /*0420*/ 	.word	0x0000c7b0


	//   ....[51]....
        /*0424*/ 	.word	0x0000c7f0


	//   ....[52]....
        /*0428*/ 	.word	0x0000c880


	//   ....[53]....
        /*042c*/ 	.word	0x0000c8a0


	//   ....[54]....
        /*0430*/ 	.word	0x0000c930


	//   ....[55]....
        /*0434*/ 	.word	0x0000c950


	//   ....[56]....
        /*0438*/ 	.word	0x0000c9e0


	//   ....[57]....
        /*043c*/ 	.word	0x0000ca00


	//   ....[58]....
        /*0440*/ 	.word	0x0000ca90


	//   ....[59]....
        /*0444*/ 	.word	0x0000cab0


	//   ....[60]....
        /*0448*/ 	.word	0x0000d110


	//   ....[61]....
        /*044c*/ 	.word	0x0000d130


	//   ....[62]....
        /*0450*/ 	.word	0x0000d150


	//   ....[63]....
        /*0454*/ 	.word	0x0000d1b0


	//   ....[64]....
        /*0458*/ 	.word	0x0000d230


	//   ....[65]....
        /*045c*/ 	.word	0x0000d260


	//   ....[66]....
        /*0460*/ 	.word	0x0000d2e0


	//   ....[67]....
        /*0464*/ 	.word	0x0000d310


	//   ....[68]....
        /*0468*/ 	.word	0x0000d390


	//   ....[69]....
        /*046c*/ 	.word	0x0000d3c0


	//   ....[70]....
        /*0470*/ 	.word	0x0000d440


	//   ....[71]....
        /*0474*/ 	.word	0x0000d470


	//   ....[72]....
        /*0478*/ 	.word	0x0000d4f0


	//   ....[73]....
        /*047c*/ 	.word	0x0000d520


	//   ....[74]....
        /*0480*/ 	.word	0x0000d5a0


	//   ....[75]....
        /*0484*/ 	.word	0x0000d5c0


	//   ....[76]....
        /*0488*/ 	.word	0x0000dcf0


	//   ....[77]....
        /*048c*/ 	.word	0x0000dd20


	//   ....[78]....
        /*0490*/ 	.word	0x0000dd30


	//   ....[79]....
        /*0494*/ 	.word	0x0000dd50


	//   ....[80]....
        /*0498*/ 	.word	0x0000dda0


	//   ....[81]....
        /*049c*/ 	.word	0x0000ddc0


	//   ....[82]....
        /*04a0*/ 	.word	0x0000de20


	//   ....[83]....
        /*04a4*/ 	.word	0x0000de40


	//   ....[84]....
        /*04a8*/ 	.word	0x0000de90


	//   ....[85]....
        /*04ac*/ 	.word	0x0000deb0


	//   ....[86]....
        /*04b0*/ 	.word	0x0000df00


	//   ....[87]....
        /*04b4*/ 	.word	0x0000df20


	//   ....[88]....
        /*04b8*/ 	.word	0x0000e1c0


	//   ....[89]....
        /*04bc*/ 	.word	0x0000e1e0


	//   ....[90]....
        /*04c0*/ 	.word	0x0000e200


	//   ....[91]....
        /*04c4*/ 	.word	0x0000e260


	//   ....[92]....
        /*04c8*/ 	.word	0x0000e280


	//   ....[93]....
        /*04cc*/ 	.word	0x0000e2e0


	//   ....[94]....
        /*04d0*/ 	.word	0x0000e300


	//   ....[95]....
        /*04d4*/ 	.word	0x0000e360


	//   ....[96]....
        /*04d8*/ 	.word	0x0000e380


	//   ....[97]....
        /*04dc*/ 	.word	0x0000e3e0


	//   ....[98]....
        /*04e0*/ 	.word	0x0000e400


	//   ....[99]....
        /*04e4*/ 	.word	0x0000e410


	//   ....[100]....
        /*04e8*/ 	.word	0x0000e9c0


	//   ....[101]....
        /*04ec*/ 	.word	0x0000e9e0


	//   ....[102]....
        /*04f0*/ 	.word	0x0000e9f0


	//   ....[103]....
        /*04f4*/ 	.word	0x0000ea10


	//   ....[104]....
        /*04f8*/ 	.word	0x0000ea90


	//   ....[105]....
        /*04fc*/ 	.word	0x0000eac0


	//   ....[106]....
        /*0500*/ 	.word	0x0000eb10


	//   ....[107]....
        /*0504*/ 	.word	0x0000eb40


	//   ....[108]....
        /*0508*/ 	.word	0x0000eb90


	//   ....[109]....
        /*050c*/ 	.word	0x0000ebc0


	//   ....[110]....
        /*0510*/ 	.word	0x0000ec10


	//   ....[111]....
        /*0514*/ 	.word	0x0000ec40


	//   ....[112]....
        /*0518*/ 	.word	0x0000ef20


	//   ....[113]....
        /*051c*/ 	.word	0x0000f100


	//   ....[114]....
        /*0520*/ 	.word	0x0000f690


	//   ....[115]....
        /*0524*/ 	.word	0x0000f770


	//   ....[116]....
        /*0528*/ 	.word	0x0000f810


	//   ....[117]....
        /*052c*/ 	.word	0x0000f890


	//   ....[118]....
        /*0530*/ 	.word	0x0000f950


	//   ....[119]....
        /*0534*/ 	.word	0x0000f9d0


	//   ....[120]....
        /*0538*/ 	.word	0x0000fab0


	//   ....[121]....
        /*053c*/ 	.word	0x0000fb40


	//   ....[122]....
        /*0540*/ 	.word	0x0000fc10


	//   ....[123]....
        /*0544*/ 	.word	0x0000fca0


	//   ....[124]....
        /*0548*/ 	.word	0x0000fd70


	//   ....[125]....
        /*054c*/ 	.word	0x0000fdf0


	//   ....[126]....
        /*0550*/ 	.word	0x0000fec0


	//   ....[127]....
        /*0554*/ 	.word	0x0000ff50


	//   ....[128]....
        /*0558*/ 	.word	0x0000ffd0


	//   ....[129]....
        /*055c*/ 	.word	0x00010050


	//   ....[130]....
        /*0560*/ 	.word	0x00010110


	//   ....[131]....
        /*0564*/ 	.word	0x00010180


	//   ....[132]....
        /*0568*/ 	.word	0x00010270


	//   ....[133]....
        /*056c*/ 	.word	0x00010300


	//   ....[134]....
        /*0570*/ 	.word	0x000103d0


	//   ....[135]....
        /*0574*/ 	.word	0x00010450


	//   ....[136]....
        /*0578*/ 	.word	0x00010530


	//   ....[137]....
        /*057c*/ 	.word	0x000105a0


	//   ....[138]....
        /*0580*/ 	.word	0x00010690


	//   ....[139]....
        /*0584*/ 	.word	0x00010720


	//   ....[140]....
        /*0588*/ 	.word	0x000107f0


	//   ....[141]....
        /*058c*/ 	.word	0x00010870


	//   ....[142]....
        /*0590*/ 	.word	0x00010930


	//   ....[143]....
        /*0594*/ 	.word	0x00010a60


	//   ....[144]....
        /*0598*/ 	.word	0x00010b10


	//   ....[145]....
        /*059c*/ 	.word	0x00010b70


	//   ....[146]....
        /*05a0*/ 	.word	0x00010c30


	//   ....[147]....
        /*05a4*/ 	.word	0x00010c90


	//   ....[148]....
        /*05a8*/ 	.word	0x00010d50


	//   ....[149]....
        /*05ac*/ 	.word	0x00010db0


	//   ....[150]....
        /*05b0*/ 	.word	0x00010e70


	//   ....[151]....
        /*05b4*/ 	.word	0x00010ed0


	//   ....[152]....
        /*05b8*/ 	.word	0x00010f90


	//   ....[153]....
        /*05bc*/ 	.word	0x00010ff0


	//   ....[154]....
        /*05c0*/ 	.word	0x000110b0


	//   ....[155]....
        /*05c4*/ 	.word	0x00011190


	//   ....[156]....
        /*05c8*/ 	.word	0x00011230


	//   ....[157]....
        /*05cc*/ 	.word	0x00011290


	//   ....[158]....
        /*05d0*/ 	.word	0x00011360


	//   ....[159]....
        /*05d4*/ 	.word	0x000113c0


	//   ....[160]....
        /*05d8*/ 	.word	0x00011490


	//   ....[161]....
        /*05dc*/ 	.word	0x000114f0


	//   ....[162]....
        /*05e0*/ 	.word	0x000115c0


	//   ....[163]....
        /*05e4*/ 	.word	0x00011620


	//   ....[164]....
        /*05e8*/ 	.word	0x000116f0


	//   ....[165]....
        /*05ec*/ 	.word	0x00011750


	//   ....[166]....
        /*05f0*/ 	.word	0x00011810


	//   ....[167]....
        /*05f4*/ 	.word	0x00011930


	//   ....[168]....
        /*05f8*/ 	.word	0x000119d0


	//   ....[169]....
        /*05fc*/ 	.word	0x00011a30


	//   ....[170]....
        /*0600*/ 	.word	0x00011b00


	//   ....[171]....
        /*0604*/ 	.word	0x00011ba0


	//   ....[172]....
        /*0608*/ 	.word	0x00011c60


	//   ....[173]....
        /*060c*/ 	.word	0x00011d00


	//   ....[174]....
        /*0610*/ 	.word	0x00011dc0


	//   ....[175]....
        /*0614*/ 	.word	0x00011e60


	//   ....[176]....
        /*0618*/ 	.word	0x00011f20


	//   ....[177]....
        /*061c*/ 	.word	0x00011fc0


	//   ....[178]....
        /*0620*/ 	.word	0x00012080


	//   ....[179]....
        /*0624*/ 	.word	0x00012150


	//   ....[180]....
        /*0628*/ 	.word	0x00012270


	//----- nvinfo : EIATTR_REG_RECONFIG
	.align		4
.L_262:
        /*062c*/ 	.byte	0x01, 0x54
	.zero		2


	//----- nvinfo : EIATTR_SYSCALL_OFFSETS
	.align		4
        /*0630*/ 	.byte	0x04, 0x46
        /*0632*/ 	.short	(.L_264 - .L_263)


	//   ....[0]....
.L_263:
        /*0634*/ 	.word	0x00001570


	//   ....[1]....
        /*0638*/ 	.word	0x0000be00


	//   ....[2]....
        /*063c*/ 	.word	0x0000bf50


	//   ....[3]....
        /*0640*/ 	.word	0x0000c040


	//   ....[4]....
        /*0644*/ 	.word	0x0000cdc0


	//----- nvinfo : EIATTR_MBARRIER_INSTR_OFFSETS
	.align		4
.L_264:
        /*0648*/ 	.byte	0x04, 0x39
        /*064a*/ 	.short	(.L_266 - .L_265)


	//   ....[0]....
.L_265:
        /*064c*/ 	.word	0x00000180
        /*0650*/ 	.word	0x000000ff
        /*0654*/ 	.word	0x0002a800
        /*0658*/ 	.short	0x0100
        /*065a*/ 	.byte	0x08
	.zero		1


	//   ....[1]....
        /*065c*/ 	.word	0x00000190
        /*0660*/ 	.word	0x000000ff
        /*0664*/ 	.word	0x0002a820
        /*0668*/ 	.short	0x0100
        /*066a*/ 	.byte	0x08
	.zero		1


	//   ....[2]....
        /*066c*/ 	.word	0x00000280
        /*0670*/ 	.word	0x000000ff
        /*0674*/ 	.word	0x0002a830
        /*0678*/ 	.short	0x0100
        /*067a*/ 	.byte	0x08
	.zero		1


	//   ....[3]....
        /*067c*/ 	.word	0x00000290
        /*0680*/ 	.word	0x000000ff
        /*0684*/ 	.word	0x0002a840
        /*0688*/ 	.short	0x0100
        /*068a*/ 	.byte	0x08
	.zero		1


	//   ....[4]....
        /*068c*/ 	.word	0x000002a0
        /*0690*/ 	.word	0x000000ff
        /*0694*/ 	.word	0x0002a838
        /*0698*/ 	.short	0x0100
        /*069a*/ 	.byte	0x08
	.zero		1


	//   ....[5]....
        /*069c*/ 	.word	0x000002b0
        /*06a0*/ 	.word	0x000000ff
        /*06a4*/ 	.word	0x0002a848
        /*06a8*/ 	.short	0x0100
        /*06aa*/ 	.byte	0x08
	.zero		1


	//   ....[6]....
        /*06ac*/ 	.word	0x000003e0
        /*06b0*/ 	.word	0x000000ff
        /*06b4*/ 	.word	0x0002a850
        /*06b8*/ 	.short	0x0100
        /*06ba*/ 	.byte	0x08
	.zero		1


	//   ....[7]....
        /*06bc*/ 	.word	0x000003f0
        /*06c0*/ 	.word	0x000000ff
        /*06c4*/ 	.word	0x0002a860
        /*06c8*/ 	.short	0x0100
        /*06ca*/ 	.byte	0x08
	.zero		1


	//   ....[8]....
        /*06cc*/ 	.word	0x00000400
        /*06d0*/ 	.word	0x000000ff
        /*06d4*/ 	.word	0x0002a858
        /*06d8*/ 	.short	0x0100
        /*06da*/ 	.byte	0x08
	.zero		1


	//   ....[9]....
        /*06dc*/ 	.word	0x00000410
        /*06e0*/ 	.word	0x000000ff
        /*06e4*/ 	.word	0x0002a868
        /*06e8*/ 	.short	0x0100
        /*06ea*/ 	.byte	0x08
	.zero		1


	//   ....[10]....
        /*06ec*/ 	.word	0x00000500
        /*06f0*/ 	.word	0x000000ff
        /*06f4*/ 	.word	0x0002a870
        /*06f8*/ 	.short	0x0100
        /*06fa*/ 	.byte	0x06
	.zero		1


	//   ....[11]....
        /*06fc*/ 	.word	0x00000510
        /*0700*/ 	.word	0x000000ff
        /*0704*/ 	.word	0x0002a880
        /*0708*/ 	.short	0x0100
        /*070a*/ 	.byte	0x06
	.zero		1


	//   ....[12]....
        /*070c*/ 	.word	0x00000520
        /*0710*/ 	.word	0x000000ff
        /*0714*/ 	.word	0x0002a878
        /*0718*/ 	.short	0x0100
        /*071a*/ 	.byte	0x06
	.zero		1


	//   ....[13]....
        /*071c*/ 	.word	0x00000530
        /*0720*/ 	.word	0x000000ff
        /*0724*/ 	.word	0x0002a888
        /*0728*/ 	.short	0x0100
        /*072a*/ 	.byte	0x06
	.zero		1


	//   ....[14]....
        /*072c*/ 	.word	0x00000660
        /*0730*/ 	.word	0x000000ff
        /*0734*/ 	.word	0x0002a890
        /*0738*/ 	.short	0x0100
        /*073a*/ 	.byte	0x08
	.zero		1


	//   ....[15]....
        /*073c*/ 	.word	0x00000670
        /*0740*/ 	.word	0x000000ff
        /*0744*/ 	.word	0x0002a8a0
        /*0748*/ 	.short	0x0100
        /*074a*/ 	.byte	0x08
	.zero		1


	//   ....[16]....
        /*074c*/ 	.word	0x00000680
        /*0750*/ 	.word	0x000000ff
        /*0754*/ 	.word	0x0002a898
        /*0758*/ 	.short	0x0100
        /*075a*/ 	.byte	0x08
	.zero		1


	//   ....[17]....
        /*075c*/ 	.word	0x00000690
        /*0760*/ 	.word	0x000000ff
        /*0764*/ 	.word	0x0002a8a8
        /*0768*/ 	.short	0x0100
        /*076a*/ 	.byte	0x08
	.zero		1


	//   ....[18]....
        /*076c*/ 	.word	0x000007d0
        /*0770*/ 	.word	0x000000ff
        /*0774*/ 	.word	0x0002a8b0
        /*0778*/ 	.short	0x0100
        /*077a*/ 	.byte	0x08
	.zero		1


	//   ....[19]....
        /*077c*/ 	.word	0x000007e0
        /*0780*/ 	.word	0x000000ff
        /*0784*/ 	.word	0x0002a8c0
        /*0788*/ 	.short	0x0100
        /*078a*/ 	.byte	0x08
	.zero		1


	//   ....[20]....
        /*078c*/ 	.word	0x000007f0
        /*0790*/ 	.word	0x000000ff
        /*0794*/ 	.word	0x0002a8b8
        /*0798*/ 	.short	0x0100
        /*079a*/ 	.byte	0x08
	.zero		1


	//   ....[21]....
        /*079c*/ 	.word	0x00000800
        /*07a0*/ 	.word	0x000000ff
        /*07a4*/ 	.word	0x0002a8c8
        /*07a8*/ 	.short	0x0100
        /*07aa*/ 	.byte	0x08
	.zero		1


	//   ....[22]....
        /*07ac*/ 	.word	0x000015e0
        /*07b0*/ 	.word	0x000000ff
        /*07b4*/ 	.word	0x0002a800
        /*07b8*/ 	.short	0x010a
        /*07ba*/ 	.byte	0x28
	.zero		1


	//   ....[23]....
        /*07bc*/ 	.word	0x00001660
        /*07c0*/ 	.word	0x00000000
        /*07c4*/ 	.word	0x0002a830
        /*07c8*/ 	.short	0x010a
        /*07ca*/ 	.byte	0x3f
	.zero		1


	//   ....[24]....
        /*07cc*/ 	.word	0x000016a0
        /*07d0*/ 	.word	0x00000000
        /*07d4*/ 	.word	0x0002a830
        /*07d8*/ 	.short	0x010a
        /*07da*/ 	.byte	0x3f
	.zero		1


	//   ....[25]....
        /*07dc*/ 	.word	0x00002f80
        /*07e0*/ 	.word	0x000000ff
        /*07e4*/ 	.word	0x00000000
        /*07e8*/ 	.short	0x0101
        /*07ea*/ 	.byte	0x04
	.zero		1


	//   ....[26]....
        /*07ec*/ 	.word	0x00003d00
        /*07f0*/ 	.word	0x000000ff
        /*07f4*/ 	.word	0x0002a830
        /*07f8*/ 	.short	0x010a
        /*07fa*/ 	.byte	0x07
	.zero		1


	//   ....[27]....
        /*07fc*/ 	.word	0x00003d40
        /*0800*/ 	.word	0x000000ff
        /*0804*/ 	.word	0x0002a830
        /*0808*/ 	.short	0x010a
        /*080a*/ 	.byte	0x07
	.zero		1


	//   ....[28]....
        /*080c*/ 	.word	0x00004680
        /*0810*/ 	.word	0x000000ff
        /*0814*/ 	.word	0x0002a850
        /*0818*/ 	.short	0x010a
        /*081a*/ 	.byte	0x0a
	.zero		1


	//   ....[29]....
        /*081c*/ 	.word	0x000046c0
        /*0820*/ 	.word	0x000000ff
        /*0824*/ 	.word	0x0002a850
        /*0828*/ 	.short	0x010a
        /*082a*/ 	.byte	0x0a
	.zero		1


	//   ....[30]....
        /*082c*/ 	.word	0x00004e00
        /*0830*/ 	.word	0x000000ff
        /*0834*/ 	.word	0x00000000
        /*0838*/ 	.short	0x0101
        /*083a*/ 	.byte	0x07
	.zero		1


	//   ....[31]....
        /*083c*/ 	.word	0x000064a0
        /*0840*/ 	.word	0x000000ff
        /*0844*/ 	.word	0x00000000
        /*0848*/ 	.short	0x0101
        /*084a*/ 	.byte	0x0a
	.zero		1


	//   ....[32]....
        /*084c*/ 	.word	0x00006730
        /*0850*/ 	.word	0x000000ff
        /*0854*/ 	.word	0x0002a830
        /*0858*/ 	.short	0x010a
        /*085a*/ 	.byte	0x07
	.zero		1


	//   ....[33]....
        /*085c*/ 	.word	0x00006770
        /*0860*/ 	.word	0x000000ff
        /*0864*/ 	.word	0x0002a830
        /*0868*/ 	.short	0x010a
        /*086a*/ 	.byte	0x07
	.zero		1


	//   ....[34]....
        /*086c*/ 	.word	0x000070b0
        /*0870*/ 	.word	0x000000ff
        /*0874*/ 	.word	0x0002a850
        /*0878*/ 	.short	0x010a
        /*087a*/ 	.byte	0x07
	.zero		1


	//   ....[35]....
        /*087c*/ 	.word	0x000070f0
        /*0880*/ 	.word	0x000000ff
        /*0884*/ 	.word	0x0002a850
        /*0888*/ 	.short	0x010a
        /*088a*/ 	.byte	0x07
	.zero		1


	//   ....[36]....
        /*088c*/ 	.word	0x000077a0
        /*0890*/ 	.word	0x000000ff
        /*0894*/ 	.word	0x00000000
        /*0898*/ 	.short	0x0101
        /*089a*/ 	.byte	0x04
	.zero		1


	//   ....[37]....
        /*089c*/ 	.word	0x00008790
        /*08a0*/ 	.word	0x000000ff
        /*08a4*/ 	.word	0x00000000
        /*08a8*/ 	.short	0x0101
        /*08aa*/ 	.byte	0x07
	.zero		1


	//   ....[38]....
        /*08ac*/ 	.word	0x00008d60
        /*08b0*/ 	.word	0x000000ff
        /*08b4*/ 	.word	0x0002a850
        /*08b8*/ 	.short	0x010a
        /*08ba*/ 	.byte	0x05
	.zero		1


	//   ....[39]....
        /*08bc*/ 	.word	0x00008da0
        /*08c0*/ 	.word	0x000000ff
        /*08c4*/ 	.word	0x0002a850
        /*08c8*/ 	.short	0x010a
        /*08ca*/ 	.byte	0x05
	.zero		1


	//   ....[40]....
        /*08cc*/ 	.word	0x00009270
        /*08d0*/ 	.word	0x000000ff
        /*08d4*/ 	.word	0x00000000
        /*08d8*/ 	.short	0x0101
        /*08da*/ 	.byte	0x04
	.zero		1


	//   ....[41]....
        /*08dc*/ 	.word	0x0000a590
        /*08e0*/ 	.word	0x00000028
        /*08e4*/ 	.word	0x00000000
        /*08e8*/ 	.short	0x0101
        /*08ea*/ 	.byte	0x3f
	.zero		1


	//   ....[42]....
        /*08ec*/ 	.word	0x0000c590
        /*08f0*/ 	.word	0x00000000
        /*08f4*/ 	.word	0x0002a840
        /*08f8*/ 	.short	0x010a
        /*08fa*/ 	.byte	0x3f
	.zero		1


	//   ....[43]....
        /*08fc*/ 	.word	0x0000cba0
        /*0900*/ 	.word	0x00000000
        /*0904*/ 	.word	0x0002a830
        /*0908*/ 	.short	0x0107
        /*090a*/ 	.byte	0x3f
	.zero		1


	//   ....[44]....
        /*090c*/ 	.word	0x0000cc60
        /*0910*/ 	.word	0x00000000
        /*0914*/ 	.word	0x0002a830
        /*0918*/ 	.short	0x0101
        /*091a*/ 	.byte	0x3f
	.zero		1


	//   ....[45]....
        /*091c*/ 	.word	0x0000d6b0
        /*0920*/ 	.word	0x00000011
        /*0924*/ 	.word	0x0002a800
        /*0928*/ 	.short	0x0107
        /*092a*/ 	.byte	0x3f
	.zero		1


	//   ....[46]....
        /*092c*/ 	.word	0x0000d7a0
        /*0930*/ 	.word	0x00000011
        /*0934*/ 	.word	0x0002a800
        /*0938*/ 	.short	0x0101
        /*093a*/ 	.byte	0x3f
	.zero		1


	//   ....[47]....
        /*093c*/ 	.word	0x0000d7c0
        /*0940*/ 	.word	0x00000011
        /*0944*/ 	.word	0x0002a820
        /*0948*/ 	.short	0x010a
        /*094a*/ 	.byte	0x3f
	.zero		1


	//   ....[48]....
        /*094c*/ 	.word	0x0000db20
        /*0950*/ 	.word	0x00000006
        /*0954*/ 	.word	0x0002a840
        /*0958*/ 	.short	0x010a
        /*095a*/ 	.byte	0x3f
	.zero		1


	//   ....[49]....
        /*095c*/ 	.word	0x0000dff0
        /*0960*/ 	.word	0x00000006
        /*0964*/ 	.word	0x0002a830
        /*0968*/ 	.short	0x0107
        /*096a*/ 	.byte	0x3f
	.zero		1


	//   ....[50]....
        /*096c*/ 	.word	0x0000e0b0
        /*0970*/ 	.word	0x00000006
        /*0974*/ 	.word	0x0002a830
        /*0978*/ 	.short	0x0101
        /*097a*/ 	.byte	0x3f
	.zero		1


	//   ....[51]....
        /*097c*/ 	.word	0x0000e110
        /*0980*/ 	.word	0x00000006
        /*0984*/ 	.word	0x0002a860
        /*0988*/ 	.short	0x010a
        /*098a*/ 	.byte	0x3f
	.zero		1


	//   ....[52]....
        /*098c*/ 	.word	0x0000e540
        /*0990*/ 	.word	0x00000006
        /*0994*/ 	.word	0x0002a850
        /*0998*/ 	.short	0x0107
        /*099a*/ 	.byte	0x3f
	.zero		1


	//   ....[53]....
        /*099c*/ 	.word	0x0000e690
        /*09a0*/ 	.word	0x00000006
        /*09a4*/ 	.word	0x0002a850
        /*09a8*/ 	.short	0x0101
        /*09aa*/ 	.byte	0x3f
	.zero		1


	//   ....[54]....
        /*09ac*/ 	.word	0x0000e920
        /*09b0*/ 	.word	0x00000004
        /*09b4*/ 	.word	0x0002a860
        /*09b8*/ 	.short	0x010a
        /*09ba*/ 	.byte	0x3f
	.zero		1


	//   ....[55]....
        /*09bc*/ 	.word	0x0000ed20
        /*09c0*/ 	.word	0x00000004
        /*09c4*/ 	.word	0x0002a850
        /*09c8*/ 	.short	0x0107
        /*09ca*/ 	.byte	0x3f
	.zero		1


	//   ....[56]....
        /*09cc*/ 	.word	0x0000ede0
        /*09d0*/ 	.word	0x00000004
        /*09d4*/ 	.word	0x0002a850
        /*09d8*/ 	.short	0x0101
        /*09da*/ 	.byte	0x3f
	.zero		1


	//   ....[57]....
        /*09dc*/ 	.word	0x0000f080
        /*09e0*/ 	.word	0x00000004
        /*09e4*/ 	.word	0x0002a820
        /*09e8*/ 	.short	0x010a
        /*09ea*/ 	.byte	0x3f
	.zero		1


	//   ....[58]....
        /*09ec*/ 	.word	0x0000f200
        /*09f0*/ 	.word	0x00000005
        /*09f4*/ 	.word	0x0002a840
        /*09f8*/ 	.short	0x010a
        /*09fa*/ 	.byte	0x3f
	.zero		1


	//   ....[59]....
        /*09fc*/ 	.word	0x0000f2a0
        /*0a00*/ 	.word	0x00000017
        /*0a04*/ 	.word	0x0002a840
        /*0a08*/ 	.short	0x010a
        /*0a0a*/ 	.byte	0x3f
	.zero		1


	//   ....[60]....
        /*0a0c*/ 	.word	0x0000f2e0
        /*0a10*/ 	.word	0x00000005
        /*0a14*/ 	.word	0x0002a860
        /*0a18*/ 	.short	0x010a
        /*0a1a*/ 	.byte	0x3f
	.zero		1


	//   ....[61]....
        /*0a1c*/ 	.word	0x0000f320
        /*0a20*/ 	.word	0x00000017
        /*0a24*/ 	.word	0x0002a860
        /*0a28*/ 	.short	0x010a
        /*0a2a*/ 	.byte	0x3f
	.zero		1


	//   ....[62]....
        /*0a2c*/ 	.word	0x0000f390
        /*0a30*/ 	.word	0x00000003
        /*0a34*/ 	.word	0x0002a800
        /*0a38*/ 	.short	0x010a
        /*0a3a*/ 	.byte	0x3f
	.zero		1


	//   ....[63]....
        /*0a3c*/ 	.word	0x0000f3e0
        /*0a40*/ 	.word	0x00000000
        /*0a44*/ 	.word	0x0002a830
        /*0a48*/ 	.short	0x010a
        /*0a4a*/ 	.byte	0x3f
	.zero		1


	//   ....[64]....
        /*0a4c*/ 	.word	0x0000f440
        /*0a50*/ 	.word	0x0000000a
        /*0a54*/ 	.word	0x0002a830
        /*0a58*/ 	.short	0x010a
        /*0a5a*/ 	.byte	0x3f
	.zero		1


	//   ....[65]....
        /*0a5c*/ 	.word	0x0000f4a0
        /*0a60*/ 	.word	0x00000009
        /*0a64*/ 	.word	0x0002a850
        /*0a68*/ 	.short	0x010a
        /*0a6a*/ 	.byte	0x3f
	.zero		1


	//   ....[66]....
        /*0a6c*/ 	.word	0x0000f500
        /*0a70*/ 	.word	0x0000000a
        /*0a74*/ 	.word	0x0002a830
        /*0a78*/ 	.short	0x010a
        /*0a7a*/ 	.byte	0x3f
	.zero		1


	//   ....[67]....
        /*0a7c*/ 	.word	0x0000f560
        /*0a80*/ 	.word	0x00000009
        /*0a84*/ 	.word	0x0002a850
        /*0a88*/ 	.short	0x010a
        /*0a8a*/ 	.byte	0x3f
	.zero		1


	//   ....[68]....
        /*0a8c*/ 	.word	0x0000f5c0
        /*0a90*/ 	.word	0x00000003
        /*0a94*/ 	.word	0x0002a850
        /*0a98*/ 	.short	0x010a
        /*0a9a*/ 	.byte	0x3f
	.zero		1


	//   ....[69]....
        /*0a9c*/ 	.word	0x0000f6c0
        /*0aa0*/ 	.word	0x00000000
        /*0aa4*/ 	.word	0x0002a840
        /*0aa8*/ 	.short	0x010a
        /*0aaa*/ 	.byte	0x3f
	.zero		1


	//   ....[70]....
        /*0aac*/ 	.word	0x00010960
        /*0ab0*/ 	.word	0x00000011
        /*0ab4*/ 	.word	0x0002a820
        /*0ab8*/ 	.short	0x010a
        /*0aba*/ 	.byte	0x3f
	.zero		1


	//   ....[71]....
        /*0abc*/ 	.word	0x000109b0
        /*0ac0*/ 	.word	0x00000006
        /*0ac4*/ 	.word	0x0002a840
        /*0ac8*/ 	.short	0x010a
        /*0aca*/ 	.byte	0x3f
	.zero		1


	//   ....[72]....
        /*0acc*/ 	.word	0x000110e0
        /*0ad0*/ 	.word	0x00000006
        /*0ad4*/ 	.word	0x0002a860
        /*0ad8*/ 	.short	0x010a
        /*0ada*/ 	.byte	0x3f
	.zero		1


	//   ....[73]....
        /*0adc*/ 	.word	0x00011880
        /*0ae0*/ 	.word	0x00000004
        /*0ae4*/ 	.word	0x0002a860
        /*0ae8*/ 	.short	0x010a
        /*0aea*/ 	.byte	0x3f
	.zero		1


	//   ....[74]....
        /*0aec*/ 	.word	0x00012190
        /*0af0*/ 	.word	0x00000004
        /*0af4*/ 	.word	0x0002a820
        /*0af8*/ 	.short	0x010a
        /*0afa*/ 	.byte	0x3f
	.zero		1


	//   ....[75]....
        /*0afc*/ 	.word	0x00012330
        /*0b00*/ 	.word	0x00000005
        /*0b04*/ 	.word	0x0002a840
        /*0b08*/ 	.short	0x010a
        /*0b0a*/ 	.byte	0x3f
	.zero		1


	//   ....[76]....
        /*0b0c*/ 	.word	0x00012380
        /*0b10*/ 	.word	0x00000017
        /*0b14*/ 	.word	0x0002a840
        /*0b18*/ 	.short	0x010a
        /*0b1a*/ 	.byte	0x3f
	.zero		1


	//   ....[77]....
        /*0b1c*/ 	.word	0x000123d0
        /*0b20*/ 	.word	0x00000005
        /*0b24*/ 	.word	0x0002a860
        /*0b28*/ 	.short	0x010a
        /*0b2a*/ 	.byte	0x3f
	.zero		1


	//----- nvinfo : EIATTR_NUM_MBARRIERS
	.align		4
.L_266:
        /*0b2c*/ 	.byte	0x03, 0x38
        /*0b2e*/ 	.short	0x0016


	//----- nvinfo : EIATTR_EXIT_INSTR_OFFSETS
	.align		4
        /*0b30*/ 	.byte	0x04, 0x1c
        /*0b32*/ 	.short	(.L_268 - .L_267)


	//   ....[0]....
.L_267:
        /*0b34*/ 	.word	0x00000930


	//   ....[1]....
        /*0b38*/ 	.word	0x0000b260


	//   ....[2]....
        /*0b3c*/ 	.word	0x0000f370


	//----- nvinfo : EIATTR_MAX_THREADS
	.align		4
.L_268:
        /*0b40*/ 	.byte	0x04, 0x05
        /*0b42*/ 	.short	(.L_270 - .L_269)
.L_269:
        /*0b44*/ 	.word	0x00000180
        /*0b48*/ 	.word	0x00000001
        /*0b4c*/ 	.word	0x00000001


	//----- nvinfo : EIATTR_CRS_STACK_SIZE
	.align		4
.L_270:
        /*0b50*/ 	.byte	0x04, 0x1e
        /*0b52*/ 	.short	(.L_272 - .L_271)
.L_271:
        /*0b54*/ 	.word	0x00000000


	//----- nvinfo : EIATTR_CBANK_PARAM_SIZE
	.align		4
.L_272:
        /*0b58*/ 	.byte	0x03, 0x19
        /*0b5a*/ 	.short	0x0af0


	//----- nvinfo : EIATTR_PARAM_CBANK
	.align		4
        /*0b5c*/ 	.byte	0x04, 0x0a
        /*0b5e*/ 	.short	(.L_274 - .L_273)
	.align		4
.L_273:
        /*0b60*/ 	.word	index@(.nv.constant0._ZN7cutlass13device_kernelIN5flash11enable_sm90INS1_16FlashAttnFwdSm90INS1_25CollectiveMainloopFwdSm90ILi2EN4cute5tupleIJNS5_1CILi1EEES8_S8_EEENS6_IJNS7_ILi128EEENS7_ILi96EEENS7_ILi192EEEEEELi128ENS_10bfloat16_tEfNS_4arch4Sm90ELb1ELb0ELb1ELb0ELb1ELb0ELb0ELb1ELb1ELb1ELb0ELb0EEENS1_21CollectiveEpilogueFwdINS6_IJSA_SA_SB_EEES9_SE_SG_Li256ELb0ELb1ELb0ELb0EEENS1_30DynamicPersistentTileSchedulerILi256ELi128ELb0ELb1ELb1EEEEEEEEEvNT_6ParamsE)
        /*0b64*/ 	.short	0x0210
        /*0b66*/ 	.short	0x0af0


	//----- nvinfo : EIATTR_SW_WAR
	.align		4
.L_274:
        /*0b68*/ 	.byte	0x04, 0x36
        /*0b6a*/ 	.short	(.L_276 - .L_275)
.L_275:
        /*0b6c*/ 	.word	0x00000008
.L_276:


//--------------------- .nv.info._ZN7cutlass13device_kernelIN5flash11enable_sm90INS1_16FlashAttnFwdSm90INS1_25CollectiveMainloopFwdSm90ILi2EN4cute5tupleIJNS5_1CILi1EEES8_S8_EEENS6_IJNS7_ILi128EEENS7_ILi96EEENS7_ILi192EEEEEELi128ENS_10bfloat16_tEfNS_4arch4Sm90ELb1ELb0ELb1ELb1ELb1ELb0ELb0ELb1ELb1ELb1ELb0ELb0EEENS1_21CollectiveEpilogueFwdINS6_IJSA_SA_SB_EEES9_SE_SG_Li256ELb1ELb1ELb0ELb0EEENS1_36VarlenDynamicPersistentTileSchedulerILi128ELi96ELi256ELi128ELb0ELb1ELb1ELb1ELb1ELb1EEEEEEEEEvNT_6ParamsE --------------------------
	.section	.nv.info._ZN7cutlass13device_kernelIN5flash11enable_sm90INS1_16FlashAttnFwdSm90INS1_25CollectiveMainloopFwdSm90ILi2EN4cute5tupleIJNS5_1CILi1EEES8_S8_EEENS6_IJNS7_ILi128EEENS7_ILi96EEENS7_ILi192EEEEEELi128ENS_10bfloat16_tEfNS_4arch4Sm90ELb1ELb0ELb1ELb1ELb1ELb0ELb0ELb1ELb1ELb1ELb0ELb0EEENS1_21CollectiveEpilogueFwdINS6_IJSA_SA_SB_EEES9_SE_SG_Li256ELb1ELb1ELb0ELb0EEENS1_36VarlenDynamicPersistentTileSchedulerILi128ELi96ELi256ELi128ELb0ELb1ELb1ELb1ELb1ELb1EEEEEEEEEvNT_6ParamsE,"",@"SHT_CUDA_INFO"
	.sectionflags	@""
	.align	4


	//----- nvinfo : EIATTR_CUDA_API_VERSION
	.align		4
        /*0000*/ 	.byte	0x04, 0x37
        /*0002*/ 	.short	(.L_278 - .L_277)
.L_277:
        /*0004*/ 	.word	0x00000082


	//----- nvinfo : EIATTR_KPARAM_INFO
	.align		4
.L_278:
        /*0008*/ 	.byte	0x04, 0x17
        /*000a*/ 	.short	(.L_280 - .L_279)
.L_279:
        /*000c*/ 	.word	0x00000000
        /*0010*/ 	.short	0x0000
        /*0012*/ 	.short	0x0070
        /*0014*/ 	.byte	0x00, 0xf0, 0x01, 0x2a


	//----- nvinfo : EIATTR_SPARSE_MMA_MASK
	.align		4
.L_280:
        /*0018*/ 	.byte	0x03, 0x50
        /*001a*/ 	.short	0x0000


	//----- nvinfo : EIATTR_MAXREG_COUNT
	.align		4
        /*001c*/ 	.byte	0x03, 0x1b
        /*001e*/ 	.short	0x00a8


	//----- nvinfo : EIATTR_NUM_BARRIERS
	.align		4
        /*0020*/ 	.byte	0x02, 0x4c
        /*0022*/ 	.byte	0x09
	.zero		1


	//----- nvinfo : EIATTR_EXTERNS
	.align		4
        /*0024*/ 	.byte	0x04, 0x0f
        /*0026*/ 	.short	(.L_282 - .L_281)


	//   ....[0]....
	.align		4
.L_281:
        /*0028*/ 	.word	index@(__assertfail)


	//----- nvinfo : EIATTR_ANNOTATIONS
	.align		4
.L_282:
        /*002c*/ 	.byte	0x04, 0x55
        /*002e*/ 	.short	(.L_284 - .L_283)


	//   ....[0]....
.L_283:
        /* <DEDUP_REMOVED lines=11> */


	//----- nvinfo : EIATTR_MERCURY_ISA_VERSION
	.align		4
.L_284:
        /*00d0*/ 	.byte	0x03, 0x5f
        /*00d2*/ 	.short	0x0101


	//----- nvinfo : EIATTR_UNUSED_LOAD_BYTE_OFFSET
	.align		4
        /*00d4*/ 	.byte	0x04, 0x44
        /*00d6*/ 	.short	(.L_286 - .L_285)


	//   ....[0]....
.L_285:
        /*00d8*/ 	.word	0x00000930
        /*00dc*/ 	.word	0x0000fff0


	//   ....[1]....
        /*00e0*/ 	.word	0x00009670
        /*00e4*/ 	.word	0x0000fff0


	//----- nvinfo : EIATTR_INT_WARP_WIDE_INSTR_OFFSETS
	.align		4
.L_286:
        /*00e8*/ 	.byte	0x04, 0x31
        /*00ea*/ 	.short	(.L_288 - .L_287)


	//   ....[0]....
.L_287:
        /*00ec*/ 	.word	0x000000c0


	//   ....[1]....
        /*00f0*/ 	.word	0x000000d0


	//   ....[2]....
        /*00f4*/ 	.word	0x00000170


	//   ....[3]....
        /*00f8*/ 	.word	0x0000c8c0


	//   ....[4]....
        /*00fc*/ 	.word	0x0000c950


	//   ....[5]....
        /*0100*/ 	.word	0x0000f870


	//   ....[6]....
        /*0104*/ 	.word	0x0000f900


	//----- nvinfo : EIATTR_COOP_GROUP_MASK_REGIDS
	.align		4
.L_288:
        /*0108*/ 	.byte	0x04, 0x29
        /*010a*/ 	.short	(.L_290 - .L_289)


	//   ....[0]....
.L_289:
        /*010c*/ 	.word	0xffffffff


	//   ....[1]....
        /*0110*/ 	.word	0xffffffff


	//   ....[2]....
        /*0114*/ 	.word	0xffffffff


	//   ....[3]....
        /*0118*/ 	.word	0xffffffff


	//   ....[4]....
        /*011c*/ 	.word	0xffffffff


	//   ....[5]....
        /*0120*/ 	.word	0xffffffff


	//   ....[6]....
        /*0124*/ 	.word	0xffffffff


	//   ....[7]....
        /*0128*/ 	.word	0xffffffff


	//   ....[8]....
        /*012c*/ 	.word	0xffffffff


	//   ....[9]....
        /*0130*/ 	.word	0xffffffff


	//   ....[10]....
        /*0134*/ 	.word	0xffffffff


	//   ....[11]....
        /*0138*/ 	.word	0xffffffff


	//   ....[12]....
        /*013c*/ 	.word	0xffffffff


	//   ....[13]....
        /*0140*/ 	.word	0xffffffff


	//   ....[14]....
        /*0144*/ 	.word	0xffffffff


	//   ....[15]....
        /*0148*/ 	.word	0xffffffff


	//   ....[16]....
        /*014c*/ 	.word	0xffffffff


	//   ....[17]....
        /*0150*/ 	.word	0xffffffff


	//   ....[18]....
        /*0154*/ 	.word	0xffffffff


	//   ....[19]....
        /*0158*/ 	.word	0xffffffff


	//   ....[20]....
        /*015c*/ 	.word	0xffffffff


	//   ....[21]....
        /*0160*/ 	.word	0xffffffff


	//   ....[22]....
        /*0164*/ 	.word	0xffffffff


	//   ....[23]....
        /*0168*/ 	.word	0xffffffff


	//   ....[24]....
        /*016c*/ 	.word	0xffffffff


	//   ....[25]....
        /*0170*/ 	.word	0xffffffff


	//   ....[26]....
        /*0174*/ 	.word	0xffffffff


	//   ....[27]....
        /*0178*/ 	.word	0xffffffff


	//   ....[28]....
        /*017c*/ 	.word	0xffffffff


	//   ....[29]....
        /*0180*/ 	.word	0xffffffff


	//   ....[30]....
        /*0184*/ 	.word	0xffffffff


	//   ....[31]....
        /*0188*/ 	.word	0xffffffff


	//   ....[32]....
        /*018c*/ 	.word	0xffffffff


	//   ....[33]....
        /*0190*/ 	.word	0xffffffff


	//   ....[34]....
        /*0194*/ 	.word	0xffffffff


	//   ....[35]....
        /*0198*/ 	.word	0xffffffff


	//   ....[36]....
        /*019c*/ 	.word	0xffffffff


	//   ....[37]....
        /*01a0*/ 	.word	0xffffffff


	//   ....[38]....
        /*01a4*/ 	.word	0xffffffff


	//   ....[39]....
        /*01a8*/ 	.word	0xffffffff


	//   ....[40]....
        /*01ac*/ 	.word	0xffffffff


	//   ....[41]....
        /*01b0*/ 	.word	0xffffffff


	//   ....[42]....
        /*01b4*/ 	.word	0xffffffff


	//   ....[43]....
        /*01b8*/ 	.word	0xffffffff


	//   ....[44]....
        /*01bc*/ 	.word	0xffffffff


	//   ....[45]....
        /*01c0*/ 	.word	0xffffffff


	//   ....[46]....
        /*01c4*/ 	.word	0xffffffff


	//   ....[47]....
        /*01c8*/ 	.word	0xffffffff


	//   ....[48]....
        /*01cc*/ 	.word	0xffffffff


	//   ....[49]....
        /*01d0*/ 	.word	0xffffffff


	//   ....[50]....
        /*01d4*/ 	.word	0xffffffff


	//   ....[51]....
        /*01d8*/ 	.word	0xffffffff


	//   ....[52]....
        /*01dc*/ 	.word	0xffffffff


	//   ....[53]....
        /*01e0*/ 	.word	0xffffffff


	//   ....[54]....
        /*01e4*/ 	.word	0xffffffff


	//   ....[55]....
        /*01e8*/ 	.word	0xffffffff


	//   ....[56]....
        /*01ec*/ 	.word	0xffffffff


	//   ....[57]....
        /*01f0*/ 	.word	0xffffffff


	//   ....[58]....
        /*01f4*/ 	.word	0xffffffff


	//   ....[59]....
        /*01f8*/ 	.word	0xffffffff


	//   ....[60]....
        /*01fc*/ 	.word	0xffffffff


	//   ....[61]....
        /*0200*/ 	.word	0xffffffff


	//   ....[62]....
        /*0204*/ 	.word	0xffffffff


	//   ....[63]....
        /*0208*/ 	.word	0xffffffff


	//   ....[64]....
        /*020c*/ 	.word	0xffffffff


	//   ....[65]....
        /*0210*/ 	.word	0xffffffff


	//   ....[66]....
        /*0214*/ 	.word	0xffffffff


	//   ....[67]....
        /*0218*/ 	.word	0xffffffff


	//   ....[68]....
        /*021c*/ 	.word	0xffffffff


	//   ....[69]....
        /*0220*/ 	.word	0xffffffff


	//   ....[70]....
        /*0224*/ 	.word	0xffffffff


	//   ....[71]....
        /*0228*/ 	.word	0xffffffff


	//   ....[72]....
        /*022c*/ 	.word	0xffffffff


	//   ....[73]....
        /*0230*/ 	.word	0xffffffff


	//   ....[74]....
        /*0234*/ 	.word	0xffffffff


	//   ....[75]....
        /*0238*/ 	.word	0xffffffff


	//   ....[76]....
        /*023c*/ 	.word	0xffffffff


	//   ....[77]....
        /*0240*/ 	.word	0xffffffff


	//   ....[78]....
        /*0244*/ 	.word	0xffffffff


	//   ....[79]....
        /*0248*/ 	.word	0xffffffff


	//   ....[80]....
        /*024c*/ 	.word	0xffffffff


	//   ....[81]....
        /*0250*/ 	.word	0xffffffff


	//   ....[82]....
        /*0254*/ 	.word	0xffffffff


	//   ....[83]....
        /*0258*/ 	.word	0xffffffff


	//   ....[84]....
        /*025c*/ 	.word	0xffffffff


	//   ....[85]....
        /*0260*/ 	.word	0xffffffff


	//   ....[86]....
        /*0264*/ 	.word	0xffffffff


	//   ....[87]....
        /*0268*/ 	.word	0xffffffff


	//   ....[88]....
        /*026c*/ 	.word	0xffffffff


	//   ....[89]....
        /*0270*/ 	.word	0xffffffff


	//   ....[90]....
        /*0274*/ 	.word	0xffffffff


	//   ....[91]....
        /*0278*/ 	.word	0xffffffff


	//   ....[92]....
        /*027c*/ 	.word	0xffffffff


	//   ....[93]....
        /*0280*/ 	.word	0xffffffff


	//   ....[94]....
        /*0284*/ 	.word	0xffffffff


	//   ....[95]....
        /*0288*/ 	.word	0xffffffff


	//   ....[96]....
        /*028c*/ 	.word	0xffffffff


	//   ....[97]....
        /*0290*/ 	.word	0xffffffff


	//   ....[98]....
        /*0294*/ 	.word	0xffffffff


	//   ....[99]....
        /*0298*/ 	.word	0xffffffff


	//   ....[100]....
        /*029c*/ 	.word	0xffffffff


	//   ....[101]....
        /*02a0*/ 	.word	0xffffffff


	//   ....[102]....
        /*02a4*/ 	.word	0xffffffff


	//   ....[103]....
        /*02a8*/ 	.word	0xffffffff


	//   ....[104]....
        /*02ac*/ 	.word	0xffffffff


	//   ....[105]....
        /*02b0*/ 	.word	0xffffffff


	//   ....[106]....
        /*02b4*/ 	.word	0xffffffff


	//   ....[107]....
        /*02b8*/ 	.word	0xffffffff


	//   ....[108]....
        /*02bc*/ 	.word	0xffffffff


	//   ....[109]....
        /*02c0*/ 	.word	0xffffffff


	//   ....[110]....
        /*02c4*/ 	.word	0xffffffff


	//   ....[111]....
        /*02c8*/ 	.word	0xffffffff


	//   ....[112]....
        /*02cc*/ 	.word	0xffffffff


	//   ....[113]....
        /*02d0*/ 	.word	0xffffffff


	//   ....[114]....
        /*02d4*/ 	.word	0xffffffff


	//   ....[115]....
        /*02d8*/ 	.word	0xffffffff


	//   ....[116]....
        /*02dc*/ 	.word	0xffffffff


	//   ....[117]....
        /*02e0*/ 	.word	0xffffffff


	//   ....[118]....
        /*02e4*/ 	.word	0xffffffff


	//   ....[119]....
        /*02e8*/ 	.word	0xffffffff


	//   ....[120]....
        /*02ec*/ 	.word	0xffffffff


	//   ....[121]....
        /*02f0*/ 	.word	0xffffffff


	//   ....[122]....
        /*02f4*/ 	.word	0xffffffff


	//   ....[123]....
        /*02f8*/ 	.word	0xffffffff


	//   ....[124]....
        /*02fc*/ 	.word	0xffffffff


	//   ....[125]....
        /*0300*/ 	.word	0xffffffff


	//   ....[126]....
        /*0304*/ 	.word	0xffffffff


	//   ....[127]....
        /*0308*/ 	.word	0xffffffff


	//   ....[128]....
        /*030c*/ 	.word	0xffffffff


	//   ....[129]....
        /*0310*/ 	.word	0xffffffff


	//   ....[130]....
        /*0314*/ 	.word	0xffffffff


	//   ....[131]....
        /*0318*/ 	.word	0xffffffff


	//   ....[132]....
        /*031c*/ 	.word	0xffffffff


	//   ....[133]....
        /*0320*/ 	.word	0xffffffff


	//   ....[134]....
        /*0324*/ 	.word	0xffffffff


	//   ....[135]....
        /*0328*/ 	.word	0xffffffff


	//   ....[136]....
        /*032c*/ 	.word	0xffffffff


	//   ....[137]....
        /*0330*/ 	.word	0xffffffff


	//   ....[138]....
        /*0334*/ 	.word	0xffffffff


	//   ....[139]....
        /*0338*/ 	.word	0xffffffff


	//   ....[140]....
        /*033c*/ 	.word	0xffffffff


	//   ....[141]....
        /*0340*/ 	.word	0xffffffff


	//   ....[142]....
        /*0344*/ 	.word	0xffffffff


	//   ....[143]....
        /*0348*/ 	.word	0xffffffff


	//   ....[144]....
        /*034c*/ 	.word	0xffffffff


	//   ....[145]....
        /*0350*/ 	.word	0x0500000f


	//   ....[146]....
        /*0354*/ 	.word	0x0500000f


	//   ....[147]....
        /*0358*/ 	.word	0x0500000f


	//   ....[148]....
        /*035c*/ 	.word	0x0500000f


	//   ....[149]....
        /*0360*/ 	.word	0x0500000f


	//   ....[150]....
        /*0364*/ 	.word	0x0500000f


	//   ....[151]....
        /*0368*/ 	.word	0x0500000f


	//   ....[152]....
        /*036c*/ 	.word	0x0500000f


	//   ....[153]....
        /*0370*/ 	.word	0x0500000f


	//   ....[154]....
        /*0374*/ 	.word	0x0500000f


	//   ....[155]....
        /*0378*/ 	.word	0x0500000f


	//   ....[156]....
        /*037c*/ 	.word	0x0500000f


	//   ....[157]....
        /*0380*/ 	.word	0x0500000f


	//   ....[158]....
        /*0384*/ 	.word	0x0500000f


	//   ....[159]....
        /*0388*/ 	.word	0x0500000f


	//   ....[160]....
        /*038c*/ 	.word	0x0500000f


	//   ....[161]....
        /*0390*/ 	.word	0x0500000f


	//   ....[162]....
        /*0394*/ 	.word	0x0500000f


	//   ....[163]....
        /*0398*/ 	.word	0x0500000f


	//   ....[164]....
        /*039c*/ 	.word	0x0500000f


	//   ....[165]....
        /*03a0*/ 	.word	0x0500000f


	//   ....[166]....
        /*03a4*/ 	.word	0x0500000f


	//   ....[167]....
        /*03a8*/ 	.word	0x0500000f


	//   ....[168]....
        /*03ac*/ 	.word	0x0500000f


	//   ....[169]....
        /*03b0*/ 	.word	0x0500000f


	//   ....[170]....
        /*03b4*/ 	.word	0x0500000f


	//   ....[171]....
        /*03b8*/ 	.word	0x0500000f


	//   ....[172]....
        /*03bc*/ 	.word	0x0500000f


	//   ....[173]....
        /*03c0*/ 	.word	0x0500000f


	//   ....[174]....
        /*03c4*/ 	.word	0x0500000f


	//   ....[175]....
        /*03c8*/ 	.word	0x0500000f


	//   ....[176]....
        /*03cc*/ 	.word	0x0500000f


	//   ....[177]....
        /*03d0*/ 	.word	0x0500000f


	//   ....[178]....
        /*03d4*/ 	.word	0x0500000f


	//   ....[179]....
        /*03d8*/ 	.word	0x0500000f


	//   ....[180]....
        /*03dc*/ 	.word	0x0500000f


	//   ....[181]....
        /*03e0*/ 	.word	0x0500000f


	//   ....[182]....
        /*03e4*/ 	.word	0x0500000f


	//   ....[183]....
        /*03e8*/ 	.word	0x0500000f


	//   ....[184]....
        /*03ec*/ 	.word	0x0500000f


	//   ....[185]....
        /*03f0*/ 	.word	0x0500000f


	//   ....[186]....
        /*03f4*/ 	.word	0x0500000f


	//   ....[187]....
        /*03f8*/ 	.word	0x0500000f


	//   ....[188]....
        /*03fc*/ 	.word	0x0500000f


	//   ....[189]....
        /*0400*/ 	.word	0x0500000f


	//   ....[190]....
        /*0404*/ 	.word	0x0500000f


	//   ....[191]....
        /*0408*/ 	.word	0x0500000f


	//   ....[192]....
        /*040c*/ 	.word	0x0500000f


	//   ....[193]....
        /*0410*/ 	.word	0x0500000f


	//   ....[194]....
        /*0414*/ 	.word	0x0500000f


	//   ....[195]....
        /*0418*/ 	.word	0x0500000f


	//   ....[196]....
        /*041c*/ 	.word	0x0500000f


	//   ....[197]....
        /*0420*/ 	.word	0x0500000f


	//   ....[198]....
        /*0424*/ 	.word	0x0500000f


	//   ....[199]....
        /*0428*/ 	.word	0x0500000f


	//   ....[200]....
        /*042c*/ 	.word	0x0500000f


	//   ....[201]....
        /*0430*/ 	.word	0x0500000f


	//   ....[202]....
        /*0434*/ 	.word	0x0500000f


	//   ....[203]....
        /*0438*/ 	.word	0x0500000f


	//   ....[204]....
        /*043c*/ 	.word	0x0500000f


	//   ....[205]....
        /*0440*/ 	.word	0x0500000f


	//   ....[206]....
        /*0444*/ 	.word	0x0500000f


	//   ....[207]....
        /*0448*/ 	.word	0x0500000f


	//   ....[208]....
        /*044c*/ 	.word	0x0500000f


	//   ....[209]....
        /*0450*/ 	.word	0x0500000f


	//   ....[210]....
        /*0454*/ 	.word	0x0500000f


	//   ....[211]....
        /*0458*/ 	.word	0x0500000f


	//   ....[212]....
        /*045c*/ 	.word	0x0500000f


	//   ....[213]....
        /*0460*/ 	.word	0x0500000f


	//   ....[214]....
        /*0464*/ 	.word	0x0500000f


	//   ....[215]....
        /*0468*/ 	.word	0x0500000f


	//   ....[216]....
        /*046c*/ 	.word	0x0500000f


	//   ....[217]....
        /*0470*/ 	.word	0x0500000f


	//   ....[218]....
        /*0474*/ 	.word	0x0500000f


	//   ....[219]....
        /*0478*/ 	.word	0x0500000f


	//   ....[220]....
        /*047c*/ 	.word	0x0500000f


	//   ....[221]....
        /*0480*/ 	.word	0x0500000f


	//   ....[222]....
        /*0484*/ 	.word	0x0500000f


	//   ....[223]....
        /*0488*/ 	.word	0x0500000f


	//   ....[224]....
        /*048c*/ 	.word	0x0500000f


	//   ....[225]....
        /*0490*/ 	.word	0x0500000f


	//   ....[226]....
        /*0494*/ 	.word	0x0500000f


	//   ....[227]....
        /*0498*/ 	.word	0x0500000f


	//----- nvinfo : EIATTR_COOP_GROUP_INSTR_OFFSETS
	.align		4
.L_290:
        /*049c*/ 	.byte	0x04, 0x28
        /*049e*/ 	.short	(.L_292 - .L_291)


	//   ....[0]....
.L_291:
        /*04a0*/ 	.word	0x00000070


	//   ....[1]....
        /*04a4*/ 	.word	0x000000b0


	//   ....[2]....
        /*04a8*/ 	.word	0x000002d0


	//   ....[3]....
        /*04ac*/ 	.word	0x00000430


	//   ....[4]....
        /*04b0*/ 	.word	0x00000550


	//   ....[5]....
        /*04b4*/ 	.word	0x000006b0


	//   ....[6]....
        /*04b8*/ 	.word	0x000013e0


	//   ....[7]....
        /*04bc*/ 	.word	0x00002050


	//   ....[8]....
        /*04c0*/ 	.word	0x00002090


	//   ....[9]....
        /*04c4*/ 	.word	0x00002840


	//   ....[10]....
        /*04c8*/ 	.word	0x00002900


	//   ....[11]....
        /*04cc*/ 	.word	0x00002ff0


	//   ....[12]....
        /*04d0*/ 	.word	0x00003080


	//   ....[13]....
        /*04d4*/ 	.word	0x00004c50


	//   ....[14]....
        /*04d8*/ 	.word	0x00004c90


	//   ....[15]....
        /*04dc*/ 	.word	0x000053b0


	//   ....[16]....
        /*04e0*/ 	.word	0x00005480


	//   ....[17]....
        /*04e4*/ 	.word	0x00005b70


	//   ....[18]....
        /*04e8*/ 	.word	0x00005bf0


	//   ....[19]....
        /*04ec*/ 	.word	0x00007c70


	//   ....[20]....
        /*04f0*/ 	.word	0x00007ca0


	//   ....[21]....
        /*04f4*/ 	.word	0x00007cd0


	//   ....[22]....
        /*04f8*/ 	.word	0x00007cf0


	//   ....[23]....
        /*04fc*/ 	.word	0x00008dd0


	//   ....[24]....
        /*0500*/ 	.word	0x00008e00


	//   ....[25]....
        /*0504*/ 	.word	0x00008ea0


	//   ....[26]....
        /*0508*/ 	.word	0x00008eb0


	//   ....[27]....
        /*050c*/ 	.word	0x0000a0c0


	//   ....[28]....
        /*0510*/ 	.word	0x0000a100


	//   ....[29]....
        /*0514*/ 	.word	0x0000a140


	//   ....[30]....
        /*0518*/ 	.word	0x0000a170


	//   ....[31]....
        /*051c*/ 	.word	0x0000a6f0


	//   ....[32]....
        /*0520*/ 	.word	0x0000a730


	//   ....[33]....
        /*0524*/ 	.word	0x0000a7f0


	//   ....[34]....
        /*0528*/ 	.word	0x0000a810


	//   ....[35]....
        /*052c*/ 	.word	0x0000a8d0


	//   ....[36]....
        /*0530*/ 	.word	0x0000a8f0


	//   ....[37]....
        /*0534*/ 	.word	0x0000a9c0


	//   ....[38]....
        /*0538*/ 	.word	0x0000a9e0


	//   ....[39]....
        /*053c*/ 	.word	0x0000b1e0


	//   ....[40]....
        /*0540*/ 	.word	0x0000b200


	//   ....[41]....
        /*0544*/ 	.word	0x0000b2c0


	//   ....[42]....
        /*0548*/ 	.word	0x0000b2e0


	//   ....[43]....
        /*054c*/ 	.word	0x0000b3a0


	//   ....[44]....
        /*0550*/ 	.word	0x0000b3c0


	//   ....[45]....
        /*0554*/ 	.word	0x0000b490


	//   ....[46]....
        /*0558*/ 	.word	0x0000b4b0


	//   ....[47]....
        /*055c*/ 	.word	0x0000b5f0


	//   ....[48]....
        /*0560*/ 	.word	0x0000b7c0


	//   ....[49]....
        /*0564*/ 	.word	0x0000b7f0


	//   ....[50]....
        /*0568*/ 	.word	0x0000b820


	//   ....[51]....
        /*056c*/ 	.word	0x0000b850


	//   ....[52]....
        /*0570*/ 	.word	0x0000b880


	//   ....[53]....
        /*0574*/ 	.word	0x0000b8b0


	//   ....[54]....
        /*0578*/ 	.word	0x0000ba00


	//   ....[55]....
        /*057c*/ 	.word	0x0000ba30


	//   ....[56]....
        /*0580*/ 	.word	0x0000ba60


	//   ....[57]....
        /*0584*/ 	.word	0x0000ba90


	//   ....[58]....
        /*0588*/ 	.word	0x0000bac0


	//   ....[59]....
        /*058c*/ 	.word	0x0000baf0


	//   ....[60]....
        /*0590*/ 	.word	0x0000bb80


	//   ....[61]....
        /*0594*/ 	.word	0x0000bbe0


	//   ....[62]....
        /*0598*/ 	.word	0x0000bc70


	//   ....[63]....
        /*059c*/ 	.word	0x0000d570


	//   ....[64]....
        /*05a0*/ 	.word	0x0000d590


	//   ....[65]....
        /*05a4*/ 	.word	0x0000d640


	//   ....[66]....
        /*05a8*/ 	.word	0x0000d660


	//   ....[67]....
        /*05ac*/ 	.word	0x0000d700


	//   ....[68]....
        /*05b0*/ 	.word	0x0000d720


	//   ....[69]....
        /*05b4*/ 	.word	0x0000d7c0


	//   ....[70]....
        /*05b8*/ 	.word	0x0000d7e0


	//   ....[71]....
        /*05bc*/ 	.word	0x0000d880


	//   ....[72]....
        /*05c0*/ 	.word	0x0000d8a0


	//   ....[73]....
        /*05c4*/ 	.word	0x0000d8b0


	//   ....[74]....
        /*05c8*/ 	.word	0x0000d940


	//   ....[75]....
        /*05cc*/ 	.word	0x0000e0f0


	//   ....[76]....
        /*05d0*/ 	.word	0x0000e120


	//   ....[77]....
        /*05d4*/ 	.word	0x0000e180


	//   ....[78]....
        /*05d8*/ 	.word	0x0000e1e0


	//   ....[79]....
        /*05dc*/ 	.word	0x0000e220


	//   ....[80]....
        /*05e0*/ 	.word	0x0000e290


	//   ....[81]....
        /*05e4*/ 	.word	0x0000e2d0


	//   ....[82]....
        /*05e8*/ 	.word	0x0000e340


	//   ....[83]....
        /*05ec*/ 	.word	0x0000e380


	//   ....[84]....
        /*05f0*/ 	.word	0x0000e3f0


	//   ....[85]....
        /*05f4*/ 	.word	0x0000e440


	//   ....[86]....
        /*05f8*/ 	.word	0x0000e4a0


	//   ....[87]....
        /*05fc*/ 	.word	0x0000e4f0


	//   ....[88]....
        /*0600*/ 	.word	0x0000e540


	//   ....[89]....
        /*0604*/ 	.word	0x0000e560


	//   ....[90]....
        /*0608*/ 	.word	0x0000e590


	//   ....[91]....
        /*060c*/ 	.word	0x0000ed50


	//   ....[92]....
        /*0610*/ 	.word	0x0000ed60


	//   ....[93]....
        /*0614*/ 	.word	0x0000ed80


	//   ....[94]....
        /*0618*/ 	.word	0x0000ee00


	//   ....[95]....
        /*061c*/ 	.word	0x0000ee10


	//   ....[96]....
        /*0620*/ 	.word	0x0000ee70


	//   ....[97]....
        /*0624*/ 	.word	0x0000eea0


	//   ....[98]....
        /*0628*/ 	.word	0x0000eee0


	//   ....[99]....
        /*062c*/ 	.word	0x0000ef10


	//   ....[100]....
        /*0630*/ 	.word	0x0000ef50


	//   ....[101]....
        /*0634*/ 	.word	0x0000ef80


	//   ....[102]....
        /*0638*/ 	.word	0x0000efc0


	//   ....[103]....
        /*063c*/ 	.word	0x0000f240


	//   ....[104]....
        /*0640*/ 	.word	0x0000f260


	//   ....[105]....
        /*0644*/ 	.word	0x0000f270


	//   ....[106]....
        /*0648*/ 	.word	0x0000f2f0


	//   ....[107]....
        /*064c*/ 	.word	0x0000f300


	//   ....[108]....
        /*0650*/ 	.word	0x0000f370


	//   ....[109]....
        /*0654*/ 	.word	0x0000f380


	//   ....[110]....
        /*0658*/ 	.word	0x0000f3f0


	//   ....[111]....
        /*065c*/ 	.word	0x0000f400


	//   ....[112]....
        /*0660*/ 	.word	0x0000f470


	//   ....[113]....
        /*0664*/ 	.word	0x0000f480


	//   ....[114]....
        /*0668*/ 	.word	0x0000f490


	//   ....[115]....
        /*066c*/ 	.word	0x0000fa80


	//   ....[116]....
        /*0670*/ 	.word	0x0000faa0


	//   ....[117]....
        /*0674*/ 	.word	0x0000fab0


	//   ....[118]....
        /*0678*/ 	.word	0x0000fac0


	//   ....[119]....
        /*067c*/ 	.word	0x0000fb30


	//   ....[120]....
        /*0680*/ 	.word	0x0000fb50


	//   ....[121]....
        /*0684*/ 	.word	0x0000fbc0


	//   ....[122]....
        /*0688*/ 	.word	0x0000fbe0


	//   ....[123]....
        /*068c*/ 	.word	0x0000fc40


	//   ....[124]....
        /*0690*/ 	.word	0x0000fc60


	//   ....[125]....
        /*0694*/ 	.word	0x0000fcb0


	//   ....[126]....
        /*0698*/ 	.word	0x0000fcd0


	//   ....[127]....
        /*069c*/ 	.word	0x000100d0


	//   ....[128]....
        /*06a0*/ 	.word	0x00010120


	//   ....[129]....
        /*06a4*/ 	.word	0x00010150


	//   ....[130]....
        /*06a8*/ 	.word	0x00010160


	//   ....[131]....
        /*06ac*/ 	.word	0x00010190


	//   ....[132]....
        /*06b0*/ 	.word	0x000101c0


	//   ....[133]....
        /*06b4*/ 	.word	0x000101f0


	//   ....[134]....
        /*06b8*/ 	.word	0x00010220


	//   ....[135]....
        /*06bc*/ 	.word	0x000103a0


	//   ....[136]....
        /*06c0*/ 	.word	0x000103d0


	//   ....[137]....
        /*06c4*/ 	.word	0x00010400


	//   ....[138]....
        /*06c8*/ 	.word	0x00010430


	//   ....[139]....
        /*06cc*/ 	.word	0x00010460


	//   ....[140]....
        /*06d0*/ 	.word	0x00010490


	//   ....[141]....
        /*06d4*/ 	.word	0x00010550


	//   ....[142]....
        /*06d8*/ 	.word	0x00010570


	//   ....[143]....
        /*06dc*/ 	.word	0x000105e0


	//   ....[144]....
        /*06e0*/ 	.word	0x00010c80


	//   ....[145]....
        /*06e4*/ 	.word	0x00011210


	//   ....[146]....
        /*06e8*/ 	.word	0x00011300


	//   ....[147]....
        /*06ec*/ 	.word	0x000113a0


	//   ....[148]....
        /*06f0*/ 	.word	0x00011400


	//   ....[149]....
        /*06f4*/ 	.word	0x00011510


	//   ....[150]....
        /*06f8*/ 	.word	0x00011580


	//   ....[151]....
        /*06fc*/ 	.word	0x00011690


	//   ....[152]....
        /*0700*/ 	.word	0x00011700


	//   ....[153]....
        /*0704*/ 	.word	0x00011810


	//   ....[154]....
        /*0708*/ 	.word	0x00011880


	//   ....[155]....
        /*070c*/ 	.word	0x00011990


	//   ....[156]....
        /*0710*/ 	.word	0x00011a00


	//   ....[157]....
        /*0714*/ 	.word	0x00011aa0


	//   ....[158]....
        /*0718*/ 	.word	0x00011bb0


	//   ....[159]....
        /*071c*/ 	.word	0x00011c20


	//   ....[160]....
        /*0720*/ 	.word	0x00011ca0


	//   ....[161]....
        /*0724*/ 	.word	0x00011d70


	//   ....[162]....
        /*0728*/ 	.word	0x00011df0


	//   ....[163]....
        /*072c*/ 	.word	0x00011ed0


	//   ....[164]....
        /*0730*/ 	.word	0x00011f50


	//   ....[165]....
        /*0734*/ 	.word	0x00012030


	//   ....[166]....
        /*0738*/ 	.word	0x000120b0


	//   ....[167]....
        /*073c*/ 	.word	0x00012190


	//   ....[168]....
        /*0740*/ 	.word	0x00012210


	//   ....[169]....
        /*0744*/ 	.word	0x000122f0


	//   ....[170]....
        /*0748*/ 	.word	0x00012370


	//   ....[171]....
        /*074c*/ 	.word	0x00012440


	//   ....[172]....
        /*0750*/ 	.word	0x000124c0


	//   ....[173]....
        /*0754*/ 	.word	0x00012580


	//   ....[174]....
        /*0758*/ 	.word	0x000126b0


	//   ....[175]....
        /*075c*/ 	.word	0x00012760


	//   ....[176]....
        /*0760*/ 	.word	0x000127d0


	//   ....[177]....
        /*0764*/ 	.word	0x000128c0


	//   ....[178]....
        /*0768*/ 	.word	0x00012920


	//   ....[179]....
        /*076c*/ 	.word	0x000129f0


	//   ....[180]....
        /*0770*/ 	.word	0x00012a50


	//   ....[181]....
        /*0774*/ 	.word	0x00012b20


	//   ....[182]....
        /*0778*/ 	.word	0x00012b80


	//   ....[183]....
        /*077c*/ 	.word	0x00012c50


	//   ....[184]....
        /*0780*/ 	.word	0x00012cb0


	//   ....[185]....
        /*0784*/ 	.word	0x00012d80


	//   ....[186]....
        /*0788*/ 	.word	0x00012e70


	//   ....[187]....
        /*078c*/ 	.word	0x00012f10


	//   ....[188]....
        /*0790*/ 	.word	0x00012f70


	//   ....[189]....
        /*0794*/ 	.word	0x00013060


	//   ....[190]....
        /*0798*/ 	.word	0x000130c0


	//   ....[191]....
        /*079c*/ 	.word	0x000131a0


	//   ....[192]....
        /*07a0*/ 	.word	0x00013200


	//   ....[193]....
        /*07a4*/ 	.word	0x000132e0


	//   ....[194]....
        /*07a8*/ 	.word	0x00013340


	//   ....[195]....
        /*07ac*/ 	.word	0x00013420


	//   ....[196]....
        /*07b0*/ 	.word	0x00013480


	//   ....[197]....
        /*07b4*/ 	.word	0x00013550


	//   ....[198]....
        /*07b8*/ 	.word	0x00013670


	//   ....[199]....
        /*07bc*/ 	.word	0x00013740


	//   ....[200]....
        /*07c0*/ 	.word	0x00013800


	//   ....[201]....
        /*07c4*/ 	.word	0x000138d0


	//   ....[202]....
        /*07c8*/ 	.word	0x00013930


	//   ....[203]....
        /*07cc*/ 	.word	0x00013a00


	//   ....[204]....
        /*07d0*/ 	.word	0x00013a60


	//   ....[205]....
        /*07d4*/ 	.word	0x00013b40


	//   ....[206]....
        /*07d8*/ 	.word	0x00013ba0


	//   ....[207]....
        /*07dc*/ 	.word	0x00013c70


	//   ....[208]....
        /*07e0*/ 	.word	0x00013cd0


	//   ....[209]....
        /*07e4*/ 	.word	0x00013d90


	//   ....[210]....
        /*07e8*/ 	.word	0x00013e20


	//   ....[211]....
        /*07ec*/ 	.word	0x00013ec0


	//   ....[212]....
        /*07f0*/ 	.word	0x00013fe0


	//   ....[213]....
        /*07f4*/ 	.word	0x00014050


	//   ....[214]....
        /*07f8*/ 	.word	0x000140c0


	//   ....[215]....
        /*07fc*/ 	.word	0x00014130


	//   ....[216]....
        /*0800*/ 	.word	0x000141a0


	//   ....[217]....
        /*0804*/ 	.word	0x00014220


	//   ....[218]....
        /*0808*/ 	.word	0x000142b0


	//   ....[219]....
        /*080c*/ 	.word	0x00014340


	//   ....[220]....
        /*0810*/ 	.word	0x000143b0


	//   ....[221]....
        /*0814*/ 	.word	0x00014420


	//   ....[222]....
        /*0818*/ 	.word	0x00014490


	//   ....[223]....
        /*081c*/ 	.word	0x00014510


	//   ....[224]....
        /*0820*/ 	.word	0x00014580


	//   ....[225]....
        /*0824*/ 	.word	0x00014620


	//   ....[226]....
        /*0828*/ 	.word	0x000146b0


	//   ....[227]....
        /*082c*/ 	.word	0x000147d0


	//----- nvinfo : EIATTR_REG_RECONFIG
	.align		4
.L_292:
        /*0830*/ 	.byte	0x01, 0x54
	.zero		2


	//----- nvinfo : EIATTR_SYSCALL_OFFSETS
	.align		4
        /*0834*/ 	.byte	0x04, 0x46
        /*0836*/ 	.short	(.L_294 - .L_293)


	//   ....[0]....
.L_293:
        /*0838*/ 	.word	0x000015c0


	//   ....[1]....
        /*083c*/ 	.word	0x0000cab0


	//   ....[2]....
        /*0840*/ 	.word	0x0000cc00


	//   ....[3]....
        /*0844*/ 	.word	0x0000ccf0


	//   ....[4]....
        /*0848*/ 	.word	0x0000dce0


	//----- nvinfo : EIATTR_MBARRIER_INSTR_OFFSETS
	.align		4
.L_294:
        /*084c*/ 	.byte	0x04, 0x39
        /*084e*/ 	.short	(.L_296 - .L_295)


	//   ....[0]....
.L_295:
        /*0850*/ 	.word	0x00000180
        /*0854*/ 	.word	0x000000ff
        /*0858*/ 	.word	0x0002a800
        /*085c*/ 	.short	0x0100
        /*085e*/ 	.byte	0x08
	.zero		1


	//   ....[1]....
        /*0860*/ 	.word	0x00000190
        /*0864*/ 	.word	0x000000ff
        /*0868*/ 	.word	0x0002a820
        /*086c*/ 	.short	0x0100
        /*086e*/ 	.byte	0x08
	.zero		1


	//   ....[2]....
        /*0870*/ 	.word	0x00000280
        /*0874*/ 	.word	0x000000ff
        /*0878*/ 	.word	0x0002a830
        /*087c*/ 	.short	0x0100
        /*087e*/ 	.byte	0x08
	.zero		1


	//   ....[3]....
        /*0880*/ 	.word	0x00000290
        /*0884*/ 	.word	0x000000ff
        /*0888*/ 	.word	0x0002a840
        /*088c*/ 	.short	0x0100
        /*088e*/ 	.byte	0x08
	.zero		1


	//   ....[4]....
        /*0890*/ 	.word	0x000002a0
        /*0894*/ 	.word	0x000000ff
        /*0898*/ 	.word	0x0002a838
        /*089c*/ 	.short	0x0100
        /*089e*/ 	.byte	0x08
	.zero		1


	//   ....[5]....
        /*08a0*/ 	.word	0x000002b0
        /*08a4*/ 	.word	0x000000ff
        /*08a8*/ 	.word	0x0002a848
        /*08ac*/ 	.short	0x0100
        /*08ae*/ 	.byte	0x08
	.zero		1


	//   ....[6]....
        /*08b0*/ 	.word	0x000003e0
        /*08b4*/ 	.word	0x000000ff
        /*08b8*/ 	.word	0x0002a850
        /*08bc*/ 	.short	0x0100
        /*08be*/ 	.byte	0x08
	.zero		1


	//   ....[7]....
        /*08c0*/ 	.word	0x000003f0
        /*08c4*/ 	.word	0x000000ff
        /*08c8*/ 	.word	0x0002a860
        /*08cc*/ 	.short	0x0100
        /*08ce*/ 	.byte	0x08
	.zero		1


	//   ....[8]....
        /*08d0*/ 	.word	0x00000400
        /*08d4*/ 	.word	0x000000ff
        /*08d8*/ 	.word	0x0002a858
        /*08dc*/ 	.short	0x0100
        /*08de*/ 	.byte	0x08
	.zero		1


	//   ....[9]....
        /*08e0*/ 	.word	0x00000410
        /*08e4*/ 	.word	0x000000ff
        /*08e8*/ 	.word	0x0002a868
        /*08ec*/ 	.short	0x0100
        /*08ee*/ 	.byte	0x08
	.zero		1


	//   ....[10]....
        /*08f0*/ 	.word	0x00000500
        /*08f4*/ 	.word	0x000000ff
        /*08f8*/ 	.word	0x0002a870
        /*08fc*/ 	.short	0x0100
        /*08fe*/ 	.byte	0x06
	.zero		1


	//   ....[11]....
        /*0900*/ 	.word	0x00000510
        /*0904*/ 	.word	0x000000ff
        /*0908*/ 	.word	0x0002a880
        /*090c*/ 	.short	0x0100
        /*090e*/ 	.byte	0x06
	.zero		1


	//   ....[12]....
        /*0910*/ 	.word	0x00000520
        /*0914*/ 	.word	0x000000ff
        /*0918*/ 	.word	0x0002a878
        /*091c*/ 	.short	0x0100
        /*091e*/ 	.byte	0x06
	.zero		1


	//   ....[13]....
        /*0920*/ 	.word	0x00000530
        /*0924*/ 	.word	0x000000ff
        /*0928*/ 	.word	0x0002a888
        /*092c*/ 	.short	0x0100
        /*092e*/ 	.byte	0x06
	.zero		1


	//   ....[14]....
        /*0930*/ 	.word	0x00000660
        /*0934*/ 	.word	0x000000ff
        /*0938*/ 	.word	0x0002a890
        /*093c*/ 	.short	0x0100
        /*093e*/ 	.byte	0x08
	.zero		1


	//   ....[15]....
        /*0940*/ 	.word	0x00000670
        /*0944*/ 	.word	0x000000ff
        /*0948*/ 	.word	0x0002a8a0
        /*094c*/ 	.short	0x0100
        /*094e*/ 	.byte	0x08
	.zero		1


	//   ....[16]....
        /*0950*/ 	.word	0x00000680
        /*0954*/ 	.word	0x000000ff
        /*0958*/ 	.word	0x0002a898
        /*095c*/ 	.short	0x0100
        /*095e*/ 	.byte	0x08
	.zero		1


	//   ....[17]....
        /*0960*/ 	.word	0x00000690
        /*0964*/ 	.word	0x000000ff
        /*0968*/ 	.word	0x0002a8a8
        /*096c*/ 	.short	0x0100
        /*096e*/ 	.byte	0x08
	.zero		1


	//   ....[18]....
        /*0970*/ 	.word	0x000007d0
        /*0974*/ 	.word	0x000000ff
        /*0978*/ 	.word	0x0002a8b0
        /*097c*/ 	.short	0x0100
        /*097e*/ 	.byte	0x08
	.zero		1


	//   ....[19]....
        /*0980*/ 	.word	0x000007e0
        /*0984*/ 	.word	0x000000ff
        /*0988*/ 	.word	0x0002a8c0
        /*098c*/ 	.short	0x0100
        /*098e*/ 	.byte	0x08
	.zero		1


	//   ....[20]....
        /*0990*/ 	.word	0x000007f0
        /*0994*/ 	.word	0x000000ff
        /*0998*/ 	.word	0x0002a8b8
        /*099c*/ 	.short	0x0100
        /*099e*/ 	.byte	0x08
	.zero		1


	//   ....[21]....
        /*09a0*/ 	.word	0x00000800
        /*09a4*/ 	.word	0x000000ff
        /*09a8*/ 	.word	0x0002a8c8
        /*09ac*/ 	.short	0x0100
        /*09ae*/ 	.byte	0x08
	.zero		1


	//   ....[22]....
        /*09b0*/ 	.word	0x00001630
        /*09b4*/ 	.word	0x000000ff
        /*09b8*/ 	.word	0x0002a800
        /*09bc*/ 	.short	0x010a
        /*09be*/ 	.byte	0x28
	.zero		1


	//   ....[23]....
        /*09c0*/ 	.word	0x000016b0
        /*09c4*/ 	.word	0x00000000
        /*09c8*/ 	.word	0x0002a830
        /*09cc*/ 	.short	0x010a
        /*09ce*/ 	.byte	0x3f
	.zero		1


	//   ....[24]....
        /*09d0*/ 	.word	0x000016f0
        /*09d4*/ 	.word	0x00000000
        /*09d8*/ 	.word	0x0002a830
        /*09dc*/ 	.short	0x010a
        /*09de*/ 	.byte	0x3f
	.zero		1


	//   ....[25]....
        /*09e0*/ 	.word	0x00002440
        /*09e4*/ 	.word	0x000000ff
        /*09e8*/ 	.word	0x00000000
        /*09ec*/ 	.short	0x0101
        /*09ee*/ 	.byte	0x04
	.zero		1


	//   ....[26]....
        /*09f0*/ 	.word	0x00003cf0
        /*09f4*/ 	.word	0x000000ff
        /*09f8*/ 	.word	0x0002a830
        /*09fc*/ 	.short	0x010a
        /*09fe*/ 	.byte	0x07
	.zero		1


	//   ....[27]....
        /*0a00*/ 	.word	0x00003d30
        /*0a04*/ 	.word	0x000000ff
        /*0a08*/ 	.word	0x0002a830
        /*0a0c*/ 	.short	0x010a
        /*0a0e*/ 	.byte	0x07
	.zero		1


	//   ....[28]....
        /*0a10*/ 	.word	0x00004670
        /*0a14*/ 	.word	0x000000ff
        /*0a18*/ 	.word	0x0002a850
        /*0a1c*/ 	.short	0x010a
        /*0a1e*/ 	.byte	0x0a
	.zero		1


	//   ....[29]....
        /*0a20*/ 	.word	0x000046b0
        /*0a24*/ 	.word	0x000000ff
        /*0a28*/ 	.word	0x0002a850
        /*0a2c*/ 	.short	0x010a
        /*0a2e*/ 	.byte	0x0a
	.zero		1


	//   ....[30]....
        /*0a30*/ 	.word	0x00004d90
        /*0a34*/ 	.word	0x000000ff
        /*0a38*/ 	.word	0x00000000
        /*0a3c*/ 	.short	0x0101
        /*0a3e*/ 	.byte	0x07
	.zero		1


	//   ....[31]....
        /*0a40*/ 	.word	0x00006490
        /*0a44*/ 	.word	0x000000ff
        /*0a48*/ 	.word	0x00000000
        /*0a4c*/ 	.short	0x0101
        /*0a4e*/ 	.byte	0x0a
	.zero		1


	//   ....[32]....
        /*0a50*/ 	.word	0x00006710
        /*0a54*/ 	.word	0x000000ff
        /*0a58*/ 	.word	0x0002a830
        /*0a5c*/ 	.short	0x010a
        /*0a5e*/ 	.byte	0x07
	.zero		1


	//   ....[33]....
        /*0a60*/ 	.word	0x00006750
        /*0a64*/ 	.word	0x000000ff
        /*0a68*/ 	.word	0x0002a830
        /*0a6c*/ 	.short	0x010a
        /*0a6e*/ 	.byte	0x07
	.zero		1


	//   ....[34]....
        /*0a70*/ 	.word	0x00007090
        /*0a74*/ 	.word	0x000000ff
        /*0a78*/ 	.word	0x0002a850
        /*0a7c*/ 	.short	0x010a
        /*0a7e*/ 	.byte	0x07
	.zero		1


	//   ....[35]....
        /*0a80*/ 	.word	0x000070d0
        /*0a84*/ 	.word	0x000000ff
        /*0a88*/ 	.word	0x0002a850
        /*0a8c*/ 	.short	0x010a
        /*0a8e*/ 	.byte	0x07
	.zero		1


	//   ....[36]....
        /*0a90*/ 	.word	0x00007780
        /*0a94*/ 	.word	0x000000ff
        /*0a98*/ 	.word	0x00000000
        /*0a9c*/ 	.short	0x0101
        /*0a9e*/ 	.byte	0x04
	.zero		1


	//   ....[37]....
        /*0aa0*/ 	.word	0x00008770
        /*0aa4*/ 	.word	0x000000ff
        /*0aa8*/ 	.word	0x00000000
        /*0aac*/ 	.short	0x0101
        /*0aae*/ 	.byte	0x07
	.zero		1


	//   ....[38]....
        /*0ab0*/ 	.word	0x00008d40
        /*0ab4*/ 	.word	0x000000ff
        /*0ab8*/ 	.word	0x0002a850
        /*0abc*/ 	.short	0x010a
        /*0abe*/ 	.byte	0x05
	.zero		1


	//   ....[39]....
        /*0ac0*/ 	.word	0x00008d80
        /*0ac4*/ 	.word	0x000000ff
        /*0ac8*/ 	.word	0x0002a850
        /*0acc*/ 	.short	0x010a
        /*0ace*/ 	.byte	0x05
	.zero		1


	//   ....[40]....
        /*0ad0*/ 	.word	0x00009250
        /*0ad4*/ 	.word	0x000000ff
        /*0ad8*/ 	.word	0x00000000
        /*0adc*/ 	.short	0x0101
        /*0ade*/ 	.byte	0x04
	.zero		1


	//   ....[41]....
        /*0ae0*/ 	.word	0x0000a720
        /*0ae4*/ 	.word	0x00000003
        /*0ae8*/ 	.word	0x00000000
        /*0aec*/ 	.short	0x0101
        /*0aee*/ 	.byte	0x3f
	.zero		1


	//   ....[42]....
        /*0af0*/ 	.word	0x0000d330
        /*0af4*/ 	.word	0x00000007
        /*0af8*/ 	.word	0x0002a840
        /*0afc*/ 	.short	0x010a
        /*0afe*/ 	.byte	0x3f
	.zero		1


	//   ....[43]....
        /*0b00*/ 	.word	0x0000da00
        /*0b04*/ 	.word	0x00000007
        /*0b08*/ 	.word	0x0002a830
        /*0b0c*/ 	.short	0x0107
        /*0b0e*/ 	.byte	0x3f
	.zero		1


	//   ....[44]....
        /*0b10*/ 	.word	0x0000dae0
        /*0b14*/ 	.word	0x00000007
        /*0b18*/ 	.word	0x0002a830
        /*0b1c*/ 	.short	0x0101
        /*0b1e*/ 	.byte	0x3f
	.zero		1


	//   ....[45]....
        /*0b20*/ 	.word	0x0000e6b0
        /*0b24*/ 	.word	0x00000016
        /*0b28*/ 	.word	0x0002a800
        /*0b2c*/ 	.short	0x0107
        /*0b2e*/ 	.byte	0x3f
	.zero		1


	//   ....[46]....
        /*0b30*/ 	.word	0x0000e7b0
        /*0b34*/ 	.word	0x00000016
        /*0b38*/ 	.word	0x0002a800
        /*0b3c*/ 	.short	0x0101
        /*0b3e*/ 	.byte	0x3f
	.zero		1


	//   ....[47]....
        /*0b40*/ 	.word	0x0000e7d0
        /*0b44*/ 	.word	0x00000016
        /*0b48*/ 	.word	0x0002a820
        /*0b4c*/ 	.short	0x010a
        /*0b4e*/ 	.byte	0x3f
	.zero		1


	//   ....[48]....
        /*0b50*/ 	.word	0x0000eb60
        /*0b54*/ 	.word	0x00000006
        /*0b58*/ 	.word	0x0002a840
        /*0b5c*/ 	.short	0x010a
        /*0b5e*/ 	.byte	0x3f
	.zero		1


	//   ....[49]....
        /*0b60*/ 	.word	0x0000f060
        /*0b64*/ 	.word	0x00000006
        /*0b68*/ 	.word	0x0002a830
        /*0b6c*/ 	.short	0x0107
        /*0b6e*/ 	.byte	0x3f
	.zero		1


	//   ....[50]....
        /*0b70*/ 	.word	0x0000f120
        /*0b74*/ 	.word	0x00000006
        /*0b78*/ 	.word	0x0002a830
        /*0b7c*/ 	.short	0x0101
        /*0b7e*/ 	.byte	0x3f
	.zero		1


	//   ....[51]....
        /*0b80*/ 	.word	0x0000f180
        /*0b84*/ 	.word	0x00000004
        /*0b88*/ 	.word	0x0002a860
        /*0b8c*/ 	.short	0x010a
        /*0b8e*/ 	.byte	0x3f
	.zero		1


	//   ....[52]....
        /*0b90*/ 	.word	0x0000f5d0
        /*0b94*/ 	.word	0x00000004
        /*0b98*/ 	.word	0x0002a850
        /*0b9c*/ 	.short	0x0107
        /*0b9e*/ 	.byte	0x3f
	.zero		1


	//   ....[53]....
        /*0ba0*/ 	.word	0x0000f720
        /*0ba4*/ 	.word	0x00000004
        /*0ba8*/ 	.word	0x0002a850
        /*0bac*/ 	.short	0x0101
        /*0bae*/ 	.byte	0x3f
	.zero		1


	//   ....[54]....
        /*0bb0*/ 	.word	0x0000f9b0
        /*0bb4*/ 	.word	0x00000000
        /*0bb8*/ 	.word	0x0002a860
        /*0bbc*/ 	.short	0x010a
        /*0bbe*/ 	.byte	0x3f
	.zero		1


	//   ....[55]....
        /*0bc0*/ 	.word	0x0000fe10
        /*0bc4*/ 	.word	0x00000000
        /*0bc8*/ 	.word	0x0002a850
        /*0bcc*/ 	.short	0x0107
        /*0bce*/ 	.byte	0x3f
	.zero		1


	//   ....[56]....
        /*0bd0*/ 	.word	0x0000fed0
        /*0bd4*/ 	.word	0x00000000
        /*0bd8*/ 	.word	0x0002a850
        /*0bdc*/ 	.short	0x0101
        /*0bde*/ 	.byte	0x3f
	.zero		1


	//   ....[57]....
        /*0be0*/ 	.word	0x00010c00
        /*0be4*/ 	.word	0x00000004
        /*0be8*/ 	.word	0x0002a820
        /*0bec*/ 	.short	0x010a
        /*0bee*/ 	.byte	0x3f
	.zero		1


	//   ....[58]....
        /*0bf0*/ 	.word	0x00010d80
        /*0bf4*/ 	.word	0x00000005
        /*0bf8*/ 	.word	0x0002a840
        /*0bfc*/ 	.short	0x010a
        /*0bfe*/ 	.byte	0x3f
	.zero		1


	//   ....[59]....
        /*0c00*/ 	.word	0x00010e20
        /*0c04*/ 	.word	0x0000001b
        /*0c08*/ 	.word	0x0002a840
        /*0c0c*/ 	.short	0x010a
        /*0c0e*/ 	.byte	0x3f
	.zero		1


	//   ....[60]....
        /*0c10*/ 	.word	0x00010e60
        /*0c14*/ 	.word	0x00000005
        /*0c18*/ 	.word	0x0002a860
        /*0c1c*/ 	.short	0x010a
        /*0c1e*/ 	.byte	0x3f
	.zero		1


	//   ....[61]....
        /*0c20*/ 	.word	0x00010ea0
        /*0c24*/ 	.word	0x0000001b
        /*0c28*/ 	.word	0x0002a860
        /*0c2c*/ 	.short	0x010a
        /*0c2e*/ 	.byte	0x3f
	.zero		1


	//   ....[62]....
        /*0c30*/ 	.word	0x00010f10
        /*0c34*/ 	.word	0x00000003
        /*0c38*/ 	.word	0x0002a800
        /*0c3c*/ 	.short	0x010a
        /*0c3e*/ 	.byte	0x3f
	.zero		1


	//   ....[63]....
        /*0c40*/ 	.word	0x00010f60
        /*0c44*/ 	.word	0x00000000
        /*0c48*/ 	.word	0x0002a830
        /*0c4c*/ 	.short	0x010a
        /*0c4e*/ 	.byte	0x3f
	.zero		1


	//   ....[64]....
        /*0c50*/ 	.word	0x00010fc0
        /*0c54*/ 	.word	0x0000000a
        /*0c58*/ 	.word	0x0002a830
        /*0c5c*/ 	.short	0x010a
        /*0c5e*/ 	.byte	0x3f
	.zero		1


	//   ....[65]....
        /*0c60*/ 	.word	0x00011020
        /*0c64*/ 	.word	0x00000009
        /*0c68*/ 	.word	0x0002a850
        /*0c6c*/ 	.short	0x010a
        /*0c6e*/ 	.byte	0x3f
	.zero		1


	//   ....[66]....
        /*0c70*/ 	.word	0x00011080
        /*0c74*/ 	.word	0x0000000a
        /*0c78*/ 	.word	0x0002a830
        /*0c7c*/ 	.short	0x010a
        /*0c7e*/ 	.byte	0x3f
	.zero		1


	//   ....[67]....
        /*0c80*/ 	.word	0x000110e0
        /*0c84*/ 	.word	0x00000009
        /*0c88*/ 	.word	0x0002a850
        /*0c8c*/ 	.short	0x010a
        /*0c8e*/ 	.byte	0x3f
	.zero		1


	//   ....[68]....
        /*0c90*/ 	.word	0x00011140
        /*0c94*/ 	.word	0x00000003
        /*0c98*/ 	.word	0x0002a850
        /*0c9c*/ 	.short	0x010a
        /*0c9e*/ 	.byte	0x3f
	.zero		1


	//   ....[69]....
        /*0ca0*/ 	.word	0x00011250
        /*0ca4*/ 	.word	0x00000007
        /*0ca8*/ 	.word	0x0002a840
        /*0cac*/ 	.short	0x010a
        /*0cae*/ 	.byte	0x3f
	.zero		1


	//   ....[70]....
        /*0cb0*/ 	.word	0x000125b0
        /*0cb4*/ 	.word	0x00000016
        /*0cb8*/ 	.word	0x0002a820
        /*0cbc*/ 	.short	0x010a
        /*0cbe*/ 	.byte	0x3f
	.zero		1


	//   ....[71]....
        /*0cc0*/ 	.word	0x00012600
        /*0cc4*/ 	.word	0x00000006
        /*0cc8*/ 	.word	0x0002a840
        /*0ccc*/ 	.short	0x010a
        /*0cce*/ 	.byte	0x3f
	.zero		1


	//   ....[72]....
        /*0cd0*/ 	.word	0x00012dc0
        /*0cd4*/ 	.word	0x00000004
        /*0cd8*/ 	.word	0x0002a860
        /*0cdc*/ 	.short	0x010a
        /*0cde*/ 	.byte	0x3f
	.zero		1


	//   ....[73]....
        /*0ce0*/ 	.word	0x000135c0
        /*0ce4*/ 	.word	0x00000000
        /*0ce8*/ 	.word	0x0002a860
        /*0cec*/ 	.short	0x010a
        /*0cee*/ 	.byte	0x3f
	.zero		1


	//   ....[74]....
        /*0cf0*/ 	.word	0x000146f0
        /*0cf4*/ 	.word	0x00000004
        /*0cf8*/ 	.word	0x0002a820
        /*0cfc*/ 	.short	0x010a
        /*0cfe*/ 	.byte	0x3f
	.zero		1


	//   ....[75]....
        /*0d00*/ 	.word	0x00014890
        /*0d04*/ 	.word	0x00000005
        /*0d08*/ 	.word	0x0002a840
        /*0d0c*/ 	.short	0x010a
        /*0d0e*/ 	.byte	0x3f
	.zero		1


	//   ....[76]....
        /*0d10*/ 	.word	0x000148e0
        /*0d14*/ 	.word	0x0000001b
        /*0d18*/ 	.word	0x0002a840
        /*0d1c*/ 	.short	0x010a
        /*0d1e*/ 	.byte	0x3f
	.zero		1


	//   ....[77]....
        /*0d20*/ 	.word	0x00014930
        /*0d24*/ 	.word	0x00000005
        /*0d28*/ 	.word	0x0002a860
        /*0d2c*/ 	.short	0x010a
        /*0d2e*/ 	.byte	0x3f
	.zero		1


	//----- nvinfo : EIATTR_NUM_MBARRIERS
	.align		4
.L_296:
        /*0d30*/ 	.byte	0x03, 0x38
        /*0d32*/ 	.short	0x0016


	//----- nvinfo : EIATTR_EXIT_INSTR_OFFSETS
	.align		4
        /*0d34*/ 	.byte	0x04, 0x1c
        /*0d36*/ 	.short	(.L_298 - .L_297)


	//   ....[0]....
.L_297:
        /*0d38*/ 	.word	0x00000970


	//   ....[1]....
        /*0d3c*/ 	.word	0x0000b5a0


	//   ....[2]....
        /*0d40*/ 	.word	0x00010ef0


	//----- nvinfo : EIATTR_MAX_THREADS
	.align		4
.L_298:
        /*0d44*/ 	.byte	0x04, 0x05
        /*0d46*/ 	.short	(.L_300 - .L_299)
.L_299:
        /*0d48*/ 	.word	0x00000180
        /*0d4c*/ 	.word	0x00000001
        /*0d50*/ 	.word	0x00000001


	//----- nvinfo : EIATTR_CRS_STACK_SIZE
	.align		4
.L_300:
        /*0d54*/ 	.byte	0x04, 0x1e
        /*0d56*/ 	.short	(.L_302 - .L_301)
.L_301:
        /*0d58*/ 	.word	0x00000000


	//----- nvinfo : EIATTR_CBANK_PARAM_SIZE
	.align		4
.L_302:
        /*0d5c*/ 	.byte	0x03, 0x19
        /*0d5e*/ 	.short	0x0af0


	//----- nvinfo : EIATTR_PARAM_CBANK
	.align		4
        /*0d60*/ 	.byte	0x04, 0x0a
        /*0d62*/ 	.short	(.L_304 - .L_303)
	.align		4
.L_303:
        /*0d64*/ 	.word	index@(.nv.constant0._ZN7cutlass13device_kernelIN5flash11enable_sm90INS1_16FlashAttnFwdSm90INS1_25CollectiveMainloopFwdSm90ILi2EN4cute5tupleIJNS5_1CILi1EEES8_S8_EEENS6_IJNS7_ILi128EEENS7_ILi96EEENS7_ILi192EEEEEELi128ENS_10bfloat16_tEfNS_4arch4Sm90ELb1ELb0ELb1ELb1ELb1ELb0ELb0ELb1ELb1ELb1ELb0ELb0EEENS1_21CollectiveEpilogueFwdINS6_IJSA_SA_SB_EEES9_SE_SG_Li256ELb1ELb1ELb0ELb0EEENS1_36VarlenDynamicPersistentTileSchedulerILi128ELi96ELi256ELi128ELb0ELb1ELb1ELb1ELb1ELb1EEEEEEEEEvNT_6ParamsE)
        /*0d68*/ 	.short	0x0210
        /*0d6a*/ 	.short	0x0af0


	//----- nvinfo : EIATTR_SW_WAR
	.align		4
.L_304:
        /*0d6c*/ 	.byte	0x04, 0x36
        /*0d6e*/ 	.short	(.L_306 - .L_305)
.L_305:
        /*0d70*/ 	.word	0x00000008
.L_306:


//--------------------- .nv.info._ZN7cutlass13device_kernelIN5flash11enable_sm90INS1_16FlashAttnFwdSm90INS1_25CollectiveMainloopFwdSm90ILi2EN4cute5tupleIJNS5_1CILi1EEES8_S8_EEENS6_IJNS7_ILi128EEENS7_ILi96EEENS7_ILi192EEEEEELi128ENS_10bfloat16_tEfNS_4arch4Sm90ELb1ELb0ELb1ELb1ELb1ELb1ELb0ELb1ELb1ELb1ELb0ELb0EEENS1_21CollectiveEpilogueFwdINS6_IJSA_SA_SB_EEES9_SE_SG_Li256ELb1ELb1ELb0ELb0EEENS1_36VarlenDynamicPersistentTileSchedulerILi128ELi96ELi256ELi128ELb0ELb1ELb1ELb1ELb1ELb1EEEEEEEEEvNT_6ParamsE --------------------------
	.section	.nv.info._ZN7cutlass13device_kernelIN5flash11enable_sm90INS1_16FlashAttnFwdSm90INS1_25CollectiveMainloopFwdSm90ILi2EN4cute5tupleIJNS5_1CILi1EEES8_S8_EEENS6_IJNS7_ILi128EEENS7_ILi96EEENS7_ILi192EEEEEELi128ENS_10bfloat16_tEfNS_4arch4Sm90ELb1ELb0ELb1ELb1ELb1ELb1ELb0ELb1ELb1ELb1ELb0ELb0EEENS1_21CollectiveEpilogueFwdINS6_IJSA_SA_SB_EEES9_SE_SG_Li256ELb1ELb1ELb0ELb0EEENS1_36VarlenDynamicPersistentTileSchedulerILi128ELi96ELi256ELi128ELb0ELb1ELb1ELb1ELb1ELb1EEEEEEEEEvNT_6ParamsE,"",@"SHT_CUDA_INFO"
	.sectionflags	@""
	.align	4


	//----- nvinfo : EIATTR_CUDA_API_VERSION
	.align		4
        /*0000*/ 	.byte	0x04, 0x37
        /*0002*/ 	.short	(.L_308 - .L_307)
.L_307:
        /*0004*/ 	.word	0x00000082


	//----- nvinfo : EIATTR_KPARAM_INFO
	.align		4
.L_308:
        /*0008*/ 	.byte	0x04, 0x17
        /*000a*/ 	.short	(.L_310 - .L_309)
.L_309:
        /*000c*/ 	.word	0x00000000
        /*0010*/ 	.short	0x0000
        /*0012*/ 	.short	0x0070
        /*0014*/ 	.byte	0x00, 0xf0, 0x01, 0x2a


	//----- nvinfo : EIATTR_SPARSE_MMA_MASK
	.align		4
.L_310:
        /*0018*/ 	.byte	0x03, 0x50
        /*001a*/ 	.short	0x0000


	//----- nvinfo : EIATTR_MAXREG_COUNT
	.align		4
        /*001c*/ 	.byte	0x03, 0x1b
        /*001e*/ 	.short	0x00a8


	//----- nvinfo : EIATTR_NUM_BARRIERS
	.align		4
        /*0020*/ 	.byte	0x02, 0x4c
        /*0022*/ 	.byte	0x10
	.zero		1


	//----- nvinfo : EIATTR_EXTERNS
	.align		4
        /*0024*/ 	.byte	0x04, 0x0f
        /*0026*/ 	.short	(.L_312 - .L_311)


	//   ....[0]....
	.align		4
.L_311:
        /*0028*/ 	.word	index@(__assertfail)


	//----- nvinfo : EIATTR_ANNOTATIONS
	.align		4
.L_312:
        /*002c*/ 	.byte	0x04, 0x55
        /*002e*/ 	.short	(.L_314 - .L_313)


	//   ....[0]....
.L_313:
        /* <DEDUP_REMOVED lines=32> */


	//----- nvinfo : EIATTR_MERCURY_ISA_VERSION
	.align		4
.L_314:
        /*0218*/ 	.byte	0x03, 0x5f
        /*021a*/ 	.short	0x0101


	//----- nvinfo : EIATTR_UNUSED_LOAD_BYTE_OFFSET
	.align		4
        /*021c*/ 	.byte	0x04, 0x44
        /*021e*/ 	.short	(.L_316 - .L_315)


	//   ....[0]....
.L_315:
        /*0220*/ 	.word	0x00000a50
        /*0224*/ 	.word	0x0000fff0


	//   ....[1]....
        /*0228*/ 	.word	0x0001b310
        /*022c*/ 	.word	0x0000fff0


	//----- nvinfo : EIATTR_INT_WARP_WIDE_INSTR_OFFSETS
	.align		4
.L_316:
        /*0230*/ 	.byte	0x04, 0x31
        /*0232*/ 	.short	(.L_318 - .L_317)


	//   ....[0]....
.L_317:
        /*0234*/ 	.word	0x00000130


	//   ....[1]....
        /*0238*/ 	.word	0x00000170


	//   ....[2]....
        /*023c*/ 	.word	0x000001e0


	//   ....[3]....
        /*0240*/ 	.word	0x0001fa40


	//   ....[4]....
        /*0244*/ 	.word	0x0001fad0


	//   ....[5]....
        /*0248*/ 	.word	0x000229e0


	//   ....[6]....
        /*024c*/ 	.word	0x00022a70


	//----- nvinfo : EIATTR_COOP_GROUP_MASK_REGIDS
	.align		4
.L_318:
        /*0250*/ 	.byte	0x04, 0x29
        /*0252*/ 	.short	(.L_320 - .L_319)


	//   ....[0]....
.L_319:
        /*0254*/ 	.word	0xffffffff


	//   ....[1]....
        /*0258*/ 	.word	0xffffffff


	//   ....[2]....
        /*025c*/ 	.word	0xffffffff


	//   ....[3]....
        /*0260*/ 	.word	0xffffffff


	//   ....[4]....
        /*0264*/ 	.word	0xffffffff


	//   ....[5]....
        /*0268*/ 	.word	0xffffffff


	//   ....[6]....
        /*026c*/ 	.word	0xffffffff


	//   ....[7]....
        /*0270*/ 	.word	0xffffffff


	//   ....[8]....
        /*0274*/ 	.word	0xffffffff


	//   ....[9]....
        /*0278*/ 	.word	0xffffffff


	//   ....[10]....
        /*027c*/ 	.word	0xffffffff


	//   ....[11]....
        /*0280*/ 	.word	0xffffffff


	//   ....[12]....
        /*0284*/ 	.word	0xffffffff


	//   ....[13]....
        /*0288*/ 	.word	0xffffffff


	//   ....[14]....
        /*028c*/ 	.word	0xffffffff


	//   ....[15]....
        /*0290*/ 	.word	0xffffffff


	//   ....[16]....
        /*0294*/ 	.word	0xffffffff


	//   ....[17]....
        /*0298*/ 	.word	0xffffffff


	//   ....[18]....
        /*029c*/ 	.word	0xffffffff


	//   ....[19]....
        /*02a0*/ 	.word	0xffffffff


	//   ....[20]....
        /*02a4*/ 	.word	0xffffffff


	//   ....[21]....
        /*02a8*/ 	.word	0xffffffff


	//   ....[22]....
        /*02ac*/ 	.word	0xffffffff


	//   ....[23]....
        /*02b0*/ 	.word	0xffffffff


	//   ....[24]....
        /*02b4*/ 	.word	0xffffffff


	//   ....[25]....
        /*02b8*/ 	.word	0xffffffff


	//   ....[26]....
        /*02bc*/ 	.word	0xffffffff


	//   ....[27]....
        /*02c0*/ 	.word	0xffffffff


	//   ....[28]....
        /*02c4*/ 	.word	0xffffffff


	//   ....[29]....
        /*02c8*/ 	.word	0xffffffff


	//   ....[30]....
        /*02cc*/ 	.word	0xffffffff


	//   ....[31]....
        /*02d0*/ 	.word	0xffffffff


	//   ....[32]....
        /*02d4*/ 	.word	0xffffffff


	//   ....[33]....
        /*02d8*/ 	.word	0xffffffff


	//   ....[34]....
        /*02dc*/ 	.word	0xffffffff


	//   ....[35]....
        /*02e0*/ 	.word	0xffffffff


	//   ....[36]....
        /*02e4*/ 	.word	0xffffffff


	//   ....[37]....
        /*02e8*/ 	.word	0xffffffff


	//   ....[38]....
        /*02ec*/ 	.word	0xffffffff


	//   ....[39]....
        /*02f0*/ 	.word	0xffffffff


	//   ....[40]....
        /*02f4*/ 	.word	0xffffffff


	//   ....[41]....
        /*02f8*/ 	.word	0xffffffff


	//   ....[42]....
        /*02fc*/ 	.word	0xffffffff


	//   ....[43]....
        /*0300*/ 	.word	0xffffffff


	//   ....[44]....
        /*0304*/ 	.word	0xffffffff


	//   ....[45]....
        /*0308*/ 	.word	0xffffffff


	//   ....[46]....
        /*030c*/ 	.word	0xffffffff


	//   ....[47]....
        /*0310*/ 	.word	0xffffffff


	//   ....[48]....
        /*0314*/ 	.word	0xffffffff


	//   ....[49]....
        /*0318*/ 	.word	0xffffffff


	//   ....[50]....
        /*031c*/ 	.word	0xffffffff


	//   ....[51]....
        /*0320*/ 	.word	0xffffffff


	//   ....[52]....
        /*0324*/ 	.word	0xffffffff


	//   ....[53]....
        /*0328*/ 	.word	0xffffffff


	//   ....[54]....
        /*032c*/ 	.word	0xffffffff


	//   ....[55]....
        /*0330*/ 	.word	0xffffffff


	//   ....[56]....
        /*0334*/ 	.word	0xffffffff


	//   ....[57]....
        /*0338*/ 	.word	0xffffffff


	//   ....[58]....
        /*033c*/ 	.word	0xffffffff


	//   ....[59]....
        /*0340*/ 	.word	0xffffffff


	//   ....[60]....
        /*0344*/ 	.word	0xffffffff


	//   ....[61]....
        /*0348*/ 	.word	0xffffffff


	//   ....[62]....
        /*034c*/ 	.word	0xffffffff


	//   ....[63]....
        /*0350*/ 	.word	0xffffffff


	//   ....[64]....
        /*0354*/ 	.word	0xffffffff


	//   ....[65]....
        /*0358*/ 	.word	0xffffffff


	//   ....[66]....
        /*035c*/ 	.word	0xffffffff


	//   ....[67]....
        /*0360*/ 	.word	0xffffffff


	//   ....[68]....
        /*0364*/ 	.word	0xffffffff


	//   ....[69]....
        /*0368*/ 	.word	0xffffffff


	//   ....[70]....
        /*036c*/ 	.word	0xffffffff


	//   ....[71]....
        /*0370*/ 	.word	0xffffffff


	//   ....[72]....
        /*0374*/ 	.word	0xffffffff


	//   ....[73]....
        /*0378*/ 	.word	0xffffffff


	//   ....[74]....
        /*037c*/ 	.word	0xffffffff


	//   ....[75]....
        /*0380*/ 	.word	0xffffffff


	//   ....[76]....
        /*0384*/ 	.word	0xffffffff


	//   ....[77]....
        /*0388*/ 	.word	0xffffffff


	//   ....[78]....
        /*038c*/ 	.word	0xffffffff


	//   ....[79]....
        /*0390*/ 	.word	0xffffffff


	//   ....[80]....
        /*0394*/ 	.word	0xffffffff


	//   ....[81]....
        /*0398*/ 	.word	0xffffffff


	//   ....[82]....
        /*039c*/ 	.word	0xffffffff


	//   ....[83]....
        /*03a0*/ 	.word	0xffffffff


	//   ....[84]....
        /*03a4*/ 	.word	0xffffffff


	//   ....[85]....
        /*03a8*/ 	.word	0xffffffff


	//   ....[86]....
        /*03ac*/ 	.word	0xffffffff


	//   ....[87]....
        /*03b0*/ 	.word	0xffffffff


	//   ....[88]....
        /*03b4*/ 	.word	0xffffffff


	//   ....[89]....
        /*03b8*/ 	.word	0xffffffff


	//   ....[90]....
        /*03bc*/ 	.word	0xffffffff


	//   ....[91]....
        /*03c0*/ 	.word	0xffffffff


	//   ....[92]....
        /*03c4*/ 	.word	0xffffffff


	//   ....[93]....
        /*03c8*/ 	.word	0xffffffff


	//   ....[94]....
        /*03cc*/ 	.word	0xffffffff


	//   ....[95]....
        /*03d0*/ 	.word	0xffffffff


	//   ....[96]....
        /*03d4*/ 	.word	0xffffffff


	//   ....[97]....
        /*03d8*/ 	.word	0xffffffff


	//   ....[98]....
        /*03dc*/ 	.word	0xffffffff


	//   ....[99]....
        /*03e0*/ 	.word	0xffffffff


	//   ....[100]....
        /*03e4*/ 	.word	0xffffffff


	//   ....[101]....
        /*03e8*/ 	.word	0xffffffff


	//   ....[102]....
        /*03ec*/ 	.word	0xffffffff


	//   ....[103]....
        /*03f0*/ 	.word	0xffffffff


	//   ....[104]....
        /*03f4*/ 	.word	0xffffffff


	//   ....[105]....
        /*03f8*/ 	.word	0xffffffff


	//   ....[106]....
        /*03fc*/ 	.word	0xffffffff


	//   ....[107]....
        /*0400*/ 	.word	0xffffffff


	//   ....[108]....
        /*0404*/ 	.word	0xffffffff


	//   ....[109]....
        /*0408*/ 	.word	0xffffffff


	//   ....[110]....
        /*040c*/ 	.word	0xffffffff


	//   ....[111]....
        /*0410*/ 	.word	0xffffffff


	//   ....[112]....
        /*0414*/ 	.word	0xffffffff


	//   ....[113]....
        /*0418*/ 	.word	0xffffffff


	//   ....[114]....
        /*041c*/ 	.word	0xffffffff


	//   ....[115]....
        /*0420*/ 	.word	0xffffffff


	//   ....[116]....
        /*0424*/ 	.word	0xffffffff


	//   ....[117]....
        /*0428*/ 	.word	0xffffffff


	//   ....[118]....
        /*042c*/ 	.word	0xffffffff


	//   ....[119]....
        /*0430*/ 	.word	0xffffffff


	//   ....[120]....
        /*0434*/ 	.word	0xffffffff


	//   ....[121]....
        /*0438*/ 	.word	0xffffffff


	//   ....[122]....
        /*043c*/ 	.word	0xffffffff


	//   ....[123]....
        /*0440*/ 	.word	0xffffffff


	//   ....[124]....
        /*0444*/ 	.word	0xffffffff


	//   ....[125]....
        /*0448*/ 	.word	0xffffffff


	//   ....[126]....
        /*044c*/ 	.word	0xffffffff


	//   ....[127]....
        /*0450*/ 	.word	0xffffffff


	//   ....[128]....
        /*0454*/ 	.word	0xffffffff


	//   ....[129]....
        /*0458*/ 	.word	0xffffffff


	//   ....[130]....
        /*045c*/ 	.word	0xffffffff


	//   ....[131]....
        /*0460*/ 	.word	0xffffffff


	//   ....[132]....
        /*0464*/ 	.word	0xffffffff


	//   ....[133]....
        /*0468*/ 	.word	0xffffffff


	//   ....[134]....
        /*046c*/ 	.word	0xffffffff


	//   ....[135]....
        /*0470*/ 	.word	0xffffffff


	//   ....[136]....
        /*0474*/ 	.word	0xffffffff


	//   ....[137]....
        /*0478*/ 	.word	0xffffffff


	//   ....[138]....
        /*047c*/ 	.word	0xffffffff


	//   ....[139]....
        /*0480*/ 	.word	0xffffffff


	//   ....[140]....
        /*0484*/ 	.word	0xffffffff


	//   ....[141]....
        /*0488*/ 	.word	0xffffffff


	//   ....[142]....
        /*048c*/ 	.word	0xffffffff


	//   ....[143]....
        /*0490*/ 	.word	0xffffffff


	//   ....[144]....
        /*0494*/ 	.word	0xffffffff


	//   ....[145]....
        /*0498*/ 	.word	0xffffffff


	//   ....[146]....
        /*049c*/ 	.word	0xffffffff


	//   ....[147]....
        /*04a0*/ 	.word	0xffffffff


	//   ....[148]....
        /*04a4*/ 	.word	0xffffffff


	//   ....[149]....
        /*04a8*/ 	.word	0xffffffff


	//   ....[150]....
        /*04ac*/ 	.word	0xffffffff


	//   ....[151]....
        /*04b0*/ 	.word	0xffffffff


	//   ....[152]....
        /*04b4*/ 	.word	0xffffffff


	//   ....[153]....
        /*04b8*/ 	.word	0xffffffff


	//   ....[154]....
        /*04bc*/ 	.word	0xffffffff


	//   ....[155]....
        /*04c0*/ 	.word	0xffffffff


	//   ....[156]....
        /*04c4*/ 	.word	0xffffffff


	//   ....[157]....
        /*04c8*/ 	.word	0xffffffff


	//   ....[158]....
        /*04cc*/ 	.word	0xffffffff


	//   ....[159]....
        /*04d0*/ 	.word	0xffffffff


	//   ....[160]....
        /*04d4*/ 	.word	0xffffffff


	//   ....[161]....
        /*04d8*/ 	.word	0xffffffff


	//   ....[162]....
        /*04dc*/ 	.word	0xffffffff


	//   ....[163]....
        /*04e0*/ 	.word	0xffffffff


	//   ....[164]....
        /*04e4*/ 	.word	0xffffffff


	//   ....[165]....
        /*04e8*/ 	.word	0xffffffff


	//   ....[166]....
        /*04ec*/ 	.word	0xffffffff


	//   ....[167]....
        /*04f0*/ 	.word	0xffffffff


	//   ....[168]....
        /*04f4*/ 	.word	0xffffffff


	//   ....[169]....
        /*04f8*/ 	.word	0xffffffff


	//   ....[170]....
        /*04fc*/ 	.word	0xffffffff


	//   ....[171]....
        /*0500*/ 	.word	0xffffffff


	//   ....[172]....
        /*0504*/ 	.word	0xffffffff


	//   ....[173]....
        /*0508*/ 	.word	0xffffffff


	//   ....[174]....
        /*050c*/ 	.word	0xffffffff


	//   ....[175]....
        /*0510*/ 	.word	0xffffffff


	//   ....[176]....
        /*0514*/ 	.word	0xffffffff


	//   ....[177]....
        /*0518*/ 	.word	0xffffffff


	//   ....[178]....
        /*051c*/ 	.word	0xffffffff


	//   ....[179]....
        /*0520*/ 	.word	0x0500000f


	//   ....[180]....
        /*0524*/ 	.word	0x0500000f


	//   ....[181]....
        /*0528*/ 	.word	0x0500000f


	//   ....[182]....
        /*052c*/ 	.word	0x0500000f


	//   ....[183]....
        /*0530*/ 	.word	0x0500000f


	//   ....[184]....
        /*0534*/ 	.word	0x0500000f


	//   ....[185]....
        /*0538*/ 	.word	0x0500000f


	//   ....[186]....
        /*053c*/ 	.word	0x0500000f


	//   ....[187]....
        /*0540*/ 	.word	0x0500000f


	//   ....[188]....
        /*0544*/ 	.word	0x0500000f


	//   ....[189]....
        /*0548*/ 	.word	0x0500000f


	//   ....[190]....
        /*054c*/ 	.word	0x0500000f


	//   ....[191]....
        /*0550*/ 	.word	0x0500000f


	//   ....[192]....
        /*0554*/ 	.word	0x0500000f


	//   ....[193]....
        /*0558*/ 	.word	0x0500000f


	//   ....[194]....
        /*055c*/ 	.word	0x0500000f


	//   ....[195]....
        /*0560*/ 	.word	0x0500000f


	//   ....[196]....
        /*0564*/ 	.word	0x0500000f


	//   ....[197]....
        /*0568*/ 	.word	0x0500000f


	//   ....[198]....
        /*056c*/ 	.word	0x0500000f


	//   ....[199]....
        /*0570*/ 	.word	0x0500000f


	//   ....[200]....
        /*0574*/ 	.word	0x0500000f


	//   ....[201]....
        /*0578*/ 	.word	0x0500000f


	//   ....[202]....
        /*057c*/ 	.word	0x0500000f


	//   ....[203]....
        /*0580*/ 	.word	0x0500000f


	//   ....[204]....
        /*0584*/ 	.word	0x0500000f


	//   ....[205]....
        /*0588*/ 	.word	0x0500000f


	//   ....[206]....
        /*058c*/ 	.word	0x0500000f


	//   ....[207]....
        /*0590*/ 	.word	0x0500000f


	//   ....[208]....
        /*0594*/ 	.word	0x0500000f


	//   ....[209]....
        /*0598*/ 	.word	0x0500000f


	//   ....[210]....
        /*059c*/ 	.word	0x0500000f


	//   ....[211]....
        /*05a0*/ 	.word	0x0500000f


	//   ....[212]....
        /*05a4*/ 	.word	0x0500000f


	//   ....[213]....
        /*05a8*/ 	.word	0x0500000f


	//   ....[214]....
        /*05ac*/ 	.word	0x0500000f


	//   ....[215]....
        /*05b0*/ 	.word	0x0500000f


	//   ....[216]....
        /*05b4*/ 	.word	0x0500000f


	//   ....[217]....
        /*05b8*/ 	.word	0x0500000f


	//   ....[218]....
        /*05bc*/ 	.word	0x0500000f


	//   ....[219]....
        /*05c0*/ 	.word	0x0500000f


	//   ....[220]....
        /*05c4*/ 	.word	0x0500000f


	//   ....[221]....
        /*05c8*/ 	.word	0x0500000f


	//   ....[222]....
        /*05cc*/ 	.word	0x0500000f


	//   ....[223]....
        /*05d0*/ 	.word	0x0500000f


	//   ....[224]....
        /*05d4*/ 	.word	0x0500000f


	//   ....[225]....
        /*05d8*/ 	.word	0x0500000f


	//   ....[226]....
        /*05dc*/ 	.word	0x0500000f


	//   ....[227]....
        /*05e0*/ 	.word	0x0500000f


	//   ....[228]....
        /*05e4*/ 	.word	0x0500000f


	//   ....[229]....
        /*05e8*/ 	.word	0x0500000f


	//   ....[230]....
        /*05ec*/ 	.word	0x0500000f


	//   ....[231]....
        /*05f0*/ 	.word	0x0500000f


	//   ....[232]....
        /*05f4*/ 	.word	0x0500000f


	//   ....[233]....
        /*05f8*/ 	.word	0x0500000f


	//   ....[234]....
        /*05fc*/ 	.word	0x0500000f


	//   ....[235]....
        /*0600*/ 	.word	0x0500000f


	//   ....[236]....
        /*0604*/ 	.word	0x0500000f


	//   ....[237]....
        /*0608*/ 	.word	0x0500000f


	//   ....[238]....
        /*060c*/ 	.word	0x0500000f


	//   ....[239]....
        /*0610*/ 	.word	0x0500000f


	//   ....[240]....
        /*0614*/ 	.word	0x0500000f


	//   ....[241]....
        /*0618*/ 	.word	0x0500000f


	//   ....[242]....
        /*061c*/ 	.word	0x0500000f


	//   ....[243]....
        /*0620*/ 	.word	0x0500000f


	//   ....[244]....
        /*0624*/ 	.word	0x0500000f


	//   ....[245]....
        /*0628*/ 	.word	0x0500000f


	//   ....[246]....
        /*062c*/ 	.word	0x0500000f


	//   ....[247]....
        /*0630*/ 	.word	0x0500000f


	//   ....[248]....
        /*0634*/ 	.word	0x0500000f


	//   ....[249]....
        /*0638*/ 	.word	0x0500000f


	//   ....[250]....
        /*063c*/ 	.word	0x0500000f


	//   ....[251]....
        /*0640*/ 	.word	0x0500000f


	//   ....[252]....
        /*0644*/ 	.word	0x0500000f


	//   ....[253]....
        /*0648*/ 	.word	0x0500000f


	//   ....[254]....
        /*064c*/ 	.word	0x0500000f


	//   ....[255]....
        /*0650*/ 	.word	0x0500000f


	//   ....[0]....
        /*0654*/ 	.word	0x0500000f


	//   ....[1]....
        /*0658*/ 	.word	0x0500000f


	//   ....[2]....
        /*065c*/ 	.word	0x0500000f


	//   ....[3]....
        /*0660*/ 	.word	0x0500000f


	//   ....[4]....
        /*0664*/ 	.word	0x0500000f


	//   ....[5]....
        /*0668*/ 	.word	0x0500000f


	//   ....[6]....
        /*066c*/ 	.word	0x0500000f


	//   ....[7]....
        /*0670*/ 	.word	0x0500000f


	//   ....[8]....
        /*0674*/ 	.word	0x0500000f


	//   ....[9]....
        /*0678*/ 	.word	0x0500000f


	//   ....[10]....
        /*067c*/ 	.word	0x0500000f


	//   ....[11]....
        /*0680*/ 	.word	0x0500000f


	//   ....[12]....
        /*0684*/ 	.word	0x0500000f


	//   ....[13]....
        /*0688*/ 	.word	0x0500000f


	//   ....[14]....
        /*068c*/ 	.word	0x0500000f


	//   ....[15]....
        /*0690*/ 	.word	0x0500000f


	//   ....[16]....
        /*0694*/ 	.word	0x0500000f


	//   ....[17]....
        /*0698*/ 	.word	0x0500000f


	//   ....[18]....
        /*069c*/ 	.word	0x0500000f


	//   ....[19]....
        /*06a0*/ 	.word	0x0500000f


	//   ....[20]....
        /*06a4*/ 	.word	0x0500000f


	//   ....[21]....
        /*06a8*/ 	.word	0x0500000f


	//   ....[22]....
        /*06ac*/ 	.word	0x0500000f


	//   ....[23]....
        /*06b0*/ 	.word	0x0500000f


	//   ....[24]....
        /*06b4*/ 	.word	0x0500000f


	//   ....[25]....
        /*06b8*/ 	.word	0x0500000f


	//   ....[26]....
        /*06bc*/ 	.word	0x0500000f


	//   ....[27]....
        /*06c0*/ 	.word	0x0500000f


	//   ....[28]....
        /*06c4*/ 	.word	0x0500000f


	//   ....[29]....
        /*06c8*/ 	.word	0x0500000f


	//   ....[30]....
        /*06cc*/ 	.word	0x0500000f


	//   ....[31]....
        /*06d0*/ 	.word	0x0500000f


	//   ....[32]....
        /*06d4*/ 	.word	0x0500000f


	//   ....[33]....
        /*06d8*/ 	.word	0x0500000f


	//   ....[34]....
        /*06dc*/ 	.word	0x0500000f


	//----- nvinfo : EIATTR_COOP_GROUP_INSTR_OFFSETS
	.align		4
.L_320:
        /*06e0*/ 	.byte	0x04, 0x28
        /*06e2*/ 	.short	(.L_322 - .L_321)


	//   ....[0]....
.L_321:
        /*06e4*/ 	.word	0x00000060


	//   ....[1]....
        /*06e8*/ 	.word	0x00000140


	//   ....[2]....
        /*06ec*/ 	.word	0x00000190


	//   ....[3]....
        /*06f0*/ 	.word	0x000003c0


	//   ....[4]....
        /*06f4*/ 	.word	0x00000520


	//   ....[5]....
        /*06f8*/ 	.word	0x00000640


	//   ....[6]....
        /*06fc*/ 	.word	0x000007a0


	//   ....[7]....
        /*0700*/ 	.word	0x00003760


	//   ....[8]....
        /*0704*/ 	.word	0x00003770


	//   ....[9]....
        /*0708*/ 	.word	0x00004e10


	//   ....[10]....
        /*070c*/ 	.word	0x00004e20


	//   ....[11]....
        /*0710*/ 	.word	0x00006fa0


	//   ....[12]....
        /*0714*/ 	.word	0x00006fb0


	//   ....[13]....
        /*0718*/ 	.word	0x000087b0


	//   ....[14]....
        /*071c*/ 	.word	0x000087c0


	//   ....[15]....
        /*0720*/ 	.word	0x0000a170


	//   ....[16]....
        /*0724*/ 	.word	0x0000a180


	//   ....[17]....
        /*0728*/ 	.word	0x0000a410


	//   ....[18]....
        /*072c*/ 	.word	0x0000a420


	//   ....[19]....
        /*0730*/ 	.word	0x0000a960


	//   ....[20]....
        /*0734*/ 	.word	0x0000a990


	//   ....[21]....
        /*0738*/ 	.word	0x0000ab10


	//   ....[22]....
        /*073c*/ 	.word	0x0000ab30


	//   ....[23]....
        /*0740*/ 	.word	0x0000b170


	//   ....[24]....
        /*0744*/ 	.word	0x0000b870


	//   ....[25]....
        /*0748*/ 	.word	0x0000b880


	//   ....[26]....
        /*074c*/ 	.word	0x0000b890


	//   ....[27]....
        /*0750*/ 	.word	0x0000b8a0


	//   ....[28]....
        /*0754*/ 	.word	0x0000c110


	//   ....[29]....
        /*0758*/ 	.word	0x0000c120


	//   ....[30]....
        /*075c*/ 	.word	0x0000c130


	//   ....[31]....
        /*0760*/ 	.word	0x0000c140


	//   ....[32]....
        /*0764*/ 	.word	0x0000f220


	//   ....[33]....
        /*0768*/ 	.word	0x0000f230


	//   ....[34]....
        /*076c*/ 	.word	0x0000f240


	//   ....[35]....
        /*0770*/ 	.word	0x0000f250


	//   ....[36]....
        /*0774*/ 	.word	0x0000f900


	//   ....[37]....
        /*0778*/ 	.word	0x0000f910


	//   ....[38]....
        /*077c*/ 	.word	0x0000f920


	//   ....[39]....
        /*0780*/ 	.word	0x0000f930


	//   ....[40]....
        /*0784*/ 	.word	0x00013700


	//   ....[41]....
        /*0788*/ 	.word	0x00013740


	//   ....[42]....
        /*078c*/ 	.word	0x00013d90


	//   ....[43]....
        /*0790*/ 	.word	0x00013ed0


	//   ....[44]....
        /*0794*/ 	.word	0x00014630


	//   ....[45]....
        /*0798*/ 	.word	0x000146d0


	//   ....[46]....
        /*079c*/ 	.word	0x00016410


	//   ....[47]....
        /*07a0*/ 	.word	0x000164a0


	//   ....[48]....
        /*07a4*/ 	.word	0x00016c10


	//   ....[49]....
        /*07a8*/ 	.word	0x00016ce0


	//   ....[50]....
        /*07ac*/ 	.word	0x000173c0


	//   ....[51]....
        /*07b0*/ 	.word	0x00017410


	//   ....[52]....
        /*07b4*/ 	.word	0x00019800


	//   ....[53]....
        /*07b8*/ 	.word	0x00019820


	//   ....[54]....
        /*07bc*/ 	.word	0x00019860


	//   ....[55]....
        /*07c0*/ 	.word	0x00019870


	//   ....[56]....
        /*07c4*/ 	.word	0x0001abe0


	//   ....[57]....
        /*07c8*/ 	.word	0x0001ac50


	//   ....[58]....
        /*07cc*/ 	.word	0x0001ac80


	//   ....[59]....
        /*07d0*/ 	.word	0x0001ac90


	//   ....[60]....
        /*07d4*/ 	.word	0x0001bd60


	//   ....[61]....
        /*07d8*/ 	.word	0x0001bda0


	//   ....[62]....
        /*07dc*/ 	.word	0x0001bde0


	//   ....[63]....
        /*07e0*/ 	.word	0x0001be10


	//   ....[64]....
        /*07e4*/ 	.word	0x0001c380


	//   ....[65]....
        /*07e8*/ 	.word	0x0001c3b0


	//   ....[66]....
        /*07ec*/ 	.word	0x0001c470


	//   ....[67]....
        /*07f0*/ 	.word	0x0001c490


	//   ....[68]....
        /*07f4*/ 	.word	0x0001c550


	//   ....[69]....
        /*07f8*/ 	.word	0x0001c570


	//   ....[70]....
        /*07fc*/ 	.word	0x0001c640


	//   ....[71]....
        /*0800*/ 	.word	0x0001c660


	//   ....[72]....
        /*0804*/ 	.word	0x0001ce70


	//   ....[73]....
        /*0808*/ 	.word	0x0001ce90


	//   ....[74]....
        /*080c*/ 	.word	0x0001cf50


	//   ....[75]....
        /*0810*/ 	.word	0x0001cf70


	//   ....[76]....
        /*0814*/ 	.word	0x0001d030


	//   ....[77]....
        /*0818*/ 	.word	0x0001d050


	//   ....[78]....
        /*081c*/ 	.word	0x0001d120


	//   ....[79]....
        /*0820*/ 	.word	0x0001d140


	//   ....[80]....
        /*0824*/ 	.word	0x0001d290


	//   ....[81]....
        /*0828*/ 	.word	0x0001d440


	//   ....[82]....
        /*082c*/ 	.word	0x0001d470


	//   ....[83]....
        /*0830*/ 	.word	0x0001d4a0


	//   ....[84]....
        /*0834*/ 	.word	0x0001d4d0


	//   ....[85]....
        /*0838*/ 	.word	0x0001d500


	//   ....[86]....
        /*083c*/ 	.word	0x0001d530


	//   ....[87]....
        /*0840*/ 	.word	0x0001d6a0


	//   ....[88]....
        /*0844*/ 	.word	0x0001d6d0


	//   ....[89]....
        /*0848*/ 	.word	0x0001d700


	//   ....[90]....
        /*084c*/ 	.word	0x0001d730


	//   ....[91]....
        /*0850*/ 	.word	0x0001d760


	//   ....[92]....
        /*0854*/ 	.word	0x0001d790


	//   ....[93]....
        /*0858*/ 	.word	0x0001d820


	//   ....[94]....
        /*085c*/ 	.word	0x0001d880


	//   ....[95]....
        /*0860*/ 	.word	0x0001d910


	//   ....[96]....
        /*0864*/ 	.word	0x0001e700


	//   ....[97]....
        /*0868*/ 	.word	0x00020700


	//   ....[98]....
        /*086c*/ 	.word	0x00020720


	//   ....[99]....
        /*0870*/ 	.word	0x000207d0


	//   ....[100]....
        /*0874*/ 	.word	0x000207f0


	//   ....[101]....
        /*0878*/ 	.word	0x00020890


	//   ....[102]....
        /*087c*/ 	.word	0x000208b0


	//   ....[103]....
        /*0880*/ 	.word	0x00020950


	//   ....[104]....
        /*0884*/ 	.word	0x00020970


	//   ....[105]....
        /*0888*/ 	.word	0x00020a10


	//   ....[106]....
        /*088c*/ 	.word	0x00020a30


	//   ....[107]....
        /*0890*/ 	.word	0x00020a40


	//   ....[108]....
        /*0894*/ 	.word	0x00020ad0


	//   ....[109]....
        /*0898*/ 	.word	0x00021280


	//   ....[110]....
        /*089c*/ 	.word	0x000212b0


	//   ....[111]....
        /*08a0*/ 	.word	0x000212d0


	//   ....[112]....
        /*08a4*/ 	.word	0x00021360


	//   ....[113]....
        /*08a8*/ 	.word	0x00021370


	//   ....[114]....
        /*08ac*/ 	.word	0x00021410


	//   ....[115]....
        /*08b0*/ 	.word	0x00021420


	//   ....[116]....
        /*08b4*/ 	.word	0x000214c0


	//   ....[117]....
        /*08b8*/ 	.word	0x000214d0


	//   ....[118]....
        /*08bc*/ 	.word	0x00021570


	//   ....[119]....
        /*08c0*/ 	.word	0x00021580


	//   ....[120]....
        /*08c4*/ 	.word	0x00021620


	//   ....[121]....
        /*08c8*/ 	.word	0x00021630


	//   ....[122]....
        /*08cc*/ 	.word	0x000216d0


	//   ....[123]....
        /*08d0*/ 	.word	0x000216e0


	//   ....[124]....
        /*08d4*/ 	.word	0x000216f0


	//   ....[125]....
        /*08d8*/ 	.word	0x00021ec0


	//   ....[126]....
        /*08dc*/ 	.word	0x00021ed0


	//   ....[127]....
        /*08e0*/ 	.word	0x00021ee0


	//   ....[128]....
        /*08e4*/ 	.word	0x00021f70


	//   ....[129]....
        /*08e8*/ 	.word	0x00021f80


	//   ....[130]....
        /*08ec*/ 	.word	0x00021fe0


	//   ....[131]....
        /*08f0*/ 	.word	0x00022010


	//   ....[132]....
        /*08f4*/ 	.word	0x00022050


	//   ....[133]....
        /*08f8*/ 	.word	0x00022080


	//   ....[134]....
        /*08fc*/ 	.word	0x000220c0


	//   ....[135]....
        /*0900*/ 	.word	0x000220f0


	//   ....[136]....
        /*0904*/ 	.word	0x00022130


	//   ....[137]....
        /*0908*/ 	.word	0x000223b0


	//   ....[138]....
        /*090c*/ 	.word	0x000223d0


	//   ....[139]....
        /*0910*/ 	.word	0x00022460


	//   ....[140]....
        /*0914*/ 	.word	0x00022470


	//   ....[141]....
        /*0918*/ 	.word	0x000224e0


	//   ....[142]....
        /*091c*/ 	.word	0x000224f0


	//   ....[143]....
        /*0920*/ 	.word	0x00022560


	//   ....[144]....
        /*0924*/ 	.word	0x00022570


	//   ....[145]....
        /*0928*/ 	.word	0x000225e0


	//   ....[146]....
        /*092c*/ 	.word	0x000225f0


	//   ....[147]....
        /*0930*/ 	.word	0x00022600


	//   ....[148]....
        /*0934*/ 	.word	0x00022670


	//   ....[149]....
        /*0938*/ 	.word	0x00022c00


	//   ....[150]....
        /*093c*/ 	.word	0x00022c30


	//   ....[151]....
        /*0940*/ 	.word	0x00022c50


	//   ....[152]....
        /*0944*/ 	.word	0x00022c60


	//   ....[153]....
        /*0948*/ 	.word	0x00022ca0


	//   ....[154]....
        /*094c*/ 	.word	0x00022cc0


	//   ....[155]....
        /*0950*/ 	.word	0x00022d30


	//   ....[156]....
        /*0954*/ 	.word	0x00022d50


	//   ....[157]....
        /*0958*/ 	.word	0x00022db0


	//   ....[158]....
        /*095c*/ 	.word	0x00022dd0


	//   ....[159]....
        /*0960*/ 	.word	0x00022e20


	//   ....[160]....
        /*0964*/ 	.word	0x00022e40


	//   ....[161]....
        /*0968*/ 	.word	0x00023230


	//   ....[162]....
        /*096c*/ 	.word	0x00023260


	//   ....[163]....
        /*0970*/ 	.word	0x00023290


	//   ....[164]....
        /*0974*/ 	.word	0x000232c0


	//   ....[165]....
        /*0978*/ 	.word	0x000232f0


	//   ....[166]....
        /*097c*/ 	.word	0x00023320


	//   ....[167]....
        /*0980*/ 	.word	0x00023350


	//   ....[168]....
        /*0984*/ 	.word	0x00023380


	//   ....[169]....
        /*0988*/ 	.word	0x00023500


	//   ....[170]....
        /*098c*/ 	.word	0x00023530


	//   ....[171]....
        /*0990*/ 	.word	0x00023560


	//   ....[172]....
        /*0994*/ 	.word	0x00023590


	//   ....[173]....
        /*0998*/ 	.word	0x000235c0


	//   ....[174]....
        /*099c*/ 	.word	0x000235f0


	//   ....[175]....
        /*09a0*/ 	.word	0x000236b0


	//   ....[176]....
        /*09a4*/ 	.word	0x000236d0


	//   ....[177]....
        /*09a8*/ 	.word	0x00023740


	//   ....[178]....
        /*09ac*/ 	.word	0x00023de0


	//   ....[179]....
        /*09b0*/ 	.word	0x00024120


	//   ....[180]....
        /*09b4*/ 	.word	0x000241b0


	//   ....[181]....
        /*09b8*/ 	.word	0x00024250


	//   ....[182]....
        /*09bc*/ 	.word	0x000242e0


	//   ....[183]....
        /*09c0*/ 	.word	0x000243d0


	//   ....[184]....
        /*09c4*/ 	.word	0x00024460


	//   ....[185]....
        /*09c8*/ 	.word	0x00024500


	//   ....[186]....
        /*09cc*/ 	.word	0x00024590


	//   ....[187]....
        /*09d0*/ 	.word	0x00024680


	//   ....[188]....
        /*09d4*/ 	.word	0x00024710


	//   ....[189]....
        /*09d8*/ 	.word	0x000247b0


	//   ....[190]....
        /*09dc*/ 	.word	0x00024840


	//   ....[191]....
        /*09e0*/ 	.word	0x00024930


	//   ....[192]....
        /*09e4*/ 	.word	0x000249c0


	//   ....[193]....
        /*09e8*/ 	.word	0x00024a10


	//   ....[194]....
        /*09ec*/ 	.word	0x00024a60


	//   ....[195]....
        /*09f0*/ 	.word	0x00024af0


	//   ....[196]....
        /*09f4*/ 	.word	0x00024b80


	//   ....[197]....
        /*09f8*/ 	.word	0x00024bd0


	//   ....[198]....
        /*09fc*/ 	.word	0x00024c20


	//   ....[199]....
        /*0a00*/ 	.word	0x00024d10


	//   ....[200]....
        /*0a04*/ 	.word	0x00024da0


	//   ....[201]....
        /*0a08*/ 	.word	0x00024df0


	//   ....[202]....
        /*0a0c*/ 	.word	0x00024e40


	//   ....[203]....
        /*0a10*/ 	.word	0x00024ed0


	//   ....[204]....
        /*0a14*/ 	.word	0x00024f60


	//   ....[205]....
        /*0a18*/ 	.word	0x00024fb0


	//   ....[206]....
        /*0a1c*/ 	.word	0x00025000


	//   ....[207]....
        /*0a20*/ 	.word	0x00025300


	//   ....[208]....
        /*0a24*/ 	.word	0x000255e0


	//   ....[209]....
        /*0a28*/ 	.word	0x000256d0


	//   ....[210]....
        /*0a2c*/ 	.word	0x00025770


	//   ....[211]....
        /*0a30*/ 	.word	0x000257d0


	//   ....[212]....
        /*0a34*/ 	.word	0x000258e0


	//   ....[213]....
        /*0a38*/ 	.word	0x00025950


	//   ....[214]....
        /*0a3c*/ 	.word	0x00025a60


	//   ....[215]....
        /*0a40*/ 	.word	0x00025ad0


	//   ....[216]....
        /*0a44*/ 	.word	0x00025be0


	//   ....[217]....
        /*0a48*/ 	.word	0x00025c50


	//   ....[218]....
        /*0a4c*/ 	.word	0x00025d60


	//   ....[219]....
        /*0a50*/ 	.word	0x00025dd0


	//   ....[220]....
        /*0a54*/ 	.word	0x00025e70


	//   ....[221]....
        /*0a58*/ 	.word	0x00025f80


	//   ....[222]....
        /*0a5c*/ 	.word	0x00025fe0


	//   ....[223]....
        /*0a60*/ 	.word	0x00026040


	//   ....[224]....
        /*0a64*/ 	.word	0x00026140


	//   ....[225]....
        /*0a68*/ 	.word	0x000261a0


	//   ....[226]....
        /*0a6c*/ 	.word	0x000262b0


	//   ....[227]....
        /*0a70*/ 	.word	0x00026310


	//   ....[228]....
        /*0a74*/ 	.word	0x00026420


	//   ....[229]....
        /*0a78*/ 	.word	0x00026480


	//   ....[230]....
        /*0a7c*/ 	.word	0x00026590


	//   ....[231]....
        /*0a80*/ 	.word	0x000265f0


	//   ....[232]....
        /*0a84*/ 	.word	0x00026700


	//   ....[233]....
        /*0a88*/ 	.word	0x00026760


	//   ....[234]....
        /*0a8c*/ 	.word	0x00026870


	//   ....[235]....
        /*0a90*/ 	.word	0x000268d0


	//   ....[236]....
        /*0a94*/ 	.word	0x000269c0


	//   ....[237]....
        /*0a98*/ 	.word	0x00026af0


	//   ....[238]....
        /*0a9c*/ 	.word	0x00026ba0


	//   ....[239]....
        /*0aa0*/ 	.word	0x00026c20


	//   ....[240]....
        /*0aa4*/ 	.word	0x00026d00


	//   ....[241]....
        /*0aa8*/ 	.word	0x00026d60


	//   ....[242]....
        /*0aac*/ 	.word	0x00026e30


	//   ....[243]....
        /*0ab0*/ 	.word	0x00026e90


	//   ....[244]....
        /*0ab4*/ 	.word	0x00026f60


	//   ....[245]....
        /*0ab8*/ 	.word	0x00026fc0


	//   ....[246]....
        /*0abc*/ 	.word	0x00027090


	//   ....[247]....
        /*0ac0*/ 	.word	0x000270f0


	//   ....[248]....
        /*0ac4*/ 	.word	0x000271c0


	//   ....[249]....
        /*0ac8*/ 	.word	0x000272b0


	//   ....[250]....
        /*0acc*/ 	.word	0x00027350


	//   ....[251]....
        /*0ad0*/ 	.word	0x000273b0


	//   ....[252]....
        /*0ad4*/ 	.word	0x000274a0


	//   ....[253]....
        /*0ad8*/ 	.word	0x00027500


	//   ....[254]....
        /*0adc*/ 	.word	0x000275e0


	//   ....[255]....
        /*0ae0*/ 	.word	0x00027640


	//   ....[0]....
        /*0ae4*/ 	.word	0x00027720


	//   ....[1]....
        /*0ae8*/ 	.word	0x00027780


	//   ....[2]....
        /*0aec*/ 	.word	0x00027860


	//   ....[3]....
        /*0af0*/ 	.word	0x000278c0


	//   ....[4]....
        /*0af4*/ 	.word	0x00027990


	//   ....[5]....
        /*0af8*/ 	.word	0x00027ac0


	//   ....[6]....
        /*0afc*/ 	.word	0x00027bc0


	//   ....[7]....
        /*0b00*/ 	.word	0x00027c50


	//   ....[8]....
        /*0b04*/ 	.word	0x00027d20


	//   ....[9]....
        /*0b08*/ 	.word	0x00027d80


	//   ....[10]....
        /*0b0c*/ 	.word	0x00027e50


	//   ....[11]....
        /*0b10*/ 	.word	0x00027eb0


	//   ....[12]....
        /*0b14*/ 	.word	0x00027f90


	//   ....[13]....
        /*0b18*/ 	.word	0x00027ff0


	//   ....[14]....
        /*0b1c*/ 	.word	0x000280c0


	//   ....[15]....
        /*0b20*/ 	.word	0x00028120


	//   ....[16]....
        /*0b24*/ 	.word	0x000281e0


	//   ....[17]....
        /*0b28*/ 	.word	0x00028270


	//   ....[18]....
        /*0b2c*/ 	.word	0x00028310


	//   ....[19]....
        /*0b30*/ 	.word	0x00028430


	//   ....[20]....
        /*0b34*/ 	.word	0x000284a0


	//   ....[21]....
        /*0b38*/ 	.word	0x00028510


	//   ....[22]....
        /*0b3c*/ 	.word	0x00028580


	//   ....[23]....
        /*0b40*/ 	.word	0x000285f0


	//   ....[24]....
        /*0b44*/ 	.word	0x00028670


	//   ....[25]....
        /*0b48*/ 	.word	0x00028700


	//   ....[26]....
        /*0b4c*/ 	.word	0x00028790


	//   ....[27]....
        /*0b50*/ 	.word	0x00028800


	//   ....[28]....
        /*0b54*/ 	.word	0x00028870


	//   ....[29]....
        /*0b58*/ 	.word	0x000288e0


	//   ....[30]....
        /*0b5c*/ 	.word	0x00028960


	//   ....[31]....
        /*0b60*/ 	.word	0x000289d0


	//   ....[32]....
        /*0b64*/ 	.word	0x00028a70


	//   ....[33]....
        /*0b68*/ 	.word	0x00028b00


	//   ....[34]....
        /*0b6c*/ 	.word	0x00028c20


	//----- nvinfo : EIATTR_REG_RECONFIG
	.align		4
.L_322:
        /*0b70*/ 	.byte	0x01, 0x54
	.zero		2


	//----- nvinfo : EIATTR_SYSCALL_OFFSETS
	.align		4
        /*0b74*/ 	.byte	0x04, 0x46
        /*0b76*/ 	.short	(.L_324 - .L_323)


	//   ....[0]....
.L_323:
        /*0b78*/ 	.word	0x00001b00


	//   ....[1]....
        /*0b7c*/ 	.word	0x00001c50


	//   ....[2]....
        /*0b80*/ 	.word	0x0000b310


	//   ....[3]....
        /*0b84*/ 	.word	0x0000b630


	//   ....[4]....
        /*0b88*/ 	.word	0x0001fc30


	//   ....[5]....
        /*0b8c*/ 	.word	0x0001fd80


	//   ....[6]....
        /*0b90*/ 	.word	0x0001fe70


	//   ....[7]....
        /*0b94*/ 	.word	0x00020e80


	//----- nvinfo : EIATTR_MBARRIER_INSTR_OFFSETS
	.align		4
.L_324:
        /*0b98*/ 	.byte	0x04, 0x39
        /*0b9a*/ 	.short	(.L_326 - .L_325)


	//   ....[0]....
.L_325:
        /*0b9c*/ 	.word	0x00000270
        /*0ba0*/ 	.word	0x000000ff
        /*0ba4*/ 	.word	0x0002a800
        /*0ba8*/ 	.short	0x0100
        /*0baa*/ 	.byte	0x08
	.zero		1


	//   ....[1]....
        /*0bac*/ 	.word	0x00000280
        /*0bb0*/ 	.word	0x000000ff
        /*0bb4*/ 	.word	0x0002a820
        /*0bb8*/ 	.short	0x0100
        /*0bba*/ 	.byte	0x08
	.zero		1


	//   ....[2]....
        /*0bbc*/ 	.word	0x00000370
        /*0bc0*/ 	.word	0x000000ff
        /*0bc4*/ 	.word	0x0002a830
        /*0bc8*/ 	.short	0x0100
        /*0bca*/ 	.byte	0x08
	.zero		1


	//   ....[3]....
        /*0bcc*/ 	.word	0x00000380
        /*0bd0*/ 	.word	0x000000ff
        /*0bd4*/ 	.word	0x0002a840
        /*0bd8*/ 	.short	0x0100
        /*0bda*/ 	.byte	0x08
	.zero		1


	//   ....[4]....
        /*0bdc*/ 	.word	0x00000390
        /*0be0*/ 	.word	0x000000ff
        /*0be4*/ 	.word	0x0002a838
        /*0be8*/ 	.short	0x0100
        /*0bea*/ 	.byte	0x08
	.zero		1


	//   ....[5]....
        /*0bec*/ 	.word	0x000003a0
        /*0bf0*/ 	.word	0x000000ff
        /*0bf4*/ 	.word	0x0002a848
        /*0bf8*/ 	.short	0x0100
        /*0bfa*/ 	.byte	0x08
	.zero		1


	//   ....[6]....
        /*0bfc*/ 	.word	0x000004d0
        /*0c00*/ 	.word	0x000000ff
        /*0c04*/ 	.word	0x0002a850
        /*0c08*/ 	.short	0x0100
        /*0c0a*/ 	.byte	0x08
	.zero		1


	//   ....[7]....
        /*0c0c*/ 	.word	0x000004e0
        /*0c10*/ 	.word	0x000000ff
        /*0c14*/ 	.word	0x0002a860
        /*0c18*/ 	.short	0x0100
        /*0c1a*/ 	.byte	0x08
	.zero		1


	//   ....[8]....
        /*0c1c*/ 	.word	0x000004f0
        /*0c20*/ 	.word	0x000000ff
        /*0c24*/ 	.word	0x0002a858
        /*0c28*/ 	.short	0x0100
        /*0c2a*/ 	.byte	0x08
	.zero		1


	//   ....[9]....
        /*0c2c*/ 	.word	0x00000500
        /*0c30*/ 	.word	0x000000ff
        /*0c34*/ 	.word	0x0002a868
        /*0c38*/ 	.short	0x0100
        /*0c3a*/ 	.byte	0x08
	.zero		1


	//   ....[10]....
        /*0c3c*/ 	.word	0x000005f0
        /*0c40*/ 	.word	0x000000ff
        /*0c44*/ 	.word	0x0002a870
        /*0c48*/ 	.short	0x0100
        /*0c4a*/ 	.byte	0x06
	.zero		1


	//   ....[11]....
        /*0c4c*/ 	.word	0x00000600
        /*0c50*/ 	.word	0x000000ff
        /*0c54*/ 	.word	0x0002a880
        /*0c58*/ 	.short	0x0100
        /*0c5a*/ 	.byte	0x06
	.zero		1


	//   ....[12]....
        /*0c5c*/ 	.word	0x00000610
        /*0c60*/ 	.word	0x000000ff
        /*0c64*/ 	.word	0x0002a878
        /*0c68*/ 	.short	0x0100
        /*0c6a*/ 	.byte	0x06
	.zero		1


	//   ....[13]....
        /*0c6c*/ 	.word	0x00000620
        /*0c70*/ 	.word	0x000000ff
        /*0c74*/ 	.word	0x0002a888
        /*0c78*/ 	.short	0x0100
        /*0c7a*/ 	.byte	0x06
	.zero		1


	//   ....[14]....
        /*0c7c*/ 	.word	0x00000750
        /*0c80*/ 	.word	0x000000ff
        /*0c84*/ 	.word	0x0002a890
        /*0c88*/ 	.short	0x0100
        /*0c8a*/ 	.byte	0x08
	.zero		1


	//   ....[15]....
        /*0c8c*/ 	.word	0x00000760
        /*0c90*/ 	.word	0x000000ff
        /*0c94*/ 	.word	0x0002a8a0
        /*0c98*/ 	.short	0x0100
        /*0c9a*/ 	.byte	0x08
	.zero		1


	//   ....[16]....
        /*0c9c*/ 	.word	0x00000770
        /*0ca0*/ 	.word	0x000000ff
        /*0ca4*/ 	.word	0x0002a898
        /*0ca8*/ 	.short	0x0100
        /*0caa*/ 	.byte	0x08
	.zero		1


	//   ....[17]....
        /*0cac*/ 	.word	0x00000780
        /*0cb0*/ 	.word	0x000000ff
        /*0cb4*/ 	.word	0x0002a8a8
        /*0cb8*/ 	.short	0x0100
        /*0cba*/ 	.byte	0x08
	.zero		1


	//   ....[18]....
        /*0cbc*/ 	.word	0x000008b0
        /*0cc0*/ 	.word	0x000000ff
        /*0cc4*/ 	.word	0x0002a8b0
        /*0cc8*/ 	.short	0x0100
        /*0cca*/ 	.byte	0x08
	.zero		1


	//   ....[19]....
        /*0ccc*/ 	.word	0x000008c0
        /*0cd0*/ 	.word	0x000000ff
        /*0cd4*/ 	.word	0x0002a8c0
        /*0cd8*/ 	.short	0x0100
        /*0cda*/ 	.byte	0x08
	.zero		1


	//   ....[20]....
        /*0cdc*/ 	.word	0x000008d0
        /*0ce0*/ 	.word	0x000000ff
        /*0ce4*/ 	.word	0x0002a8b8
        /*0ce8*/ 	.short	0x0100
        /*0cea*/ 	.byte	0x08
	.zero		1


	//   ....[21]....
        /*0cec*/ 	.word	0x000008e0
        /*0cf0*/ 	.word	0x000000ff
        /*0cf4*/ 	.word	0x0002a8c8
        /*0cf8*/ 	.short	0x0100
        /*0cfa*/ 	.byte	0x08
	.zero		1


	//   ....[22]....
        /*0cfc*/ 	.word	0x00003710
        /*0d00*/ 	.word	0x00000056
        /*0d04*/ 	.word	0x0002a890
        /*0d08*/ 	.short	0x010a
        /*0d0a*/ 	.byte	0x3f
	.zero		1


	//   ....[23]....
        /*0d0c*/ 	.word	0x00006f40
        /*0d10*/ 	.word	0x00000056
        /*0d14*/ 	.word	0x0002a890
        /*0d18*/ 	.short	0x010a
        /*0d1a*/ 	.byte	0x3f
	.zero		1


	//   ....[24]....
        /*0d1c*/ 	.word	0x00009fb0
        /*0d20*/ 	.word	0x00000056
        /*0d24*/ 	.word	0x0002a890
        /*0d28*/ 	.short	0x010a
        /*0d2a*/ 	.byte	0x3f
	.zero		1


	//   ....[25]....
        /*0d2c*/ 	.word	0x0000a770
        /*0d30*/ 	.word	0x0000000b
        /*0d34*/ 	.word	0x00000000
        /*0d38*/ 	.short	0x0101
        /*0d3a*/ 	.byte	0x3f
	.zero		1


	//   ....[26]....
        /*0d3c*/ 	.word	0x0000a7b0
        /*0d40*/ 	.word	0x00000056
        /*0d44*/ 	.word	0x0002a8b0
        /*0d48*/ 	.short	0x010a
        /*0d4a*/ 	.byte	0x3f
	.zero		1


	//   ....[27]....
        /*0d4c*/ 	.word	0x0000ad60
        /*0d50*/ 	.word	0x00000056
        /*0d54*/ 	.word	0x00000000
        /*0d58*/ 	.short	0x0101
        /*0d5a*/ 	.byte	0x3f
	.zero		1


	//   ....[28]....
        /*0d5c*/ 	.word	0x0000b390
        /*0d60*/ 	.word	0x00000002
        /*0d64*/ 	.word	0x0002a800
        /*0d68*/ 	.short	0x010a
        /*0d6a*/ 	.byte	0x3f
	.zero		1


	//   ....[29]....
        /*0d6c*/ 	.word	0x0000b3e0
        /*0d70*/ 	.word	0x00000002
        /*0d74*/ 	.word	0x0002a800
        /*0d78*/ 	.short	0x010a
        /*0d7a*/ 	.byte	0x3f
	.zero		1


	//   ....[30]....
        /*0d7c*/ 	.word	0x0000c7c0
        /*0d80*/ 	.word	0x00000002
        /*0d84*/ 	.word	0x0002a800
        /*0d88*/ 	.short	0x010a
        /*0d8a*/ 	.byte	0x3f
	.zero		1


	//   ....[31]....
        /*0d8c*/ 	.word	0x0000fdd0
        /*0d90*/ 	.word	0x00000002
        /*0d94*/ 	.word	0x0002a800
        /*0d98*/ 	.short	0x010a
        /*0d9a*/ 	.byte	0x3f
	.zero		1


	//   ....[32]....
        /*0d9c*/ 	.word	0x00012940
        /*0da0*/ 	.word	0x00000000
        /*0da4*/ 	.word	0x0002a830
        /*0da8*/ 	.short	0x010a
        /*0daa*/ 	.byte	0x3f
	.zero		1


	//   ....[33]....
        /*0dac*/ 	.word	0x00012980
        /*0db0*/ 	.word	0x00000000
        /*0db4*/ 	.word	0x0002a830
        /*0db8*/ 	.short	0x010a
        /*0dba*/ 	.byte	0x3f
	.zero		1


	//   ....[34]....
        /*0dbc*/ 	.word	0x000136d0
        /*0dc0*/ 	.word	0x00000000
        /*0dc4*/ 	.word	0x00000000
        /*0dc8*/ 	.short	0x0101
        /*0dca*/ 	.byte	0x3f
	.zero		1


	//   ....[35]....
        /*0dcc*/ 	.word	0x00015250
        /*0dd0*/ 	.word	0x0000000f
        /*0dd4*/ 	.word	0x0002a830
        /*0dd8*/ 	.short	0x010a
        /*0dda*/ 	.byte	0x3f
	.zero		1


	//   ....[36]....
        /*0ddc*/ 	.word	0x000152c0
        /*0de0*/ 	.word	0x0000000f
        /*0de4*/ 	.word	0x0002a830
        /*0de8*/ 	.short	0x010a
        /*0dea*/ 	.byte	0x3f
	.zero		1


	//   ....[37]....
        /*0dec*/ 	.word	0x00015e30
        /*0df0*/ 	.word	0x0000000b
        /*0df4*/ 	.word	0x0002a850
        /*0df8*/ 	.short	0x010a
        /*0dfa*/ 	.byte	0x3f
	.zero		1


	//   ....[38]....
        /*0dfc*/ 	.word	0x00015ed0
        /*0e00*/ 	.word	0x0000000b
        /*0e04*/ 	.word	0x0002a850
        /*0e08*/ 	.short	0x010a
        /*0e0a*/ 	.byte	0x3f
	.zero		1


	//   ....[39]....
        /*0e0c*/ 	.word	0x00017aa0
        /*0e10*/ 	.word	0x00000004
        /*0e14*/ 	.word	0x00000000
        /*0e18*/ 	.short	0x0101
        /*0e1a*/ 	.byte	0x3f
	.zero		1


	//   ....[40]....
        /*0e1c*/ 	.word	0x00017cf0
        /*0e20*/ 	.word	0x00000066
        /*0e24*/ 	.word	0x00000000
        /*0e28*/ 	.short	0x0101
        /*0e2a*/ 	.byte	0x3f
	.zero		1


	//   ....[41]....
        /*0e2c*/ 	.word	0x00017fa0
        /*0e30*/ 	.word	0x0000000a
        /*0e34*/ 	.word	0x0002a830
        /*0e38*/ 	.short	0x010a
        /*0e3a*/ 	.byte	0x3f
	.zero		1


	//   ....[42]....
        /*0e3c*/ 	.word	0x00018010
        /*0e40*/ 	.word	0x0000000a
        /*0e44*/ 	.word	0x0002a830
        /*0e48*/ 	.short	0x010a
        /*0e4a*/ 	.byte	0x3f
	.zero		1


	//   ....[43]....
        /*0e4c*/ 	.word	0x00018b80
        /*0e50*/ 	.word	0x0000000b
        /*0e54*/ 	.word	0x0002a850
        /*0e58*/ 	.short	0x010a
        /*0e5a*/ 	.byte	0x3f
	.zero		1


	//   ....[44]....
        /*0e5c*/ 	.word	0x00018c20
        /*0e60*/ 	.word	0x0000000b
        /*0e64*/ 	.word	0x0002a850
        /*0e68*/ 	.short	0x010a
        /*0e6a*/ 	.byte	0x3f
	.zero		1


	//   ....[45]....
        /*0e6c*/ 	.word	0x0001a040
        /*0e70*/ 	.word	0x00000004
        /*0e74*/ 	.word	0x00000000
        /*0e78*/ 	.short	0x0101
        /*0e7a*/ 	.byte	0x3f
	.zero		1


	//   ....[46]....
        /*0e7c*/ 	.word	0x0001a320
        /*0e80*/ 	.word	0x00000078
        /*0e84*/ 	.word	0x00000000
        /*0e88*/ 	.short	0x0101
        /*0e8a*/ 	.byte	0x3f
	.zero		1


	//   ....[47]....
        /*0e8c*/ 	.word	0x0001a900
        /*0e90*/ 	.word	0x0000000c
        /*0e94*/ 	.word	0x0002a850
        /*0e98*/ 	.short	0x010a
        /*0e9a*/ 	.byte	0x3f
	.zero		1


	//   ....[48]....
        /*0e9c*/ 	.word	0x0001a9a0
        /*0ea0*/ 	.word	0x0000000c
        /*0ea4*/ 	.word	0x0002a850
        /*0ea8*/ 	.short	0x010a
        /*0eaa*/ 	.byte	0x3f
	.zero		1


	//   ....[49]....
        /*0eac*/ 	.word	0x0001aea0
        /*0eb0*/ 	.word	0x00000002
        /*0eb4*/ 	.word	0x00000000
        /*0eb8*/ 	.short	0x0101
        /*0eba*/ 	.byte	0x3f
	.zero		1


	//   ....[50]....
        /*0ebc*/ 	.word	0x0001c390
        /*0ec0*/ 	.word	0x00000000
        /*0ec4*/ 	.word	0x00000000
        /*0ec8*/ 	.short	0x0101
        /*0eca*/ 	.byte	0x3f
	.zero		1


	//   ....[51]....
        /*0ecc*/ 	.word	0x0001e7e0
        /*0ed0*/ 	.word	0x00000016
        /*0ed4*/ 	.word	0x0002a820
        /*0ed8*/ 	.short	0x010a
        /*0eda*/ 	.byte	0x3f
	.zero		1


	//   ....[52]....
        /*0edc*/ 	.word	0x0001e870
        /*0ee0*/ 	.word	0x0000000b
        /*0ee4*/ 	.word	0x0002a8a0
        /*0ee8*/ 	.short	0x010a
        /*0eea*/ 	.byte	0x3f
	.zero		1


	//   ....[53]....
        /*0eec*/ 	.word	0x0001ecb0
        /*0ef0*/ 	.word	0x0000000b
        /*0ef4*/ 	.word	0x0002a8c0
        /*0ef8*/ 	.short	0x010a
        /*0efa*/ 	.byte	0x3f
	.zero		1


	//   ....[54]....
        /*0efc*/ 	.word	0x0001f0e0
        /*0f00*/ 	.word	0x0000000a
        /*0f04*/ 	.word	0x0002a8a0
        /*0f08*/ 	.short	0x010a
        /*0f0a*/ 	.byte	0x3f
	.zero		1


	//   ....[55]....
        /*0f0c*/ 	.word	0x0001f510
        /*0f10*/ 	.word	0x0000000a
        /*0f14*/ 	.word	0x0002a8c0
        /*0f18*/ 	.short	0x010a
        /*0f1a*/ 	.byte	0x3f
	.zero		1


	//   ....[56]....
        /*0f1c*/ 	.word	0x000204b0
        /*0f20*/ 	.word	0x00000007
        /*0f24*/ 	.word	0x0002a840
        /*0f28*/ 	.short	0x010a
        /*0f2a*/ 	.byte	0x3f
	.zero		1


	//   ....[57]....
        /*0f2c*/ 	.word	0x00020b90
        /*0f30*/ 	.word	0x00000007
        /*0f34*/ 	.word	0x0002a830
        /*0f38*/ 	.short	0x0107
        /*0f3a*/ 	.byte	0x3f
	.zero		1


	//   ....[58]....
        /*0f3c*/ 	.word	0x00020c50
        /*0f40*/ 	.word	0x00000007
        /*0f44*/ 	.word	0x0002a830
        /*0f48*/ 	.short	0x0101
        /*0f4a*/ 	.byte	0x3f
	.zero		1


	//   ....[59]....
        /*0f4c*/ 	.word	0x00021840
        /*0f50*/ 	.word	0x00000016
        /*0f54*/ 	.word	0x0002a800
        /*0f58*/ 	.short	0x0107
        /*0f5a*/ 	.byte	0x3f
	.zero		1


	//   ....[60]....
        /*0f5c*/ 	.word	0x00021940
        /*0f60*/ 	.word	0x00000016
        /*0f64*/ 	.word	0x0002a800
        /*0f68*/ 	.short	0x0101
        /*0f6a*/ 	.byte	0x3f
	.zero		1


	//   ....[61]....
        /*0f6c*/ 	.word	0x00021960
        /*0f70*/ 	.word	0x00000016
        /*0f74*/ 	.word	0x0002a820
        /*0f78*/ 	.short	0x010a
        /*0f7a*/ 	.byte	0x3f
	.zero		1


	//   ....[62]....
        /*0f7c*/ 	.word	0x00021cd0
        /*0f80*/ 	.word	0x00000005
        /*0f84*/ 	.word	0x0002a840
        /*0f88*/ 	.short	0x010a
        /*0f8a*/ 	.byte	0x3f
	.zero		1


	//   ....[63]....
        /*0f8c*/ 	.word	0x000221d0
        /*0f90*/ 	.word	0x00000005
        /*0f94*/ 	.word	0x0002a830
        /*0f98*/ 	.short	0x0107
        /*0f9a*/ 	.byte	0x3f
	.zero		1


	//   ....[64]....
        /*0f9c*/ 	.word	0x00022280
        /*0fa0*/ 	.word	0x00000005
        /*0fa4*/ 	.word	0x0002a830
        /*0fa8*/ 	.short	0x0101
        /*0faa*/ 	.byte	0x3f
	.zero		1


	//   ....[65]....
        /*0fac*/ 	.word	0x000222e0
        /*0fb0*/ 	.word	0x00000005
        /*0fb4*/ 	.word	0x0002a860
        /*0fb8*/ 	.short	0x010a
        /*0fba*/ 	.byte	0x3f
	.zero		1


	//   ....[66]....
        /*0fbc*/ 	.word	0x00022750
        /*0fc0*/ 	.word	0x00000005
        /*0fc4*/ 	.word	0x0002a850
        /*0fc8*/ 	.short	0x0107
        /*0fca*/ 	.byte	0x3f
	.zero		1


	//   ....[67]....
        /*0fcc*/ 	.word	0x00022880
        /*0fd0*/ 	.word	0x00000005
        /*0fd4*/ 	.word	0x0002a850
        /*0fd8*/ 	.short	0x0101
        /*0fda*/ 	.byte	0x3f
	.zero		1


	//   ....[68]....
        /*0fdc*/ 	.word	0x00022b10
        /*0fe0*/ 	.word	0x00000000
        /*0fe4*/ 	.word	0x0002a860
        /*0fe8*/ 	.short	0x010a
        /*0fea*/ 	.byte	0x3f
	.zero		1


	//   ....[69]....
        /*0fec*/ 	.word	0x00022f80
        /*0ff0*/ 	.word	0x00000000
        /*0ff4*/ 	.word	0x0002a850
        /*0ff8*/ 	.short	0x0107
        /*0ffa*/ 	.byte	0x3f
	.zero		1


	//   ....[70]....
        /*0ffc*/ 	.word	0x00023040
        /*1000*/ 	.word	0x00000000
        /*1004*/ 	.word	0x0002a850
        /*1008*/ 	.short	0x0101
        /*100a*/ 	.byte	0x3f
	.zero		1


	//   ....[71]....
        /*100c*/ 	.word	0x00023d60
        /*1010*/ 	.word	0x00000005
        /*1014*/ 	.word	0x0002a820
        /*1018*/ 	.short	0x010a
        /*101a*/ 	.byte	0x3f
	.zero		1


	//   ....[72]....
        /*101c*/ 	.word	0x00023ef0
        /*1020*/ 	.word	0x00000003
        /*1024*/ 	.word	0x0002a840
        /*1028*/ 	.short	0x010a
        /*102a*/ 	.byte	0x3f
	.zero		1


	//   ....[73]....
        /*102c*/ 	.word	0x00023f90
        /*1030*/ 	.word	0x00000005
        /*1034*/ 	.word	0x0002a840
        /*1038*/ 	.short	0x010a
        /*103a*/ 	.byte	0x3f
	.zero		1


	//   ....[74]....
        /*103c*/ 	.word	0x00023fd0
        /*1040*/ 	.word	0x00000003
        /*1044*/ 	.word	0x0002a860
        /*1048*/ 	.short	0x010a
        /*104a*/ 	.byte	0x3f
	.zero		1


	//   ....[75]....
        /*104c*/ 	.word	0x00024010
        /*1050*/ 	.word	0x00000005
        /*1054*/ 	.word	0x0002a860
        /*1058*/ 	.short	0x010a
        /*105a*/ 	.byte	0x3f
	.zero		1


	//   ....[76]....
        /*105c*/ 	.word	0x00024070
        /*1060*/ 	.word	0x00000056
        /*1064*/ 	.word	0x0002a890
        /*1068*/ 	.short	0x010a
        /*106a*/ 	.byte	0x3f
	.zero		1


	//   ....[77]....
        /*106c*/ 	.word	0x00024320
        /*1070*/ 	.word	0x00000056
        /*1074*/ 	.word	0x0002a890
        /*1078*/ 	.short	0x010a
        /*107a*/ 	.byte	0x3f
	.zero		1


	//   ....[78]....
        /*107c*/ 	.word	0x000245d0
        /*1080*/ 	.word	0x00000056
        /*1084*/ 	.word	0x0002a890
        /*1088*/ 	.short	0x010a
        /*108a*/ 	.byte	0x3f
	.zero		1


	//   ....[79]....
        /*108c*/ 	.word	0x00024880
        /*1090*/ 	.word	0x00000056
        /*1094*/ 	.word	0x0002a8b0
        /*1098*/ 	.short	0x010a
        /*109a*/ 	.byte	0x3f
	.zero		1


	//   ....[80]....
        /*109c*/ 	.word	0x00024c60
        /*10a0*/ 	.word	0x00000002
        /*10a4*/ 	.word	0x0002a800
        /*10a8*/ 	.short	0x010a
        /*10aa*/ 	.byte	0x3f
	.zero		1


	//   ....[81]....
        /*10ac*/ 	.word	0x00025040
        /*10b0*/ 	.word	0x00000002
        /*10b4*/ 	.word	0x0002a800
        /*10b8*/ 	.short	0x010a
        /*10ba*/ 	.byte	0x3f
	.zero		1


	//   ....[82]....
        /*10bc*/ 	.word	0x00025090
        /*10c0*/ 	.word	0x00000000
        /*10c4*/ 	.word	0x0002a830
        /*10c8*/ 	.short	0x010a
        /*10ca*/ 	.byte	0x3f
	.zero		1


	//   ....[83]....
        /*10cc*/ 	.word	0x000250e0
        /*10d0*/ 	.word	0x0000000f
        /*10d4*/ 	.word	0x0002a830
        /*10d8*/ 	.short	0x010a
        /*10da*/ 	.byte	0x3f
	.zero		1


	//   ....[84]....
        /*10dc*/ 	.word	0x00025130
        /*10e0*/ 	.word	0x0000000b
        /*10e4*/ 	.word	0x0002a850
        /*10e8*/ 	.short	0x010a
        /*10ea*/ 	.byte	0x3f
	.zero		1


	//   ....[85]....
        /*10ec*/ 	.word	0x00025180
        /*10f0*/ 	.word	0x0000000a
        /*10f4*/ 	.word	0x0002a830
        /*10f8*/ 	.short	0x010a
        /*10fa*/ 	.byte	0x3f
	.zero		1


	//   ....[86]....
        /*10fc*/ 	.word	0x000251d0
        /*1100*/ 	.word	0x0000000b
        /*1104*/ 	.word	0x0002a850
        /*1108*/ 	.short	0x010a
        /*110a*/ 	.byte	0x3f
	.zero		1


	//   ....[87]....
        /*110c*/ 	.word	0x00025220
        /*1110*/ 	.word	0x0000000c
        /*1114*/ 	.word	0x0002a850
        /*1118*/ 	.short	0x010a
        /*111a*/ 	.byte	0x3f
	.zero		1


	//   ....[88]....
        /*111c*/ 	.word	0x000253c0
        /*1120*/ 	.word	0x00000016
        /*1124*/ 	.word	0x0002a820
        /*1128*/ 	.short	0x010a
        /*112a*/ 	.byte	0x3f
	.zero		1


	//   ....[89]....
        /*112c*/ 	.word	0x00025410
        /*1130*/ 	.word	0x0000000b
        /*1134*/ 	.word	0x0002a8a0
        /*1138*/ 	.short	0x010a
        /*113a*/ 	.byte	0x3f
	.zero		1


	//   ....[90]....
        /*113c*/ 	.word	0x00025460
        /*1140*/ 	.word	0x0000000b
        /*1144*/ 	.word	0x0002a8c0
        /*1148*/ 	.short	0x010a
        /*114a*/ 	.byte	0x3f
	.zero		1


	//   ....[91]....
        /*114c*/ 	.word	0x000254b0
        /*1150*/ 	.word	0x0000000a
        /*1154*/ 	.word	0x0002a8a0
        /*1158*/ 	.short	0x010a
        /*115a*/ 	.byte	0x3f
	.zero		1


	//   ....[92]....
        /*115c*/ 	.word	0x00025500
        /*1160*/ 	.word	0x0000000a
        /*1164*/ 	.word	0x0002a8c0
        /*1168*/ 	.short	0x010a
        /*116a*/ 	.byte	0x3f
	.zero		1


	//   ....[93]....
        /*116c*/ 	.word	0x00025620
        /*1170*/ 	.word	0x00000007
        /*1174*/ 	.word	0x0002a840
        /*1178*/ 	.short	0x010a
        /*117a*/ 	.byte	0x3f
	.zero		1


	//   ....[94]....
        /*117c*/ 	.word	0x000269f0
        /*1180*/ 	.word	0x00000016
        /*1184*/ 	.word	0x0002a820
        /*1188*/ 	.short	0x010a
        /*118a*/ 	.byte	0x3f
	.zero		1


	//   ....[95]....
        /*118c*/ 	.word	0x00026a40
        /*1190*/ 	.word	0x00000005
        /*1194*/ 	.word	0x0002a840
        /*1198*/ 	.short	0x010a
        /*119a*/ 	.byte	0x3f
	.zero		1


	//   ....[96]....
        /*119c*/ 	.word	0x00027200
        /*11a0*/ 	.word	0x00000005
        /*11a4*/ 	.word	0x0002a860
        /*11a8*/ 	.short	0x010a
        /*11aa*/ 	.byte	0x3f
	.zero		1


	//   ....[97]....
        /*11ac*/ 	.word	0x00027a10
        /*11b0*/ 	.word	0x00000000
        /*11b4*/ 	.word	0x0002a860
        /*11b8*/ 	.short	0x010a
        /*11ba*/ 	.byte	0x3f
	.zero		1


	//   ....[98]....
        /*11bc*/ 	.word	0x00028b40
        /*11c0*/ 	.word	0x00000005
        /*11c4*/ 	.word	0x0002a820
        /*11c8*/ 	.short	0x010a
        /*11ca*/ 	.byte	0x3f
	.zero		1


	//   ....[99]....
        /*11cc*/ 	.word	0x00028ce0
        /*11d0*/ 	.word	0x00000003
        /*11d4*/ 	.word	0x0002a840
        /*11d8*/ 	.short	0x010a
        /*11da*/ 	.byte	0x3f
	.zero		1


	//   ....[100]....
        /*11dc*/ 	.word	0x00028d30
        /*11e0*/ 	.word	0x00000005
        /*11e4*/ 	.word	0x0002a840
        /*11e8*/ 	.short	0x010a
        /*11ea*/ 	.byte	0x3f
	.zero		1


	//   ....[101]....
        /*11ec*/ 	.word	0x00028d80
        /*11f0*/ 	.word	0x00000003
        /*11f4*/ 	.word	0x0002a860
        /*11f8*/ 	.short	0x010a
        /*11fa*/ 	.byte	0x3f
	.zero		1


	//----- nvinfo : EIATTR_NUM_MBARRIERS
	.align		4
.L_326:
        /*11fc*/ 	.byte	0x03, 0x38
        /*11fe*/ 	.short	0x0016


	//----- nvinfo : EIATTR_EXIT_INSTR_OFFSETS
	.align		4
        /*1200*/ 	.byte	0x04, 0x1c
        /*1202*/ 	.short	(.L_328 - .L_327)


	//   ....[0]....
.L_327:
        /*1204*/ 	.word	0x00024060


	//----- nvinfo : EIATTR_MAX_THREADS
	.align		4
.L_328:
        /*1208*/ 	.byte	0x04, 0x05
        /*120a*/ 	.short	(.L_330 - .L_329)
.L_329:
        /*120c*/ 	.word	0x00000180
        /*1210*/ 	.word	0x00000001
        /*1214*/ 	.word	0x00000001


	//----- nvinfo : EIATTR_CRS_STACK_SIZE
	.align		4
.L_330:
        /*1218*/ 	.byte	0x04, 0x1e
        /*121a*/ 	.short	(.L_332 - .L_331)
.L_331:
        /*121c*/ 	.word	0x00000000


	//----- nvinfo : EIATTR_CBANK_PARAM_SIZE
	.align		4
.L_332:
        /*1220*/ 	.byte	0x03, 0x19
        /*1222*/ 	.short	0x0af0


	//----- nvinfo : EIATTR_PARAM_CBANK
	.align		4
        /*1224*/ 	.byte	0x04, 0x0a
        /*1226*/ 	.short	(.L_334 - .L_333)
	.align		4
.L_333:
        /*1228*/ 	.word	index@(.nv.constant0._ZN7cutlass13device_kernelIN5flash11enable_sm90INS1_16FlashAttnFwdSm90INS1_25CollectiveMainloopFwdSm90ILi2EN4cute5tupleIJNS5_1CILi1EEES8_S8_EEENS6_IJNS7_ILi128EEENS7_ILi96EEENS7_ILi192EEEEEELi128ENS_10bfloat16_tEfNS_4arch4Sm90ELb1ELb0ELb1ELb1ELb1ELb1ELb0ELb1ELb1ELb1ELb0ELb0EEENS1_21CollectiveEpilogueFwdINS6_IJSA_SA_SB_EEES9_SE_SG_Li256ELb1ELb1ELb0ELb0EEENS1_36VarlenDynamicPersistentTileSchedulerILi128ELi96ELi256ELi128ELb0ELb1ELb1ELb1ELb1ELb1EEEEEEEEEvNT_6ParamsE)
        /*122c*/ 	.short	0x0210
        /*122e*/ 	.short	0x0af0


	//----- nvinfo : EIATTR_SW_WAR
	.align		4
.L_334:
        /*1230*/ 	.byte	0x04, 0x36
        /*1232*/ 	.short	(.L_336 - .L_335)
.L_335:
        /*1234*/ 	.word	0x00000008
.L_336:


//--------------------- .nv.callgraph             --------------------------
	.section	.nv.callgraph,"",@"SHT_CUDA_CALLGRAPH"
	.align	4
	.sectionentsize	8
	.align		4
        /*0000*/ 	.word	0x00000000
	.align		4
        /*0004*/ 	.word	0xffffffff
	.align		4
        /*0008*/ 	.word	index@(_ZN7cutlass13device_kernelIN5flash11enable_sm90INS1_16FlashAttnFwdSm90INS1_25CollectiveMainloopFwdSm90ILi2EN4cute5tupleIJNS5_1CILi1EEES8_S8_EEENS6_IJNS7_ILi128EEENS7_ILi96EEENS7_ILi192EEEEEELi128ENS_10bfloat16_tEfNS_4arch4Sm90ELb0ELb0ELb1ELb0ELb1ELb0ELb0ELb1ELb1ELb1ELb0ELb0EEENS1_21CollectiveEpilogueFwdINS6_IJSA_SA_SB_EEES9_SE_SG_Li256ELb0ELb1ELb0ELb0EEENS1_29StaticPersistentTileSchedulerILb0EEEEEEEEEvNT_6ParamsE)
	.align		4
        /*000c*/ 	.word	index@(__assertfail)
	.align		4
        /*0010*/ 	.word	index@(_ZN7cutlass13device_kernelIN5flash11enable_sm90INS1_16FlashAttnFwdSm90INS1_25CollectiveMainloopFwdSm90ILi2EN4cute5tupleIJNS5_1CILi1EEES8_S8_EEENS6_IJNS7_ILi128EEENS7_ILi96EEENS7_ILi192EEEEEELi128ENS_10bfloat16_tEfNS_4arch4Sm90ELb0ELb0ELb1ELb1ELb1ELb0ELb0ELb1ELb1ELb1ELb0ELb0EEENS1_21CollectiveEpilogueFwdINS6_IJSA_SA_SB_EEES9_SE_SG_Li256ELb1ELb1ELb0ELb0EEENS1_36VarlenDynamicPersistentTileSchedulerILi128ELi96ELi256ELi128ELb0ELb1ELb1ELb0ELb1ELb1EEEEEEEEEvNT_6ParamsE)
	.align		4
        /*0014*/ 	.word	index@(__assertfail)
	.align		4
        /*0018*/ 	.word	index@(_ZN7cutlass13device_kernelIN5flash11enable_sm90INS1_16FlashAttnFwdSm90INS1_25CollectiveMainloopFwdSm90ILi2EN4cute5tupleIJNS5_1CILi1EEES8_S8_EEENS6_IJNS7_ILi128EEENS7_ILi96EEENS7_ILi192EEEEEELi128ENS_10bfloat16_tEfNS_4arch4Sm90ELb0ELb0ELb1ELb1ELb1ELb1ELb0ELb1ELb1ELb1ELb0ELb0EEENS1_21CollectiveEpilogueFwdINS6_IJSA_SA_SB_EEES9_SE_SG_Li256ELb1ELb1ELb0ELb0EEENS1_36VarlenDynamicPersistentTileSchedulerILi128ELi96ELi256ELi128ELb0ELb1ELb1ELb0ELb1ELb1EEEEEEEEEvNT_6ParamsE)
	.align		4
        /*001c*/ 	.word	index@(__assertfail)
	.align		4
        /*0020*/ 	.word	index@(_ZN7cutlass13device_kernelIN5flash11enable_sm90INS1_16FlashAttnFwdSm90INS1_25CollectiveMainloopFwdSm90ILi2EN4cute5tupleIJNS5_1CILi1EEES8_S8_EEENS6_IJNS7_ILi128EEENS7_ILi96EEENS7_ILi192EEEEEELi128ENS_10bfloat16_tEfNS_4arch4Sm90ELb0ELb1ELb1ELb0ELb1ELb0ELb0ELb1ELb1ELb1ELb0ELb0EEENS1_21CollectiveEpilogueFwdINS6_IJSA_SA_SB_EEES9_SE_SG_Li256ELb0ELb1ELb0ELb0EEENS1_30DynamicPersistentTileSchedulerILi256ELi128ELb0ELb1ELb1EEEEEEEEEvNT_6ParamsE)
	.align		4
        /*0024*/ 	.word	index@(__assertfail)
	.align		4
        /*0028*/ 	.word	index@(_ZN7cutlass13device_kernelIN5flash11enable_sm90INS1_16FlashAttnFwdSm90INS1_25CollectiveMainloopFwdSm90ILi2EN4cute5tupleIJNS5_1CILi1EEES8_S8_EEENS6_IJNS7_ILi128EEENS7_ILi96EEENS7_ILi192EEEEEELi128ENS_10bfloat16_tEfNS_4arch4Sm90ELb0ELb1ELb1ELb1ELb1ELb0ELb0ELb1ELb1ELb1ELb0ELb0EEENS1_21CollectiveEpilogueFwdINS6_IJSA_SA_SB_EEES9_SE_SG_Li256ELb1ELb1ELb0ELb0EEENS1_36VarlenDynamicPersistentTileSchedulerILi128ELi96ELi256ELi128ELb0ELb1ELb1ELb1ELb0ELb1EEEEEEEEEvNT_6ParamsE)
	.align		4
        /*002c*/ 	.word	index@(__assertfail)
	.align		4
        /*0030*/ 	.word	index@(_ZN7cutlass13device_kernelIN5flash11enable_sm90INS1_16FlashAttnFwdSm90INS1_25CollectiveMainloopFwdSm90ILi2EN4cute5tupleIJNS5_1CILi1EEES8_S8_EEENS6_IJNS7_ILi128EEENS7_ILi96EEENS7_ILi192EEEEEELi128ENS_10bfloat16_tEfNS_4arch4Sm90ELb0ELb1ELb1ELb1ELb1ELb1ELb0ELb1ELb1ELb1ELb0ELb0EEENS1_21CollectiveEpilogueFwdINS6_IJSA_SA_SB_EEES9_SE_SG_Li256ELb1ELb1ELb0ELb0EEENS1_36VarlenDynamicPersistentTileSchedulerILi128ELi96ELi256ELi128ELb0ELb1ELb1ELb1ELb0ELb1EEEEEEEEEvNT_6ParamsE)
	.align		4
        /*0034*/ 	.word	index@(__assertfail)
	.align		4
        /*0038*/ 	.word	index@(_ZN7cutlass13device_kernelIN5flash11enable_sm90INS1_16FlashAttnFwdSm90INS1_25CollectiveMainloopFwdSm90ILi2EN4cute5tupleIJNS5_1CILi1EEES8_S8_EEENS6_IJNS7_ILi128EEENS7_ILi96EEENS7_ILi192EEEEEELi128ENS_10bfloat16_tEfNS_4arch4Sm90ELb1ELb0ELb1ELb0ELb1ELb0ELb0ELb1ELb1ELb1ELb0ELb0EEENS1_21CollectiveEpilogueFwdINS6_IJSA_SA_SB_EEES9_SE_SG_Li256ELb0ELb1ELb0ELb0EEENS1_30DynamicPersistentTileSchedulerILi256ELi128ELb0ELb1ELb1EEEEEEEEEvNT_6ParamsE)
	.align		4
        /*003c*/ 	.word	index@(__assertfail)
	.align		4
        /*0040*/ 	.word	index@(_ZN7cutlass13device_kernelIN5flash11enable_sm90INS1_16FlashAttnFwdSm90INS1_25CollectiveMainloopFwdSm90ILi2EN4cute5tupleIJNS5_1CILi1EEES8_S8_EEENS6_IJNS7_ILi128EEENS7_ILi96EEENS7_ILi192EEEEEELi128ENS_10bfloat16_tEfNS_4arch4Sm90ELb1ELb0ELb1ELb1ELb1ELb0ELb0ELb1ELb1ELb1ELb0ELb0EEENS1_21CollectiveEpilogueFwdINS6_IJSA_SA_SB_EEES9_SE_SG_Li256ELb1ELb1ELb0ELb0EEENS1_36VarlenDynamicPersistentTileSchedulerILi128ELi96ELi256ELi128ELb0ELb1ELb1ELb1ELb1ELb1EEEEEEEEEvNT_6ParamsE)
	.align		4
        /*0044*/ 	.word	index@(__assertfail)
	.align		4
        /*0048*/ 	.word	index@(_ZN7cutlass13device_kernelIN5flash11enable_sm90INS1_16FlashAttnFwdSm90INS1_25CollectiveMainloopFwdSm90ILi2EN4cute5tupleIJNS5_1CILi1EEES8_S8_EEENS6_IJNS7_ILi128EEENS7_ILi96EEENS7_ILi192EEEEEELi128ENS_10bfloat16_tEfNS_4arch4Sm90ELb1ELb0ELb1ELb1ELb1ELb1ELb0ELb1ELb1ELb1ELb0ELb0EEENS1_21CollectiveEpilogueFwdINS6_IJSA_SA_SB_EEES9_SE_SG_Li256ELb1ELb1ELb0ELb0EEENS1_36VarlenDynamicPersistentTileSchedulerILi128ELi96ELi256ELi128ELb0ELb1ELb1ELb1ELb1ELb1EEEEEEEEEvNT_6ParamsE)
	.align		4
        /*004c*/ 	.word	index@(__assertfail)
	.align		4
        /*0050*/ 	.word	0x00000000
	.align		4
        /*0054*/ 	.word	0xfffffffe
	.align		4
        /*0058*/ 	.word	0x00000000
	.align		4
        /*005c*/ 	.word	0xfffffffd
	.align		4
        /*0060*/ 	.word	0x00000000
	.align		4
        /*0064*/ 	.word	0xfffffffc


//--------------------- .nv.constant4             --------------------------
	.section	.nv.constant4,"a",@progbits
	.align	8
	.align		8
.nv.constant4:
        /*0000*/ 	.dword	__assertfail
	.align		8
        /*0008*/ 	.dword	__unnamed_1
	.align		8
        /*0010*/ 	.dword	__unnamed_2
	.align		8
        /*0018*/ 	.dword	__unnamed_3
	.align		8
        /*0020*/ 	.dword	__unnamed_4
	.align		8
        /*0028*/ 	.dword	__unnamed_5
	.align		8
        /*0030*/ 	.dword	__unnamed_6
	.align		8
        /*0038*/ 	.dword	_ZN84_INTERNAL_3aed1491_48_flash_fwd_hdim192_128_bf16_paged_softcap_sm90_cu_ee213261_32024cuda3std3__45__cpo5beginE
	.align		8
        /*0040*/ 	.dword	_ZN84_INTERNAL_3aed1491_48_flash_fwd_hdim192_128_bf16_paged_softcap_sm90_cu_ee213261_32024cuda3std3__45__cpo3endE
	.align		8
        /*0048*/ 	.dword	_ZN84_INTERNAL_3aed1491_48_flash_fwd_hdim192_128_bf16_paged_softcap_sm90_cu_ee213261_32024cuda3std3__45__cpo6cbeginE
	.align		8
        /*0050*/ 	.dword	_ZN84_INTERNAL_3aed1491_48_flash_fwd_hdim192_128_bf16_paged_softcap_sm90_cu_ee213261_32024cuda3std3__45__cpo4cendE
	.align		8
        /*0058*/ 	.dword	_ZN84_INTERNAL_3aed1491_48_flash_fwd_hdim192_128_bf16_paged_softcap_sm90_cu_ee213261_32024cuda3std3__486_GLOBAL__N__3aed1491_48_flash_fwd_hdim192_128_bf16_paged_softcap_sm90_cu_ee213261_32026ignoreE
	.align		8
        /*0060*/ 	.dword	_ZN84_INTERNAL_3aed1491_48_flash_fwd_hdim192_128_bf16_paged_softcap_sm90_cu_ee213261_32024cuda3std3__419piecewise_constructE
	.align		8
        /*0068*/ 	.dword	_ZN84_INTERNAL_3aed1491_48_flash_fwd_hdim192_128_bf16_paged_softcap_sm90_cu_ee213261_32024cuda3std3__48in_placeE
	.align		8
        /*0070*/ 	.dword	_ZN84_INTERNAL_3aed1491_48_flash_fwd_hdim192_128_bf16_paged_softcap_sm90_cu_ee213261_32024cuda3std6ranges3__45__cpo4swapE
	.align		8
        /*0078*/ 	.dword	_ZN84_INTERNAL_3aed1491_48_flash_fwd_hdim192_128_bf16_paged_softcap_sm90_cu_ee213261_32024cuda3std6ranges3__45__cpo9iter_moveE
	.align		8
        /*0080*/ 	.dword	_ZN84_INTERNAL_3aed1491_48_flash_fwd_hdim192_128_bf16_paged_softcap_sm90_cu_ee213261_32024cute7productE
	.align		8
        /*0088*/ 	.dword	_ZN84_INTERNAL_3aed1491_48_flash_fwd_hdim192_128_bf16_paged_softcap_sm90_cu_ee213261_32024cute1_E
	.align		8
        /*0090*/ 	.dword	$str$23
	.align		8
        /*0098*/ 	.dword	$str$24


//--------------------- .text._ZN7cutlass13device_kernelIN5flash11enable_sm90INS1_16FlashAttnFwdSm90INS1_25CollectiveMainloopFwdSm90ILi2EN4cute5tupleIJNS5_1CILi1EEES8_S8_EEENS6_IJNS7_ILi128EEENS7_ILi96EEENS7_ILi192EEEEEELi128ENS_10bfloat16_tEfNS_4arch4Sm90ELb0ELb0ELb1ELb0ELb1ELb0ELb0ELb1ELb1ELb1ELb0ELb0EEENS1_21CollectiveEpilogueFwdINS6_IJSA_SA_SB_EEES9_SE_SG_Li256ELb0ELb1ELb0ELb0EEENS1_29StaticPersistentTileSchedulerILb0EEEEEEEEEvNT_6ParamsE --------------------------
	.section	.text._ZN7cutlass13device_kernelIN5flash11enable_sm90INS1_16FlashAttnFwdSm90INS1_25CollectiveMainloopFwdSm90ILi2EN4cute5tupleIJNS5_1CILi1EEES8_S8_EEENS6_IJNS7_ILi128EEENS7_ILi96EEENS7_ILi192EEEEEELi128ENS_10bfloat16_tEfNS_4arch4Sm90ELb0ELb0ELb1ELb0ELb1ELb0ELb0ELb1ELb1ELb1ELb0ELb0EEENS1_21CollectiveEpilogueFwdINS6_IJSA_SA_SB_EEES9_SE_SG_Li256ELb0ELb1ELb0ELb0EEENS1_29StaticPersistentTileSchedulerILb0EEEEEEEEEvNT_6ParamsE,"ax",@progbits
	.align	128
.text._ZN7cutlass13device_kernelIN5flash11enable_sm90INS1_16FlashAttnFwdSm90INS1_25CollectiveMainloopFwdSm90ILi2EN4cute5tupleIJNS5_1CILi1EEES8_S8_EEENS6_IJNS7_ILi128EEENS7_ILi96EEENS7_ILi192EEEEEELi128ENS_10bfloat16_tEfNS_4arch4Sm90ELb0ELb0ELb1ELb0ELb1ELb0ELb0ELb1ELb1ELb1ELb0ELb0EEENS1_21CollectiveEpilogueFwdINS6_IJSA_SA_SB_EEES9_SE_SG_Li256ELb0ELb1ELb0ELb0EEENS1_29StaticPersistentTileSchedulerILb0EEEEEEEEEvNT_6ParamsE:
        .type           _ZN7cutlass13device_kernelIN5flash11enable_sm90INS1_16FlashAttnFwdSm90INS1_25CollectiveMainloopFwdSm90ILi2EN4cute5tupleIJNS5_1CILi1EEES8_S8_EEENS6_IJNS7_ILi128EEENS7_ILi96EEENS7_ILi192EEEEEELi128ENS_10bfloat16_tEfNS_4arch4Sm90ELb0ELb0ELb1ELb0ELb1ELb0ELb0ELb1ELb1ELb1ELb0ELb0EEENS1_21CollectiveEpilogueFwdINS6_IJSA_SA_SB_EEES9_SE_SG_Li256ELb0ELb1ELb0ELb0EEENS1_29StaticPersistentTileSchedulerILb0EEEEEEEEEvNT_6ParamsE,@function
        .size           _ZN7cutlass13device_kernelIN5flash11enable_sm90INS1_16FlashAttnFwdSm90INS1_25CollectiveMainloopFwdSm90ILi2EN4cute5tupleIJNS5_1CILi1EEES8_S8_EEENS6_IJNS7_ILi128EEENS7_ILi96EEENS7_ILi192EEEEEELi128ENS_10bfloat16_tEfNS_4arch4Sm90ELb0ELb0ELb1ELb0ELb1ELb0ELb0ELb1ELb1ELb1ELb0ELb0EEENS1_21CollectiveEpilogueFwdINS6_IJSA_SA_SB_EEES9_SE_SG_Li256ELb0ELb1ELb0ELb0EEENS1_29StaticPersistentTileSchedulerILb0EEEEEEEEEvNT_6ParamsE,(.L_x_3226 - _ZN7cutlass13device_kernelIN5flash11enable_sm90INS1_16FlashAttnFwdSm90INS1_25CollectiveMainloopFwdSm90ILi2EN4cute5tupleIJNS5_1CILi1EEES8_S8_EEENS6_IJNS7_ILi128EEENS7_ILi96EEENS7_ILi192EEEEEELi128ENS_10bfloat16_tEfNS_4arch4Sm90ELb0ELb0ELb1ELb0ELb1ELb0ELb0ELb1ELb1ELb1ELb0ELb0EEENS1_21CollectiveEpilogueFwdINS6_IJSA_SA_SB_EEES9_SE_SG_Li256ELb0ELb1ELb0ELb0EEENS1_29StaticPersistentTileSchedulerILb0EEEEEEEEEvNT_6ParamsE)
        .other          _ZN7cutlass13device_kernelIN5flash11enable_sm90INS1_16FlashAttnFwdSm90INS1_25CollectiveMainloopFwdSm90ILi2EN4cute5tupleIJNS5_1CILi1EEES8_S8_EEENS6_IJNS7_ILi128EEENS7_ILi96EEENS7_ILi192EEEEEELi128ENS_10bfloat16_tEfNS_4arch4Sm90ELb0ELb0ELb1ELb0ELb1ELb0ELb0ELb1ELb1ELb1ELb0ELb0EEENS1_21CollectiveEpilogueFwdINS6_IJSA_SA_SB_EEES9_SE_SG_Li256ELb0ELb1ELb0ELb0EEENS1_29StaticPersistentTileSchedulerILb0EEEEEEEEEvNT_6ParamsE,@"STO_CUDA_ENTRY STV_DEFAULT"
_ZN7cutlass13device_kernelIN5flash11enable_sm90INS1_16FlashAttnFwdSm90INS1_25CollectiveMainloopFwdSm90ILi2EN4cute5tupleIJNS5_1CILi1EEES8_S8_EEENS6_IJNS7_ILi128EEENS7_ILi96EEENS7_ILi192EEEEEELi128ENS_10bfloat16_tEfNS_4arch4Sm90ELb0ELb0ELb1ELb0ELb1ELb0ELb0ELb1ELb1ELb1ELb0ELb0EEENS1_21CollectiveEpilogueFwdINS6_IJSA_SA_SB_EEES9_SE_SG_Li256ELb0ELb1ELb0ELb0EEENS1_29StaticPersistentTileSchedulerILb0EEEEEEEEEvNT_6ParamsE:
[----:B------:R-:W0:Y:S02]  /*0000*/  LDC R1, c[0x0][0x28] ;  /* 0x00000a00ff017b82 */ /* 0x000e240000000800 */
[----:B0-----:R-:W-:Y:S01]  /*0010*/  VIADD R1, R1, 0xfffffff8 ;  /* 0xfffffff801017836 */ /* 0x001fe20000000000 */
[----:B------:R-:W0:Y:S01]  /*0020*/  S2R R3, SR_TID.X ;  /* 0x0000000000037919 */ /* 0x000e220000002100 */
[----:B------:R-:W-:Y:S01]  /*0030*/  ELECT P0, URZ, PT ;  /* 0x00000000003f782f */ /* 0x000fe20003800000 */
[----:B------:R-:W-:Y:S01]  /*0040*/  UMOV UR4, 0x80 ;  /* 0x0000008000047882 */ /* 0x000fe20000000000 */
[----:B------:R-:W-:Y:S01]  /*0050*/  UMOV UR7, 0x100 ;  /* 0x0000010000077882 */ /* 0x000fe20000000000 */
[----:B0-----:R-:W-:-:S05]  /*0060*/  SHF.R.U32.HI R0, RZ, 0x5, R3 ;  /* 0x00000005ff007819 */ /* 0x001fca0000011603 */
[----:B------:R-:W0:Y:S02]  /*0070*/  SHFL.IDX PT, R2, R0, RZ, 0x1f ;  /* 0x00001fff00027589 */ /* 0x000e2400000e0000 */
[C---:B0-----:R-:W-:Y:S02]  /*0080*/  ISETP.NE.OR P0, PT, R2.reuse, RZ, !P0 ;  /* 0x000000ff0200720c */ /* 0x041fe40004705670 */
[----:B------:R-:W-:Y:S02]  /*0090*/  ISETP.NE.AND P1, PT, R2, RZ, PT ;  /* 0x000000ff0200720c */ /* 0x000fe40003f25270 */
[----:B------:R-:W-:-:S06]  /*00a0*/  SHF.R.U32.HI R2, RZ, 0x7, R3 ;  /* 0x00000007ff027819 */ /* 0x000fcc0000011603 */
[----:B------:R-:W0:Y:S03]  /*00b0*/  SHFL.IDX PT, R2, R2, RZ, 0x1f ;  /* 0x00001fff02027589 */ /* 0x000e2600000e0000 */
[----:B------:R-:W-:Y:S01]  /*00c0*/  VOTEU.ALL UP0, P0 ;  /* 0x00000000003f7886 */ /* 0x000fe20000000000 */
[----:B------:R-:W-:-:S04]  /*00d0*/  VOTEU.ALL UP1, P0 ;  /* 0x00000000003f7886 */ /* 0x000fc80000020000 */
[----:B------:R-:W1:Y:S01]  /*00e0*/  @!UP0 S2UR UR8, SR_CgaCtaId ;  /* 0x00000000000889c3 */ /* 0x000e620000008800 */
[----:B------:R-:W-:Y:S01]  /*00f0*/  @!UP0 UMOV UR6, 0x400 ;  /* 0x0000040000068882 */ /* 0x000fe20000000000 */
[----:B------:R-:W-:-:S04]  /*0100*/  @!UP0 UIADD3 UR4, -UR4, 0x100000, URZ ;  /* 0x0010000004048890 */ /* 0x000fc8000fffe13f */
[----:B------:R-:W-:Y:S02]  /*0110*/  @!UP0 USHF.L.U32 UR5, UR4, 0xb, URZ ;  /* 0x0000000b04058899 */ /* 0x000fe4000800063f */
[----:B------:R-:W-:Y:S02]  /*0120*/  @!UP0 USHF.L.U32 UR4, UR4, 0x1, URZ ;  /* 0x0000000104048899 */ /* 0x000fe4000800063f */
[----:B-1----:R-:W-:Y:S02]  /*0130*/  @!UP0 ULEA UR8, UR8, UR6, 0x18 ;  /* 0x0000000608088291 */ /* 0x002fe4000f8ec03f */
[----:B------:R-:W-:-:S04]  /*0140*/  @!UP0 UIADD3 UR6, -UR7, 0x100000, URZ ;  /* 0x0010000007068890 */ /* 0x000fc8000fffe13f */
[----:B------:R-:W-:Y:S02]  /*0150*/  @!UP0 USHF.L.U32 UR7, UR6, 0xb, URZ ;  /* 0x0000000b06078899 */ /* 0x000fe4000800063f */
[----:B------:R-:W-:Y:S01]  /*0160*/  @!UP0 USHF.L.U32 UR6, UR6, 0x1, URZ ;  /* 0x0000000106068899 */ /* 0x000fe2000800063f */
[----:B------:R-:W-:-:S05]  /*0170*/  VOTEU.ALL UP0, P0 ;  /* 0x00000000003f7886 */ /* 0x000fca0000000000 */
[----:B------:R1:W2:Y:S06]  /*0180*/  @!UP0 SYNCS.EXCH.64 URZ, [UR8+0x2a800], UR4 ;  /* 0x02a80004083f85b2 */ /* 0x0002ac0008000100 */
[----:B------:R1:W3:Y:S02]  /*0190*/  @!UP1 SYNCS.EXCH.64 URZ, [UR8+0x2a820], UR6 ;  /* 0x02a82006083f95b2 */ /* 0x0002e40008000100 */
[----:B01----:R-:W-:Y:S05]  /*01a0*/  @P1 BRA `(.L_x_0) ;  /* 0x0000000000481947 */ /* 0x003fea0003800000 */
[----:B------:R-:W0:Y:S01]  /*01b0*/  S2UR UR5, SR_CgaCtaId ;  /* 0x00000000000579c3 */ /* 0x000e220000008800 */
[----:B------:R-:W-:Y:S01]  /*01c0*/  UMOV UR4, 0x400 ;  /* 0x0000040000047882 */ /* 0x000fe20000000000 */
[----:B------:R-:W-:Y:S01]  /*01d0*/  UMOV UR6, 0x80 ;  /* 0x0000008000067882 */ /* 0x000fe20000000000 */
[----:B------:R-:W-:Y:S01]  /*01e0*/  UMOV UR7, 0x100 ;  /* 0x0000010000077882 */ /* 0x000fe20000000000 */
[----:B------:R-:W-:Y:S01]  /*01f0*/  ELECT P0, URZ, PT ;  /* 0x00000000003f782f */ /* 0x000fe20003800000 */
[----:B0-----:R-:W-:Y:S02]  /*0200*/  ULEA UR8, UR5, UR4, 0x18 ;  /* 0x0000000405087291 */ /* 0x001fe4000f8ec03f */
[----:B------:R-:W-:-:S04]  /*0210*/  UIADD3 UR4, -UR6, 0x100000, URZ ;  /* 0x0010000006047890 */ /* 0x000fc8000fffe13f */
[----:B------:R-:W-:Y:S02]  /*0220*/  USHF.L.U32 UR5, UR4, 0xb, URZ ;  /* 0x0000000b04057899 */ /* 0x000fe4000800063f */
[----:B------:R-:W-:Y:S02]  /*0230*/  USHF.L.U32 UR4, UR4, 0x1, URZ ;  /* 0x0000000104047899 */ /* 0x000fe4000800063f */
[----:B------:R-:W-:-:S04]  /*0240*/  UIADD3 UR6, -UR7, 0x100000, URZ ;  /* 0x0010000007067890 */ /* 0x000fc8000fffe13f */
[----:B------:R-:W-:Y:S02]  /*0250*/  USHF.L.U32 UR7, UR6, 0xb, URZ ;  /* 0x0000000b06077899 */ /* 0x000fe4000800063f */
[----:B------:R-:W-:Y:S01]  /*0260*/  USHF.L.U32 UR6, UR6, 0x1, URZ ;  /* 0x0000000106067899 */ /* 0x000fe2000800063f */
[----:B------:R-:W0:Y:S03]  /*0270*/  FENCE.VIEW.ASYNC.S ;  /* 0x00000000000073c6 */ /* 0x000e260000000000 */
[----:B0-----:R0:W1:Y:S08]  /*0280*/  SYNCS.EXCH.64 URZ, [UR8+0x2a830], UR4 ;  /* 0x02a83004083f75b2 */ /* 0x0010700008000100 */
[----:B------:R0:W4:Y:S01]  /*0290*/  SYNCS.EXCH.64 URZ, [UR8+0x2a840], UR6 ;  /* 0x02a84006083f75b2 */ /* 0x0001220008000100 */
[----:B------:R0:W0:Y:S01]  /*02a0*/  SYNCS.EXCH.64 URZ, [UR8+0x2a838], UR4 ;  /* 0x02a83804083f75b2 */ /* 0x0000220008000100 */
[----:B------:R0:W0:Y:S01]  /*02b0*/  SYNCS.EXCH.64 URZ, [UR8+0x2a848], UR6 ;  /* 0x02a84806083f75b2 */ /* 0x0000220008000100 */
[----:B------:R-:W-:Y:S01]  /*02c0*/  NOP ;  /* 0x0000000000007918 */ /* 0x000fe20000000000 */
.L_x_0:
[----:B------:R-:W5:Y:S01]  /*02d0*/  SHFL.IDX PT, R4, R0, RZ, 0x1f ;  /* 0x00001fff00047589 */ /* 0x000f6200000e0000 */
[----:B------:R-:W-:Y:S01]  /*02e0*/  NOP ;  /* 0x0000000000007918 */ /* 0x000fe20000000000 */
[----:B-----5:R-:W-:-:S13]  /*02f0*/  ISETP.NE.AND P0, PT, R4, RZ, PT ;  /* 0x000000ff0400720c */ /* 0x020fda0003f05270 */
[----:B------:R-:W-:Y:S05]  /*0300*/  @P0 BRA `(.L_x_1) ;  /* 0x0000000000480947 */ /* 0x000fea0003800000 */
[----:B0-----:R-:W0:Y:S01]  /*0310*/  S2UR UR5, SR_CgaCtaId ;  /* 0x00000000000579c3 */ /* 0x001e220000008800 */
        /* <DEDUP_REMOVED lines=12> */
[----:B0-----:R0:W0:Y:S08]  /*03e0*/  SYNCS.EXCH.64 URZ, [UR8+0x2a850], UR4 ;  /* 0x02a85004083f75b2 */ /* 0x0010300008000100 */
[----:B------:R0:W0:Y:S01]  /*03f0*/  SYNCS.EXCH.64 URZ, [UR8+0x2a860], UR6 ;  /* 0x02a86006083f75b2 */ /* 0x0000220008000100 */
[----:B------:R0:W0:Y:S01]  /*0400*/  SYNCS.EXCH.64 URZ, [UR8+0x2a858], UR4 ;  /* 0x02a85804083f75b2 */ /* 0x0000220008000100 */
[----:B------:R0:W0:Y:S01]  /*0410*/  SYNCS.EXCH.64 URZ, [UR8+0x2a868], UR6 ;  /* 0x02a86806083f75b2 */ /* 0x0000220008000100 */
[----:B------:R-:W-:Y:S01]  /*0420*/  NOP ;  /* 0x0000000000007918 */ /* 0x000fe20000000000 */
.L_x_1:
[----:B------:R-:W5:Y:S01]  /*0430*/  SHFL.IDX PT, R4, R0, RZ, 0x1f ;  /* 0x00001fff00047589 */ /* 0x000f6200000e0000 */
[----:B------:R-:W-:Y:S01]  /*0440*/  NOP ;  /* 0x0000000000007918 */ /* 0x000fe20000000000 */
[----:B-----5:R-:W-:-:S13]  /*0450*/  ISETP.NE.AND P0, PT, R4, RZ, PT ;  /* 0x000000ff0400720c */ /* 0x020fda0003f05270 */
[----:B------:R-:W-:Y:S05]  /*0460*/  @P0 BRA `(.L_x_2) ;  /* 0x0000000000380947 */ /* 0x000fea0003800000 */
[----:B0-----:R-:W0:Y:S01]  /*0470*/  S2UR UR5, SR_CgaCtaId ;  /* 0x00000000000579c3 */ /* 0x001e220000008800 */
[----:B------:R-:W-:Y:S01]  /*0480*/  UMOV UR4, 0x400 ;  /* 0x0000040000047882 */ /* 0x000fe20000000000 */
[----:B------:R-:W-:Y:S01]  /*0490*/  UMOV UR7, 0x80 ;  /* 0x0000008000077882 */ /* 0x000fe20000000000 */
[----:B------:R-:W-:Y:S01]  /*04a0*/  ELECT P0, URZ, PT ;  /* 0x00000000003f782f */ /* 0x000fe20003800000 */
[----:B0-----:R-:W-:Y:S02]  /*04b0*/  ULEA UR6, UR5, UR4, 0x18 ;  /* 0x0000000405067291 */ /* 0x001fe4000f8ec03f */
[----:B------:R-:W-:-:S04]  /*04c0*/  UIADD3 UR4, -UR7, 0x100000, URZ ;  /* 0x0010000007047890 */ /* 0x000fc8000fffe13f */
[----:B------:R-:W-:Y:S02]  /*04d0*/  USHF.L.U32 UR5, UR4, 0xb, URZ ;  /* 0x0000000b04057899 */ /* 0x000fe4000800063f */
[----:B------:R-:W-:Y:S01]  /*04e0*/  USHF.L.U32 UR4, UR4, 0x1, URZ ;  /* 0x0000000104047899 */ /* 0x000fe2000800063f */
[----:B------:R-:W0:Y:S11]  /*04f0*/  FENCE.VIEW.ASYNC.S ;  /* 0x00000000000073c6 */ /* 0x000e360000000000 */
[----:B0-----:R0:W0:Y:S01]  /*0500*/  SYNCS.EXCH.64 URZ, [UR6+0x2a870], UR4 ;  /* 0x02a87004063f75b2 */ /* 0x0010220008000100 */
[----:B------:R0:W0:Y:S01]  /*0510*/  SYNCS.EXCH.64 URZ, [UR6+0x2a880], UR4 ;  /* 0x02a88004063f75b2 */ /* 0x0000220008000100 */
[----:B------:R0:W0:Y:S01]  /*0520*/  SYNCS.EXCH.64 URZ, [UR6+0x2a878], UR4 ;  /* 0x02a87804063f75b2 */ /* 0x0000220008000100 */
[----:B------:R0:W0:Y:S01]  /*0530*/  SYNCS.EXCH.64 URZ, [UR6+0x2a888], UR4 ;  /* 0x02a88804063f75b2 */ /* 0x0000220008000100 */
[----:B------:R-:W-:Y:S01]  /*0540*/  NOP ;  /* 0x0000000000007918 */ /* 0x000fe20000000000 */
.L_x_2:
        /* <DEDUP_REMOVED lines=22> */
.L_x_3:
[----:B------:R-:W5:Y:S01]  /*06b0*/  SHFL.IDX PT, R4, R0, RZ, 0x1f ;  /* 0x00001fff00047589 */ /* 0x000f6200000e0000 */
[----:B------:R-:W-:Y:S01]  /*06c0*/  R2UR UR9, R2 ;  /* 0x00000000020972ca */ /* 0x000fe200000e0000 */
        /* <DEDUP_REMOVED lines=21> */
.L_x_4:
[----:B------:R-:W-:Y:S01]  /*0820*/  UISETP.NE.AND UP0, UPT, UR9, URZ, UPT ;  /* 0x0000003f0900728c */ /* 0x000fe2000bf05270 */
[----:B------:R-:W-:Y:S01]  /*0830*/  NOP ;  /* 0x0000000000007918 */ /* 0x000fe20000000000 */
[----:B0-----:R-:W-:Y:S01]  /*0840*/  UMOV UR4, 0x1 ;  /* 0x0000000100047882 */ /* 0x001fe20000000000 */
[----:B------:R-:W-:Y:S01]  /*0850*/  ULDC.64 UR36, c[0x0][0x208] ;  /* 0x0000820000247ab9 */ /* 0x000fe20000000a00 */
[----:B------:R-:W-:Y:S01]  /*0860*/  USEL UR4, UR4, 0x2, !UP0 ;  /* 0x0000000204047887 */ /* 0x000fe2000c000000 */
[----:B-1234-:R-:W-:Y:S01]  /*0870*/  BAR.SYNC.DEFER_BLOCKING 0x0 ;  /* 0x0000000000007b1d */ /* 0x01efe20000010000 */
[----:B------:R-:W-:-:S04]  /*0880*/  PLOP3.LUT P0, PT, PT, PT, UP0, 0x80, 0x0 ;  /* 0x000000000000781c */ /* 0x000fc80003f0f008 */
[----:B------:R-:W-:-:S05]  /*0890*/  IMAD.U32 R2, RZ, RZ, UR4 ;  /* 0x00000004ff027e24 */ /* 0x000fca000f8e00ff */
[----:B------:R0:W-:Y:S04]  /*08a0*/  STL [R1+0x4], R2 ;  /* 0x0000040201007387 */ /* 0x0001e80000100800 */
[----:B------:R-:W-:Y:S05]  /*08b0*/  @!P0 BRA `(.L_x_5) ;  /* 0x0000007000808947 */ /* 0x000fea0003800000 */
.L_x_6:
[----:B------:R-:W-:-:S08]  /*08c0*/  NOP ;  /* 0x0000000000007918 */ /* 0x000fd00000000000 */
[----:B------:R-:W1:Y:S02]  /*08d0*/  USETMAXREG.TRY_ALLOC.CTAPOOL UP0, 0xe8 ;  /* 0x000000e8000079c8 */ /* 0x000e640008000600 */
[----:B-1----:R-:W-:-:S13]  /*08e0*/  PLOP3.LUT P0, PT, PT, PT, UP0, 0x80, 0x0 ;  /* 0x000000000000781c */ /* 0x002fda0003f0f008 */
[----:B------:R-:W-:Y:S05]  /*08f0*/  @!P0 BRA `(.L_x_6) ;  /* 0xfffffffc00f08947 */ /* 0x000fea000383ffff */
[----:B------:R-:W1:Y:S08]  /*0900*/  S2UR UR61, SR_CTAID.X ;  /* 0x00000000003d79c3 */ /* 0x000e700000002500 */
[----:B------:R-:W-:Y:S08]  /*0910*/  BAR.ARV 0x8, 0x180 ;  /* 0x0206000000007b1d */ /* 0x000ff00000002000 */
[----:B------:R-:W1:Y:S02]  /*0920*/  LDC R0, c[0x0][0xc34] ;  /* 0x00030d00ff007b82 */ /* 0x000e640000000800 */
[----:B-1----:R-:W-:-:S13]  /*0930*/  ISETP.LE.AND P0, PT, R0, UR61, PT ;  /* 0x0000003d00007c0c */ /* 0x002fda000bf03270 */
[----:B------:R-:W-:Y:S05]  /*0940*/  @P0 EXIT ;  /* 0x000000000000094d */ /* 0x000fea0003800000 */
[----:B0-----:R-:W2:Y:S01]  /*0950*/  LDL R2, [R1+0x4] ;  /* 0x0000040001027983 */ /* 0x001ea20000100800 */
[----:B------:R-:W-:Y:S01]  /*0960*/  VIADD R17, R3, 0xffffff80 ;  /* 0xffffff8003117836 */ /* 0x000fe20000000000 */
[----:B------:R-:W-:Y:S01]  /*0970*/  UMOV UR39, URZ ;  /* 0x0000003f00277c82 */ /* 0x000fe20008000000 */
[----:B------:R-:W-:Y:S01]  /*0980*/  IMAD.MOV.U32 R164, RZ, RZ, -0x2 ;  /* 0xfffffffeffa47424 */ /* 0x000fe200078e00ff */
[----:B------:R-:W-:Y:S01]  /*0990*/  UMOV UR38, URZ ;  /* 0x0000003f00267c82 */ /* 0x000fe20008000000 */
[----:B------:R-:W-:Y:S01]  /*09a0*/  IMAD.MOV.U32 R18, RZ, RZ, RZ ;  /* 0x000000ffff127224 */ /* 0x000fe200078e00ff */
[----:B------:R-:W-:-:S04]  /*09b0*/  SHF.R.S32.HI R0, RZ, 0x1f, R17 ;  /* 0x0000001fff007819 */ /* 0x000fc80000011411 */
[CC--:B------:R-:W-:Y:S02]  /*09c0*/  LEA.HI R3, R0.reuse, R17.reuse, RZ, 0x7 ;  /* 0x0000001100037211 */ /* 0x0c0fe400078f38ff */
[CC--:B------:R-:W-:Y:S02]  /*09d0*/  LEA.HI R4, R0.reuse, R17.reuse, RZ, 0x4 ;  /* 0x0000001100047211 */ /* 0x0c0fe400078f20ff */
[----:B------:R-:W-:Y:S02]  /*09e0*/  LOP3.LUT R22, R3, 0xffffff80, RZ, 0xc0, !PT ;  /* 0xffffff8003167812 */ /* 0x000fe400078ec0ff */
[----:B------:R-:W-:Y:S02]  /*09f0*/  SHF.R.S32.HI R7, RZ, 0x4, R4 ;  /* 0x00000004ff077819 */ /* 0x000fe40000011404 */
[CC--:B------:R-:W-:Y:S01]  /*0a00*/  LEA.HI R8, R0.reuse, R17.reuse, RZ, 0x2 ;  /* 0x0000001100087211 */ /* 0x0c0fe200078f10ff */
[----:B------:R-:W-:Y:S01]  /*0a10*/  IMAD.IADD R22, R17, 0x1, -R22 ;  /* 0x0000000111167824 */ /* 0x000fe200078e0a16 */
[----:B------:R-:W-:-:S02]  /*0a20*/  LEA.HI R19, R0, R17, RZ, 0x3 ;  /* 0x0000001100137211 */ /* 0x000fc400078f18ff */
[----:B------:R-:W-:Y:S02]  /*0a30*/  LOP3.LUT R8, R8, 0xfffffffc, RZ, 0xc0, !PT ;  /* 0xfffffffc08087812 */ /* 0x000fe400078ec0ff */
[----:B------:R-:W-:-:S03]  /*0a40*/  SHF.R.S32.HI R160, RZ, 0x7, R3 ;  /* 0x00000007ffa07819 */ /* 0x000fc60000011403 */
[----:B------:R-:W-:Y:S01]  /*0a50*/  IMAD.IADD R8, R17, 0x1, -R8 ;  /* 0x0000000111087824 */ /* 0x000fe200078e0a08 */
[----:B------:R-:W-:-:S04]  /*0a60*/  LEA.HI R3, R3, R160, RZ, 0x1 ;  /* 0x000000a003037211 */ /* 0x000fc800078f08ff */
[----:B------:R-:W-:-:S04]  /*0a70*/  LOP3.LUT R3, R3, 0x3fffffe, RZ, 0xc0, !PT ;  /* 0x03fffffe03037812 */ /* 0x000fc800078ec0ff */
[----:B------:R-:W-:Y:S02]  /*0a80*/  IADD3 R3, R160, -R3, RZ ;  /* 0x80000003a0037210 */ /* 0x000fe40007ffe0ff */
[----:B--2---:R-:W-:Y:S02]  /*0a90*/  R2UR UR4, R2 ;  /* 0x00000000020472ca */ /* 0x004fe400000e0000 */
[----:B------:R-:W-:Y:S02]  /*0aa0*/  LEA.HI R2, R0, R17, RZ, 0x5 ;  /* 0x0000001100027211 */ /* 0x000fe400078f28ff */
[----:B------:R-:W-:Y:S02]  /*0ab0*/  LOP3.LUT R0, R19, 0xfffffff8, RZ, 0xc0, !PT ;  /* 0xfffffff813007812 */ /* 0x000fe400078ec0ff */
[----:B------:R-:W-:Y:S02]  /*0ac0*/  SHF.L.U32 R5, R2, 0x5, RZ ;  /* 0x0000000502057819 */ /* 0x000fe400000006ff */
[----:B------:R-:W-:-:S02]  /*0ad0*/  LOP3.LUT R2, R4, 0x3fffff0, RZ, 0xc0, !PT ;  /* 0x03fffff004027812 */ /* 0x000fc400078ec0ff */
[----:B------:R-:W-:Y:S02]  /*0ae0*/  LOP3.LUT R9, R5, 0xfffffc00, RZ, 0xc0, !PT ;  /* 0xfffffc0005097812 */ /* 0x000fe400078ec0ff */
[----:B------:R-:W-:Y:S01]  /*0af0*/  SHF.R.S32.HI R5, RZ, 0x1f, R22 ;  /* 0x0000001fff057819 */ /* 0x000fe20000011416 */
[C---:B------:R-:W-:Y:S01]  /*0b00*/  IMAD.IADD R6, R17.reuse, 0x1, -R2 ;  /* 0x0000000111067824 */ /* 0x040fe200078e0a02 */
[----:B------:R-:W-:Y:S01]  /*0b10*/  LEA.HI R4, R4, R7, RZ, 0x1 ;  /* 0x0000000704047211 */ /* 0x000fe200078f08ff */
[----:B------:R-:W-:Y:S01]  /*0b20*/  IMAD.IADD R17, R17, 0x1, -R0 ;  /* 0x0000000111117824 */ /* 0x000fe200078e0a00 */
[----:B------:R-:W-:Y:S01]  /*0b30*/  LEA.HI R2, R5, R22, RZ, 0x2 ;  /* 0x0000001605027211 */ /* 0x000fe200078f10ff */
[----:B------:R-:W-:Y:S01]  /*0b40*/  IMAD R9, R6, 0x40, R9 ;  /* 0x0000004006097824 */ /* 0x000fe200078e0209 */
[----:B------:R-:W-:Y:S01]  /*0b50*/  LOP3.LUT R4, R4, 0x1ffffffe, RZ, 0xc0, !PT ;  /* 0x1ffffffe04047812 */ /* 0x000fe200078ec0ff */
[----:B------:R-:W-:Y:S01]  /*0b60*/  ULOP3.LUT UR4, UR4, 0x1, URZ, 0xfc, !UPT ;  /* 0x0000000104047892 */ /* 0x000fe2000f8efc3f */
[----:B------:R-:W-:-:S02]  /*0b70*/  SHF.R.S32.HI R6, RZ, 0x2, R2 ;  /* 0x00000002ff067819 */ /* 0x000fc40000011402 */
[----:B------:R-:W-:Y:S02]  /*0b80*/  SHF.R.S32.HI R11, RZ, 0x1f, R2 ;  /* 0x0000001fff0b7819 */ /* 0x000fe40000011402 */
[----:B------:R-:W-:Y:S01]  /*0b90*/  IADD3 R4, R7, -R4, RZ ;  /* 0x8000000407047210 */ /* 0x000fe20007ffe0ff */
[----:B------:R-:W-:Y:S01]  /*0ba0*/  IMAD.U32 R165, RZ, RZ, UR4 ;  /* 0x00000004ffa57e24 */ /* 0x000fe2000f8e00ff */
[----:B------:R-:W-:Y:S02]  /*0bb0*/  LEA.HI R11, R11, R6, RZ, 0x3 ;  /* 0x000000060b0b7211 */ /* 0x000fe400078f18ff */
[----:B------:R-:W-:Y:S01]  /*0bc0*/  LEA.HI R0, R5, R22, RZ, 0x5 ;  /* 0x0000001605007211 */ /* 0x000fe200078f28ff */
[----:B------:R-:W-:Y:S01]  /*0bd0*/  IMAD R163, R4, 0x8, R9 ;  /* 0x0000000804a37824 */ /* 0x000fe200078e0209 */
[----:B------:R-:W-:Y:S02]  /*0be0*/  LOP3.LUT R11, R11, 0xfffffff8, RZ, 0xc0, !PT ;  /* 0xfffffff80b0b7812 */ /* 0x000fe400078ec0ff */
[----:B------:R-:W-:-:S02]  /*0bf0*/  LEA.HI R4, R8, R8, RZ, 0x1 ;  /* 0x0000000808047211 */ /* 0x000fc400078f08ff */
[----:B------:R-:W-:Y:S02]  /*0c00*/  IADD3 R11, R6, -R11, RZ ;  /* 0x8000000b060b7210 */ /* 0x000fe40007ffe0ff */
[----:B------:R-:W-:Y:S02]  /*0c10*/  SHF.R.S32.HI R0, RZ, 0x5, R0 ;  /* 0x00000005ff007819 */ /* 0x000fe40000011400 */
[----:B------:R-:W-:Y:S01]  /*0c20*/  LOP3.LUT R5, R2, 0x7ffffffc, RZ, 0xc0, !PT ;  /* 0x7ffffffc02057812 */ /* 0x000fe200078ec0ff */
[----:B------:R-:W-:Y:S01]  /*0c30*/  IMAD.SHL.U32 R2, R17, 0x8, RZ ;  /* 0x0000000811027824 */ /* 0x000fe200078e00ff */
[----:B------:R-:W-:Y:S01]  /*0c40*/  LOP3.LUT R7, R4, 0x1ffffffe, RZ, 0xc0, !PT ;  /* 0x1ffffffe04077812 */ /* 0x000fe200078ec0ff */
[----:B------:R-:W-:Y:S01]  /*0c50*/  IMAD R0, R0, 0x10, R11 ;  /* 0x0000001000007824 */ /* 0x000fe200078e020b */
[----:B------:R-:W-:Y:S01]  /*0c60*/  SHF.R.S32.HI R19, RZ, 0x3, R19 ;  /* 0x00000003ff137819 */ /* 0x000fe20000011413 */
[----:B------:R-:W-:Y:S01]  /*0c70*/  IMAD.IADD R5, R22, 0x1, -R5 ;  /* 0x0000000116057824 */ /* 0x000fe200078e0a05 */
[----:B------:R-:W-:Y:S01]  /*0c80*/  IADD3 R16, R2, 0x40, RZ ;  /* 0x0000004002107810 */ /* 0x000fe20007ffe0ff */
[----:B------:R-:W-:-:S02]  /*0c90*/  IMAD.IADD R162, R8, 0x1, -R7 ;  /* 0x0000000108a27824 */ /* 0x000fc400078e0a07 */
[----:B------:R-:W-:Y:S01]  /*0ca0*/  IMAD R161, R3, 0x40, R0 ;  /* 0x0000004003a17824 */ /* 0x000fe200078e0200 */
[----:B------:R-:W-:Y:S01]  /*0cb0*/  SHF.R.S32.HI R166, RZ, 0x1f, R16 ;  /* 0x0000001fffa67819 */ /* 0x000fe20000011410 */
[----:B------:R-:W-:Y:S02]  /*0cc0*/  IMAD R164, R5, R164, 0x60 ;  /* 0x0000006005a47424 */ /* 0x000fe400078e02a4 */
[----:B------:R-:W-:-:S07]  /*0cd0*/  IMAD R162, R162, 0x8, R161 ;  /* 0x00000008a2a27824 */ /* 0x000fce00078e02a1 */
.L_x_39:
[----:B------:R-:W0:Y:S01]  /*0ce0*/  SHFL.IDX PT, R0, R160, RZ, 0x1f ;  /* 0x00001fffa0007589 */ /* 0x000e2200000e0000 */
[----:B-1----:R-:W1:Y:S01]  /*0cf0*/  S2UR UR40, SR_CgaCtaId ;  /* 0x00000000002879c3 */ /* 0x002e620000008800 */
[----:B------:R-:W-:Y:S01]  /*0d00*/  ULDC.64 UR8, c[0x0][0x418] ;  /* 0x0001060000087ab9 */ /* 0x000fe20000000a00 */
[----:B------:R-:W-:Y:S01]  /*0d10*/  UMOV UR41, 0x400 ;  /* 0x0000040000297882 */ /* 0x000fe20000000000 */
[----:B------:R-:W-:Y:S01]  /*0d20*/  UISETP.NE.U32.AND UP0, UPT, UR8, URZ, UPT ;  /* 0x0000003f0800728c */ /* 0x000fe2000bf05070 */
[----:B------:R-:W-:Y:S01]  /*0d30*/  ULDC UR4, c[0x0][0xc38] ;  /* 0x00030e0000047ab9 */ /* 0x000fe20000000800 */
[----:B------:R-:W-:Y:S02]  /*0d40*/  ULDC UR6, c[0x0][0x424] ;  /* 0x0001090000067ab9 */ /* 0x000fe40000000800 */
[----:B------:R-:W-:Y:S01]  /*0d50*/  UISETP.NE.AND.EX UP0, UPT, UR9, URZ, UPT, UP0 ;  /* 0x0000003f0900728c */ /* 0x000fe2000bf05300 */
[----:B------:R-:W2:Y:S01]  /*0d60*/  LDC R73, c[0x0][0x2f0] ;  /* 0x0000bc00ff497b82 */ /* 0x000ea20000000800 */
[----:B------:R-:W-:-:S02]  /*0d70*/  UISETP.NE.AND UP1, UPT, UR4, 0x1, UPT ;  /* 0x000000010400788c */ /* 0x000fc4000bf25270 */
[----:B------:R-:W-:Y:S01]  /*0d80*/  USEL UR6, UR6, 0x1, UP0 ;  /* 0x0000000106067887 */ /* 0x000fe20008000000 */
[----:B------:R-:W-:Y:S01]  /*0d90*/  ULDC UR4, c[0x0][0xc44] ;  /* 0x0003110000047ab9 */ /* 0x000fe20000000800 */
[----:B------:R-:W-:Y:S01]  /*0da0*/  UMOV UR13, UR61 ;  /* 0x0000003d000d7c82 */ /* 0x000fe20008000000 */
[----:B------:R-:W-:-:S06]  /*0db0*/  UISETP.NE.AND UP2, UPT, UR4, 0x1, UPT ;  /* 0x000000010400788c */ /* 0x000fcc000bf45270 */
[----:B------:R-:W-:Y:S01]  /*0dc0*/  @UP1 ULDC UR4, c[0x0][0xc3c] ;  /* 0x00030f0000041ab9 */ /* 0x000fe20000000800 */
[----:B------:R-:W-:Y:S01]  /*0dd0*/  @UP1 ULDC UR12, c[0x0][0xc40] ;  /* 0x00031000000c1ab9 */ /* 0x000fe20000000800 */
[----:B------:R-:W-:Y:S01]  /*0de0*/  UIMAD.WIDE.U32 UR4, UR61, UR4, URZ ;  /* 0x000000043d0472a5 */ /* 0x000fe2000f8e003f */
[----:B0-----:R-:W-:Y:S01]  /*0df0*/  R2UR UR7, R0 ;  /* 0x00000000000772ca */ /* 0x001fe200000e0000 */
[----:B-1----:R-:W-:Y:S02]  /*0e00*/  ULEA UR41, UR40, UR41, 0x18 ;  /* 0x0000002928297291 */ /* 0x002fe4000f8ec03f */
[----:B------:R-:W-:Y:S02]  /*0e10*/  @UP1 USHF.R.U32.HI UR13, URZ, UR12, UR5 ;  /* 0x0000000c3f0d1299 */ /* 0x000fe40008011605 */
[----:B------:R-:W-:Y:S01]  /*0e20*/  UIADD3 UR9, UR41, 0xc400, URZ ;  /* 0x0000c40029097890 */ /* 0x000fe2000fffe03f */
[----:B------:R-:W-:-:S03]  /*0e30*/  @UP2 ULDC.64 UR10, c[0x0][0xc48] ;  /* 0x00031200000a2ab9 */ /* 0x000fc60000000a00 */
[----:B------:R-:W-:Y:S01]  /*0e40*/  ULOP3.LUT UP0, URZ, UR9, 0x1bf, URZ, 0xc0, !UPT ;  /* 0x000001bf093f7892 */ /* 0x000fe2000f80c03f */
[----:B--2---:R-:W-:Y:S01]  /*0e50*/  IMAD R73, R73, UR6, RZ ;  /* 0x0000000649497c24 */ /* 0x004fe2000f8e02ff */
[----:B------:R-:W-:Y:S02]  /*0e60*/  UIMAD.WIDE.U32 UR4, UR13, UR10, URZ ;  /* 0x0000000a0d0472a5 */ /* 0x000fe4000f8e003f */
[----:B------:R-:W-:Y:S01]  /*0e70*/  IMAD.U32 R23, RZ, RZ, UR13 ;  /* 0x0000000dff177e24 */ /* 0x000fe2000f8e00ff */
[----:B------:R-:W-:Y:S01]  /*0e80*/  ULEA.HI UR8, UR7, UR7, URZ, 0x1 ;  /* 0x0000000707087291 */ /* 0x000fe2000f8f083f */
[----:B------:R-:W-:Y:S01]  /*0e90*/  PLOP3.LUT P0, PT, PT, PT, UP0, 0x80, 0x0 ;  /* 0x000000000000781c */ /* 0x000fe20003f0f008 */
[----:B------:R-:W-:Y:S02]  /*0ea0*/  UMOV UR60, UR13 ;  /* 0x0000000d003c7c82 */ /* 0x000fe40008000000 */
[----:B------:R-:W-:Y:S01]  /*0eb0*/  ULOP3.LUT UR8, UR8, 0x1e, URZ, 0xc0, !UPT ;  /* 0x0000001e08087892 */ /* 0x000fe2000f8ec03f */
[----:B------:R-:W-:Y:S01]  /*0ec0*/  IADD3 R0, R73, 0x5f, RZ ;  /* 0x0000005f49007810 */ /* 0x000fe20007ffe0ff */
[----:B------:R-:W-:-:S02]  /*0ed0*/  @UP2 USHF.R.U32.HI UR60, URZ, UR11, UR5 ;  /* 0x0000000b3f3c2299 */ /* 0x000fc40008011605 */
[----:B------:R-:W-:Y:S02]  /*0ee0*/  UIADD3 UR8, UR7, -UR8, URZ ;  /* 0x8000000807087290 */ /* 0x000fe4000fffe03f */
[----:B------:R-:W-:Y:S02]  /*0ef0*/  IMAD.HI R0, R0, 0x2aaaaaab, RZ ;  /* 0x2aaaaaab00007827 */ /* 0x000fe400078e02ff */
[----:B------:R-:W-:-:S03]  /*0f00*/  ULEA UR8, UR8, UR9, 0xd ;  /* 0x0000000908087291 */ /* 0x000fc6000f8e683f */
[----:B------:R-:W-:Y:S01]  /*0f10*/  SHF.R.U32.HI R3, RZ, 0x1f, R0 ;  /* 0x0000001fff037819 */ /* 0x000fe20000011600 */
[----:B------:R-:W-:-:S03]  /*0f20*/  USHF.R.U32.HI UR8, URZ, 0x4, UR8 ;  /* 0x000000043f087899 */ /* 0x000fc60008011608 */
[----:B------:R-:W-:Y:S01]  /*0f30*/  LEA.HI.SX32 R88, R0, R3, 0x1c ;  /* 0x0000000300587211 */ /* 0x000fe200078fe2ff */
[----:B------:R-:W-:Y:S01]  /*0f40*/  ULOP3.LUT UR42, UR8, 0x3fff, URZ, 0xc0, !UPT ;  /* 0x00003fff082a7892 */ /* 0x000fe2000f8ec03f */
[----:B---3-5:R-:W-:Y:S11]  /*0f50*/  @!P0 BRA `(.L_x_7) ;  /* 0x0000000000408947 */ /* 0x028ff60003800000 */
[----:B------:R-:W-:Y:S01]  /*0f60*/  MOV R0, 0x0 ;  /* 0x0000000000007802 */ /* 0x000fe20000000f00 */
[----:B------:R-:W-:Y:S01]  /*0f70*/  ULDC.64 UR4, c[0x4][0x90] ;  /* 0x0100240000047ab9 */ /* 0x000fe20000000a00 */
[----:B------:R-:W-:Y:S01]  /*0f80*/  ULDC.64 UR6, c[0x4][0x30] ;  /* 0x01000c0000067ab9 */ /* 0x000fe20000000a00 */
[----:B------:R-:W-:Y:S01]  /*0f90*/  IMAD.U32 R4, RZ, RZ, UR4 ;  /* 0x00000004ff047e24 */ /* 0x000fe2000f8e00ff */
[----:B------:R0:W1:Y:S01]  /*0fa0*/  LDC.64 R14, c[0x4][R0] ;  /* 0x01000000000e7b82 */ /* 0x0000620000000a00 */
[----:B------:R-:W-:Y:S01]  /*0fb0*/  IMAD.U32 R5, RZ, RZ, UR5 ;  /* 0x00000005ff057e24 */ /* 0x000fe2000f8e00ff */
[----:B------:R-:W-:Y:S01]  /*0fc0*/  ULDC.64 UR4, c[0x4][0x98] ;  /* 0x0100260000047ab9 */ /* 0x000fe20000000a00 */
[----:B------:R-:W-:Y:S01]  /*0fd0*/  IMAD.U32 R10, RZ, RZ, UR6 ;  /* 0x00000006ff0a7e24 */ /* 0x000fe2000f8e00ff */
[----:B------:R-:W-:Y:S01]  /*0fe0*/  MOV R6, UR4 ;  /* 0x0000000400067c02 */ /* 0x000fe20008000f00 */
[----:B------:R-:W-:Y:S01]  /*0ff0*/  IMAD.U32 R7, RZ, RZ, UR5 ;  /* 0x00000005ff077e24 */ /* 0x000fe2000f8e00ff */
[----:B------:R-:W-:Y:S01]  /*1000*/  MOV R11, UR7 ;  /* 0x00000007000b7c02 */ /* 0x000fe20008000f00 */
[----:B------:R-:W-:Y:S01]  /*1010*/  IMAD.MOV.U32 R8, RZ, RZ, 0x70 ;  /* 0x00000070ff087424 */ /* 0x000fe200078e00ff */
[----:B------:R-:W-:Y:S01]  /*1020*/  MOV R13, RZ ;  /* 0x000000ff000d7202 */ /* 0x000fe20000000f00 */
[----:B0-----:R-:W-:-:S07]  /*1030*/  IMAD.MOV.U32 R12, RZ, RZ, 0x1 ;  /* 0x00000001ff0c7424 */ /* 0x001fce00078e00ff */
[----:B------:R-:W-:-:S07]  /*1040*/  LEPC R20, `(.L_x_7) ;  /* 0x000000001014794e */ /* 0x000fce0000000000 */
[----:B-1----:R-:W-:Y:S05]  /*1050*/  CALL.ABS.NOINC R14 ;  /* 0x000000000e007343 */ /* 0x002fea0003c00000 */
.L_x_7:
[----:B------:R-:W-:Y:S02]  /*1060*/  LOP3.LUT R0, R18, 0x1, RZ, 0xc0, !PT ;  /* 0x0000000112007812 */ /* 0x000fe400078ec0ff */
[----:B------:R-:W-:Y:S02]  /*1070*/  R2UR UR4, R165 ;  /* 0x00000000a50472ca */ /* 0x000fe400000e0000 */
[----:B------:R-:W-:-:S04]  /*1080*/  SHF.L.U32 R0, R0, 0x1f, RZ ;  /* 0x0000001f00007819 */ /* 0x000fc800000006ff */
[----:B------:R-:W0:Y:S07]  /*1090*/  SYNCS.PHASECHK.TRANS64.TRYWAIT P1, [UR41+0x2a800], R0 ;  /* 0x02a80000ff0075a7 */ /* 0x000e2e0008020169 */
[----:B------:R-:W-:-:S05]  /*10a0*/  IMAD.U32 R3, RZ, RZ, UR4 ;  /* 0x00000004ff037e24 */ /* 0x000fca000f8e00ff */
[----:B------:R-:W-:Y:S01]  /*10b0*/  ISETP.NE.AND P0, PT, R3, 0x3, PT ;  /* 0x000000030300780c */ /* 0x000fe20003f05270 */
[----:B0-----:R-:W-:-:S12]  /*10c0*/  @!P1 BRA `(.L_x_8) ;  /* 0x000000a000789947 */ /* 0x001fd80003800000 */
.L_x_89:
[----:B------:R-:W-:Y:S05]  /*10d0*/  @!P0 BRA `(.L_x_9) ;  /* 0x0000000000048947 */ /* 0x000fea0003800000 */
[----:B------:R-:W-:Y:S01]  /*10e0*/  BPT.TRAP 0x1 ;  /* 0x000000040000795c */ /* 0x000fe20000300000 */
.L_x_9:
[----:B0-----:R-:W-:Y:S01]  /*10f0*/  IMAD.U32 R0, RZ, RZ, UR38 ;  /* 0x00000026ff007e24 */ /* 0x001fe2000f8e00ff */
[----:B------:R-:W-:-:S04]  /*1100*/  MOV R3, UR39 ;  /* 0x0000002700037c02 */ /* 0x000fc80008000f00 */
[----:B------:R-:W-:Y:S02]  /*1110*/  LEA R0, R0, UR41, 0x3 ;  /* 0x0000002900007c11 */ /* 0x000fe4000f8e18ff */
[----:B------:R-:W-:-:S04]  /*1120*/  SHF.L.U32 R3, R3, 0x1f, RZ ;  /* 0x0000001f03037819 */ /* 0x000fc800000006ff */
[----:B------:R0:W1:Y:S01]  /*1130*/  SYNCS.PHASECHK.TRANS64.TRYWAIT P1, [R0+URZ+0x2a830], R3 ;  /* 0x02a83003000075a7 */ /* 0x000062000802017f */
[----:B------:R-:W-:Y:S05]  /*1140*/  @!P0 BRA `(.L_x_10) ;  /* 0x0000000000048947 */ /* 0x000fea0003800000 */
[----:B------:R-:W-:Y:S01]  /*1150*/  BPT.TRAP 0x1 ;  /* 0x000000040000795c */ /* 0x000fe20000300000 */
.L_x_10:
[----:B------:R-:W-:Y:S01]  /*1160*/  IMAD.MOV.U32 R87, RZ, RZ, RZ ;  /* 0x000000ffff577224 */ /* 0x000fe200078e00ff */
[----:B-1----:R-:W-:Y:S06]  /*1170*/  @P1 BRA `(.L_x_11) ;  /* 0x0000000000081947 */ /* 0x002fec0003800000 */
[----:B------:R-:W1:Y:S02]  /*1180*/  SYNCS.PHASECHK.TRANS64.TRYWAIT P1, [R0+URZ+0x2a830], R3 ;  /* 0x02a83003000075a7 */ /* 0x000e64000802017f */
[----:B-1----:R-:W-:Y:S05]  /*1190*/  @!P1 BRA `(.L_x_12) ;  /* 0x000000a0005c9947 */ /* 0x002fea0003800000 */
.L_x_11:
[----:B------:R-:W-:Y:S05]  /*11a0*/  WARPSYNC.ALL ;  /* 0x0000000000007948 */ /* 0x000fea0003800000 */
[----:B------:R-:W-:Y:S01]  /*11b0*/  UIADD3 UR41, UR41, 0x18400, URZ ;  /* 0x0001840029297890 */ /* 0x000fe2000fffe03f */
[----:B------:R-:W-:Y:S01]  /*11c0*/  WARPGROUP.ARRIVE ;  /* 0x00000000000079c5 */ /* 0x000fe20000000000 */
[----:B------:R-:W-:Y:S02]  /*11d0*/  ULOP3.LUT UR4, UR42, 0x10000, URZ, 0xfc, !UPT ;  /* 0x000100002a047892 */ /* 0x000fe4000f8efc3f */
[----:B------:R-:W-:Y:S01]  /*11e0*/  USHF.R.U32.HI UR41, URZ, 0x4, UR41 ;  /* 0x000000043f297899 */ /* 0x000fe20008011629 */
[----:B------:R-:W-:Y:S01]  /*11f0*/  UMOV UR13, 0x40000040 ;  /* 0x40000040000d7882 */ /* 0x000fe20000000000 */
[----:B------:R-:W-:-:S02]  /*1200*/  UMOV UR15, 0x40000040 ;  /* 0x40000040000f7882 */ /* 0x000fc40000000000 */
[----:B------:R-:W-:Y:S01]  /*1210*/  ULOP3.LUT UR10, UR41, 0x3fff, URZ, 0xc0, !UPT ;  /* 0x00003fff290a7892 */ /* 0x000fe2000f8ec03f */
[----:B------:R-:W-:Y:S01]  /*1220*/  MOV R11, UR13 ;  /* 0x0000000d000b7c02 */ /* 0x000fe20008000f00 */
[----:B------:R-:W-:Y:S01]  /*1230*/  UMOV UR12, UR4 ;  /* 0x00000004000c7c82 */ /* 0x000fe20008000000 */
[----:B------:R-:W-:Y:S01]  /*1240*/  UIADD3 UR6, UR4, 0x2, URZ ;  /* 0x0000000204067890 */ /* 0x000fe2000fffe03f */
[----:B------:R-:W-:Y:S01]  /*1250*/  IMAD.U32 R10, RZ, RZ, UR12 ;  /* 0x0000000cff0a7e24 */ /* 0x000fe2000f8e00ff */
[----:B------:R-:W-:Y:S02]  /*1260*/  ULOP3.LUT UR10, UR10, 0x10000, URZ, 0xfc, !UPT ;  /* 0x000100000a0a7892 */ /* 0x000fe4000f8efc3f */
[----:B------:R-:W-:Y:S02]  /*1270*/  UIADD3 UR56, UR4, 0x4, URZ ;  /* 0x0000000404387890 */ /* 0x000fe4000fffe03f */
[----:B------:R-:W-:Y:S01]  /*1280*/  UIMAD UR5, UR38, 0x900, UR10 ;  /* 0x00000900260578a4 */ /* 0x000fe2000f8e020a */
[----:B------:R-:W-:Y:S01]  /*1290*/  UMOV UR57, 0x40000040 ;  /* 0x4000004000397882 */ /* 0x000fe20000000000 */
[----:B------:R-:W-:-:S02]  /*12a0*/  UMOV UR59, 0x40000040 ;  /* 0x40000040003b7882 */ /* 0x000fc40000000000 */
[----:B------:R-:W-:Y:S02]  /*12b0*/  UIADD3 UR7, UR5, 0x2, URZ ;  /* 0x0000000205077890 */ /* 0x000fe4000fffe03f */
[----:B------:R-:W-:Y:S02]  /*12c0*/  UIADD3 UR58, UR5, 0x4, URZ ;  /* 0x00000004053a7890 */ /* 0x000fe4000fffe03f */
[----:B------:R-:W-:Y:S01]  /*12d0*/  UMOV UR14, UR5 ;  /* 0x00000005000e7c82 */ /* 0x000fe20008000000 */
[----:B------:R-:W-:Y:S01]  /*12e0*/  UIADD3 UR52, UR4, 0x6, URZ ;  /* 0x0000000604347890 */ /* 0x000fe2000fffe03f */
[----:B------:R-:W-:Y:S01]  /*12f0*/  HGMMA.64x96x16.F32.BF16 R24, gdesc[UR12], RZ, !UPT, gsb0 ;  /* 0x016000000c1879f0 */ /* 0x000fe2000c0018ff */
[----:B------:R-:W-:Y:S01]  /*1300*/  UMOV UR12, UR6 ;  /* 0x00000006000c7c82 */ /* 0x000fe20008000000 */
[----:B------:R-:W-:Y:S01]  /*1310*/  UMOV UR13, 0x40000040 ;  /* 0x40000040000d7882 */ /* 0x000fe20000000000 */
[----:B------:R-:W-:Y:S01]  /*1320*/  UMOV UR14, UR7 ;  /* 0x00000007000e7c82 */ /* 0x000fe20008000000 */
[----:B------:R-:W-:Y:S01]  /*1330*/  UMOV UR15, 0x40000040 ;  /* 0x40000040000f7882 */ /* 0x000fe20000000000 */
[----:B------:R-:W-:Y:S01]  /*1340*/  UIADD3 UR54, UR5, 0x6, URZ ;  /* 0x0000000605367890 */ /* 0x000fe2000fffe03f */
[----:B------:R-:W-:Y:S01]  /*1350*/  IMAD.U32 R8, RZ, RZ, UR12 ;  /* 0x0000000cff087e24 */ /* 0x000fe2000f8e00ff */
[----:B------:R-:W-:Y:S01]  /*1360*/  UMOV UR53, 0x40000040 ;  /* 0x4000004000357882 */ /* 0x000fe20000000000 */
[----:B------:R-:W-:Y:S01]  /*1370*/  UMOV UR55, 0x40000040 ;  /* 0x4000004000377882 */ /* 0x000fe20000000000 */
[----:B------:R-:W-:Y:S01]  /*1380*/  UIADD3 UR48, UR4, 0x400, URZ ;  /* 0x0000040004307890 */ /* 0x000fe2000fffe03f */
[----:B------:R-:W-:Y:S01]  /*1390*/  IMAD.U32 R9, RZ, RZ, UR13 ;  /* 0x0000000dff097e24 */ /* 0x000fe2000f8e00ff */
[----:B------:R-:W-:Y:S01]  /*13a0*/  UIADD3 UR50, UR5, 0x300, URZ ;  /* 0x0000030005327890 */ /* 0x000fe2000fffe03f */
[----:B------:R-:W-:Y:S01]  /*13b0*/  UMOV UR49, 0x40000040 ;  /* 0x4000004000317882 */ /* 0x000fe20000000000 */
[----:B------:R-:W-:Y:S01]  /*13c0*/  UMOV UR51, 0x40000040 ;  /* 0x4000004000337882 */ /* 0x000fe20000000000 */
[----:B------:R-:W-:-:S02]  /*13d0*/  UIADD3 UR16, UR4, 0x404, URZ ;  /* 0x0000040404107890 */ /* 0x000fc4000fffe03f */
[----:B------:R-:W-:Y:S01]  /*13e0*/  UIADD3 UR18, UR5, 0x304, URZ ;  /* 0x0000030405127890 */ /* 0x000fe2000fffe03f */
[----:B------:R-:W-:Y:S01]  /*13f0*/  UMOV UR17, 0x40000040 ;  /* 0x4000004000117882 */ /* 0x000fe20000000000 */
[----:B------:R-:W-:Y:S01]  /*1400*/  UMOV UR19, 0x40000040 ;  /* 0x4000004000137882 */ /* 0x000fe20000000000 */
[----:B------:R-:W-:Y:S02]  /*1410*/  UIADD3 UR20, UR4, 0x406, URZ ;  /* 0x0000040604147890 */ /* 0x000fe4000fffe03f */
[----:B------:R-:W-:Y:S01]  /*1420*/  UIADD3 UR22, UR5, 0x306, URZ ;  /* 0x0000030605167890 */ /* 0x000fe2000fffe03f */
[----:B------:R-:W-:Y:S01]  /*1430*/  UMOV UR21, 0x40000040 ;  /* 0x4000004000157882 */ /* 0x000fe20000000000 */
[----:B------:R-:W-:Y:S01]  /*1440*/  UMOV UR23, 0x40000040 ;  /* 0x4000004000177882 */ /* 0x000fe20000000000 */
[----:B------:R-:W-:Y:S02]  /*1450*/  UIADD3 UR24, UR4, 0x800, URZ ;  /* 0x0000080004187890 */ /* 0x000fe4000fffe03f */
        /* <DEDUP_REMOVED lines=15> */
[----:B------:R-:W-:-:S02]  /*1550*/  WARPGROUP.DEPBAR.LE gsb0, 0x0 ;  /* 0x00008000000079c5 */ /* 0x000fc40000010000 */
[----:B------:R-:W-:-:S06]  /*1560*/  WARPGROUP.ARRIVE ;  /* 0x00000000000079c5 */ /* 0x000fcc0000000000 */
[----:B------:R-:W-:Y:S01]  /*1570*/  HGMMA.64x96x16.F32.BF16 R24, gdesc[UR12], R24, gsb0 ;  /* 0x016000000c1879f0 */ /* 0x000fe20008001818 */
[----:B------:R-:W-:Y:S02]  /*1580*/  UIADD3 UR12, UR4, 0x402, URZ ;  /* 0x00000402040c7890 */ /* 0x000fe4000fffe03f */
[----:B------:R-:W-:Y:S01]  /*1590*/  UIADD3 UR14, UR5, 0x302, URZ ;  /* 0x00000302050e7890 */ /* 0x000fe2000fffe03f */
[----:B------:R-:W-:Y:S01]  /*15a0*/  UMOV UR13, 0x40000040 ;  /* 0x40000040000d7882 */ /* 0x000fe20000000000 */
[----:B------:R-:W-:Y:S01]  /*15b0*/  UMOV UR15, 0x40000040 ;  /* 0x40000040000f7882 */ /* 0x000fe20000000000 */
[----:B------:R-:W-:Y:S02]  /*15c0*/  WARPGROUP.DEPBAR.LE gsb0, 0x0 ;  /* 0x00008000000079c5 */ /* 0x000fe40000010000 */
[----:B------:R-:W-:-:S06]  /*15d0*/  WARPGROUP.ARRIVE ;  /* 0x00000000000079c5 */ /* 0x000fcc0000000000 */
[----:B------:R-:W-:Y:S03]  /*15e0*/  HGMMA.64x96x16.F32.BF16 R24, gdesc[UR56], R24, gsb0 ;  /* 0x01600000381879f0 */ /* 0x000fe60008001818 */
        /* <DEDUP_REMOVED lines=28> */
[----:B------:R-:W-:Y:S05]  /*17b0*/  @!P0 BRA `(.L_x_13) ;  /* 0x0000000000048947 */ /* 0x000fea0003800000 */
[----:B------:R-:W-:Y:S01]  /*17c0*/  BPT.TRAP 0x1 ;  /* 0x000000040000795c */ /* 0x000fe20000300000 */
.L_x_13:
[----:B------:R-:W-:Y:S01]  /*17d0*/  ULDC UR4, c[0x0][0x9d8] ;  /* 0x0002760000047ab9 */ /* 0x000fe20000000800 */
[----:B------:R-:W-:Y:S01]  /*17e0*/  IADD3 R5, R164, R73, RZ ;  /* 0x00000049a4057210 */ /* 0x000fe20007ffe0ff */
[----:B------:R-:W-:Y:S01]  /*17f0*/  FMUL.FTZ R24, R24, UR4 ;  /* 0x0000000418187c20 */ /* 0x000fe20008410000 */
[----:B------:R-:W-:Y:S01]  /*1800*/  FMUL.FTZ R25, R25, UR4 ;  /* 0x0000000419197c20 */ /* 0x000fe20008410000 */
[----:B------:R-:W-:Y:S01]  /*1810*/  FMUL.FTZ R28, R28, UR4 ;  /* 0x000000041c1c7c20 */ /* 0x000fe20008410000 */
[----:B------:R-:W-:Y:S01]  /*1820*/  FMUL.FTZ R29, R29, UR4 ;  /* 0x000000041d1d7c20 */ /* 0x000fe20008410000 */
[----:B------:R-:W-:Y:S01]  /*1830*/  FMUL.FTZ R32, R32, UR4 ;  /* 0x0000000420207c20 */ /* 0x000fe20008410000 */
[----:B------:R-:W-:Y:S01]  /*1840*/  IMAD R5, R88, -0x60, R5 ;  /* 0xffffffa058057824 */ /* 0x000fe200078e0205 */
[----:B------:R-:W2:Y:S01]  /*1850*/  MUFU.TANH R24, R24 ;  /* 0x0000001800187308 */ /* 0x000ea20000002400 */
[----:B------:R-:W-:Y:S01]  /*1860*/  FMUL.FTZ R33, R33, UR4 ;  /* 0x0000000421217c20 */ /* 0x000fe20008410000 */
[----:B------:R-:W-:Y:S01]  /*1870*/  FMUL.FTZ R26, R26, UR4 ;  /* 0x000000041a1a7c20 */ /* 0x000fe20008410000 */
[----:B------:R-:W-:Y:S01]  /*1880*/  FMUL.FTZ R36, R36, UR4 ;  /* 0x0000000424247c20 */ /* 0x000fe20008410000 */
[----:B------:R-:W-:Y:S01]  /*1890*/  ISETP.GT.AND P6, PT, R5, RZ, PT ;  /* 0x000000ff0500720c */ /* 0x000fe20003fc4270 */
[----:B------:R-:W-:Y:S01]  /*18a0*/  FMUL.FTZ R27, R27, UR4 ;  /* 0x000000041b1b7c20 */ /* 0x000fe20008410000 */
[----:B------:R-:W-:Y:S01]  /*18b0*/  ISETP.GT.AND P5, PT, R5, 0x1, PT ;  /* 0x000000010500780c */ /* 0x000fe20003fa4270 */
[----:B------:R-:W-:Y:S01]  /*18c0*/  FMUL.FTZ R37, R37, UR4 ;  /* 0x0000000425257c20 */ /* 0x000fe20008410000 */
[----:B------:R-:W3:Y:S01]  /*18d0*/  MUFU.TANH R25, R25 ;  /* 0x0000001900197308 */ /* 0x000ee20000002400 */
[----:B------:R-:W-:Y:S01]  /*18e0*/  ISETP.GT.AND P4, PT, R5, 0x8, PT ;  /* 0x000000080500780c */ /* 0x000fe20003f84270 */
[----:B------:R-:W-:Y:S01]  /*18f0*/  FMUL.FTZ R30, R30, UR4 ;  /* 0x000000041e1e7c20 */ /* 0x000fe20008410000 */
[----:B------:R-:W-:Y:S01]  /*1900*/  FMUL.FTZ R31, R31, UR4 ;  /* 0x000000041f1f7c20 */ /* 0x000fe20008410000 */
[C---:B------:R-:W-:Y:S01]  /*1910*/  ISETP.GT.AND P3, PT, R5.reuse, 0x9, PT ;  /* 0x000000090500780c */ /* 0x040fe20003f64270 */
[----:B------:R-:W-:Y:S01]  /*1920*/  FMUL.FTZ R40, R40, UR4 ;  /* 0x0000000428287c20 */ /* 0x000fe20008410000 */
[----:B------:R-:W-:Y:S01]  /*1930*/  FMUL.FTZ R34, R34, UR4 ;  /* 0x0000000422227c20 */ /* 0x000fe20008410000 */
[----:B------:R-:W-:Y:S01]  /*1940*/  ISETP.GT.AND P2, PT, R5, 0x10, PT ;  /* 0x000000100500780c */ /* 0x000fe20003f44270 */
[----:B------:R-:W4:Y:S01]  /*1950*/  MUFU.TANH R28, R28 ;  /* 0x0000001c001c7308 */ /* 0x000f220000002400 */
[----:B--2---:R-:W-:Y:S01]  /*1960*/  FSEL R24, R24, -INF , P6 ;  /* 0xff80000018187808 */ /* 0x004fe20003000000 */
[----:B------:R-:W-:Y:S01]  /*1970*/  FMUL.FTZ R41, R41, UR4 ;  /* 0x0000000429297c20 */ /* 0x000fe20008410000 */
[----:B------:R-:W-:Y:S01]  /*1980*/  FMUL.FTZ R35, R35, UR4 ;  /* 0x0000000423237c20 */ /* 0x000fe20008410000 */
[----:B------:R-:W-:Y:S01]  /*1990*/  ISETP.GT.AND P1, PT, R5, 0x11, PT ;  /* 0x000000110500780c */ /* 0x000fe20003f24270 */
[----:B------:R-:W-:Y:S01]  /*19a0*/  FMUL.FTZ R44, R44, UR4 ;  /* 0x000000042c2c7c20 */ /* 0x000fe20008410000 */
[----:B------:R-:W-:Y:S01]  /*19b0*/  FMUL.FTZ R38, R38, UR4 ;  /* 0x0000000426267c20 */ /* 0x000fe20008410000 */
[----:B------:R-:W-:Y:S01]  /*19c0*/  FMUL.FTZ R45, R45, UR4 ;  /* 0x000000042d2d7c20 */ /* 0x000fe20008410000 */
[----:B------:R-:W2:Y:S01]  /*19d0*/  MUFU.TANH R29, R29 ;  /* 0x0000001d001d7308 */ /* 0x000ea20000002400 */
[----:B---3--:R-:W-:Y:S01]  /*19e0*/  FSEL R25, R25, -INF , P5 ;  /* 0xff80000019197808 */ /* 0x008fe20002800000 */
[----:B------:R-:W-:Y:S01]  /*19f0*/  FMUL.FTZ R39, R39, UR4 ;  /* 0x0000000427277c20 */ /* 0x000fe20008410000 */
[----:B------:R-:W-:Y:S01]  /*1a00*/  FMUL.FTZ R48, R48, UR4 ;  /* 0x0000000430307c20 */ /* 0x000fe20008410000 */
[----:B------:R-:W-:Y:S01]  /*1a10*/  FMUL.FTZ R42, R42, UR4 ;  /* 0x000000042a2a7c20 */ /* 0x000fe20008410000 */
[----:B------:R-:W-:Y:S01]  /*1a20*/  FMNMX.FTZ R7, R24, R25, !PT ;  /* 0x0000001918077209 */ /* 0x000fe20007810000 */
[----:B------:R-:W-:Y:S01]  /*1a30*/  FMUL.FTZ R49, R49, UR4 ;  /* 0x0000000431317c20 */ /* 0x000fe20008410000 */
[----:B------:R-:W-:Y:S01]  /*1a40*/  FMUL.FTZ R43, R43, UR4 ;  /* 0x000000042b2b7c20 */ /* 0x000fe20008410000 */
[----:B------:R-:W3:Y:S01]  /*1a50*/  MUFU.TANH R32, R32 ;  /* 0x0000002000207308 */ /* 0x000ee20000002400 */
[----:B----4-:R-:W-:Y:S01]  /*1a60*/  FSEL R28, R28, -INF , P4 ;  /* 0xff8000001c1c7808 */ /* 0x010fe20002000000 */
[----:B------:R-:W-:Y:S01]  /*1a70*/  FMUL.FTZ R52, R52, UR4 ;  /* 0x0000000434347c20 */ /* 0x000fe20008410000 */
[----:B------:R-:W-:Y:S01]  /*1a80*/  FMUL.FTZ R46, R46, UR4 ;  /* 0x000000042e2e7c20 */ /* 0x000fe20008410000 */
[----:B------:R-:W-:Y:S01]  /*1a90*/  FMUL.FTZ R53, R53, UR4 ;  /* 0x0000000435357c20 */ /* 0x000fe20008410000 */
[----:B------:R-:W-:Y:S01]  /*1aa0*/  FMNMX.FTZ R7, R28, R7, !PT ;  /* 0x000000071c077209 */ /* 0x000fe20007810000 */
[----:B------:R-:W-:Y:S01]  /*1ab0*/  FMUL.FTZ R47, R47, UR4 ;  /* 0x000000042f2f7c20 */ /* 0x000fe20008410000 */
[----:B------:R-:W-:Y:S01]  /*1ac0*/  FMUL.FTZ R56, R56, UR4 ;  /* 0x0000000438387c20 */ /* 0x000fe20008410000 */
[----:B------:R-:W4:Y:S01]  /*1ad0*/  MUFU.TANH R4, R26 ;  /* 0x0000001a00047308 */ /* 0x000f220000002400 */
[----:B--2---:R-:W-:Y:S01]  /*1ae0*/  FSEL R12, R29, -INF , P3 ;  /* 0xff8000001d0c7808 */ /* 0x004fe20001800000 */
[----:B------:R-:W-:Y:S01]  /*1af0*/  FMUL.FTZ R50, R50, UR4 ;  /* 0x0000000432327c20 */ /* 0x000fe20008410000 */
[----:B------:R-:W-:Y:S01]  /*1b00*/  FMUL.FTZ R57, R57, UR4 ;  /* 0x0000000439397c20 */ /* 0x000fe20008410000 */
[----:B------:R-:W-:Y:S01]  /*1b10*/  FMUL.FTZ R51, R51, UR4 ;  /* 0x0000000433337c20 */ /* 0x000fe20008410000 */
[----:B------:R-:W-:Y:S01]  /*1b20*/  FMNMX.FTZ R7, R12, R7, !PT ;  /* 0x000000070c077209 */ /* 0x000fe20007810000 */
[----:B------:R-:W-:Y:S01]  /*1b30*/  FMUL.FTZ R60, R60, UR4 ;  /* 0x000000043c3c7c20 */ /* 0x000fe20008410000 */
[----:B------:R-:W-:Y:S01]  /*1b40*/  FMUL.FTZ R54, R54, UR4 ;  /* 0x0000000436367c20 */ /* 0x000fe20008410000 */
[----:B------:R-:W-:Y:S01]  /*1b50*/  MUFU.TANH R33, R33 ;  /* 0x0000002100217308 */ /* 0x000fe20000002400 */
[----:B---3--:R-:W-:Y:S01]  /*1b60*/  FSEL R32, R32, -INF , P2 ;  /* 0xff80000020207808 */ /* 0x008fe20001000000 */
[----:B------:R-:W-:Y:S01]  /*1b70*/  FMUL.FTZ R61, R61, UR4 ;  /* 0x000000043d3d7c20 */ /* 0x000fe20008410000 */
[----:B------:R-:W-:Y:S01]  /*1b80*/  FMUL.FTZ R55, R55, UR4 ;  /* 0x0000000437377c20 */ /* 0x000fe20008410000 */
[----:B------:R-:W-:Y:S01]  /*1b90*/  FMUL.FTZ R64, R64, UR4 ;  /* 0x0000000440407c20 */ /* 0x000fe20008410000 */
[----:B------:R-:W-:Y:S01]  /*1ba0*/  FMNMX.FTZ R7, R32, R7, !PT ;  /* 0x0000000720077209 */ /* 0x000fe20007810000 */
[----:B------:R-:W-:Y:S01]  /*1bb0*/  FMUL.FTZ R58, R58, UR4 ;  /* 0x000000043a3a7c20 */ /* 0x000fe20008410000 */
[----:B------:R-:W-:Y:S01]  /*1bc0*/  FMUL.FTZ R65, R65, UR4 ;  /* 0x0000000441417c20 */ /* 0x000fe20008410000 */
[----:B01----:R-:W0:Y:S01]  /*1bd0*/  MUFU.TANH R3, R27 ;  /* 0x0000001b00037308 */ /* 0x003e220000002400 */
[----:B----4-:R-:W-:Y:S01]  /*1be0*/  FSEL R4, R4, -INF , P6 ;  /* 0xff80000004047808 */ /* 0x010fe20003000000 */
[----:B------:R-:W-:Y:S01]  /*1bf0*/  FMUL.FTZ R59, R59, UR4 ;  /* 0x000000043b3b7c20 */ /* 0x000fe20008410000 */
[----:B------:R-:W-:Y:S01]  /*1c00*/  ISETP.GT.AND P6, PT, R5, 0x18, PT ;  /* 0x000000180500780c */ /* 0x000fe20003fc4270 */
[----:B------:R-:W-:Y:S01]  /*1c10*/  FMUL.FTZ R68, R68, UR4 ;  /* 0x0000000444447c20 */ /* 0x000fe20008410000 */
[----:B------:R-:W-:Y:S01]  /*1c20*/  FMUL.FTZ R69, R69, UR4 ;  /* 0x0000000445457c20 */ /* 0x000fe20008410000 */
[----:B------:R-:W-:Y:S01]  /*1c30*/  FMUL.FTZ R62, R62, UR4 ;  /* 0x000000043e3e7c20 */ /* 0x000fe20008410000 */
[----:B------:R-:W-:Y:S01]  /*1c40*/  FMUL.FTZ R63, R63, UR4 ;  /* 0x000000043f3f7c20 */ /* 0x000fe20008410000 */
[----:B------:R-:W1:Y:S01]  /*1c50*/  MUFU.TANH R36, R36 ;  /* 0x0000002400247308 */ /* 0x000e620000002400 */
[----:B------:R-:W-:Y:S01]  /*1c60*/  ULDC UR5, c[0x0][0x988] ;  /* 0x0002620000057ab9 */ /* 0x000fe20000000800 */
[----:B------:R-:W-:Y:S01]  /*1c70*/  FMUL.FTZ R66, R66, UR4 ;  /* 0x0000000442427c20 */ /* 0x000fe20008410000 */
[----:B------:R-:W-:Y:S01]  /*1c80*/  P2R R21, PR, RZ, 0x1 ;  /* 0x00000001ff157803 */ /* 0x000fe20000000000 */
[----:B------:R-:W-:Y:S01]  /*1c90*/  FMUL.FTZ R67, R67, UR4 ;  /* 0x0000000443437c20 */ /* 0x000fe20008410000 */
[----:B------:R-:W-:Y:S01]  /*1ca0*/  FMUL.FTZ R70, R70, UR4 ;  /* 0x0000000446467c20 */ /* 0x000fe20008410000 */
[----:B------:R-:W-:Y:S01]  /*1cb0*/  FMUL.FTZ R71, R71, UR4 ;  /* 0x0000000447477c20 */ /* 0x000fe20008410000 */
[----:B------:R-:W-:Y:S01]  /*1cc0*/  R2UR UR4, R0 ;  /* 0x00000000000472ca */ /* 0x000fe200000e0000 */
[----:B------:R2:W3:Y:S01]  /*1cd0*/  MUFU.TANH R14, R30 ;  /* 0x0000001e000e7308 */ /* 0x0004e20000002400 */
[----:B0-----:R-:W-:Y:S01]  /*1ce0*/  FSEL R3, R3, -INF , P5 ;  /* 0xff80000003037808 */ /* 0x001fe20002800000 */
[--C-:B------:R-:W-:Y:S01]  /*1cf0*/  IMAD.MOV.U32 R85, RZ, RZ, R87.reuse ;  /* 0x000000ffff557224 */ /* 0x100fe200078e0057 */
[----:B------:R-:W-:Y:S01]  /*1d00*/  ISETP.GT.AND P5, PT, R5, 0x19, PT ;  /* 0x000000190500780c */ /* 0x000fe20003fa4270 */
[--C-:B------:R-:W-:Y:S01]  /*1d10*/  IMAD.MOV.U32 R83, RZ, RZ, R87.reuse ;  /* 0x000000ffff537224 */ /* 0x100fe200078e0057 */
[-C--:B------:R-:W-:Y:S01]  /*1d20*/  MOV R81, R87.reuse ;  /* 0x0000005700517202 */ /* 0x080fe20000000f00 */
[--C-:B------:R-:W-:Y:S01]  /*1d30*/  IMAD.MOV.U32 R79, RZ, RZ, R87.reuse ;  /* 0x000000ffff4f7224 */ /* 0x100fe200078e0057 */
[----:B------:R-:W-:Y:S01]  /*1d40*/  MOV R75, R87 ;  /* 0x00000057004b7202 */ /* 0x000fe20000000f00 */
[----:B------:R-:W0:Y:S01]  /*1d50*/  MUFU.TANH R37, R37 ;  /* 0x0000002500257308 */ /* 0x000e220000002400 */
[----:B--2---:R-:W-:Y:S01]  /*1d60*/  FSEL R30, R33, -INF , P1 ;  /* 0xff800000211e7808 */ /* 0x004fe20000800000 */
[----:B------:R-:W-:Y:S01]  /*1d70*/  IMAD.MOV.U32 R77, RZ, RZ, R87 ;  /* 0x000000ffff4d7224 */ /* 0x000fe200078e0057 */
[----:B-1----:R-:W-:Y:S01]  /*1d80*/  FSEL R36, R36, -INF , P6 ;  /* 0xff80000024247808 */ /* 0x002fe20003000000 */
[----:B------:R-:W-:Y:S01]  /*1d90*/  UIADD3 UR4, UR4, 0x2a840, URZ ;  /* 0x0002a84004047890 */ /* 0x000fe2000fffe03f */
[----:B------:R-:W-:-:S03]  /*1da0*/  FMNMX.FTZ R7, R30, R7, !PT ;  /* 0x000000071e077209 */ /* 0x000fc60007810000 */
[----:B------:R-:W1:Y:S01]  /*1db0*/  MUFU.TANH R31, R31 ;  /* 0x0000001f001f7308 */ /* 0x000e620000002400 */
[----:B---3--:R-:W-:Y:S01]  /*1dc0*/  FSEL R14, R14, -INF , P4 ;  /* 0xff8000000e0e7808 */ /* 0x008fe20002000000 */
[----:B------:R-:W-:Y:S01]  /*1dd0*/  UPRMT UR4, UR40, 0x654, UR4 ;  /* 0x0000065428047896 */ /* 0x000fe20008000004 */
[----:B------:R-:W-:Y:S02]  /*1de0*/  ISETP.GT.AND P4, PT, R5, 0x20, PT ;  /* 0x000000200500780c */ /* 0x000fe40003f84270 */
[----:B------:R-:W-:-:S03]  /*1df0*/  FMNMX.FTZ R7, R36, R7, !PT ;  /* 0x0000000724077209 */ /* 0x000fc60007810000 */
[----:B------:R-:W2:Y:S01]  /*1e00*/  MUFU.TANH R40, R40 ;  /* 0x0000002800287308 */ /* 0x000ea20000002400 */
[----:B0-----:R-:W-:Y:S02]  /*1e10*/  FSEL R72, R37, -INF , P5 ;  /* 0xff80000025487808 */ /* 0x001fe40002800000 */
[----:B------:R-:W-:Y:S02]  /*1e20*/  SYNCS.ARRIVE.TRANS64.RED.A1T0 RZ, [UR4], RZ ;  /* 0x000000ffffff79a7 */ /* 0x000fe40008100404 */
[----:B------:R-:W-:-:S03]  /*1e30*/  FMNMX.FTZ R7, R72, R7, !PT ;  /* 0x0000000748077209 */ /* 0x000fc60007810000 */
[----:B------:R-:W0:Y:S01]  /*1e40*/  MUFU.TANH R34, R34 ;  /* 0x0000002200227308 */ /* 0x000e220000002400 */
[----:B-1----:R-:W-:Y:S02]  /*1e50*/  FSEL R20, R31, -INF , P3 ;  /* 0xff8000001f147808 */ /* 0x002fe40001800000 */
[----:B------:R-:W-:-:S05]  /*1e60*/  ISETP.GT.AND P3, PT, R5, 0x21, PT ;  /* 0x000000210500780c */ /* 0x000fca0003f64270 */
[----:B------:R-:W1:Y:S01]  /*1e70*/  MUFU.TANH R41, R41 ;  /* 0x0000002900297308 */ /* 0x000e620000002400 */
[----:B--2---:R-:W-:-:S04]  /*1e80*/  FSEL R74, R40, -INF , P4 ;  /* 0xff800000284a7808 */ /* 0x004fc80002000000 */
[----:B------:R-:W-:-:S03]  /*1e90*/  FMNMX.FTZ R7, R74, R7, !PT ;  /* 0x000000074a077209 */ /* 0x000fc60007810000 */
[----:B------:R-:W2:Y:S01]  /*1ea0*/  MUFU.TANH R35, R35 ;  /* 0x0000002300237308 */ /* 0x000ea20000002400 */
[----:B0-----:R-:W-:Y:S02]  /*1eb0*/  FSEL R34, R34, -INF , P2 ;  /* 0xff80000022227808 */ /* 0x001fe40001000000 */
[----:B------:R-:W-:-:S05]  /*1ec0*/  ISETP.GT.AND P2, PT, R5, 0x28, PT ;  /* 0x000000280500780c */ /* 0x000fca0003f44270 */
[----:B------:R-:W0:Y:S01]  /*1ed0*/  MUFU.TANH R44, R44 ;  /* 0x0000002c002c7308 */ /* 0x000e220000002400 */
[----:B-1----:R-:W-:-:S04]  /*1ee0*/  FSEL R76, R41, -INF , P3 ;  /* 0xff800000294c7808 */ /* 0x002fc80001800000 */
[----:B------:R-:W-:-:S03]  /*1ef0*/  FMNMX.FTZ R7, R76, R7, !PT ;  /* 0x000000074c077209 */ /* 0x000fc60007810000 */
[----:B------:R-:W1:Y:S01]  /*1f00*/  MUFU.TANH R38, R38 ;  /* 0x0000002600267308 */ /* 0x000e620000002400 */
[----:B--2---:R-:W-:Y:S02]  /*1f10*/  FSEL R26, R35, -INF , P1 ;  /* 0xff800000231a7808 */ /* 0x004fe40000800000 */
[----:B------:R-:W-:-:S05]  /*1f20*/  ISETP.GT.AND P1, PT, R5, 0x29, PT ;  /* 0x000000290500780c */ /* 0x000fca0003f24270 */
[----:B------:R-:W2:Y:S01]  /*1f30*/  MUFU.TANH R45, R45 ;  /* 0x0000002d002d7308 */ /* 0x000ea20000002400 */
[----:B0-----:R-:W-:-:S04]  /*1f40*/  FSEL R78, R44, -INF , P2 ;  /* 0xff8000002c4e7808 */ /* 0x001fc80001000000 */
[----:B------:R-:W-:-:S03]  /*1f50*/  FMNMX.FTZ R7, R78, R7, !PT ;  /* 0x000000074e077209 */ /* 0x000fc60007810000 */
[----:B------:R-:W0:Y:S01]  /*1f60*/  MUFU.TANH R39, R39 ;  /* 0x0000002700277308 */ /* 0x000e220000002400 */
[----:B-1----:R-:W-:Y:S02]  /*1f70*/  FSEL R38, R38, -INF , P6 ;  /* 0xff80000026267808 */ /* 0x002fe40003000000 */
[----:B------:R-:W-:-:S05]  /*1f80*/  ISETP.GT.AND P6, PT, R5, 0x30, PT ;  /* 0x000000300500780c */ /* 0x000fca0003fc4270 */
[----:B------:R-:W1:Y:S01]  /*1f90*/  MUFU.TANH R48, R48 ;  /* 0x0000003000307308 */ /* 0x000e620000002400 */
[----:B--2---:R-:W-:Y:S02]  /*1fa0*/  FSEL R80, R45, -INF , P1 ;  /* 0xff8000002d507808 */ /* 0x004fe40000800000 */
[----:B------:R-:W-:Y:S02]  /*1fb0*/  MOV R45, R87 ;  /* 0x00000057002d7202 */ /* 0x000fe40000000f00 */
        /* <DEDUP_REMOVED lines=11> */
[----:B0-----:R-:W-:Y:S01]  /*2070*/  FSEL R84, R49, -INF , P5 ;  /* 0xff80000031547808 */ /* 0x001fe20002800000 */
[----:B------:R-:W-:-:S03]  /*2080*/  IMAD.MOV.U32 R49, RZ, RZ, R87 ;  /* 0x000000ffff317224 */ /* 0x000fc600078e0057 */
        /* <DEDUP_REMOVED lines=11> */
[----:B-1----:R-:W-:Y:S01]  /*2140*/  FSEL R90, R53, -INF , P3 ;  /* 0xff800000355a7808 */ /* 0x002fe20001800000 */
[----:B------:R-:W-:-:S03]  /*2150*/  IMAD.MOV.U32 R53, RZ, RZ, R87 ;  /* 0x000000ffff357224 */ /* 0x000fc600078e0057 */
[----:B------:R-:W-:-:S03]  /*2160*/  FMNMX.FTZ R7, R90, R7, !PT ;  /* 0x000000075a077209 */ /* 0x000fc60007810000 */
[----:B------:R-:W1:Y:S01]  /*2170*/  MUFU.TANH R50, R50 ;  /* 0x0000003200327308 */ /* 0x000e620000002400 */
[----:B--2---:R-:W-:Y:S01]  /*2180*/  FSEL R48, R47, -INF , P1 ;  /* 0xff8000002f307808 */ /* 0x004fe20000800000 */
[----:B------:R-:W-:Y:S01]  /*2190*/  IMAD.MOV.U32 R47, RZ, RZ, R87 ;  /* 0x000000ffff2f7224 */ /* 0x000fe200078e0057 */
        /* <DEDUP_REMOVED lines=13> */
[----:B------:R-:W-:Y:S02]  /*2270*/  ISETP.GT.AND P5, PT, R5, 0x49, PT ;  /* 0x000000490500780c */ /* 0x000fe40003fa4270 */
[----:B------:R-:W-:-:S03]  /*2280*/  MOV R51, R87 ;  /* 0x0000005700337202 */ /* 0x000fc60000000f00 */
        /* <DEDUP_REMOVED lines=11> */
[----:B-1----:R-:W-:Y:S01]  /*2340*/  FSEL R56, R55, -INF , P3 ;  /* 0xff80000037387808 */ /* 0x002fe20001800000 */
[----:B------:R-:W-:Y:S01]  /*2350*/  IMAD.MOV.U32 R55, RZ, RZ, R87 ;  /* 0x000000ffff377224 */ /* 0x000fe200078e0057 */
        /* <DEDUP_REMOVED lines=18> */
[----:B------:R-:W-:Y:S01]  /*2480*/  MUFU.TANH R63, R63 ;  /* 0x0000003f003f7308 */ /* 0x000fe20000002400 */
[----:B-1----:R-:W-:Y:S02]  /*2490*/  FSEL R102, R69, -INF , P1 ;  /* 0xff80000045667808 */ /* 0x002fe40000800000 */
[----:B------:R-:W-:Y:S02]  /*24a0*/  MOV R69, R87 ;  /* 0x0000005700457202 */ /* 0x000fe40000000f00 */
[----:B------:R-:W-:Y:S01]  /*24b0*/  FMNMX.FTZ R5, R102, R7, !PT ;  /* 0x0000000766057209 */ /* 0x000fe20007810000 */
[----:B------:R-:W-:Y:S02]  /*24c0*/  IMAD.U32 R7, RZ, RZ, UR5 ;  /* 0x00000005ff077e24 */ /* 0x000fe4000f8e00ff */
[----:B------:R-:W0:Y:S01]  /*24d0*/  MUFU.TANH R66, R66 ;  /* 0x0000004200427308 */ /* 0x000e220000002400 */
[----:B--2---:R-:W-:Y:S01]  /*24e0*/  FSEL R62, R62, -INF , P6 ;  /* 0xff8000003e3e7808 */ /* 0x004fe20003000000 */
[----:B------:R-:W1:Y:S06]  /*24f0*/  SHFL.BFLY PT, R6, R5, 0x2, 0x1f ;  /* 0x0c401f0005067f89 */ /* 0x000e6c00000e0000 */
[----:B------:R-:W-:Y:S08]  /*2500*/  MUFU.TANH R67, R67 ;  /* 0x0000004300437308 */ /* 0x000ff00000002400 */
[----:B------:R-:W2:Y:S01]  /*2510*/  MUFU.TANH R70, R70 ;  /* 0x0000004600467308 */ /* 0x000ea20000002400 */
[----:B0-----:R-:W-:-:S07]  /*2520*/  FSEL R66, R66, -INF , P4 ;  /* 0xff80000042427808 */ /* 0x001fce0002000000 */
[----:B------:R-:W0:Y:S01]  /*2530*/  MUFU.TANH R71, R71 ;  /* 0x0000004700477308 */ /* 0x000e220000002400 */
[----:B-1----:R-:W-:Y:S02]  /*2540*/  FMNMX.FTZ R13, R5, R6, !PT ;  /* 0x00000006050d7209 */ /* 0x002fe40007810000 */
[----:B------:R-:W-:-:S03]  /*2550*/  FMNMX.FTZ R5, R4, R3, !PT ;  /* 0x0000000304057209 */ /* 0x000fc60007810000 */
[----:B------:R-:W1:Y:S01]  /*2560*/  SHFL.BFLY PT, R6, R13, 0x1, 0x1f ;  /* 0x0c201f000d067f89 */ /* 0x000e6200000e0000 */
[----:B------:R-:W-:Y:S02]  /*2570*/  FMNMX.FTZ R5, R14, R5, !PT ;  /* 0x000000050e057209 */ /* 0x000fe40007810000 */
[----:B--2---:R-:W-:Y:S02]  /*2580*/  FSEL R70, R70, -INF , P2 ;  /* 0xff80000046467808 */ /* 0x004fe40001000000 */
[----:B------:R-:W-:-:S04]  /*2590*/  FMNMX.FTZ R5, R20, R5, !PT ;  /* 0x0000000514057209 */ /* 0x000fc80007810000 */
[----:B------:R-:W-:-:S04]  /*25a0*/  FMNMX.FTZ R5, R34, R5, !PT ;  /* 0x0000000522057209 */ /* 0x000fc80007810000 */
[----:B------:R-:W-:-:S04]  /*25b0*/  FMNMX.FTZ R5, R26, R5, !PT ;  /* 0x000000051a057209 */ /* 0x000fc80007810000 */
[----:B------:R-:W-:-:S04]  /*25c0*/  FMNMX.FTZ R5, R38, R5, !PT ;  /* 0x0000000526057209 */ /* 0x000fc80007810000 */
[----:B------:R-:W-:Y:S02]  /*25d0*/  FMNMX.FTZ R5, R40, R5, !PT ;  /* 0x0000000528057209 */ /* 0x000fe40007810000 */
[----:B-1----:R-:W-:Y:S02]  /*25e0*/  FMNMX.FTZ R6, R13, R6, !PT ;  /* 0x000000060d067209 */ /* 0x002fe40007810000 */
[----:B------:R-:W-:Y:S02]  /*25f0*/  FMNMX.FTZ R5, R42, R5, !PT ;  /* 0x000000052a057209 */ /* 0x000fe40007810000 */
[C---:B------:R-:W-:Y:S01]  /*2600*/  FSETP.NEU.FTZ.AND P0, PT, R6.reuse, -INF , PT ;  /* 0xff8000000600780b */ /* 0x040fe20003f1d000 */
[----:B------:R-:W-:Y:S01]  /*2610*/  FMUL.FTZ R15, R6, R7 ;  /* 0x00000007060f7220 */ /* 0x000fe20000410000 */
[----:B------:R-:W-:-:S04]  /*2620*/  FMNMX.FTZ R5, R44, R5, !PT ;  /* 0x000000052c057209 */ /* 0x000fc80007810000 */
[----:B------:R-:W-:Y:S02]  /*2630*/  FMNMX.FTZ R5, R46, R5, !PT ;  /* 0x000000052e057209 */ /* 0x000fe40007810000 */
[----:B------:R-:W-:Y:S02]  /*2640*/  FSEL R15, R15, RZ, P0 ;  /* 0x000000ff0f0f7208 */ /* 0x000fe40000000000 */
[----:B------:R-:W-:Y:S02]  /*2650*/  FMNMX.FTZ R5, R48, R5, !PT ;  /* 0x0000000530057209 */ /* 0x000fe40007810000 */
[----:B------:R-:W-:Y:S01]  /*2660*/  ISETP.NE.AND P0, PT, R21, RZ, PT ;  /* 0x000000ff1500720c */ /* 0x000fe20003f05270 */
[--C-:B------:R-:W-:Y:S01]  /*2670*/  FFMA.FTZ R24, R24, R7, -R15.reuse ;  /* 0x0000000718187223 */ /* 0x100fe2000001080f */
[----:B------:R-:W-:Y:S01]  /*2680*/  FMNMX.FTZ R5, R50, R5, !PT ;  /* 0x0000000532057209 */ /* 0x000fe20007810000 */
[-CC-:B------:R-:W-:Y:S01]  /*2690*/  FFMA.FTZ R28, R28, R7.reuse, -R15.reuse ;  /* 0x000000071c1c7223 */ /* 0x180fe2000001080f */
[--C-:B------:R-:W-:Y:S01]  /*26a0*/  FFMA.FTZ R30, R30, R7, -R15.reuse ;  /* 0x000000071e1e7223 */ /* 0x100fe2000001080f */
[----:B------:R1:W-:Y:S01]  /*26b0*/  MUFU.EX2 R136, R24 ;  /* 0x0000001800887308 */ /* 0x0003e20000000800 */
[----:B------:R-:W-:Y:S01]  /*26c0*/  FMNMX.FTZ R5, R52, R5, !PT ;  /* 0x0000000534057209 */ /* 0x000fe20007810000 */
[-CC-:B------:R-:W-:Y:S01]  /*26d0*/  FFMA.FTZ R12, R12, R7.reuse, -R15.reuse ;  /* 0x000000070c0c7223 */ /* 0x180fe2000001080f */
[-CC-:B------:R-:W-:Y:S01]  /*26e0*/  FFMA.FTZ R25, R25, R7.reuse, -R15.reuse ;  /* 0x0000000719197223 */ /* 0x180fe2000001080f */
[--C-:B------:R-:W-:Y:S01]  /*26f0*/  FFMA.FTZ R32, R32, R7, -R15.reuse ;  /* 0x0000000720207223 */ /* 0x100fe2000001080f */
[----:B------:R-:W-:Y:S01]  /*2700*/  FMNMX.FTZ R5, R54, R5, !PT ;  /* 0x0000000536057209 */ /* 0x000fe20007810000 */
[-CC-:B------:R-:W-:Y:S01]  /*2710*/  FFMA.FTZ R36, R36, R7.reuse, -R15.reuse ;  /* 0x0000000724247223 */ /* 0x180fe2000001080f */
[--C-:B------:R-:W-:Y:S01]  /*2720*/  FFMA.FTZ R72, R72, R7, -R15.reuse ;  /* 0x0000000748487223 */ /* 0x100fe2000001080f */
[----:B------:R2:W-:Y:S01]  /*2730*/  MUFU.EX2 R138, R28 ;  /* 0x0000001c008a7308 */ /* 0x0005e20000000800 */
[----:B------:R-:W-:Y:S01]  /*2740*/  FMNMX.FTZ R5, R56, R5, !PT ;  /* 0x0000000538057209 */ /* 0x000fe20007810000 */
[-CC-:B------:R-:W-:Y:S01]  /*2750*/  FFMA.FTZ R74, R74, R7.reuse, -R15.reuse ;  /* 0x000000074a4a7223 */ /* 0x180fe2000001080f */
[----:B-1----:R-:W-:Y:S01]  /*2760*/  FSEL R24, R63, -INF , P5 ;  /* 0xff8000003f187808 */ /* 0x002fe20002800000 */
[--C-:B------:R-:W-:Y:S01]  /*2770*/  FFMA.FTZ R76, R76, R7, -R15.reuse ;  /* 0x000000074c4c7223 */ /* 0x100fe2000001080f */
[----:B------:R-:W-:Y:S01]  /*2780*/  FMNMX.FTZ R5, R58, R5, !PT ;  /* 0x000000053a057209 */ /* 0x000fe20007810000 */
[-CC-:B------:R-:W-:Y:S01]  /*2790*/  FFMA.FTZ R78, R78, R7.reuse, -R15.reuse ;  /* 0x000000074e4e7223 */ /* 0x180fe2000001080f */
[--C-:B------:R-:W-:Y:S01]  /*27a0*/  FFMA.FTZ R80, R80, R7, -R15.reuse ;  /* 0x0000000750507223 */ /* 0x100fe2000001080f */
[----:B------:R0:W-:Y:S01]  /*27b0*/  MUFU.EX2 R27, R30 ;  /* 0x0000001e001b7308 */ /* 0x0001e20000000800 */
[----:B------:R-:W-:Y:S01]  /*27c0*/  FMNMX.FTZ R5, R60, R5, !PT ;  /* 0x000000053c057209 */ /* 0x000fe20007810000 */
[-CC-:B------:R-:W-:Y:S01]  /*27d0*/  FFMA.FTZ R82, R82, R7.reuse, -R15.reuse ;  /* 0x0000000752527223 */ /* 0x180fe2000001080f */
[----:B--2---:R-:W-:Y:S01]  /*27e0*/  FSEL R28, R67, -INF , P3 ;  /* 0xff800000431c7808 */ /* 0x004fe20001800000 */
[--C-:B------:R-:W-:Y:S01]  /*27f0*/  FFMA.FTZ R84, R84, R7, -R15.reuse ;  /* 0x0000000754547223 */ /* 0x100fe2000001080f */
[----:B------:R-:W-:Y:S01]  /*2800*/  FMNMX.FTZ R5, R62, R5, !PT ;  /* 0x000000053e057209 */ /* 0x000fe20007810000 */
[-CC-:B------:R-:W-:Y:S01]  /*2810*/  FFMA.FTZ R86, R86, R7.reuse, -R15.reuse ;  /* 0x0000000756567223 */ /* 0x180fe2000001080f */
[--C-:B------:R-:W-:Y:S01]  /*2820*/  FFMA.FTZ R90, R90, R7, -R15.reuse ;  /* 0x000000075a5a7223 */ /* 0x100fe2000001080f */
[----:B------:R1:W-:Y:S01]  /*2830*/  MUFU.EX2 R21, R12 ;  /* 0x0000000c00157308 */ /* 0x0003e20000000800 */
[----:B------:R-:W-:Y:S01]  /*2840*/  FMNMX.FTZ R5, R24, R5, !PT ;  /* 0x0000000518057209 */ /* 0x000fe20007810000 */
[-CC-:B------:R-:W-:Y:S01]  /*2850*/  FFMA.FTZ R92, R92, R7.reuse, -R15.reuse ;  /* 0x000000075c5c7223 */ /* 0x180fe2000001080f */
[----:B0-----:R-:W-:Y:S01]  /*2860*/  FSEL R30, R71, -INF , P1 ;  /* 0xff800000471e7808 */ /* 0x001fe20000800000 */
[--C-:B------:R-:W-:Y:S01]  /*2870*/  FFMA.FTZ R94, R94, R7, -R15.reuse ;  /* 0x000000075e5e7223 */ /* 0x100fe2000001080f */
[----:B------:R-:W-:Y:S01]  /*2880*/  FMNMX.FTZ R5, R66, R5, !PT ;  /* 0x0000000542057209 */ /* 0x000fe20007810000 */
[-CC-:B------:R-:W-:Y:S01]  /*2890*/  FFMA.FTZ R96, R96, R7.reuse, -R15.reuse ;  /* 0x0000000760607223 */ /* 0x180fe2000001080f */
[--C-:B------:R-:W-:Y:S01]  /*28a0*/  FFMA.FTZ R98, R98, R7, -R15.reuse ;  /* 0x0000000762627223 */ /* 0x100fe2000001080f */
[----:B------:R-:W-:Y:S01]  /*28b0*/  MUFU.EX2 R25, R25 ;  /* 0x0000001900197308 */ /* 0x000fe20000000800 */
[----:B------:R-:W-:Y:S01]  /*28c0*/  FMNMX.FTZ R5, R28, R5, !PT ;  /* 0x000000051c057209 */ /* 0x000fe20007810000 */
[-CC-:B------:R-:W-:Y:S01]  /*28d0*/  FFMA.FTZ R64, R64, R7.reuse, -R15.reuse ;  /* 0x0000000740407223 */ /* 0x180fe2000001080f */
[-CC-:B------:R-:W-:Y:S01]  /*28e0*/  FFMA.FTZ R100, R100, R7.reuse, -R15.reuse ;  /* 0x0000000764647223 */ /* 0x180fe2000001080f */
[--C-:B------:R-:W-:Y:S01]  /*28f0*/  FFMA.FTZ R68, R68, R7, -R15.reuse ;  /* 0x0000000744447223 */ /* 0x100fe2000001080f */
[----:B------:R-:W-:Y:S01]  /*2900*/  FMNMX.FTZ R5, R70, R5, !PT ;  /* 0x0000000546057209 */ /* 0x000fe20007810000 */
[----:B------:R-:W-:Y:S01]  /*2910*/  FFMA.FTZ R15, R102, R7, -R15 ;  /* 0x00000007660f7223 */ /* 0x000fe2000001080f */
[--C-:B------:R-:W-:Y:S01]  /*2920*/  IMAD.MOV.U32 R71, RZ, RZ, R87.reuse ;  /* 0x000000ffff477224 */ /* 0x100fe200078e0057 */
[----:B------:R-:W0:Y:S01]  /*2930*/  MUFU.EX2 R32, R32 ;  /* 0x0000002000207308 */ /* 0x000e220000000800 */
[----:B------:R-:W-:Y:S01]  /*2940*/  FMNMX.FTZ R5, R30, R5, !PT ;  /* 0x000000051e057209 */ /* 0x000fe20007810000 */
[----:B------:R-:W-:Y:S01]  /*2950*/  IMAD.MOV.U32 R67, RZ, RZ, R87 ;  /* 0x000000ffff437224 */ /* 0x000fe200078e0057 */
[----:B------:R-:W-:-:S03]  /*2960*/  MOV R63, R87 ;  /* 0x00000057003f7202 */ /* 0x000fc60000000f00 */
[----:B-1----:R-:W1:Y:S02]  /*2970*/  SHFL.BFLY PT, R12, R5, 0x2, 0x1f ;  /* 0x0c401f00050c7f89 */ /* 0x002e6400000e0000 */
[----:B------:R-:W-:Y:S08]  /*2980*/  MUFU.EX2 R36, R36 ;  /* 0x0000002400247308 */ /* 0x000ff00000000800 */
[----:B------:R2:W3:Y:S01]  /*2990*/  MUFU.EX2 R29, R72 ;  /* 0x00000048001d7308 */ /* 0x0004e20000000800 */
[----:B0-----:R-:W-:-:S07]  /*29a0*/  F2FP.BF16.F32.PACK_AB R140, R27, R32 ;  /* 0x000000201b8c723e */ /* 0x001fce00000010ff */
[----:B------:R-:W-:Y:S01]  /*29b0*/  MUFU.EX2 R74, R74 ;  /* 0x0000004a004a7308 */ /* 0x000fe20000000800 */
[----:B--2---:R-:W-:Y:S02]  /*29c0*/  MOV R72, R87 ;  /* 0x0000005700487202 */ /* 0x004fe40000000f00 */
[----:B-1----:R-:W-:-:S05]  /*29d0*/  FMNMX.FTZ R13, R5, R12, !PT ;  /* 0x0000000c050d7209 */ /* 0x002fca0007810000 */
[----:B------:R0:W1:Y:S01]  /*29e0*/  MUFU.EX2 R31, R76 ;  /* 0x0000004c001f7308 */ /* 0x0000620000000800 */
[----:B---3--:R-:W-:Y:S01]  /*29f0*/  F2FP.BF16.F32.PACK_AB R142, R29, R36 ;  /* 0x000000241d8e723e */ /* 0x008fe200000010ff */
[----:B------:R-:W2:Y:S06]  /*2a00*/  SHFL.BFLY PT, R12, R13, 0x1, 0x1f ;  /* 0x0c201f000d0c7f89 */ /* 0x000eac00000e0000 */
[----:B------:R-:W-:Y:S01]  /*2a10*/  MUFU.EX2 R78, R78 ;  /* 0x0000004e004e7308 */ /* 0x000fe20000000800 */
[----:B0-----:R-:W-:-:S07]  /*2a20*/  IMAD.MOV.U32 R76, RZ, RZ, R87 ;  /* 0x000000ffff4c7224 */ /* 0x001fce00078e0057 */
[----:B------:R0:W3:Y:S01]  /*2a30*/  MUFU.EX2 R33, R80 ;  /* 0x0000005000217308 */ /* 0x0000e20000000800 */
[----:B-1----:R-:W-:-:S07]  /*2a40*/  F2FP.BF16.F32.PACK_AB R144, R31, R74 ;  /* 0x0000004a1f90723e */ /* 0x002fce00000010ff */
[----:B------:R-:W-:Y:S01]  /*2a50*/  MUFU.EX2 R82, R82 ;  /* 0x0000005200527308 */ /* 0x000fe20000000800 */
[----:B0-----:R-:W-:Y:S01]  /*2a60*/  IMAD.MOV.U32 R80, RZ, RZ, R87 ;  /* 0x000000ffff507224 */ /* 0x001fe200078e0057 */
[----:B--2---:R-:W-:-:S04]  /*2a70*/  FMNMX.FTZ R12, R13, R12, !PT ;  /* 0x0000000c0d0c7209 */ /* 0x004fc80007810000 */
[C---:B------:R-:W-:Y:S01]  /*2a80*/  FSETP.NEU.FTZ.AND P1, PT, R12.reuse, -INF , PT ;  /* 0xff8000000c00780b */ /* 0x040fe20003f3d000 */
[----:B------:R-:W-:Y:S01]  /*2a90*/  FMUL.FTZ R41, R12, R7 ;  /* 0x000000070c297220 */ /* 0x000fe20000410000 */
[----:B------:R-:W0:Y:S01]  /*2aa0*/  MUFU.EX2 R35, R84 ;  /* 0x0000005400237308 */ /* 0x000e220000000800 */
[----:B---3--:R-:W-:-:S03]  /*2ab0*/  F2FP.BF16.F32.PACK_AB R146, R33, R78 ;  /* 0x0000004e2192723e */ /* 0x008fc600000010ff */
[----:B------:R-:W-:Y:S02]  /*2ac0*/  FSEL R41, R41, RZ, P1 ;  /* 0x000000ff29297208 */ /* 0x000fe40000800000 */
[----:B------:R-:W-:Y:S01]  /*2ad0*/  ISETP.GE.AND P1, PT, R73, 0x61, PT ;  /* 0x000000614900780c */ /* 0x000fe20003f26270 */
[----:B------:R-:W-:Y:S01]  /*2ae0*/  IMAD.MOV.U32 R73, RZ, RZ, R87 ;  /* 0x000000ffff497224 */ /* 0x000fe200078e0057 */
[----:B------:R-:W-:Y:S01]  /*2af0*/  MUFU.EX2 R86, R86 ;  /* 0x0000005600567308 */ /* 0x000fe20000000800 */
[-CC-:B------:R-:W-:Y:S01]  /*2b00*/  FFMA.FTZ R4, R4, R7.reuse, -R41.reuse ;  /* 0x0000000704047223 */ /* 0x180fe20000010829 */
[-CC-:B------:R-:W-:Y:S01]  /*2b10*/  FFMA.FTZ R3, R3, R7.reuse, -R41.reuse ;  /* 0x0000000703037223 */ /* 0x180fe20000010829 */
[-CC-:B------:R-:W-:Y:S01]  /*2b20*/  FFMA.FTZ R14, R14, R7.reuse, -R41.reuse ;  /* 0x000000070e0e7223 */ /* 0x180fe20000010829 */
[-CC-:B------:R-:W-:Y:S01]  /*2b30*/  FFMA.FTZ R20, R20, R7.reuse, -R41.reuse ;  /* 0x0000000714147223 */ /* 0x180fe20000010829 */
[-CC-:B------:R-:W-:Y:S01]  /*2b40*/  FFMA.FTZ R34, R34, R7.reuse, -R41.reuse ;  /* 0x0000000722227223 */ /* 0x180fe20000010829 */
[-CC-:B------:R-:W-:Y:S01]  /*2b50*/  FFMA.FTZ R26, R26, R7.reuse, -R41.reuse ;  /* 0x000000071a1a7223 */ /* 0x180fe20000010829 */
[-CC-:B------:R-:W-:Y:S01]  /*2b60*/  FFMA.FTZ R38, R38, R7.reuse, -R41.reuse ;  /* 0x0000000726267223 */ /* 0x180fe20000010829 */
        /* <DEDUP_REMOVED lines=8> */
[----:B------:R1:W2:Y:S01]  /*2bf0*/  MUFU.EX2 R137, R3 ;  /* 0x0000000300897308 */ /* 0x0002a20000000800 */
[-CC-:B------:R-:W-:Y:S01]  /*2c00*/  FFMA.FTZ R54, R54, R7.reuse, -R41.reuse ;  /* 0x0000000736367223 */ /* 0x180fe20000010829 */
[-CC-:B------:R-:W-:Y:S01]  /*2c10*/  FFMA.FTZ R56, R56, R7.reuse, -R41.reuse ;  /* 0x0000000738387223 */ /* 0x180fe20000010829 */
[-CC-:B------:R-:W-:Y:S01]  /*2c20*/  FFMA.FTZ R58, R58, R7.reuse, -R41.reuse ;  /* 0x000000073a3a7223 */ /* 0x180fe20000010829 */
[-CC-:B------:R-:W-:Y:S01]  /*2c30*/  FFMA.FTZ R60, R60, R7.reuse, -R41.reuse ;  /* 0x000000073c3c7223 */ /* 0x180fe20000010829 */
[-CC-:B------:R-:W-:Y:S01]  /*2c40*/  FFMA.FTZ R62, R62, R7.reuse, -R41.reuse ;  /* 0x000000073e3e7223 */ /* 0x180fe20000010829 */
[-CC-:B------:R-:W-:Y:S01]  /*2c50*/  FFMA.FTZ R24, R24, R7.reuse, -R41.reuse ;  /* 0x0000000718187223 */ /* 0x180fe20000010829 */
[-C--:B------:R-:W-:Y:S01]  /*2c60*/  FFMA.FTZ R66, R66, R7.reuse, -R41 ;  /* 0x0000000742427223 */ /* 0x080fe20000010829 */
[----:B------:R-:W3:Y:S01]  /*2c70*/  MUFU.EX2 R14, R14 ;  /* 0x0000000e000e7308 */ /* 0x000ee20000000800 */
[----:B-1----:R-:W-:Y:S01]  /*2c80*/  FADD.FTZ R3, R136, R25 ;  /* 0x0000001988037221 */ /* 0x002fe20000010000 */
[-CC-:B------:R-:W-:Y:S01]  /*2c90*/  FFMA.FTZ R28, R28, R7.reuse, -R41.reuse ;  /* 0x000000071c1c7223 */ /* 0x180fe20000010829 */
[-CC-:B------:R-:W-:Y:S01]  /*2ca0*/  FFMA.FTZ R70, R70, R7.reuse, -R41.reuse ;  /* 0x0000000746467223 */ /* 0x180fe20000010829 */
[----:B------:R-:W-:Y:S01]  /*2cb0*/  FFMA.FTZ R30, R30, R7, -R41 ;  /* 0x000000071e1e7223 */ /* 0x000fe20000010829 */
[----:B------:R-:W-:Y:S01]  /*2cc0*/  F2FP.BF16.F32.PACK_AB R136, R25, R136 ;  /* 0x000000881988723e */ /* 0x000fe200000010ff */
[--C-:B------:R-:W-:Y:S01]  /*2cd0*/  IMAD.MOV.U32 R41, RZ, RZ, R87.reuse ;  /* 0x000000ffff297224 */ /* 0x100fe200078e0057 */
[----:B0-----:R-:W-:Y:S01]  /*2ce0*/  F2FP.BF16.F32.PACK_AB R148, R35, R82 ;  /* 0x000000522394723e */ /* 0x001fe200000010ff */
[----:B------:R0:W1:Y:S01]  /*2cf0*/  MUFU.EX2 R139, R20 ;  /* 0x00000014008b7308 */ /* 0x0000620000000800 */
[----:B------:R-:W-:Y:S01]  /*2d00*/  MOV R84, R87 ;  /* 0x0000005700547202 */ /* 0x000fe20000000f00 */
[----:B------:R-:W-:-:S06]  /*2d10*/  IMAD.MOV.U32 R25, RZ, RZ, R87 ;  /* 0x000000ffff197224 */ /* 0x000fcc00078e0057 */
[----:B------:R-:W4:Y:S01]  /*2d20*/  MUFU.EX2 R34, R34 ;  /* 0x0000002200227308 */ /* 0x000f220000000800 */
[----:B0-----:R-:W-:Y:S01]  /*2d30*/  FADD.FTZ R20, R138, R3 ;  /* 0x000000038a147221 */ /* 0x001fe20000010000 */
[----:B------:R-:W-:-:S03]  /*2d40*/  F2FP.BF16.F32.PACK_AB R138, R21, R138 ;  /* 0x0000008a158a723e */ /* 0x000fc600000010ff */
[----:B------:R-:W-:-:S03]  /*2d50*/  FADD.FTZ R3, R21, R20 ;  /* 0x0000001415037221 */ /* 0x000fc60000010000 */
[----:B------:R0:W5:Y:S01]  /*2d60*/  MUFU.EX2 R141, R26 ;  /* 0x0000001a008d7308 */ /* 0x0001620000000800 */
[----:B------:R-:W-:Y:S01]  /*2d70*/  FADD.FTZ R20, R32, R3 ;  /* 0x0000000320147221 */ /* 0x000fe20000010000 */
[----:B--2---:R-:W-:Y:S01]  /*2d80*/  FADD.FTZ R3, R4, R137 ;  /* 0x0000008904037221 */ /* 0x004fe20000010000 */
[----:B------:R-:W-:Y:S01]  /*2d90*/  F2FP.BF16.F32.PACK_AB R137, R137, R4 ;  /* 0x000000048989723e */ /* 0x000fe200000010ff */
[----:B------:R-:W-:Y:S02]  /*2da0*/  IMAD.MOV.U32 R32, RZ, RZ, R87 ;  /* 0x000000ffff207224 */ /* 0x000fe400078e0057 */
[----:B------:R-:W-:Y:S01]  /*2db0*/  FADD.FTZ R43, R27, R20 ;  /* 0x000000141b2b7221 */ /* 0x000fe20000010000 */
[----:B---3--:R-:W-:Y:S01]  /*2dc0*/  FADD.FTZ R20, R14, R3 ;  /* 0x000000030e147221 */ /* 0x008fe20000010000 */
[----:B------:R-:W-:Y:S01]  /*2dd0*/  MOV R4, 0x3f800000 ;  /* 0x3f80000000047802 */ /* 0x000fe20000000f00 */
[----:B------:R-:W2:Y:S01]  /*2de0*/  MUFU.EX2 R38, R38 ;  /* 0x0000002600267308 */ /* 0x000ea20000000800 */
[----:B0-----:R-:W-:Y:S01]  /*2df0*/  FADD.FTZ R26, R36, R43 ;  /* 0x0000002b241a7221 */ /* 0x001fe20000010000 */
[C---:B-1----:R-:W-:Y:S01]  /*2e00*/  FADD.FTZ R3, R139.reuse, R20 ;  /* 0x000000148b037221 */ /* 0x042fe20000010000 */
[----:B------:R-:W-:-:S02]  /*2e10*/  F2FP.BF16.F32.PACK_AB R139, R139, R14 ;  /* 0x0000000e8b8b723e */ /* 0x000fc400000010ff */
[----:B------:R-:W-:Y:S01]  /*2e20*/  FADD.FTZ R43, R29, R26 ;  /* 0x0000001a1d2b7221 */ /* 0x000fe20000010000 */
[----:B----4-:R-:W-:Y:S01]  /*2e30*/  FADD.FTZ R20, R34, R3 ;  /* 0x0000000322147221 */ /* 0x010fe20000010000 */
[-C--:B------:R-:W-:Y:S01]  /*2e40*/  MOV R36, R87.reuse ;  /* 0x0000005700247202 */ /* 0x080fe20000000f00 */
[----:B------:R0:W1:Y:S01]  /*2e50*/  MUFU.EX2 R143, R40 ;  /* 0x00000028008f7308 */ /* 0x0000620000000800 */
[----:B------:R-:W-:Y:S01]  /*2e60*/  FADD.FTZ R26, R74, R43 ;  /* 0x0000002b4a1a7221 */ /* 0x000fe20000010000 */
[C---:B-----5:R-:W-:Y:S01]  /*2e70*/  FADD.FTZ R3, R141.reuse, R20 ;  /* 0x000000148d037221 */ /* 0x060fe20000010000 */
[----:B------:R-:W-:Y:S01]  /*2e80*/  F2FP.BF16.F32.PACK_AB R141, R141, R34 ;  /* 0x000000228d8d723e */ /* 0x000fe200000010ff */
[--C-:B------:R-:W-:Y:S02]  /*2e90*/  IMAD.MOV.U32 R74, RZ, RZ, R87.reuse ;  /* 0x000000ffff4a7224 */ /* 0x100fe400078e0057 */
[----:B------:R-:W-:Y:S01]  /*2ea0*/  FADD.FTZ R43, R31, R26 ;  /* 0x0000001a1f2b7221 */ /* 0x000fe20000010000 */
[----:B------:R-:W-:Y:S01]  /*2eb0*/  IMAD.MOV.U32 R34, RZ, RZ, R87 ;  /* 0x000000ffff227224 */ /* 0x000fe200078e0057 */
[-C--:B------:R-:W-:Y:S01]  /*2ec0*/  MOV R27, R87.reuse ;  /* 0x00000057001b7202 */ /* 0x080fe20000000f00 */
[----:B------:R-:W3:Y:S01]  /*2ed0*/  MUFU.EX2 R42, R42 ;  /* 0x0000002a002a7308 */ /* 0x000ee20000000800 */
[----:B--2---:R-:W-:Y:S01]  /*2ee0*/  FADD.FTZ R20, R38, R3 ;  /* 0x0000000326147221 */ /* 0x004fe20000010000 */
[----:B------:R-:W-:Y:S01]  /*2ef0*/  FADD.FTZ R26, R78, R43 ;  /* 0x0000002b4e1a7221 */ /* 0x000fe20000010000 */
[----:B------:R-:W-:Y:S01]  /*2f00*/  MOV R78, R87 ;  /* 0x00000057004e7202 */ /* 0x000fe20000000f00 */
[----:B0-----:R-:W-:-:S02]  /*2f10*/  IMAD.MOV.U32 R40, RZ, RZ, R87 ;  /* 0x000000ffff287224 */ /* 0x001fc400078e0057 */
[----:B------:R-:W-:Y:S01]  /*2f20*/  FADD.FTZ R43, R33, R26 ;  /* 0x0000001a212b7221 */ /* 0x000fe20000010000 */
[----:B------:R-:W-:Y:S01]  /*2f30*/  MOV R33, R87 ;  /* 0x0000005700217202 */ /* 0x000fe20000000f00 */
[----:B------:R0:W2:Y:S01]  /*2f40*/  MUFU.EX2 R145, R44 ;  /* 0x0000002c00917308 */ /* 0x0000a20000000800 */
[C---:B-1----:R-:W-:Y:S01]  /*2f50*/  FADD.FTZ R3, R143.reuse, R20 ;  /* 0x000000148f037221 */ /* 0x042fe20000010000 */
[----:B------:R-:W-:Y:S01]  /*2f60*/  FADD.FTZ R20, R82, R43 ;  /* 0x0000002b52147221 */ /* 0x000fe20000010000 */
[----:B------:R-:W-:Y:S01]  /*2f70*/  F2FP.BF16.F32.PACK_AB R143, R143, R38 ;  /* 0x000000268f8f723e */ /* 0x000fe200000010ff */
[--C-:B------:R-:W-:Y:S02]  /*2f80*/  IMAD.MOV.U32 R82, RZ, RZ, R87.reuse ;  /* 0x000000ffff527224 */ /* 0x100fe400078e0057 */
[----:B------:R-:W-:Y:S01]  /*2f90*/  FADD.FTZ R43, R35, R20 ;  /* 0x00000014232b7221 */ /* 0x000fe20000010000 */
[----:B------:R-:W-:Y:S01]  /*2fa0*/  IMAD.MOV.U32 R38, RZ, RZ, R87 ;  /* 0x000000ffff267224 */ /* 0x000fe200078e0057 */
[----:B------:R-:W1:Y:S01]  /*2fb0*/  MUFU.EX2 R46, R46 ;  /* 0x0000002e002e7308 */ /* 0x000e620000000800 */
[----:B---3--:R-:W-:Y:S01]  /*2fc0*/  FADD.FTZ R0, R42, R3 ;  /* 0x000000032a007221 */ /* 0x008fe20000010000 */
[----:B------:R-:W-:Y:S01]  /*2fd0*/  FADD.FTZ R20, R86, R43 ;  /* 0x0000002b56147221 */ /* 0x000fe20000010000 */
[----:B0-----:R-:W-:-:S02]  /*2fe0*/  IMAD.MOV.U32 R44, RZ, RZ, R87 ;  /* 0x000000ffff2c7224 */ /* 0x001fc400078e0057 */
[--C-:B------:R-:W-:Y:S02]  /*2ff0*/  IMAD.MOV.U32 R35, RZ, RZ, R87.reuse ;  /* 0x000000ffff237224 */ /* 0x100fe400078e0057 */
[--C-:B------:R-:W-:Y:S01]  /*3000*/  IMAD.MOV.U32 R31, RZ, RZ, R87.reuse ;  /* 0x000000ffff1f7224 */ /* 0x100fe200078e0057 */
[----:B------:R0:W3:Y:S01]  /*3010*/  MUFU.EX2 R147, R48 ;  /* 0x0000003000937308 */ /* 0x0000e20000000800 */
[C---:B--2---:R-:W-:Y:S01]  /*3020*/  FADD.FTZ R3, R145.reuse, R0 ;  /* 0x0000000091037221 */ /* 0x044fe20000010000 */
[----:B------:R-:W-:Y:S01]  /*3030*/  F2FP.BF16.F32.PACK_AB R145, R145, R42 ;  /* 0x0000002a9191723e */ /* 0x000fe200000010ff */
[--C-:B------:R-:W-:Y:S01]  /*3040*/  IMAD.MOV.U32 R29, RZ, RZ, R87.reuse ;  /* 0x000000ffff1d7224 */ /* 0x100fe200078e0057 */
[----:B------:R-:W-:Y:S01]  /*3050*/  MOV R42, R87 ;  /* 0x00000057002a7202 */ /* 0x000fe20000000f00 */
[----:B------:R-:W-:-:S03]  /*3060*/  IMAD.MOV.U32 R26, RZ, RZ, R87 ;  /* 0x000000ffff1a7224 */ /* 0x000fc600078e0057 */
[----:B------:R-:W2:Y:S01]  /*3070*/  MUFU.EX2 R50, R50 ;  /* 0x0000003200327308 */ /* 0x000ea20000000800 */
[----:B-1----:R-:W-:Y:S01]  /*3080*/  FADD.FTZ R0, R46, R3 ;  /* 0x000000032e007221 */ /* 0x002fe20000010000 */
[----:B0-----:R-:W-:-:S06]  /*3090*/  MOV R48, R87 ;  /* 0x0000005700307202 */ /* 0x001fcc0000000f00 */
[----:B------:R0:W1:Y:S01]  /*30a0*/  MUFU.EX2 R149, R52 ;  /* 0x0000003400957308 */ /* 0x0000620000000800 */
[C---:B---3--:R-:W-:Y:S01]  /*30b0*/  FADD.FTZ R3, R147.reuse, R0 ;  /* 0x0000000093037221 */ /* 0x048fe20000010000 */
[----:B------:R-:W-:Y:S01]  /*30c0*/  F2FP.BF16.F32.PACK_AB R147, R147, R46 ;  /* 0x0000002e9393723e */ /* 0x000fe200000010ff */
[----:B------:R-:W-:-:S05]  /*30d0*/  IMAD.MOV.U32 R46, RZ, RZ, R87 ;  /* 0x000000ffff2e7224 */ /* 0x000fca00078e0057 */
[----:B------:R-:W3:Y:S01]  /*30e0*/  MUFU.EX2 R54, R54 ;  /* 0x0000003600367308 */ /* 0x000ee20000000800 */
[----:B--2---:R-:W-:Y:S01]  /*30f0*/  FADD.FTZ R0, R50, R3 ;  /* 0x0000000332007221 */ /* 0x004fe20000010000 */
[----:B0-----:R-:W-:-:S06]  /*3100*/  IMAD.MOV.U32 R52, RZ, RZ, R87 ;  /* 0x000000ffff347224 */ /* 0x001fcc00078e0057 */
[----:B------:R0:W2:Y:S01]  /*3110*/  MUFU.EX2 R151, R56 ;  /* 0x0000003800977308 */ /* 0x0000a20000000800 */
[C---:B-1----:R-:W-:Y:S01]  /*3120*/  FADD.FTZ R3, R149.reuse, R0 ;  /* 0x0000000095037221 */ /* 0x042fe20000010000 */
[----:B------:R-:W-:Y:S01]  /*3130*/  F2FP.BF16.F32.PACK_AB R149, R149, R50 ;  /* 0x000000329595723e */ /* 0x000fe200000010ff */
[----:B------:R-:W-:-:S05]  /*3140*/  IMAD.MOV.U32 R50, RZ, RZ, R87 ;  /* 0x000000ffff327224 */ /* 0x000fca00078e0057 */
[----:B------:R-:W1:Y:S01]  /*3150*/  MUFU.EX2 R37, R90 ;  /* 0x0000005a00257308 */ /* 0x000e620000000800 */
[----:B---3--:R-:W-:Y:S01]  /*3160*/  FADD.FTZ R0, R54, R3 ;  /* 0x0000000336007221 */ /* 0x008fe20000010000 */
[----:B0-----:R-:W-:-:S06]  /*3170*/  IMAD.MOV.U32 R56, RZ, RZ, R87 ;  /* 0x000000ffff387224 */ /* 0x001fcc00078e0057 */
[----:B------:R-:W0:Y:S01]  /*3180*/  MUFU.EX2 R58, R58 ;  /* 0x0000003a003a7308 */ /* 0x000e220000000800 */
[C---:B--2---:R-:W-:Y:S01]  /*3190*/  FADD.FTZ R3, R151.reuse, R0 ;  /* 0x0000000097037221 */ /* 0x044fe20000010000 */
[----:B------:R-:W-:Y:S02]  /*31a0*/  F2FP.BF16.F32.PACK_AB R151, R151, R54 ;  /* 0x000000369797723e */ /* 0x000fe400000010ff */
[----:B------:R-:W-:-:S04]  /*31b0*/  MOV R54, R87 ;  /* 0x0000005700367202 */ /* 0x000fc80000000f00 */
[----:B------:R-:W2:Y:S01]  /*31c0*/  MUFU.EX2 R92, R92 ;  /* 0x0000005c005c7308 */ /* 0x000ea20000000800 */
[C---:B-1----:R-:W-:Y:S01]  /*31d0*/  FADD.FTZ R43, R37.reuse, R20 ;  /* 0x00000014252b7221 */ /* 0x042fe20000010000 */
[----:B------:R-:W-:Y:S01]  /*31e0*/  F2FP.BF16.F32.PACK_AB R150, R37, R86 ;  /* 0x000000562596723e */ /* 0x000fe200000010ff */
[--C-:B------:R-:W-:Y:S02]  /*31f0*/  IMAD.MOV.U32 R86, RZ, RZ, R87.reuse ;  /* 0x000000ffff567224 */ /* 0x100fe400078e0057 */
[----:B------:R-:W-:-:S03]  /*3200*/  IMAD.MOV.U32 R37, RZ, RZ, R87 ;  /* 0x000000ffff257224 */ /* 0x000fc600078e0057 */
[----:B------:R1:W3:Y:S01]  /*3210*/  MUFU.EX2 R153, R60 ;  /* 0x0000003c00997308 */ /* 0x0002e20000000800 */
[----:B0-----:R-:W-:-:S07]  /*3220*/  FADD.FTZ R0, R58, R3 ;  /* 0x000000033a007221 */ /* 0x001fce0000010000 */
[----:B------:R-:W0:Y:S01]  /*3230*/  MUFU.EX2 R5, R94 ;  /* 0x0000005e00057308 */ /* 0x000e220000000800 */
[----:B--2---:R-:W-:Y:S01]  /*3240*/  FADD.FTZ R20, R92, R43 ;  /* 0x0000002b5c147221 */ /* 0x004fe20000010000 */
[----:B-1----:R-:W-:Y:S01]  /*3250*/  MOV R60, R87 ;  /* 0x00000057003c7202 */ /* 0x002fe20000000f00 */
[----:B------:R-:W-:-:S05]  /*3260*/  IMAD.MOV.U32 R43, RZ, RZ, R87 ;  /* 0x000000ffff2b7224 */ /* 0x000fca00078e0057 */
[----:B------:R-:W1:Y:S01]  /*3270*/  MUFU.EX2 R62, R62 ;  /* 0x0000003e003e7308 */ /* 0x000e620000000800 */
[C---:B---3--:R-:W-:Y:S01]  /*3280*/  FADD.FTZ R3, R153.reuse, R0 ;  /* 0x0000000099037221 */ /* 0x048fe20000010000 */
[----:B------:R-:W-:Y:S01]  /*3290*/  F2FP.BF16.F32.PACK_AB R153, R153, R58 ;  /* 0x0000003a9999723e */ /* 0x000fe200000010ff */
[----:B------:R-:W-:-:S05]  /*32a0*/  IMAD.MOV.U32 R58, RZ, RZ, R87 ;  /* 0x000000ffff3a7224 */ /* 0x000fca00078e0057 */
[----:B------:R-:W2:Y:S01]  /*32b0*/  MUFU.EX2 R96, R96 ;  /* 0x0000006000607308 */ /* 0x000ea20000000800 */
[C---:B0-----:R-:W-:Y:S01]  /*32c0*/  FADD.FTZ R21, R5.reuse, R20 ;  /* 0x0000001405157221 */ /* 0x041fe20000010000 */
[----:B------:R-:W-:-:S06]  /*32d0*/  F2FP.BF16.F32.PACK_AB R152, R5, R92 ;  /* 0x0000005c0598723e */ /* 0x000fcc00000010ff */
[----:B------:R0:W3:Y:S01]  /*32e0*/  MUFU.EX2 R155, R24 ;  /* 0x00000018009b7308 */ /* 0x0000e20000000800 */
[----:B-1----:R-:W-:-:S07]  /*32f0*/  FADD.FTZ R0, R62, R3 ;  /* 0x000000033e007221 */ /* 0x002fce0000010000 */
[----:B------:R-:W1:Y:S01]  /*3300*/  MUFU.EX2 R39, R98 ;  /* 0x0000006200277308 */ /* 0x000e620000000800 */
[----:B--2---:R-:W-:Y:S01]  /*3310*/  FADD.FTZ R20, R96, R21 ;  /* 0x0000001560147221 */ /* 0x004fe20000010000 */
[----:B0-----:R-:W-:-:S06]  /*3320*/  MOV R24, R87 ;  /* 0x0000005700187202 */ /* 0x001fcc0000000f00 */
[----:B------:R-:W0:Y:S01]  /*3330*/  MUFU.EX2 R66, R66 ;  /* 0x0000004200427308 */ /* 0x000e220000000800 */
[C---:B---3--:R-:W-:Y:S01]  /*3340*/  FADD.FTZ R5, R155.reuse, R0 ;  /* 0x000000009b057221 */ /* 0x048fe20000010000 */
[----:B------:R-:W-:Y:S01]  /*3350*/  F2FP.BF16.F32.PACK_AB R155, R155, R62 ;  /* 0x0000003e9b9b723e */ /* 0x000fe200000010ff */
[----:B------:R-:W-:-:S05]  /*3360*/  IMAD.MOV.U32 R62, RZ, RZ, R87 ;  /* 0x000000ffff3e7224 */ /* 0x000fca00078e0057 */
[----:B------:R-:W2:Y:S01]  /*3370*/  MUFU.EX2 R64, R64 ;  /* 0x0000004000407308 */ /* 0x000ea20000000800 */
[C---:B-1----:R-:W-:Y:S01]  /*3380*/  FADD.FTZ R21, R39.reuse, R20 ;  /* 0x0000001427157221 */ /* 0x042fe20000010000 */
[----:B------:R-:W-:Y:S02]  /*3390*/  F2FP.BF16.F32.PACK_AB R154, R39, R96 ;  /* 0x00000060279a723e */ /* 0x000fe400000010ff */
[----:B------:R-:W-:-:S04]  /*33a0*/  MOV R39, R87 ;  /* 0x0000005700277202 */ /* 0x000fc80000000f00 */
[----:B------:R1:W3:Y:S01]  /*33b0*/  MUFU.EX2 R157, R28 ;  /* 0x0000001c009d7308 */ /* 0x0002e20000000800 */
[----:B0-----:R-:W-:-:S07]  /*33c0*/  FADD.FTZ R0, R66, R5 ;  /* 0x0000000542007221 */ /* 0x001fce0000010000 */
[----:B------:R-:W0:Y:S01]  /*33d0*/  MUFU.EX2 R13, R100 ;  /* 0x00000064000d7308 */ /* 0x000e220000000800 */
[----:B--2---:R-:W-:Y:S01]  /*33e0*/  FADD.FTZ R20, R64, R21 ;  /* 0x0000001540147221 */ /* 0x004fe20000010000 */
[----:B-1----:R-:W-:-:S06]  /*33f0*/  IMAD.MOV.U32 R28, RZ, RZ, R87 ;  /* 0x000000ffff1c7224 */ /* 0x002fcc00078e0057 */
[----:B------:R-:W1:Y:S01]  /*3400*/  MUFU.EX2 R70, R70 ;  /* 0x0000004600467308 */ /* 0x000e620000000800 */
[C---:B---3--:R-:W-:Y:S01]  /*3410*/  FADD.FTZ R5, R157.reuse, R0 ;  /* 0x000000009d057221 */ /* 0x048fe20000010000 */
[----:B------:R-:W-:Y:S02]  /*3420*/  F2FP.BF16.F32.PACK_AB R157, R157, R66 ;  /* 0x000000429d9d723e */ /* 0x000fe400000010ff */
[----:B------:R-:W-:-:S04]  /*3430*/  MOV R66, R87 ;  /* 0x0000005700427202 */ /* 0x000fc80000000f00 */
[----:B------:R-:W2:Y:S01]  /*3440*/  MUFU.EX2 R68, R68 ;  /* 0x0000004400447308 */ /* 0x000ea20000000800 */
[C---:B0-----:R-:W-:Y:S01]  /*3450*/  FADD.FTZ R21, R13.reuse, R20 ;  /* 0x000000140d157221 */ /* 0x041fe20000010000 */
[----:B------:R-:W-:Y:S01]  /*3460*/  F2FP.BF16.F32.PACK_AB R156, R13, R64 ;  /* 0x000000400d9c723e */ /* 0x000fe200000010ff */
[----:B------:R-:W-:-:S05]  /*3470*/  IMAD.MOV.U32 R64, RZ, RZ, R87 ;  /* 0x000000ffff407224 */ /* 0x000fca00078e0057 */
[----:B------:R0:W3:Y:S01]  /*3480*/  MUFU.EX2 R159, R30 ;  /* 0x0000001e009f7308 */ /* 0x0000e20000000800 */
[----:B-1----:R-:W-:Y:S01]  /*3490*/  FADD.FTZ R0, R70, R5 ;  /* 0x0000000546007221 */ /* 0x002fe20000010000 */
[----:B------:R-:W-:-:S06]  /*34a0*/  IMAD.MOV.U32 R5, RZ, RZ, 0x3f800000 ;  /* 0x3f800000ff057424 */ /* 0x000fcc00078e00ff */
[----:B------:R-:W1:Y:S01]  /*34b0*/  MUFU.EX2 R15, R15 ;  /* 0x0000000f000f7308 */ /* 0x000e620000000800 */
[----:B--2---:R-:W-:Y:S01]  /*34c0*/  FADD.FTZ R20, R68, R21 ;  /* 0x0000001544147221 */ /* 0x004fe20000010000 */
[----:B0-----:R-:W-:Y:S01]  /*34d0*/  MOV R30, R87 ;  /* 0x00000057001e7202 */ /* 0x001fe20000000f00 */
[C---:B---3--:R-:W-:Y:S01]  /*34e0*/  FADD.FTZ R0, R159.reuse, R0 ;  /* 0x000000009f007221 */ /* 0x048fe20000010000 */
[----:B------:R-:W-:Y:S01]  /*34f0*/  F2FP.BF16.F32.PACK_AB R159, R159, R70 ;  /* 0x000000469f9f723e */ /* 0x000fe200000010ff */
[--C-:B------:R-:W-:Y:S01]  /*3500*/  IMAD.MOV.U32 R70, RZ, RZ, R87.reuse ;  /* 0x000000ffff467224 */ /* 0x100fe200078e0057 */
[C---:B-1----:R-:W-:Y:S01]  /*3510*/  F2FP.BF16.F32.PACK_AB R158, R15.reuse, R68 ;  /* 0x000000440f9e723e */ /* 0x042fe200000010ff */
[----:B------:R-:W-:Y:S01]  /*3520*/  FADD.FTZ R3, R15, R20 ;  /* 0x000000140f037221 */ /* 0x000fe20000010000 */
[----:B------:R-:W-:Y:S01]  /*3530*/  IMAD.MOV.U32 R68, RZ, RZ, R87 ;  /* 0x000000ffff447224 */ /* 0x000fe200078e0057 */
[----:B------:R-:W-:Y:S06]  /*3540*/  @!P1 BRA `(.L_x_14) ;  /* 0x0000002400309947 */ /* 0x000fec0003800000 */
[----:B------:R-:W-:Y:S01]  /*3550*/  VIADD R13, R88, 0xfffffffe ;  /* 0xfffffffe580d7836 */ /* 0x000fe20000000000 */
[----:B------:R-:W-:Y:S01]  /*3560*/  MOV R15, R6 ;  /* 0x00000006000f7202 */ /* 0x000fe20000000f00 */
[----:B------:R-:W-:Y:S01]  /*3570*/  IMAD.MOV.U32 R21, RZ, RZ, R12 ;  /* 0x000000ffff157224 */ /* 0x000fe200078e000c */
[----:B------:R-:W-:Y:S01]  /*3580*/  CS2R R86, SRZ ;  /* 0x0000000000567805 */ /* 0x000fe2000001ff00 */
[----:B------:R-:W-:Y:S01]  /*3590*/  IMAD.MOV.U32 R5, RZ, RZ, 0x3f800000 ;  /* 0x3f800000ff057424 */ /* 0x000fe200078e00ff */
[----:B------:R-:W-:Y:S02]  /*35a0*/  CS2R R82, SRZ ;  /* 0x0000000000527805 */ /* 0x000fe4000001ff00 */
[----:B------:R-:W-:Y:S02]  /*35b0*/  CS2R R78, SRZ ;  /* 0x00000000004e7805 */ /* 0x000fe4000001ff00 */
[----:B------:R-:W-:Y:S02]  /*35c0*/  CS2R R74, SRZ ;  /* 0x00000000004a7805 */ /* 0x000fe4000001ff00 */
[----:B------:R-:W-:-:S02]  /*35d0*/  CS2R R70, SRZ ;  /* 0x0000000000467805 */ /* 0x000fc4000001ff00 */
[----:B------:R-:W-:Y:S02]  /*35e0*/  CS2R R66, SRZ ;  /* 0x0000000000427805 */ /* 0x000fe4000001ff00 */
[----:B------:R-:W-:Y:S02]  /*35f0*/  CS2R R62, SRZ ;  /* 0x00000000003e7805 */ /* 0x000fe4000001ff00 */
        /* <DEDUP_REMOVED lines=24> */
[----:B------:R-:W-:Y:S01]  /*3780*/  CS2R R24, SRZ ;  /* 0x0000000000187805 */ /* 0x000fe2000001ff00 */
[----:B------:R-:W-:Y:S01]  /*3790*/  UMOV UR4, UR39 ;  /* 0x0000002700047c82 */ /* 0x000fe20008000000 */
[----:B------:R-:W-:Y:S01]  /*37a0*/  UMOV UR5, UR38 ;  /* 0x0000002600057c82 */ /* 0x000fe20008000000 */
[----:B------:R-:W-:-:S05]  /*37b0*/  ULDC UR6, c[0x0][0x9d8] ;  /* 0x0002760000067ab9 */ /* 0x000fca0000000800 */
.L_x_25:
[----:B------:R-:W-:-:S04]  /*37c0*/  UISETP.NE.AND UP0, UPT, UR5, 0x1, UPT ;  /* 0x000000010500788c */ /* 0x000fc8000bf05270 */
[----:B------:R-:W-:-:S04]  /*37d0*/  USEL UR39, URZ, 0x1, UP0 ;  /* 0x000000013f277887 */ /* 0x000fc80008000000 */
[----:B------:R-:W-:Y:S01]  /*37e0*/  ULOP3.LUT UR39, UR4, UR39, URZ, 0x3c, !UPT ;  /* 0x0000002704277292 */ /* 0x000fe2000f8e3c3f */
[----:B------:R-:W-:Y:S11]  /*37f0*/  @!P0 BRA `(.L_x_15) ;  /* 0x0000000000048947 */ /* 0x000ff60003800000 */
[----:B------:R-:W-:Y:S01]  /*3800*/  BPT.TRAP 0x1 ;  /* 0x000000040000795c */ /* 0x000fe20000300000 */
.L_x_15:
[----:B------:R-:W0:Y:S01]  /*3810*/  S2UR UR11, SR_CgaCtaId ;  /* 0x00000000000b79c3 */ /* 0x000e220000008800 */
[----:B------:R-:W-:Y:S01]  /*3820*/  UIADD3 UR38, UR5, 0x1, URZ ;  /* 0x0000000105267890 */ /* 0x000fe2000fffe03f */
[----:B------:R-:W-:Y:S01]  /*3830*/  IMAD.U32 R6, RZ, RZ, UR39 ;  /* 0x00000027ff067e24 */ /* 0x000fe2000f8e00ff */
[----:B------:R-:W-:Y:S02]  /*3840*/  UMOV UR7, 0x400 ;  /* 0x0000040000077882 */ /* 0x000fe40000000000 */
[----:B------:R-:W-:Y:S02]  /*3850*/  UISETP.NE.AND UP0, UPT, UR38, 0x2, UPT ;  /* 0x000000022600788c */ /* 0x000fe4000bf05270 */
[----:B------:R-:W-:Y:S02]  /*3860*/  SHF.L.U32 R6, R6, 0x1f, RZ ;  /* 0x0000001f06067819 */ /* 0x000fe400000006ff */
[----:B------:R-:W-:Y:S02]  /*3870*/  USEL UR38, UR38, URZ, UP0 ;  /* 0x0000003f26267287 */ /* 0x000fe40008000000 */
[----:B0-----:R-:W-:-:S04]  /*3880*/  ULEA UR7, UR11, UR7, 0x18 ;  /* 0x000000070b077291 */ /* 0x001fc8000f8ec03f */
[----:B------:R-:W-:-:S09]  /*3890*/  ULEA UR8, UR38, UR7, 0x3 ;  /* 0x0000000726087291 */ /* 0x000fd2000f8e183f */
[----:B------:R0:W1:Y:S01]  /*38a0*/  SYNCS.PHASECHK.TRANS64.TRYWAIT P1, [UR8+0x2a830], R6 ;  /* 0x02a83006ff0075a7 */ /* 0x0000620008020148 */
[----:B------:R-:W-:Y:S05]  /*38b0*/  @!P0 BRA `(.L_x_16) ;  /* 0x0000000000048947 */ /* 0x000fea0003800000 */
[----:B------:R-:W-:Y:S01]  /*38c0*/  BPT.TRAP 0x1 ;  /* 0x000000040000795c */ /* 0x000fe20000300000 */
.L_x_16:
[----:B-1----:R-:W-:Y:S05]  /*38d0*/  @P1 BRA `(.L_x_17) ;  /* 0x0000000000081947 */ /* 0x002fea0003800000 */
[----:B------:R-:W1:Y:S02]  /*38e0*/  SYNCS.PHASECHK.TRANS64.TRYWAIT P1, [UR8+0x2a830], R6 ;  /* 0x02a83006ff0075a7 */ /* 0x000e640008020148 */
[----:B-1----:R-:W-:Y:S05]  /*38f0*/  @!P1 BRA `(.L_x_18) ;  /* 0x0000007800989947 */ /* 0x002fea0003800000 */
.L_x_17:
[----:B------:R-:W-:Y:S01]  /*3900*/  R2UR UR40, R10 ;  /* 0x000000000a2872ca */ /* 0x000fe200000e0000 */
[----:B------:R-:W-:Y:S01]  /*3910*/  UIMAD UR9, UR38, 0x900, UR10 ;  /* 0x00000900260978a4 */ /* 0x000fe2000f8e020a */
[----:B------:R-:W-:Y:S01]  /*3920*/  R2UR UR41, R11 ;  /* 0x000000000b2972ca */ /* 0x000fe200000e0000 */
[----:B------:R-:W-:Y:S01]  /*3930*/  WARPGROUP.ARRIVE ;  /* 0x00000000000079c5 */ /* 0x000fe20000000000 */
[----:B------:R-:W-:Y:S01]  /*3940*/  UMOV UR43, 0x40000040 ;  /* 0x40000040002b7882 */ /* 0x000fe20000000000 */
[----:B------:R-:W-:Y:S01]  /*3950*/  UIADD3 UR14, UR9, 0x302, URZ ;  /* 0x00000302090e7890 */ /* 0x000fe2000fffe03f */
[-C--:B------:R-:W-:Y:S01]  /*3960*/  FMUL.FTZ R24, R24, R4.reuse ;  /* 0x0000000418187220 */ /* 0x080fe20000410000 */
[----:B------:R-:W-:Y:S01]  /*3970*/  UMOV UR15, 0x40000040 ;  /* 0x40000040000f7882 */ /* 0x000fe20000000000 */
[----:B------:R-:W-:Y:S01]  /*3980*/  UMOV UR42, UR9 ;  /* 0x00000009002a7c82 */ /* 0x000fe20008000000 */
[----:B------:R-:W-:Y:S01]  /*3990*/  UIADD3 UR18, UR9, 0x304, URZ ;  /* 0x0000030409127890 */ /* 0x000fe2000fffe03f */
[-C--:B------:R-:W-:Y:S01]  /*39a0*/  FMUL.FTZ R25, R25, R4.reuse ;  /* 0x0000000419197220 */ /* 0x080fe20000410000 */
[----:B------:R-:W-:Y:S01]  /*39b0*/  UMOV UR19, 0x40000040 ;  /* 0x4000004000137882 */ /* 0x000fe20000000000 */
[----:B------:R-:W-:Y:S01]  /*39c0*/  UIADD3 UR22, UR9, 0x306, URZ ;  /* 0x0000030609167890 */ /* 0x000fe2000fffe03f */
[-C--:B------:R-:W-:Y:S01]  /*39d0*/  FMUL.FTZ R28, R28, R4.reuse ;  /* 0x000000041c1c7220 */ /* 0x080fe20000410000 */
[----:B------:R-:W-:Y:S01]  /*39e0*/  UMOV UR23, 0x40000040 ;  /* 0x4000004000177882 */ /* 0x000fe20000000000 */
[----:B------:R-:W-:Y:S01]  /*39f0*/  HGMMA.64x96x16.F32.BF16 R88, gdesc[UR40], RZ, !UPT, gsb0 ;  /* 0x01600000285879f0 */ /* 0x000fe2000c0018ff */
[----:B------:R-:W-:Y:S01]  /*3a00*/  R2UR UR40, R8 ;  /* 0x00000000082872ca */ /* 0x000fe200000e0000 */
[----:B------:R-:W-:Y:S01]  /*3a10*/  UIADD3 UR42, UR9, 0x2, URZ ;  /* 0x00000002092a7890 */ /* 0x000fe2000fffe03f */
[----:B------:R-:W-:Y:S01]  /*3a20*/  R2UR UR41, R9 ;  /* 0x00000000092972ca */ /* 0x000fe200000e0000 */
[----:B------:R-:W-:Y:S01]  /*3a30*/  UMOV UR43, 0x40000040 ;  /* 0x40000040002b7882 */ /* 0x000fe20000000000 */
[----:B------:R-:W-:Y:S01]  /*3a40*/  UIADD3 UR26, UR9, 0x600, URZ ;  /* 0x00000600091a7890 */ /* 0x000fe2000fffe03f */
[-C--:B------:R-:W-:Y:S01]  /*3a50*/  FMUL.FTZ R29, R29, R4.reuse ;  /* 0x000000041d1d7220 */ /* 0x080fe20000410000 */
[----:B------:R-:W-:Y:S01]  /*3a60*/  UMOV UR27, 0x40000040 ;  /* 0x40000040001b7882 */ /* 0x000fe20000000000 */
[----:B------:R-:W-:Y:S01]  /*3a70*/  UIADD3 UR30, UR9, 0x602, URZ ;  /* 0x00000602091e7890 */ /* 0x000fe2000fffe03f */
[-C--:B------:R-:W-:Y:S01]  /*3a80*/  FMUL.FTZ R32, R32, R4.reuse ;  /* 0x0000000420207220 */ /* 0x080fe20000410000 */
[----:B------:R-:W-:Y:S01]  /*3a90*/  UMOV UR31, 0x40000040 ;  /* 0x40000040001f7882 */ /* 0x000fe20000000000 */
[----:B------:R-:W-:Y:S01]  /*3aa0*/  UIADD3 UR34, UR9, 0x604, URZ ;  /* 0x0000060409227890 */ /* 0x000fe2000fffe03f */
[-C--:B------:R-:W-:Y:S01]  /*3ab0*/  FMUL.FTZ R33, R33, R4.reuse ;  /* 0x0000000421217220 */ /* 0x080fe20000410000 */
[----:B------:R-:W-:Y:S01]  /*3ac0*/  UMOV UR35, 0x40000040 ;  /* 0x4000004000237882 */ /* 0x000fe20000000000 */
[-C--:B------:R-:W-:Y:S01]  /*3ad0*/  FMUL.FTZ R36, R36, R4.reuse ;  /* 0x0000000424247220 */ /* 0x080fe20000410000 */
        /* <DEDUP_REMOVED lines=24> */
[----:B------:R-:W-:Y:S01]  /*3c60*/  FMUL.FTZ R85, R85, R4 ;  /* 0x0000000455557220 */ /* 0x000fe20000410000 */
        /* <DEDUP_REMOVED lines=32> */
[----:B------:R-:W-:-:S02]  /*3e70*/  WARPGROUP.DEPBAR.LE gsb0, 0x0 ;  /* 0x00008000000079c5 */ /* 0x000fc40000010000 */
[----:B------:R-:W-:-:S06]  /*3e80*/  WARPGROUP.ARRIVE ;  /* 0x00000000000079c5 */ /* 0x000fcc0000000000 */
[----:B------:R-:W-:Y:S01]  /*3e90*/  HGMMA.64x96x16.F32.BF16 R88, gdesc[UR40], R88, gsb0 ;  /* 0x01600000285879f0 */ /* 0x000fe20008001858 */
[----:B------:R-:W-:Y:S01]  /*3ea0*/  UIADD3 UR42, UR9, 0x4, URZ ;  /* 0x00000004092a7890 */ /* 0x000fe2000fffe03f */
[----:B------:R-:W-:Y:S01]  /*3eb0*/  UMOV UR40, UR56 ;  /* 0x0000003800287c82 */ /* 0x000fe20008000000 */
[----:B------:R-:W-:Y:S01]  /*3ec0*/  UMOV UR41, UR57 ;  /* 0x0000003900297c82 */ /* 0x000fe20008000000 */
[----:B------:R-:W-:Y:S01]  /*3ed0*/  UMOV UR43, 0x40000040 ;  /* 0x40000040002b7882 */ /* 0x000fe20000000000 */
[----:B------:R-:W-:Y:S02]  /*3ee0*/  WARPGROUP.DEPBAR.LE gsb0, 0x0 ;  /* 0x00008000000079c5 */ /* 0x000fe40000010000 */
        /* <DEDUP_REMOVED lines=44> */
.L_x_19:
[----:B------:R-:W-:Y:S01]  /*41b0*/  ULEA UR9, UR5, UR7, 0x3 ;  /* 0x0000000705097291 */ /* 0x000fe2000f8e183f */
[----:B------:R-:W-:-:S04]  /*41c0*/  MOV R4, UR4 ;  /* 0x0000000400047c02 */ /* 0x000fc80008000f00 */
[----:B------:R-:W-:-:S04]  /*41d0*/  SHF.L.U32 R4, R4, 0x1f, RZ ;  /* 0x0000001f04047819 */ /* 0x000fc800000006ff */
[----:B------:R2:W3:Y:S01]  /*41e0*/  SYNCS.PHASECHK.TRANS64.TRYWAIT P1, [UR9+0x2a850], R4 ;  /* 0x02a85004ff0075a7 */ /* 0x0004e20008020149 */
[----:B------:R-:W-:Y:S05]  /*41f0*/  @!P0 BRA `(.L_x_20) ;  /* 0x0000000000048947 */ /* 0x000fea0003800000 */
[----:B------:R-:W-:Y:S01]  /*4200*/  BPT.TRAP 0x1 ;  /* 0x000000040000795c */ /* 0x000fe20000300000 */
.L_x_20:
[----:B---3--:R-:W-:Y:S05]  /*4210*/  @P1 BRA `(.L_x_21) ;  /* 0x0000000000081947 */ /* 0x008fea0003800000 */
[----:B------:R-:W3:Y:S02]  /*4220*/  SYNCS.PHASECHK.TRANS64.TRYWAIT P1, [UR9+0x2a850], R4 ;  /* 0x02a85004ff0075a7 */ /* 0x000ee40008020149 */
[----:B---3--:R-:W-:Y:S05]  /*4230*/  @!P1 BRA `(.L_x_22) ;  /* 0x0000007000609947 */ /* 0x008fea0003800000 */
.L_x_21:
[----:B------:R-:W-:Y:S01]  /*4240*/  UIADD3 UR7, UR7, 0x400, URZ ;  /* 0x0000040007077890 */ /* 0x000fe2000fffe03f */
[----:B------:R-:W-:Y:S01]  /*4250*/  WARPGROUP.ARRIVE ;  /* 0x00000000000079c5 */ /* 0x000fe20000000000 */
[----:B------:R-:W-:Y:S02]  /*4260*/  UMOV UR15, 0x40000040 ;  /* 0x40000040000f7882 */ /* 0x000fe40000000000 */
[----:B------:R-:W-:-:S04]  /*4270*/  USHF.R.U32.HI UR7, URZ, 0x4, UR7 ;  /* 0x000000043f077899 */ /* 0x000fc80008011607 */
[----:B------:R-:W-:-:S04]  /*4280*/  ULOP3.LUT UR7, UR7, 0x3fff, URZ, 0xc0, !UPT ;  /* 0x00003fff07077892 */ /* 0x000fc8000f8ec03f */
[----:B------:R-:W-:-:S04]  /*4290*/  ULOP3.LUT UR4, UR7, 0x3000000, URZ, 0xfc, !UPT ;  /* 0x0300000007047892 */ /* 0x000fc8000f8efc3f */
[----:B------:R-:W-:-:S07]  /*42a0*/  UIMAD UR4, UR5, 0x600, UR4 ;  /* 0x00000600050478a4 */ /* 0x000fce000f8e0204 */
[----:B------:R-:W-:Y:S02]  /*42b0*/  UMOV UR14, UR4 ;  /* 0x00000004000e7c82 */ /* 0x000fe40008000000 */
[----:B------:R-:W-:Y:S01]  /*42c0*/  HGMMA.64x128x16.F32.BF16 R24, R136, gdesc[UR12].tnspB, R24, gsb0 ;  /* 0x41e0000c88187df0 */ /* 0x000fe20008001818 */
[----:B------:R-:W-:Y:S01]  /*42d0*/  UIADD3 UR14, UR4, 0x80, URZ ;  /* 0x00000080040e7890 */ /* 0x000fe2000fffe03f */
[----:B------:R-:W-:Y:S01]  /*42e0*/  UMOV UR15, 0x40000040 ;  /* 0x40000040000f7882 */ /* 0x000fe20000000000 */
[----:B------:R-:W-:Y:S02]  /*42f0*/  WARPGROUP.DEPBAR.LE gsb0, 0x0 ;  /* 0x00008000000079c5 */ /* 0x000fe40000010000 */
[----:B------:R-:W-:-:S07]  /*4300*/  WARPGROUP.ARRIVE ;  /* 0x00000000000079c5 */ /* 0x000fce0000000000 */
        /* <DEDUP_REMOVED lines=20> */
[----:B------:R-:W-:Y:S03]  /*4450*/  HGMMA.64x128x16.F32.BF16 R24, R156, gdesc[UR12].tnspB, R24, gsb0 ;  /* 0x41e0000c9c187df0 */ /* 0x000fe60008001818 */
[----:B------:R-:W-:Y:S02]  /*4460*/  WARPGROUP.DEPBAR.LE gsb0, 0x0 ;  /* 0x00008000000079c5 */ /* 0x000fe40000010000 */
[----:B------:R-:W-:Y:S05]  /*4470*/  @!P0 BRA `(.L_x_23) ;  /* 0x0000000000048947 */ /* 0x000fea0003800000 */
[----:B------:R-:W-:Y:S01]  /*4480*/  BPT.TRAP 0x1 ;  /* 0x000000040000795c */ /* 0x000fe20000300000 */
.L_x_23:
[----:B------:R-:W-:Y:S01]  /*4490*/  FMUL.FTZ R136, R88, UR6 ;  /* 0x0000000658887c20 */ /* 0x000fe20008410000 */
[----:B------:R-:W-:Y:S01]  /*44a0*/  FMUL.FTZ R14, R90, UR6 ;  /* 0x000000065a0e7c20 */ /* 0x000fe20008410000 */
[----:B------:R-:W-:Y:S01]  /*44b0*/  FMUL.FTZ R138, R89, UR6 ;  /* 0x00000006598a7c20 */ /* 0x000fe20008410000 */
[----:B------:R-:W-:Y:S01]  /*44c0*/  FMUL.FTZ R20, R91, UR6 ;  /* 0x000000065b147c20 */ /* 0x000fe20008410000 */
[----:B------:R-:W-:Y:S01]  /*44d0*/  FMUL.FTZ R140, R92, UR6 ;  /* 0x000000065c8c7c20 */ /* 0x000fe20008410000 */
[----:B------:R-:W-:Y:S01]  /*44e0*/  FMUL.FTZ R88, R94, UR6 ;  /* 0x000000065e587c20 */ /* 0x000fe20008410000 */
[----:B------:R-:W3:Y:S01]  /*44f0*/  MUFU.TANH R136, R136 ;  /* 0x0000008800887308 */ /* 0x000ee20000002400 */
[----:B------:R-:W-:Y:S01]  /*4500*/  FMUL.FTZ R142, R93, UR6 ;  /* 0x000000065d8e7c20 */ /* 0x000fe20008410000 */
[----:B------:R-:W-:Y:S01]  /*4510*/  FMUL.FTZ R90, R95, UR6 ;  /* 0x000000065f5a7c20 */ /* 0x000fe20008410000 */
[----:B------:R-:W-:Y:S01]  /*4520*/  FMUL.FTZ R144, R96, UR6 ;  /* 0x0000000660907c20 */ /* 0x000fe20008410000 */
[----:B------:R-:W-:Y:S01]  /*4530*/  FMUL.FTZ R92, R98, UR6 ;  /* 0x00000006625c7c20 */ /* 0x000fe20008410000 */
[----:B------:R-:W-:Y:S01]  /*4540*/  FMUL.FTZ R146, R97, UR6 ;  /* 0x0000000661927c20 */ /* 0x000fe20008410000 */
[----:B------:R-:W-:Y:S01]  /*4550*/  FMUL.FTZ R94, R99, UR6 ;  /* 0x00000006635e7c20 */ /* 0x000fe20008410000 */
[----:B------:R-:W-:Y:S01]  /*4560*/  FMUL.FTZ R148, R100, UR6 ;  /* 0x0000000664947c20 */ /* 0x000fe20008410000 */
[----:B------:R-:W1:Y:S01]  /*4570*/  MUFU.TANH R14, R14 ;  /* 0x0000000e000e7308 */ /* 0x000e620000002400 */
[----:B------:R-:W-:Y:S01]  /*4580*/  FMUL.FTZ R96, R102, UR6 ;  /* 0x0000000666607c20 */ /* 0x000fe20008410000 */
[----:B------:R-:W-:Y:S01]  /*4590*/  FMUL.FTZ R150, R101, UR6 ;  /* 0x0000000665967c20 */ /* 0x000fe20008410000 */
[----:B------:R-:W-:Y:S01]  /*45a0*/  FMUL.FTZ R98, R103, UR6 ;  /* 0x0000000667627c20 */ /* 0x000fe20008410000 */
[----:B------:R-:W-:Y:S01]  /*45b0*/  FMUL.FTZ R152, R104, UR6 ;  /* 0x0000000668987c20 */ /* 0x000fe20008410000 */
[----:B------:R-:W-:Y:S01]  /*45c0*/  FMUL.FTZ R100, R106, UR6 ;  /* 0x000000066a647c20 */ /* 0x000fe20008410000 */
[----:B------:R-:W-:Y:S01]  /*45d0*/  FMUL.FTZ R154, R105, UR6 ;  /* 0x00000006699a7c20 */ /* 0x000fe20008410000 */
[----:B------:R-:W-:Y:S01]  /*45e0*/  FMUL.FTZ R102, R107, UR6 ;  /* 0x000000066b667c20 */ /* 0x000fe20008410000 */
[----:B------:R-:W4:Y:S01]  /*45f0*/  MUFU.TANH R138, R138 ;  /* 0x0000008a008a7308 */ /* 0x000f220000002400 */
[----:B---3--:R-:W-:Y:S01]  /*4600*/  FMNMX.FTZ R5, R136, R15, !PT ;  /* 0x0000000f88057209 */ /* 0x008fe20007810000 */
[----:B------:R-:W-:Y:S01]  /*4610*/  FMUL.FTZ R156, R108, UR6 ;  /* 0x000000066c9c7c20 */ /* 0x000fe20008410000 */
[----:B------:R-:W-:Y:S01]  /*4620*/  FMUL.FTZ R104, R110, UR6 ;  /* 0x000000066e687c20 */ /* 0x000fe20008410000 */
[----:B------:R-:W-:Y:S01]  /*4630*/  FMUL.FTZ R158, R109, UR6 ;  /* 0x000000066d9e7c20 */ /* 0x000fe20008410000 */
[----:B------:R-:W-:Y:S01]  /*4640*/  FMUL.FTZ R106, R111, UR6 ;  /* 0x000000066f6a7c20 */ /* 0x000fe20008410000 */
[----:B------:R-:W-:Y:S01]  /*4650*/  FMUL.FTZ R168, R112, UR6 ;  /* 0x0000000670a87c20 */ /* 0x000fe20008410000 */
[----:B------:R-:W-:Y:S01]  /*4660*/  FMUL.FTZ R108, R114, UR6 ;  /* 0x00000006726c7c20 */ /* 0x000fe20008410000 */
[----:B------:R-:W3:Y:S01]  /*4670*/  MUFU.TANH R20, R20 ;  /* 0x0000001400147308 */ /* 0x000ee20000002400 */
[----:B-1----:R-:W-:Y:S01]  /*4680*/  FMNMX.FTZ R7, R14, R21, !PT ;  /* 0x000000150e077209 */ /* 0x002fe20007810000 */
[----:B------:R-:W-:Y:S01]  /*4690*/  FMUL.FTZ R170, R113, UR6 ;  /* 0x0000000671aa7c20 */ /* 0x000fe20008410000 */
[----:B------:R-:W-:Y:S01]  /*46a0*/  FMUL.FTZ R110, R115, UR6 ;  /* 0x00000006736e7c20 */ /* 0x000fe20008410000 */
[----:B------:R-:W-:Y:S01]  /*46b0*/  FMUL.FTZ R172, R116, UR6 ;  /* 0x0000000674ac7c20 */ /* 0x000fe20008410000 */
[----:B------:R-:W-:Y:S01]  /*46c0*/  FMUL.FTZ R112, R118, UR6 ;  /* 0x0000000676707c20 */ /* 0x000fe20008410000 */
[----:B------:R-:W-:Y:S01]  /*46d0*/  FMUL.FTZ R174, R117, UR6 ;  /* 0x0000000675ae7c20 */ /* 0x000fe20008410000 */
[----:B------:R-:W-:Y:S01]  /*46e0*/  FMUL.FTZ R114, R119, UR6 ;  /* 0x0000000677727c20 */ /* 0x000fe20008410000 */
[----:B------:R-:W1:Y:S01]  /*46f0*/  MUFU.TANH R140, R140 ;  /* 0x0000008c008c7308 */ /* 0x000e620000002400 */
[----:B----4-:R-:W-:Y:S01]  /*4700*/  FMNMX.FTZ R5, R138, R5, !PT ;  /* 0x000000058a057209 */ /* 0x010fe20007810000 */
        /* <DEDUP_REMOVED lines=17> */
[----:B--2---:R-:W-:Y:S01]  /*4820*/  FMUL.FTZ R4, R134, UR6 ;  /* 0x0000000686047c20 */ /* 0x004fe20008410000 */
[----:B------:R-:W-:Y:S01]  /*4830*/  FMUL.FTZ R134, R135, UR6 ;  /* 0x0000000687867c20 */ /* 0x000fe20008410000 */
[----:B------:R-:W-:Y:S01]  /*4840*/  FMUL.FTZ R133, R133, UR6 ;  /* 0x0000000685857c20 */ /* 0x000fe20008410000 */
[----:B------:R-:W-:-:S02]  /*4850*/  UIADD3 UR8, UR8, 0x2a840, URZ ;  /* 0x0002a84008087890 */ /* 0x000fc4000fffe03f */
[----:B------:R-:W1:Y:S01]  /*4860*/  MUFU.TANH R90, R90 ;  /* 0x0000005a005a7308 */ /* 0x000e620000002400 */
[----:B----4-:R-:W-:Y:S01]  /*4870*/  FMNMX.FTZ R7, R88, R7, !PT ;  /* 0x0000000758077209 */ /* 0x010fe20007810000 */
[----:B------:R-:W-:-:S06]  /*4880*/  UPRMT UR8, UR11, 0x654, UR8 ;  /* 0x000006540b087896 */ /* 0x000fcc0008000008 */
[----:B------:R-:W2:Y:S01]  /*4890*/  MUFU.TANH R144, R144 ;  /* 0x0000009000907308 */ /* 0x000ea20000002400 */
[----:B---3--:R-:W-:Y:S02]  /*48a0*/  FMNMX.FTZ R5, R142, R5, !PT ;  /* 0x000000058e057209 */ /* 0x008fe40007810000 */
[----:B------:R-:W-:Y:S05]  /*48b0*/  SYNCS.ARRIVE.TRANS64.RED.A1T0 RZ, [UR8], RZ ;  /* 0x000000ffffff79a7 */ /* 0x000fea0008100408 */
[----:B------:R-:W3:Y:S01]  /*48c0*/  MUFU.TANH R92, R92 ;  /* 0x0000005c005c7308 */ /* 0x000ee20000002400 */
[----:B-1----:R-:W-:-:S07]  /*48d0*/  FMNMX.FTZ R7, R90, R7, !PT ;  /* 0x000000075a077209 */ /* 0x002fce0007810000 */
[----:B------:R-:W1:Y:S01]  /*48e0*/  MUFU.TANH R146, R146 ;  /* 0x0000009200927308 */ /* 0x000e620000002400 */
[----:B--2---:R-:W-:-:S07]  /*48f0*/  FMNMX.FTZ R5, R144, R5, !PT ;  /* 0x0000000590057209 */ /* 0x004fce0007810000 */
[----:B------:R-:W2:Y:S01]  /*4900*/  MUFU.TANH R94, R94 ;  /* 0x0000005e005e7308 */ /* 0x000ea20000002400 */
[----:B---3--:R-:W-:-:S07]  /*4910*/  FMNMX.FTZ R7, R92, R7, !PT ;  /* 0x000000075c077209 */ /* 0x008fce0007810000 */
        /* <DEDUP_REMOVED lines=71> */
[----:B---3--:R-:W-:Y:S02]  /*4d90*/  FMNMX.FTZ R7, R132, R7, !PT ;  /* 0x0000000784077209 */ /* 0x008fe40007810000 */
[----:B-1----:R-:W-:-:S05]  /*4da0*/  FMNMX.FTZ R5, R186, R5, !PT ;  /* 0x00000005ba057209 */ /* 0x002fca0007810000 */
[----:B0-----:R-:W0:Y:S01]  /*4db0*/  SHFL.BFLY PT, R6, R5, 0x2, 0x1f ;  /* 0x0c401f0005067f89 */ /* 0x001e2200000e0000 */
[----:B--2---:R-:W-:-:S05]  /*4dc0*/  FMNMX.FTZ R4, R134, R7, !PT ;  /* 0x0000000786047209 */ /* 0x004fca0007810000 */
[----:B------:R-:W1:Y:S01]  /*4dd0*/  SHFL.BFLY PT, R7, R4, 0x2, 0x1f ;  /* 0x0c401f0004077f89 */ /* 0x000e6200000e0000 */
[----:B0-----:R-:W-:-:S05]  /*4de0*/  FMNMX.FTZ R89, R5, R6, !PT ;  /* 0x0000000605597209 */ /* 0x001fca0007810000 */
[----:B------:R-:W0:Y:S01]  /*4df0*/  SHFL.BFLY PT, R6, R89, 0x1, 0x1f ;  /* 0x0c201f0059067f89 */ /* 0x000e2200000e0000 */
[----:B-1----:R-:W-:Y:S02]  /*4e00*/  FMNMX.FTZ R91, R4, R7, !PT ;  /* 0x00000007045b7209 */ /* 0x002fe40007810000 */
[----:B------:R-:W1:Y:S03]  /*4e10*/  LDC R7, c[0x0][0x988] ;  /* 0x00026200ff077b82 */ /* 0x000e660000000800 */
[----:B------:R-:W2:Y:S01]  /*4e20*/  SHFL.BFLY PT, R12, R91, 0x1, 0x1f ;  /* 0x0c201f005b0c7f89 */ /* 0x000ea200000e0000 */
[----:B0-----:R-:W-:-:S05]  /*4e30*/  FMNMX.FTZ R6, R89, R6, !PT ;  /* 0x0000000659067209 */ /* 0x001fca0007810000 */
[CC--:B-1----:R-:W-:Y:S01]  /*4e40*/  FMUL.FTZ R107, R6.reuse, R7.reuse ;  /* 0x00000007066b7220 */ /* 0x0c2fe20000410000 */
[----:B------:R-:W-:Y:S01]  /*4e50*/  FADD.FTZ R188, -R6, R15 ;  /* 0x0000000f06bc7221 */ /* 0x000fe20000010100 */
[----:B--2---:R-:W-:Y:S02]  /*4e60*/  FMNMX.FTZ R12, R91, R12, !PT ;  /* 0x0000000c5b0c7209 */ /* 0x004fe40007810000 */
[-CC-:B------:R-:W-:Y:S01]  /*4e70*/  FFMA.FTZ R15, R136, R7.reuse, -R107.reuse ;  /* 0x00000007880f7223 */ /* 0x180fe2000001086b */
[-C--:B------:R-:W-:Y:S01]  /*4e80*/  FMUL.FTZ R188, R188, R7.reuse ;  /* 0x00000007bcbc7220 */ /* 0x080fe20000410000 */
[-CC-:B------:R-:W-:Y:S01]  /*4e90*/  FFMA.FTZ R136, R138, R7.reuse, -R107.reuse ;  /* 0x000000078a887223 */ /* 0x180fe2000001086b */
[-C--:B------:R-:W-:Y:S01]  /*4ea0*/  FFMA.FTZ R138, R140, R7.reuse, -R107 ;  /* 0x000000078c8a7223 */ /* 0x080fe2000001086b */
[CC--:B------:R-:W-:Y:S01]  /*4eb0*/  FMUL.FTZ R109, R12.reuse, R7.reuse ;  /* 0x000000070c6d7220 */ /* 0x0c0fe20000410000 */
[----:B------:R-:W-:Y:S01]  /*4ec0*/  FADD.FTZ R190, -R12, R21 ;  /* 0x000000150cbe7221 */ /* 0x000fe20000010100 */
[----:B------:R-:W-:Y:S01]  /*4ed0*/  MUFU.EX2 R4, R188 ;  /* 0x000000bc00047308 */ /* 0x000fe20000000800 */
[-C--:B------:R-:W-:Y:S01]  /*4ee0*/  FFMA.FTZ R21, R142, R7.reuse, -R107 ;  /* 0x000000078e157223 */ /* 0x080fe2000001086b */
[-CC-:B------:R-:W-:Y:S01]  /*4ef0*/  FFMA.FTZ R14, R14, R7.reuse, -R109.reuse ;  /* 0x000000070e0e7223 */ /* 0x180fe2000001086d */
[-C--:B------:R-:W-:Y:S01]  /*4f00*/  FMUL.FTZ R190, R190, R7.reuse ;  /* 0x00000007bebe7220 */ /* 0x080fe20000410000 */
[-CC-:B------:R-:W-:Y:S01]  /*4f10*/  FFMA.FTZ R137, R20, R7.reuse, -R109.reuse ;  /* 0x0000000714897223 */ /* 0x180fe2000001086d */
[-CC-:B------:R-:W-:Y:S01]  /*4f20*/  FFMA.FTZ R139, R88, R7.reuse, -R109.reuse ;  /* 0x00000007588b7223 */ /* 0x180fe2000001086d */
[-C--:B------:R-:W-:Y:S01]  /*4f30*/  FFMA.FTZ R90, R90, R7.reuse, -R109 ;  /* 0x000000075a5a7223 */ /* 0x080fe2000001086d */
[-C--:B------:R-:W-:Y:S01]  /*4f40*/  FFMA.FTZ R140, R144, R7.reuse, -R107 ;  /* 0x00000007908c7223 */ /* 0x080fe2000001086b */
[----:B------:R-:W-:Y:S01]  /*4f50*/  MUFU.EX2 R5, R190 ;  /* 0x000000be00057308 */ /* 0x000fe20000000800 */
[-C--:B------:R-:W-:Y:S01]  /*4f60*/  FFMA.FTZ R92, R92, R7.reuse, -R109 ;  /* 0x000000075c5c7223 */ /* 0x080fe2000001086d */
[-C--:B------:R-:W-:Y:S01]  /*4f70*/  FFMA.FTZ R89, R146, R7.reuse, -R107 ;  /* 0x0000000792597223 */ /* 0x080fe2000001086b */
[-C--:B------:R-:W-:Y:S01]  /*4f80*/  FFMA.FTZ R94, R94, R7.reuse, -R109 ;  /* 0x000000075e5e7223 */ /* 0x080fe2000001086d */
[-C--:B------:R-:W-:Y:S01]  /*4f90*/  FFMA.FTZ R142, R148, R7.reuse, -R107 ;  /* 0x00000007948e7223 */ /* 0x080fe2000001086b */
[-C--:B------:R-:W-:Y:S01]  /*4fa0*/  FFMA.FTZ R96, R96, R7.reuse, -R109 ;  /* 0x0000000760607223 */ /* 0x080fe2000001086d */
[-C--:B------:R-:W-:Y:S01]  /*4fb0*/  FFMA.FTZ R91, R150, R7.reuse, -R107 ;  /* 0x00000007965b7223 */ /* 0x080fe2000001086b */
[-C--:B------:R-:W-:Y:S01]  /*4fc0*/  FFMA.FTZ R98, R98, R7.reuse, -R109 ;  /* 0x0000000762627223 */ /* 0x080fe2000001086d */
[----:B------:R-:W0:Y:S01]  /*4fd0*/  MUFU.EX2 R15, R15 ;  /* 0x0000000f000f7308 */ /* 0x000e220000000800 */
[-C--:B------:R-:W-:Y:S01]  /*4fe0*/  FFMA.FTZ R144, R152, R7.reuse, -R107 ;  /* 0x0000000798907223 */ /* 0x080fe2000001086b */
[-C--:B------:R-:W-:Y:S01]  /*4ff0*/  FFMA.FTZ R100, R100, R7.reuse, -R109 ;  /* 0x0000000764647223 */ /* 0x080fe2000001086d */
[-C--:B------:R-:W-:Y:S01]  /*5000*/  FFMA.FTZ R93, R154, R7.reuse, -R107 ;  /* 0x000000079a5d7223 */ /* 0x080fe2000001086b */
[-C--:B------:R-:W-:Y:S01]  /*5010*/  FFMA.FTZ R102, R102, R7.reuse, -R109 ;  /* 0x0000000766667223 */ /* 0x080fe2000001086d */
[-C--:B------:R-:W-:Y:S01]  /*5020*/  FFMA.FTZ R146, R156, R7.reuse, -R107 ;  /* 0x000000079c927223 */ /* 0x080fe2000001086b */
[-C--:B------:R-:W-:Y:S01]  /*5030*/  FFMA.FTZ R104, R104, R7.reuse, -R109 ;  /* 0x0000000768687223 */ /* 0x080fe2000001086d */
[-C--:B------:R-:W-:Y:S01]  /*5040*/  FFMA.FTZ R95, R158, R7.reuse, -R107 ;  /* 0x000000079e5f7223 */ /* 0x080fe2000001086b */
[----:B------:R-:W1:Y:S01]  /*5050*/  MUFU.EX2 R14, R14 ;  /* 0x0000000e000e7308 */ /* 0x000e620000000800 */
[-C--:B------:R-:W-:Y:S01]  /*5060*/  FFMA.FTZ R106, R106, R7.reuse, -R109 ;  /* 0x000000076a6a7223 */ /* 0x080fe2000001086d */
[-C--:B------:R-:W-:Y:S01]  /*5070*/  FFMA.FTZ R148, R168, R7.reuse, -R107 ;  /* 0x00000007a8947223 */ /* 0x080fe2000001086b */
[-C--:B------:R-:W-:Y:S01]  /*5080*/  FFMA.FTZ R108, R108, R7.reuse, -R109 ;  /* 0x000000076c6c7223 */ /* 0x080fe2000001086d */
[-C--:B------:R-:W-:Y:S01]  /*5090*/  FFMA.FTZ R97, R170, R7.reuse, -R107 ;  /* 0x00000007aa617223 */ /* 0x080fe2000001086b */
[-C--:B------:R-:W-:Y:S01]  /*50a0*/  FFMA.FTZ R110, R110, R7.reuse, -R109 ;  /* 0x000000076e6e7223 */ /* 0x080fe2000001086d */
[-C--:B------:R-:W-:Y:S01]  /*50b0*/  FFMA.FTZ R150, R172, R7.reuse, -R107 ;  /* 0x00000007ac967223 */ /* 0x080fe2000001086b */
[----:B------:R-:W-:Y:S01]  /*50c0*/  FFMA.FTZ R112, R112, R7, -R109 ;  /* 0x0000000770707223 */ /* 0x000fe2000001086d */
[----:B------:R-:W2:Y:S01]  /*50d0*/  MUFU.EX2 R136, R136 ;  /* 0x0000008800887308 */ /* 0x000ea20000000800 */
[----:B0-----:R-:W-:Y:S01]  /*50e0*/  FFMA.FTZ R3, R4, R3, R15 ;  /* 0x0000000304037223 */ /* 0x001fe2000001000f */
[-C--:B------:R-:W-:Y:S01]  /*50f0*/  FFMA.FTZ R99, R174, R7.reuse, -R107 ;  /* 0x00000007ae637223 */ /* 0x080fe2000001086b */
[-C--:B------:R-:W-:Y:S01]  /*5100*/  FFMA.FTZ R114, R114, R7.reuse, -R109 ;  /* 0x0000000772727223 */ /* 0x080fe2000001086d */
[-C--:B------:R-:W-:Y:S01]  /*5110*/  FFMA.FTZ R152, R120, R7.reuse, -R107 ;  /* 0x0000000778987223 */ /* 0x080fe2000001086b */
[-C--:B------:R-:W-:Y:S01]  /*5120*/  FFMA.FTZ R116, R116, R7.reuse, -R109 ;  /* 0x0000000774747223 */ /* 0x080fe2000001086d */
[-C--:B------:R-:W-:Y:S01]  /*5130*/  FFMA.FTZ R101, R176, R7.reuse, -R107 ;  /* 0x00000007b0657223 */ /* 0x080fe2000001086b */
[-C--:B------:R-:W-:Y:S01]  /*5140*/  FFMA.FTZ R118, R118, R7.reuse, -R109 ;  /* 0x0000000776767223 */ /* 0x080fe2000001086d */
[----:B------:R-:W0:Y:S01]  /*5150*/  MUFU.EX2 R137, R137 ;  /* 0x0000008900897308 */ /* 0x000e220000000800 */
[----:B-1----:R-:W-:Y:S01]  /*5160*/  FFMA.FTZ R0, R5, R0, R14 ;  /* 0x0000000005007223 */ /* 0x002fe2000001000e */
[-C--:B------:R-:W-:Y:S01]  /*5170*/  FFMA.FTZ R154, R124, R7.reuse, -R107 ;  /* 0x000000077c9a7223 */ /* 0x080fe2000001086b */
[-C--:B------:R-:W-:Y:S01]  /*5180*/  FFMA.FTZ R122, R122, R7.reuse, -R109 ;  /* 0x000000077a7a7223 */ /* 0x080fe2000001086d */
[-C--:B------:R-:W-:Y:S01]  /*5190*/  FFMA.FTZ R103, R178, R7.reuse, -R107 ;  /* 0x00000007b2677223 */ /* 0x080fe2000001086b */
[-C--:B------:R-:W-:Y:S01]  /*51a0*/  FFMA.FTZ R126, R126, R7.reuse, -R109 ;  /* 0x000000077e7e7223 */ /* 0x080fe2000001086d */
[-C--:B------:R-:W-:Y:S01]  /*51b0*/  FFMA.FTZ R156, R128, R7.reuse, -R107 ;  /* 0x00000007809c7223 */ /* 0x080fe2000001086b */
[-C--:B------:R-:W-:Y:S01]  /*51c0*/  FFMA.FTZ R130, R130, R7.reuse, -R109 ;  /* 0x0000000782827223 */ /* 0x080fe2000001086d */
[----:B------:R-:W1:Y:S01]  /*51d0*/  MUFU.EX2 R138, R138 ;  /* 0x0000008a008a7308 */ /* 0x000e620000000800 */
[----:B--2---:R-:W-:Y:S01]  /*51e0*/  FADD.FTZ R3, R136, R3 ;  /* 0x0000000388037221 */ /* 0x004fe20000010000 */
[-C--:B------:R-:W-:Y:S01]  /*51f0*/  FFMA.FTZ R105, R180, R7.reuse, -R107 ;  /* 0x00000007b4697223 */ /* 0x080fe2000001086b */
[-C--:B------:R-:W-:Y:S01]  /*5200*/  FFMA.FTZ R182, R182, R7.reuse, -R109 ;  /* 0x00000007b6b67223 */ /* 0x080fe2000001086d */
[-C--:B------:R-:W-:Y:S01]  /*5210*/  FFMA.FTZ R158, R184, R7.reuse, -R107 ;  /* 0x00000007b89e7223 */ /* 0x080fe2000001086b */
[-C--:B------:R-:W-:Y:S01]  /*5220*/  FFMA.FTZ R132, R132, R7.reuse, -R109 ;  /* 0x0000000784847223 */ /* 0x080fe2000001086d */
[-C--:B------:R-:W-:Y:S01]  /*5230*/  FFMA.FTZ R107, R186, R7.reuse, -R107 ;  /* 0x00000007ba6b7223 */ /* 0x080fe2000001086b */
[----:B------:R-:W-:Y:S01]  /*5240*/  FFMA.FTZ R109, R134, R7, -R109 ;  /* 0x00000007866d7223 */ /* 0x000fe2000001086d */
[----:B------:R-:W2:Y:S01]  /*5250*/  MUFU.EX2 R139, R139 ;  /* 0x0000008b008b7308 */ /* 0x000ea20000000800 */
[----:B0-----:R-:W-:-:S07]  /*5260*/  FADD.FTZ R0, R137, R0 ;  /* 0x0000000089007221 */ /* 0x001fce0000010000 */
[----:B------:R-:W0:Y:S01]  /*5270*/  MUFU.EX2 R21, R21 ;  /* 0x0000001500157308 */ /* 0x000e220000000800 */
[----:B-1----:R-:W-:-:S07]  /*5280*/  FADD.FTZ R20, R138, R3 ;  /* 0x000000038a147221 */ /* 0x002fce0000010000 */
[----:B------:R-:W1:Y:S01]  /*5290*/  MUFU.EX2 R90, R90 ;  /* 0x0000005a005a7308 */ /* 0x000e620000000800 */
[----:B--2---:R-:W-:-:S07]  /*52a0*/  FADD.FTZ R0, R139, R0 ;  /* 0x000000008b007221 */ /* 0x004fce0000010000 */
        /* <DEDUP_REMOVED lines=79> */
[----:B0-----:R-:W-:Y:S01]  /*57a0*/  FADD.FTZ R0, R159, R0 ;  /* 0x000000009f007221 */ /* 0x001fe20000010000 */
[----:B-1----:R-:W-:-:S03]  /*57b0*/  FADD.FTZ R3, R107, R20 ;  /* 0x000000146b037221 */ /* 0x002fc60000010000 */
[----:B--2---:R-:W-:Y:S01]  /*57c0*/  FADD.FTZ R0, R109, R0 ;  /* 0x000000006d007221 */ /* 0x004fe20000010000 */
[----:B------:R-:W-:Y:S06]  /*57d0*/  @!P0 BRA `(.L_x_24) ;  /* 0x0000000000048947 */ /* 0x000fec0003800000 */
[----:B------:R-:W-:Y:S01]  /*57e0*/  BPT.TRAP 0x1 ;  /* 0x000000040000795c */ /* 0x000fe20000300000 */
.L_x_24:
[----:B------:R-:W-:Y:S01]  /*57f0*/  UIADD3 UR9, UR9, 0x2a860, URZ ;  /* 0x0002a86009097890 */ /* 0x000fe2000fffe03f */
[C---:B------:R-:W-:Y:S01]  /*5800*/  ISETP.GT.AND P1, PT, R13.reuse, RZ, PT ;  /* 0x000000ff0d00720c */ /* 0x040fe20003f24270 */
[----:B------:R-:W-:Y:S01]  /*5810*/  UMOV UR4, UR39 ;  /* 0x0000002700047c82 */ /* 0x000fe20008000000 */
[----:B------:R-:W-:Y:S01]  /*5820*/  UMOV UR5, UR38 ;  /* 0x0000002600057c82 */ /* 0x000fe20008000000 */
[----:B------:R-:W-:Y:S01]  /*5830*/  UPRMT UR9, UR11, 0x654, UR9 ;  /* 0x000006540b097896 */ /* 0x000fe20008000009 */
[----:B------:R-:W-:Y:S01]  /*5840*/  F2FP.BF16.F32.PACK_AB R136, R136, R15 ;  /* 0x0000000f8888723e */ /* 0x000fe200000010ff */
[----:B------:R-:W-:Y:S01]  /*5850*/  VIADD R13, R13, 0xffffffff ;  /* 0xffffffff0d0d7836 */ /* 0x000fe20000000000 */
[----:B------:R-:W-:Y:S01]  /*5860*/  F2FP.BF16.F32.PACK_AB R138, R21, R138 ;  /* 0x0000008a158a723e */ /* 0x000fe200000010ff */
[----:B------:R-:W-:Y:S01]  /*5870*/  IMAD.MOV.U32 R21, RZ, RZ, R12 ;  /* 0x000000ffff157224 */ /* 0x000fe200078e000c */
[----:B------:R-:W-:Y:S02]  /*5880*/  F2FP.BF16.F32.PACK_AB R137, R137, R14 ;  /* 0x0000000e8989723e */ /* 0x000fe400000010ff */
[----:B------:R-:W-:-:S02]  /*5890*/  F2FP.BF16.F32.PACK_AB R139, R90, R139 ;  /* 0x0000008b5a8b723e */ /* 0x000fc400000010ff */
[----:B------:R-:W-:Y:S01]  /*58a0*/  SYNCS.ARRIVE.TRANS64.RED.A1T0 RZ, [UR9], RZ ;  /* 0x000000ffffff79a7 */ /* 0x000fe20008100409 */
[----:B------:R-:W-:Y:S02]  /*58b0*/  F2FP.BF16.F32.PACK_AB R140, R89, R140 ;  /* 0x0000008c598c723e */ /* 0x000fe400000010ff */
[----:B------:R-:W-:Y:S02]  /*58c0*/  F2FP.BF16.F32.PACK_AB R141, R94, R141 ;  /* 0x0000008d5e8d723e */ /* 0x000fe400000010ff */
[----:B------:R-:W-:Y:S02]  /*58d0*/  F2FP.BF16.F32.PACK_AB R142, R91, R142 ;  /* 0x0000008e5b8e723e */ /* 0x000fe400000010ff */
[----:B------:R-:W-:Y:S02]  /*58e0*/  F2FP.BF16.F32.PACK_AB R143, R98, R143 ;  /* 0x0000008f628f723e */ /* 0x000fe400000010ff */
[----:B------:R-:W-:Y:S02]  /*58f0*/  F2FP.BF16.F32.PACK_AB R144, R93, R144 ;  /* 0x000000905d90723e */ /* 0x000fe400000010ff */
[----:B------:R-:W-:-:S02]  /*5900*/  F2FP.BF16.F32.PACK_AB R145, R102, R145 ;  /* 0x000000916691723e */ /* 0x000fc400000010ff */
        /* <DEDUP_REMOVED lines=14> */
[----:B------:R-:W-:Y:S01]  /*59f0*/  MOV R15, R6 ;  /* 0x00000006000f7202 */ /* 0x000fe20000000f00 */
[----:B------:R-:W-:Y:S06]  /*5a00*/  @P1 BRA `(.L_x_25) ;  /* 0xffffffdc006c1947 */ /* 0x000fec000383ffff */
.L_x_14:
[----:B------:R-:W-:Y:S06]  /*5a10*/  BAR.ARV 0x8, 0x180 ;  /* 0x0206000000007b1d */ /* 0x000fec0000002000 */
        /* <DEDUP_REMOVED lines=64> */
[----:B------:R-:W-:Y:S06]  /*5e20*/  @!P0 BRA `(.L_x_26) ;  /* 0x0000000000048947 */ /* 0x000fec0003800000 */
[----:B------:R-:W-:Y:S01]  /*5e30*/  BPT.TRAP 0x1 ;  /* 0x000000040000795c */ /* 0x000fe20000300000 */
.L_x_26:
[----:B------:R-:W0:Y:S01]  /*5e40*/  S2UR UR13, SR_CgaCtaId ;  /* 0x00000000000d79c3 */ /* 0x000e220000008800 */
[----:B------:R-:W-:Y:S01]  /*5e50*/  UMOV UR4, 0x400 ;  /* 0x0000040000047882 */ /* 0x000fe20000000000 */
[----:B------:R-:W-:-:S05]  /*5e60*/  IMAD.U32 R4, RZ, RZ, UR39 ;  /* 0x00000027ff047e24 */ /* 0x000fca000f8e00ff */
[----:B------:R-:W-:Y:S01]  /*5e70*/  SHF.L.U32 R4, R4, 0x1f, RZ ;  /* 0x0000001f04047819 */ /* 0x000fe200000006ff */
[----:B0-----:R-:W-:-:S04]  /*5e80*/  ULEA UR4, UR13, UR4, 0x18 ;  /* 0x000000040d047291 */ /* 0x001fc8000f8ec03f */
[----:B------:R-:W-:-:S09]  /*5e90*/  ULEA UR10, UR38, UR4, 0x3 ;  /* 0x00000004260a7291 */ /* 0x000fd2000f8e183f */
[----:B------:R0:W1:Y:S01]  /*5ea0*/  SYNCS.PHASECHK.TRANS64.TRYWAIT P1, [UR10+0x2a850], R4 ;  /* 0x02a85004ff0075a7 */ /* 0x000062000802014a */
[----:B------:R-:W-:Y:S05]  /*5eb0*/  @!P0 BRA `(.L_x_27) ;  /* 0x0000000000048947 */ /* 0x000fea0003800000 */
[----:B------:R-:W-:Y:S01]  /*5ec0*/  BPT.TRAP 0x1 ;  /* 0x000000040000795c */ /* 0x000fe20000300000 */
.L_x_27:
[----:B-1----:R-:W-:Y:S05]  /*5ed0*/  @P1 BRA `(.L_x_28) ;  /* 0x0000000000081947 */ /* 0x002fea0003800000 */
[----:B------:R-:W1:Y:S02]  /*5ee0*/  SYNCS.PHASECHK.TRANS64.TRYWAIT P1, [UR10+0x2a850], R4 ;  /* 0x02a85004ff0075a7 */ /* 0x000e64000802014a */
[----:B-1----:R-:W-:Y:S05]  /*5ef0*/  @!P1 BRA `(.L_x_29) ;  /* 0x0000005400489947 */ /* 0x002fea0003800000 */
.L_x_28:
[----:B------:R-:W-:Y:S01]  /*5f00*/  UIADD3 UR5, UR4, 0x400, URZ ;  /* 0x0000040004057890 */ /* 0x000fe2000fffe03f */
[----:B------:R-:W-:Y:S01]  /*5f10*/  WARPGROUP.ARRIVE ;  /* 0x00000000000079c5 */ /* 0x000fe20000000000 */
[----:B------:R-:W-:Y:S01]  /*5f20*/  UMOV UR7, 0x40000040 ;  /* 0x4000004000077882 */ /* 0x000fe20000000000 */
[----:B------:R-:W-:Y:S01]  /*5f30*/  UMOV UR15, 0x40000040 ;  /* 0x40000040000f7882 */ /* 0x000fe20000000000 */
[----:B------:R-:W-:Y:S01]  /*5f40*/  USHF.R.U32.HI UR5, URZ, 0x4, UR5 ;  /* 0x000000043f057899 */ /* 0x000fe20008011605 */
[----:B01----:R-:W0:Y:S01]  /*5f50*/  SHFL.BFLY PT, R4, R3, 0x2, 0x1f ;  /* 0x0c401f0003047f89 */ /* 0x003e2200000e0000 */
[----:B------:R-:W-:Y:S02]  /*5f60*/  MOV R11, RZ ;  /* 0x000000ff000b7202 */ /* 0x000fe40000000f00 */
[----:B------:R-:W-:Y:S01]  /*5f70*/  ULOP3.LUT UR5, UR5, 0x3fff, URZ, 0xc0, !UPT ;  /* 0x00003fff05057892 */ /* 0x000fe2000f8ec03f */
[----:B------:R-:W1:Y:S03]  /*5f80*/  SHFL.BFLY PT, R5, R0, 0x2, 0x1f ;  /* 0x0c401f0000057f89 */ /* 0x000e6600000e0000 */
[----:B------:R-:W-:-:S04]  /*5f90*/  ULOP3.LUT UR5, UR5, 0x3000000, URZ, 0xfc, !UPT ;  /* 0x0300000005057892 */ /* 0x000fc8000f8efc3f */
[----:B------:R-:W-:-:S04]  /*5fa0*/  UIMAD UR6, UR38, 0x600, UR5 ;  /* 0x00000600260678a4 */ /* 0x000fc8000f8e0205 */
[----:B------:R-:W-:-:S05]  /*5fb0*/  UIADD3 UR8, UR6, 0x80, URZ ;  /* 0x0000008006087890 */ /* 0x000fca000fffe03f */
[----:B------:R-:W-:Y:S01]  /*5fc0*/  HGMMA.64x128x16.F32.BF16 R24, R136, gdesc[UR4].tnspB, R24, gsb0 ;  /* 0x41e0000488187df0 */ /* 0x000fe20008001818 */
[----:B------:R-:W-:Y:S01]  /*5fd0*/  UMOV UR7, 0x40000040 ;  /* 0x4000004000077882 */ /* 0x000fe20000000000 */
[----:B------:R-:W-:Y:S01]  /*5fe0*/  UMOV UR14, UR8 ;  /* 0x00000008000e7c82 */ /* 0x000fe20008000000 */
[----:B------:R-:W-:Y:S01]  /*5ff0*/  UIADD3 UR8, UR6, 0x100, URZ ;  /* 0x0000010006087890 */ /* 0x000fe2000fffe03f */
[----:B0-----:R-:W-:Y:S01]  /*6000*/  FADD.FTZ R4, R4, R3 ;  /* 0x0000000304047221 */ /* 0x001fe20000010000 */
[----:B------:R-:W-:Y:S02]  /*6010*/  IMAD.MOV.U32 R3, RZ, RZ, -0x800000 ;  /* 0xff800000ff037424 */ /* 0x000fe400078e00ff */
[----:B-1----:R-:W-:Y:S01]  /*6020*/  FADD.FTZ R8, R5, R0 ;  /* 0x0000000005087221 */ /* 0x002fe20000010000 */
[----:B------:R-:W-:Y:S01]  /*6030*/  IMAD.MOV.U32 R0, RZ, RZ, -0x800000 ;  /* 0xff800000ff007424 */ /* 0x000fe200078e00ff */
[----:B------:R-:W0:Y:S04]  /*6040*/  SHFL.BFLY PT, R5, R4, 0x1, 0x1f ;  /* 0x0c201f0004057f89 */ /* 0x000e2800000e0000 */
[----:B------:R-:W1:Y:S01]  /*6050*/  SHFL.BFLY PT, R9, R8, 0x1, 0x1f ;  /* 0x0c201f0008097f89 */ /* 0x000e6200000e0000 */
[----:B0-----:R-:W-:Y:S01]  /*6060*/  FADD.FTZ R14, R4, R5 ;  /* 0x00000005040e7221 */ /* 0x001fe20000010000 */
[----:B------:R-:W-:-:S02]  /*6070*/  IMAD.MOV.U32 R5, RZ, RZ, RZ ;  /* 0x000000ffff057224 */ /* 0x000fc400078e00ff */
[----:B-1----:R-:W-:Y:S02]  /*6080*/  FADD.FTZ R15, R8, R9 ;  /* 0x00000009080f7221 */ /* 0x002fe40000010000 */
[----:B------:R-:W-:-:S03]  /*6090*/  FSETP.NE.FTZ.AND P1, PT, R14, RZ, PT ;  /* 0x000000ff0e00720b */ /* 0x000fc60003f35000 */
[----:B------:R-:W-:-:S10]  /*60a0*/  FSETP.NE.FTZ.AND P2, PT, R15, RZ, PT ;  /* 0x000000ff0f00720b */ /* 0x000fd40003f55000 */
[----:B------:R-:W0:Y:S01]  /*60b0*/  @P1 MUFU.LG2 R10, R14 ;  /* 0x0000000e000a1308 */ /* 0x000e220000000c00 */
[C---:B------:R-:W-:Y:S02]  /*60c0*/  @P1 FMUL.FTZ R9, R7.reuse, 0.69314718246459960938 ;  /* 0x3f31721807091820 */ /* 0x040fe40000410000 */
[----:B------:R-:W-:-:S05]  /*60d0*/  @P2 FMUL.FTZ R4, R7, 0.69314718246459960938 ;  /* 0x3f31721807042820 */ /* 0x000fca0000410000 */
[----:B------:R-:W1:Y:S08]  /*60e0*/  @P2 MUFU.LG2 R13, R15 ;  /* 0x0000000f000d2308 */ /* 0x000e700000000c00 */
[----:B------:R2:W3:Y:S01]  /*60f0*/  @P1 MUFU.RCP R5, R14 ;  /* 0x0000000e00051308 */ /* 0x0004e20000001000 */
[----:B0-----:R-:W-:-:S04]  /*6100*/  @P1 FMUL.FTZ R10, R10, 0.69314718246459960938 ;  /* 0x3f3172180a0a1820 */ /* 0x001fc80000410000 */
[----:B------:R-:W-:-:S03]  /*6110*/  @P1 FFMA.FTZ R3, R9, R6, R10 ;  /* 0x0000000609031223 */ /* 0x000fc6000001000a */
[----:B------:R2:W0:Y:S01]  /*6120*/  @P2 MUFU.RCP R11, R15 ;  /* 0x0000000f000b2308 */ /* 0x0004220000001000 */
[----:B-1----:R-:W-:-:S04]  /*6130*/  @P2 FMUL.FTZ R13, R13, 0.69314718246459960938 ;  /* 0x3f3172180d0d2820 */ /* 0x002fc80000410000 */
[----:B------:R-:W-:Y:S01]  /*6140*/  @P2 FFMA.FTZ R0, R4, R12, R13 ;  /* 0x0000000c04002223 */ /* 0x000fe2000001000d */
[----:B------:R-:W-:Y:S02]  /*6150*/  WARPGROUP.DEPBAR.LE gsb0, 0x0 ;  /* 0x00008000000079c5 */ /* 0x000fe40000010000 */
[----:B------:R-:W-:-:S06]  /*6160*/  WARPGROUP.ARRIVE ;  /* 0x00000000000079c5 */ /* 0x000fcc0000000000 */
[----:B------:R-:W-:Y:S01]  /*6170*/  HGMMA.64x128x16.F32.BF16 R24, R140, gdesc[UR12].tnspB, R24, gsb0 ;  /* 0x41e0000c8c187df0 */ /* 0x000fe20008001818 */
[----:B------:R-:W-:Y:S01]  /*6180*/  UMOV UR14, UR8 ;  /* 0x00000008000e7c82 */ /* 0x000fe20008000000 */
[----:B------:R-:W-:Y:S01]  /*6190*/  UMOV UR15, 0x40000040 ;  /* 0x40000040000f7882 */ /* 0x000fe20000000000 */
[----:B------:R-:W-:Y:S01]  /*61a0*/  UIADD3 UR8, UR6, 0x180, URZ ;  /* 0x0000018006087890 */ /* 0x000fe2000fffe03f */
[----:B------:R-:W-:Y:S02]  /*61b0*/  WARPGROUP.DEPBAR.LE gsb0, 0x0 ;  /* 0x00008000000079c5 */ /* 0x000fe40000010000 */
[----:B------:R-:W-:-:S06]  /*61c0*/  WARPGROUP.ARRIVE ;  /* 0x00000000000079c5 */ /* 0x000fcc0000000000 */
[----:B------:R-:W-:Y:S01]  /*61d0*/  HGMMA.64x128x16.F32.BF16 R24, R144, gdesc[UR12].tnspB, R24, gsb0 ;  /* 0x41e0000c90187df0 */ /* 0x000fe20008001818 */
[----:B------:R-:W-:Y:S01]  /*61e0*/  UMOV UR14, UR8 ;  /* 0x00000008000e7c82 */ /* 0x000fe20008000000 */
[----:B------:R-:W-:Y:S01]  /*61f0*/  UMOV UR15, 0x40000040 ;  /* 0x40000040000f7882 */ /* 0x000fe20000000000 */
[----:B------:R-:W-:Y:S02]  /*6200*/  UIADD3 UR8, UR6, 0x200, URZ ;  /* 0x0000020006087890 */ /* 0x000fe4000fffe03f */
[----:B------:R-:W-:Y:S01]  /*6210*/  UIADD3 UR6, UR6, 0x280, URZ ;  /* 0x0000028006067890 */ /* 0x000fe2000fffe03f */
[----:B------:R-:W-:Y:S02]  /*6220*/  WARPGROUP.DEPBAR.LE gsb0, 0x0 ;  /* 0x00008000000079c5 */ /* 0x000fe40000010000 */
[----:B------:R-:W-:-:S06]  /*6230*/  WARPGROUP.ARRIVE ;  /* 0x00000000000079c5 */ /* 0x000fcc0000000000 */
[----:B------:R-:W-:Y:S01]  /*6240*/  HGMMA.64x128x16.F32.BF16 R24, R148, gdesc[UR12].tnspB, R24, gsb0 ;  /* 0x41e0000c94187df0 */ /* 0x000fe20008001818 */
[----:B------:R-:W-:Y:S01]  /*6250*/  UMOV UR14, UR8 ;  /* 0x00000008000e7c82 */ /* 0x000fe20008000000 */
[----:B------:R-:W-:Y:S01]  /*6260*/  UMOV UR15, 0x40000040 ;  /* 0x40000040000f7882 */ /* 0x000fe20000000000 */
[----:B------:R-:W-:Y:S02]  /*6270*/  WARPGROUP.DEPBAR.LE gsb0, 0x0 ;  /* 0x00008000000079c5 */ /* 0x000fe40000010000 */
[----:B------:R-:W-:-:S07]  /*6280*/  WARPGROUP.ARRIVE ;  /* 0x00000000000079c5 */ /* 0x000fce0000000000 */
[----:B------:R-:W-:Y:S03]  /*6290*/  HGMMA.64x128x16.F32.BF16 R24, R152, gdesc[UR12].tnspB, R24, gsb0 ;  /* 0x41e0000c98187df0 */ /* 0x000fe60008001818 */
[----:B------:R-:W-:Y:S02]  /*62a0*/  WARPGROUP.DEPBAR.LE gsb0, 0x0 ;  /* 0x00008000000079c5 */ /* 0x000fe40000010000 */
[----:B------:R-:W-:-:S07]  /*62b0*/  WARPGROUP.ARRIVE ;  /* 0x00000000000079c5 */ /* 0x000fce0000000000 */
[----:B------:R-:W-:Y:S03]  /*62c0*/  HGMMA.64x128x16.F32.BF16 R24, R156, gdesc[UR4].tnspB, R24, gsb0 ;  /* 0x41e000049c187df0 */ /* 0x000fe60008001818 */
[----:B------:R-:W-:Y:S02]  /*62d0*/  WARPGROUP.DEPBAR.LE gsb0, 0x0 ;  /* 0x00008000000079c5 */ /* 0x000fe40000010000 */
[----:B0-23--:R-:W-:Y:S05]  /*62e0*/  @!P0 BRA `(.L_x_30) ;  /* 0x0000000000048947 */ /* 0x00dfea0003800000 */
[----:B------:R-:W-:Y:S01]  /*62f0*/  BPT.TRAP 0x1 ;  /* 0x000000040000795c */ /* 0x000fe20000300000 */
.L_x_30:
[----:B------:R-:W0:Y:S01]  /*6300*/  S2UR UR5, SR_SWINHI ;  /* 0x00000000000579c3 */ /* 0x000e220000002f00 */
        /* <DEDUP_REMOVED lines=23> */
[----:B------:R-:W-:Y:S01]  /*6480*/  UMOV UR6, UR4 ;  /* 0x0000000400067c82 */ /* 0x000fe20008000000 */
[----:B0-----:R-:W-:Y:S01]  /*6490*/  UMOV UR7, UR5 ;  /* 0x0000000500077c82 */ /* 0x001fe20008000000 */
[----:B------:R-:W-:Y:S01]  /*64a0*/  FMUL.FTZ R68, R68, R5 ;  /* 0x0000000544447220 */ /* 0x000fe20000410000 */
[----:B------:R-:W-:Y:S01]  /*64b0*/  MOV R36, UR6 ;  /* 0x0000000600247c02 */ /* 0x000fe20008000f00 */
[----:B------:R-:W-:-:S02]  /*64c0*/  IMAD.U32 R37, RZ, RZ, UR7 ;  /* 0x00000007ff257e24 */ /* 0x000fc4000f8e00ff */
        /* <DEDUP_REMOVED lines=8> */
[----:B------:R-:W-:Y:S01]  /*6550*/  IMAD.WIDE R4, R163, 0x2, R36 ;  /* 0x00000002a3047825 */ /* 0x000fe200078e0224 */
[----:B------:R-:W-:-:S03]  /*6560*/  R2UR UR14, R23 ;  /* 0x00000000170e72ca */ /* 0x000fc600000e0000 */
[-C--:B------:R-:W-:Y:S01]  /*6570*/  FMUL.FTZ R109, R38, R11.reuse ;  /* 0x0000000b266d7220 */ /* 0x080fe20000410000 */
[----:B------:R-:W-:Y:S01]  /*6580*/  UIADD3 UR5, -UR60, URZ, URZ ;  /* 0x0000003f3c057290 */ /* 0x000fe2000fffe13f */
[----:B------:R-:W-:Y:S01]  /*6590*/  IMAD R9, R19, 0x40, R2 ;  /* 0x0000004013097824 */ /* 0x000fe200078e0202 */
[C---:B------:R-:W-:Y:S01]  /*65a0*/  IADD3 R23, P3, R4.reuse, 0x4000, RZ ;  /* 0x0000400004177810 */ /* 0x040fe20007f7e0ff */
[----:B------:R-:W-:Y:S01]  /*65b0*/  ULDC UR11, c[0x0][0xc44] ;  /* 0x00031100000b7ab9 */ /* 0x000fe20000000800 */
[C---:B------:R-:W-:Y:S01]  /*65c0*/  IADD3 R29, P1, R4.reuse, 0x4040, RZ ;  /* 0x00004040041d7810 */ /* 0x040fe20007f3e0ff */
[----:B------:R-:W-:Y:S01]  /*65d0*/  ULDC.64 UR8, c[0x0][0xb90] ;  /* 0x0002e40000087ab9 */ /* 0x000fe20000000a00 */
[----:B------:R-:W-:Y:S01]  /*65e0*/  LOP3.LUT R8, R23, 0x380, RZ, 0xc0, !PT ;  /* 0x0000038017087812 */ /* 0x000fe200078ec0ff */
[----:B------:R-:W-:Y:S01]  /*65f0*/  FMUL.FTZ R96, R43, R11 ;  /* 0x0000000b2b607220 */ /* 0x000fe20000410000 */
[----:B------:R-:W-:Y:S01]  /*6600*/  IADD3 R13, P6, R4, 0x20, RZ ;  /* 0x00000020040d7810 */ /* 0x000fe20007fde0ff */
[----:B------:R-:W-:Y:S01]  /*6610*/  IMAD.X R43, RZ, RZ, R5, P1 ;  /* 0x000000ffff2b7224 */ /* 0x000fe200008e0605 */
[----:B------:R-:W-:Y:S01]  /*6620*/  SHF.R.U64 R8, R8, 0x3, RZ ;  /* 0x0000000308087819 */ /* 0x000fe200000012ff */
[----:B------:R-:W-:Y:S01]  /*6630*/  UIMAD UR11, UR11, UR5, UR14 ;  /* 0x000000050b0b72a4 */ /* 0x000fe2000f8e020e */
[----:B------:R-:W-:Y:S01]  /*6640*/  IMAD.WIDE R36, R9, 0x2, R36 ;  /* 0x0000000209247825 */ /* 0x000fe200078e0224 */
[----:B------:R-:W0:Y:S01]  /*6650*/  LDC R101, c[0x0][0xc38] ;  /* 0x00030e00ff657b82 */ /* 0x000e220000000800 */
[----:B------:R-:W-:Y:S01]  /*6660*/  LOP3.LUT R38, R8, R23, RZ, 0x3c, !PT ;  /* 0x0000001708267212 */ /* 0x000fe200078e3cff */
[----:B------:R-:W-:Y:S01]  /*6670*/  USHF.R.S32.HI UR12, URZ, 0x1f, UR11 ;  /* 0x0000001f3f0c7899 */ /* 0x000fe2000801140b */
[----:B------:R-:W-:Y:S01]  /*6680*/  LOP3.LUT R8, R13, 0x380, RZ, 0xc0, !PT ;  /* 0x000003800d087812 */ /* 0x000fe200078ec0ff */
[----:B------:R-:W-:Y:S01]  /*6690*/  UIMAD.WIDE.U32 UR6, UR11, UR8, URZ ;  /* 0x000000080b0672a5 */ /* 0x000fe2000f8e003f */
[-C--:B------:R-:W-:Y:S01]  /*66a0*/  FMUL.FTZ R107, R35, R11.reuse ;  /* 0x0000000b236b7220 */ /* 0x080fe20000410000 */
[----:B------:R-:W-:Y:S01]  /*66b0*/  UIMAD UR5, UR12, UR8, URZ ;  /* 0x000000080c0572a4 */ /* 0x000fe2000f8e023f */
[----:B------:R-:W-:Y:S01]  /*66c0*/  IMAD.X R15, RZ, RZ, R5, P6 ;  /* 0x000000ffff0f7224 */ /* 0x000fe200030e0605 */
[----:B------:R-:W1:Y:S01]  /*66d0*/  LDC R23, c[0x0][0xbe8] ;  /* 0x0002fa00ff177b82 */ /* 0x000e620000000800 */
[----:B------:R-:W-:Y:S01]  /*66e0*/  SHF.R.U64 R8, R8, 0x3, RZ ;  /* 0x0000000308087819 */ /* 0x000fe200000012ff */
[----:B------:R-:W-:Y:S01]  /*66f0*/  UIMAD UR5, UR11, UR9, UR5 ;  /* 0x000000090b0572a4 */ /* 0x000fe2000f8e0205 */
[----:B------:R-:W-:Y:S01]  /*6700*/  IADD3 R35, P6, R36, 0x1000, RZ ;  /* 0x0000100024237810 */ /* 0x000fe20007fde0ff */
[----:B------:R-:W-:Y:S01]  /*6710*/  FMUL.FTZ R108, R34, R11 ;  /* 0x0000000b226c7220 */ /* 0x000fe20000410000 */
[----:B------:R-:W-:Y:S01]  /*6720*/  IADD3 R45, P0, R4, 0x4060, RZ ;  /* 0x00004060042d7810 */ /* 0x000fe20007f1e0ff */
[----:B------:R-:W-:Y:S01]  /*6730*/  UIADD3 UR5, UR7, UR5, URZ ;  /* 0x0000000507057290 */ /* 0x000fe2000fffe03f */
[----:B------:R-:W-:Y:S01]  /*6740*/  LOP3.LUT R14, R8, R13, RZ, 0x3c, !PT ;  /* 0x0000000d080e7212 */ /* 0x000fe200078e3cff */
[----:B------:R-:W-:Y:S01]  /*6750*/  IMAD.U32 R13, RZ, RZ, UR7 ;  /* 0x00000007ff0d7e24 */ /* 0x000fe2000f8e00ff */
[----:B------:R-:W-:Y:S01]  /*6760*/  LOP3.LUT R34, R35, 0x380, RZ, 0xc0, !PT ;  /* 0x0000038023227812 */ /* 0x000fe200078ec0ff */
[-C--:B------:R-:W-:Y:S01]  /*6770*/  FMUL.FTZ R103, R27, R11.reuse ;  /* 0x0000000b1b677220 */ /* 0x080fe20000410000 */
[----:B------:R-:W-:Y:S01]  /*6780*/  LOP3.LUT R9, R4, 0x380, RZ, 0xc0, !PT ;  /* 0x0000038004097812 */ /* 0x000fe200078ec0ff */
[-C--:B------:R-:W-:Y:S01]  /*6790*/  FMUL.FTZ R104, R26, R11.reuse ;  /* 0x0000000b1a687220 */ /* 0x080fe20000410000 */
[----:B------:R-:W-:Y:S01]  /*67a0*/  MOV R13, UR5 ;  /* 0x00000005000d7c02 */ /* 0x000fe20008000f00 */
[----:B------:R-:W-:Y:S01]  /*67b0*/  UIADD3 UR5, UR10, 0x2a860, URZ ;  /* 0x0002a8600a057890 */ /* 0x000fe2000fffe03f */
[----:B------:R-:W-:Y:S01]  /*67c0*/  LOP3.LUT R44, R45, 0x380, RZ, 0xc0, !PT ;  /* 0x000003802d2c7812 */ /* 0x000fe200078ec0ff */
[-C--:B------:R-:W-:Y:S01]  /*67d0*/  FMUL.FTZ R105, R31, R11.reuse ;  /* 0x0000000b1f697220 */ /* 0x080fe20000410000 */
[----:B------:R-:W-:Y:S01]  /*67e0*/  SHF.R.U64 R34, R34, 0x3, RZ ;  /* 0x0000000322227819 */ /* 0x000fe200000012ff */
[----:B------:R-:W-:Y:S01]  /*67f0*/  UPRMT UR5, UR13, 0x654, UR5 ;  /* 0x000006540d057896 */ /* 0x000fe20008000005 */
[----:B------:R-:W-:Y:S01]  /*6800*/  SHF.R.U64 R9, R9, 0x3, RZ ;  /* 0x0000000309097819 */ /* 0x000fe200000012ff */
[-C--:B------:R-:W-:Y:S01]  /*6810*/  FMUL.FTZ R106, R30, R11.reuse ;  /* 0x0000000b1e6a7220 */ /* 0x080fe20000410000 */
[----:B------:R-:W-:Y:S01]  /*6820*/  SHF.R.U64 R44, R44, 0x3, RZ ;  /* 0x000000032c2c7819 */ /* 0x000fe200000012ff */
[-C--:B------:R-:W-:Y:S01]  /*6830*/  FMUL.FTZ R102, R39, R11.reuse ;  /* 0x0000000b27667220 */ /* 0x080fe20000410000 */
[----:B------:R-:W-:Y:S01]  /*6840*/  IADD3 R27, P2, R4, 0x4020, RZ ;  /* 0x00004020041b7810 */ /* 0x000fe20007f5e0ff */
[-C--:B------:R-:W-:Y:S01]  /*6850*/  FMUL.FTZ R99, R42, R11.reuse ;  /* 0x0000000b2a637220 */ /* 0x080fe20000410000 */
[----:B-1----:R-:W-:Y:S01]  /*6860*/  ISETP.NE.AND P1, PT, R23, 0x1, PT ;  /* 0x000000011700780c */ /* 0x002fe20003f25270 */
[-C--:B------:R-:W-:Y:S01]  /*6870*/  FMUL.FTZ R47, R47, R11.reuse ;  /* 0x0000000b2f2f7220 */ /* 0x080fe20000410000 */
[----:B------:R-:W-:Y:S01]  /*6880*/  IADD3 R25, P4, R4, 0x60, RZ ;  /* 0x0000006004197810 */ /* 0x000fe20007f9e0ff */
[-C--:B------:R-:W-:Y:S01]  /*6890*/  FMUL.FTZ R46, R46, R11.reuse ;  /* 0x0000000b2e2e7220 */ /* 0x080fe20000410000 */
[----:B------:R-:W-:Y:S01]  /*68a0*/  IADD3 R21, P5, R4, 0x40, RZ ;  /* 0x0000004004157810 */ /* 0x000fe20007fbe0ff */
[----:B------:R-:W-:Y:S01]  /*68b0*/  FMUL.FTZ R51, R51, R11 ;  /* 0x0000000b33337220 */ /* 0x000fe20000410000 */
[----:B------:R-:W-:Y:S01]  /*68c0*/  LOP3.LUT R34, R34, R35, RZ, 0x3c, !PT ;  /* 0x0000002322227212 */ /* 0x000fe200078e3cff */
[----:B------:R-:W-:Y:S01]  /*68d0*/  IMAD.X R35, RZ, RZ, R37, P6 ;  /* 0x000000ffff237224 */ /* 0x000fe200030e0625 */
[----:B------:R-:W-:Y:S01]  /*68e0*/  LOP3.LUT R4, R9, R4, RZ, 0x3c, !PT ;  /* 0x0000000409047212 */ /* 0x000fe200078e3cff */
[-C--:B------:R-:W-:Y:S01]  /*68f0*/  FMUL.FTZ R50, R50, R11.reuse ;  /* 0x0000000b32327220 */ /* 0x080fe20000410000 */
[----:B------:R-:W-:Y:S01]  /*6900*/  IADD3 R111, P6, R36, 0x7000, RZ ;  /* 0x00007000246f7810 */ /* 0x000fe20007fde0ff */
[-C--:B------:R-:W-:Y:S01]  /*6910*/  FMUL.FTZ R55, R55, R11.reuse ;  /* 0x0000000b37377220 */ /* 0x080fe20000410000 */
[-C--:B------:R-:W-:Y:S01]  /*6920*/  FMUL.FTZ R54, R54, R11.reuse ;  /* 0x0000000b36367220 */ /* 0x080fe20000410000 */
[----:B------:R-:W1:Y:S01]  /*6930*/  @P1 LDC R112, c[0x0][0xbec] ;  /* 0x0002fb00ff701b82 */ /* 0x000e620000000800 */
[-C--:B------:R-:W-:Y:S01]  /*6940*/  FMUL.FTZ R59, R59, R11.reuse ;  /* 0x0000000b3b3b7220 */ /* 0x080fe20000410000 */
[-C--:B------:R-:W-:Y:S01]  /*6950*/  FMUL.FTZ R58, R58, R11.reuse ;  /* 0x0000000b3a3a7220 */ /* 0x080fe20000410000 */
[-C--:B------:R-:W-:Y:S01]  /*6960*/  FMUL.FTZ R63, R63, R11.reuse ;  /* 0x0000000b3f3f7220 */ /* 0x080fe20000410000 */
[-C--:B------:R-:W-:Y:S01]  /*6970*/  FMUL.FTZ R62, R62, R11.reuse ;  /* 0x0000000b3e3e7220 */ /* 0x080fe20000410000 */
[-C--:B------:R-:W-:Y:S01]  /*6980*/  FMUL.FTZ R67, R67, R11.reuse ;  /* 0x0000000b43437220 */ /* 0x080fe20000410000 */
[-C--:B------:R-:W-:Y:S01]  /*6990*/  FMUL.FTZ R66, R66, R11.reuse ;  /* 0x0000000b42427220 */ /* 0x080fe20000410000 */
[-C--:B------:R-:W-:Y:S01]  /*69a0*/  FMUL.FTZ R71, R71, R11.reuse ;  /* 0x0000000b47477220 */ /* 0x080fe20000410000 */
[----:B------:R-:W2:Y:S01]  /*69b0*/  @P1 LDC R113, c[0x0][0xbf0] ;  /* 0x0002fc00ff711b82 */ /* 0x000ea20000000800 */
        /* <DEDUP_REMOVED lines=9> */
[----:B------:R-:W-:Y:S01]  /*6a50*/  LOP3.LUT R44, R44, R45, RZ, 0x3c, !PT ;  /* 0x0000002d2c2c7212 */ /* 0x000fe200078e3cff */
[--C-:B------:R-:W-:Y:S01]  /*6a60*/  IMAD.X R41, RZ, RZ, R5.reuse, P2 ;  /* 0x000000ffff297224 */ /* 0x100fe200010e0605 */
[-C--:B------:R-:W-:Y:S01]  /*6a70*/  IADD3.X R45, RZ, R5.reuse, RZ, P0, !PT ;  /* 0x00000005ff2d7210 */ /* 0x080fe200007fe4ff */
[----:B------:R-:W-:Y:S01]  /*6a80*/  IMAD.X R11, RZ, RZ, R5, P4 ;  /* 0x000000ffff0b7224 */ /* 0x000fe200020e0605 */
[-C--:B------:R-:W-:Y:S01]  /*6a90*/  IADD3.X R39, RZ, R5.reuse, RZ, P3, !PT ;  /* 0x00000005ff277210 */ /* 0x080fe20001ffe4ff */
[----:B------:R-:W-:Y:S01]  /*6aa0*/  IMAD R98, RZ, RZ, -UR14 ;  /* 0x8000000eff627e24 */ /* 0x000fe2000f8e02ff */
[-C--:B------:R-:W-:Y:S01]  /*6ab0*/  IADD3.X R9, RZ, R5.reuse, RZ, P5, !PT ;  /* 0x00000005ff097210 */ /* 0x080fe20002ffe4ff */
[----:B------:R-:W-:Y:S01]  /*6ac0*/  SYNCS.ARRIVE.TRANS64.RED.A1T0 RZ, [UR5], RZ ;  /* 0x000000ffffff79a7 */ /* 0x000fe20008100405 */
[----:B------:R-:W-:Y:S01]  /*6ad0*/  MOV R110, R4 ;  /* 0x00000004006e7202 */ /* 0x000fe20000000f00 */
[----:B0-----:R-:W-:Y:S01]  /*6ae0*/  IMAD R98, R101, R98, UR61 ;  /* 0x0000003d65627e24 */ /* 0x001fe2000f8e0262 */
[----:B------:R-:W-:Y:S01]  /*6af0*/  LOP3.LUT R5, R111, 0x380, RZ, 0xc0, !PT ;  /* 0x000003806f057812 */ /* 0x000fe200078ec0ff */
[----:B------:R-:W-:Y:S01]  /*6b00*/  USHF.R.S32.HI UR10, URZ, 0x1f, UR60 ;  /* 0x0000001f3f0a7899 */ /* 0x000fe2000801143c */
[----:B------:R-:W-:Y:S01]  /*6b10*/  LOP3.LUT R10, R27, 0x380, RZ, 0xc0, !PT ;  /* 0x000003801b0a7812 */ /* 0x000fe200078ec0ff */
[----:B------:R-:W-:Y:S01]  /*6b20*/  ULDC UR5, c[0x0][0xa88] ;  /* 0x0002a20000057ab9 */ /* 0x000fe20000000800 */
[----:B------:R-:W-:Y:S01]  /*6b30*/  F2FP.BF16.F32.PACK_AB R4, R20, R97 ;  /* 0x000000611404723e */ /* 0x000fe200000010ff */
[----:B------:R-:W0:Y:S01]  /*6b40*/  LDC.64 R100, c[0x0][0xb98] ;  /* 0x0002e600ff647b82 */ /* 0x000e220000000a00 */
[----:B------:R-:W-:Y:S01]  /*6b50*/  SHF.R.U64 R20, R5, 0x3, RZ ;  /* 0x0000000305147819 */ /* 0x000fe200000012ff */
[----:B------:R-:W-:Y:S01]  /*6b60*/  ULDC.64 UR8, c[0x0][0xae8] ;  /* 0x0002ba0000087ab9 */ /* 0x000fe20000000a00 */
[----:B------:R-:W-:-:S02]  /*6b70*/  SHF.R.U64 R10, R10, 0x3, RZ ;  /* 0x000000030a0a7819 */ /* 0x000fc400000012ff */
[----:B------:R-:W-:Y:S02]  /*6b80*/  LOP3.LUT R20, R20, R111, RZ, 0x3c, !PT ;  /* 0x0000006f14147212 */ /* 0x000fe400078e3cff */
[----:B------:R-:W-:Y:S02]  /*6b90*/  LOP3.LUT R40, R10, R27, RZ, 0x3c, !PT ;  /* 0x0000001b0a287212 */ /* 0x000fe400078e3cff */
[----:B------:R-:W-:Y:S02]  /*6ba0*/  LEA R111, R98, R162, 0x7 ;  /* 0x000000a2626f7211 */ /* 0x000fe400078e38ff */
[----:B------:R-:W-:Y:S02]  /*6bb0*/  LOP3.LUT R10, R25, 0x380, RZ, 0xc0, !PT ;  /* 0x00000380190a7812 */ /* 0x000fe400078ec0ff */
[----:B------:R-:W-:Y:S01]  /*6bc0*/  MOV R97, R44 ;  /* 0x0000002c00617202 */ /* 0x000fe20000000f00 */
[----:B-1----:R-:W-:Y:S01]  /*6bd0*/  @P1 IMAD.HI.U32 R44, R111, R112, RZ ;  /* 0x000000706f2c1227 */ /* 0x002fe200078e00ff */
[----:B------:R-:W-:-:S02]  /*6be0*/  SHF.R.U64 R10, R10, 0x3, RZ ;  /* 0x000000030a0a7819 */ /* 0x000fc400000012ff */
[----:B------:R-:W-:Y:S01]  /*6bf0*/  LOP3.LUT R12, R29, 0x380, RZ, 0xc0, !PT ;  /* 0x000003801d0c7812 */ /* 0x000fe200078ec0ff */
[----:B------:R-:W-:Y:S01]  /*6c00*/  IMAD.MOV.U32 R45, RZ, RZ, R111 ;  /* 0x000000ffff2d7224 */ /* 0x000fe200078e006f */
[----:B------:R-:W-:Y:S02]  /*6c10*/  LOP3.LUT R10, R10, R25, RZ, 0x3c, !PT ;  /* 0x000000190a0a7212 */ /* 0x000fe400078e3cff */
[----:B------:R-:W-:Y:S02]  /*6c20*/  SHF.R.U64 R12, R12, 0x3, RZ ;  /* 0x000000030c0c7819 */ /* 0x000fe400000012ff */
[----:B------:R-:W-:Y:S02]  /*6c30*/  IADD3 R25, P0, R36, 0x6000, RZ ;  /* 0x0000600024197810 */ /* 0x000fe40007f1e0ff */
[----:B--2---:R-:W-:Y:S02]  /*6c40*/  @P1 SHF.R.U32.HI R45, RZ, R113, R44 ;  /* 0x00000071ff2d1219 */ /* 0x004fe4000001162c */
[----:B------:R-:W-:-:S02]  /*6c50*/  F2FP.BF16.F32.PACK_AB R6, R6, R7 ;  /* 0x000000070606723e */ /* 0x000fc400000010ff */
[----:B------:R-:W-:Y:S02]  /*6c60*/  F2FP.BF16.F32.PACK_AB R5, R103, R104 ;  /* 0x000000686705723e */ /* 0x000fe400000010ff */
[----:B------:R-:W-:Y:S01]  /*6c70*/  F2FP.BF16.F32.PACK_AB R7, R105, R106 ;  /* 0x0000006a6907723e */ /* 0x000fe200000010ff */
[----:B------:R-:W-:Y:S01]  /*6c80*/  BAR.SYNC.DEFER_BLOCKING 0x1, 0x100 ;  /* 0x0044000000007b1d */ /* 0x000fe20000010000 */
[----:B------:R-:W-:Y:S01]  /*6c90*/  LOP3.LUT R42, R12, R29, RZ, 0x3c, !PT ;  /* 0x0000001d0c2a7212 */ /* 0x000fe200078e3cff */
[----:B------:R-:W-:Y:S01]  /*6ca0*/  IMAD.U32 R12, RZ, RZ, UR6 ;  /* 0x00000006ff0c7e24 */ /* 0x000fe2000f8e00ff */
[----:B------:R-:W-:Y:S02]  /*6cb0*/  LOP3.LUT R24, R25, 0x380, RZ, 0xc0, !PT ;  /* 0x0000038019187812 */ /* 0x000fe400078ec0ff */
[----:B------:R-:W-:Y:S01]  /*6cc0*/  MOV R105, R38 ;  /* 0x0000002600697202 */ /* 0x000fe20000000f00 */
[----:B------:R-:W-:Y:S01]  /*6cd0*/  IMAD.MOV R38, RZ, RZ, -R45 ;  /* 0x000000ffff267224 */ /* 0x000fe200078e0a2d */
[----:B------:R-:W-:Y:S01]  /*6ce0*/  SHF.R.U64 R24, R24, 0x3, RZ ;  /* 0x0000000318187819 */ /* 0x000fe200000012ff */
[----:B0-----:R-:W-:Y:S01]  /*6cf0*/  IMAD.WIDE.U32 R12, R100, UR60, R12 ;  /* 0x0000003c640c7c25 */ /* 0x001fe2000f8e000c */
[----:B------:R-:W-:Y:S01]  /*6d00*/  MOV R106, R10 ;  /* 0x0000000a006a7202 */ /* 0x000fe20000000f00 */
[----:B------:R-:W-:Y:S01]  /*6d10*/  ULDC.64 UR6, c[0x0][0xb88] ;  /* 0x0002e20000067ab9 */ /* 0x000fe20000000a00 */
[----:B------:R-:W-:Y:S01]  /*6d20*/  LOP3.LUT R24, R24, R25, RZ, 0x3c, !PT ;  /* 0x0000001918187212 */ /* 0x000fe200078e3cff */
[----:B------:R-:W-:Y:S01]  /*6d30*/  IMAD R11, R23, R38, R111 ;  /* 0x00000026170b7224 */ /* 0x000fe200078e026f */
[----:B------:R-:W-:-:S02]  /*6d40*/  IADD3.X R25, RZ, R37, RZ, P0, !PT ;  /* 0x00000025ff197210 */ /* 0x000fc400007fe4ff */
[C---:B------:R-:W-:Y:S02]  /*6d50*/  IADD3 R29, P3, R36.reuse, 0x4000, RZ ;  /* 0x00004000241d7810 */ /* 0x040fe40007f7e0ff */
[----:B------:R-:W-:Y:S02]  /*6d60*/  SHF.R.S32.HI R39, RZ, 0x1f, R45 ;  /* 0x0000001fff277819 */ /* 0x000fe4000001142d */
[----:B------:R-:W-:Y:S02]  /*6d70*/  SHF.R.S32.HI R10, RZ, 0x1f, R11 ;  /* 0x0000001fff0a7819 */ /* 0x000fe4000001140b */
[----:B------:R-:W-:Y:S02]  /*6d80*/  IADD3 R12, P0, R45, R12, RZ ;  /* 0x0000000c2d0c7210 */ /* 0x000fe40007f1e0ff */
[----:B------:R-:W-:Y:S01]  /*6d90*/  LOP3.LUT R8, R21, 0x380, RZ, 0xc0, !PT ;  /* 0x0000038015087812 */ /* 0x000fe200078ec0ff */
[----:B------:R0:W-:Y:S01]  /*6da0*/  STSM.16.M88.4 [R110], R4 ;  /* 0x000000046e007844 */ /* 0x0001e20000000200 */
[----:B------:R-:W-:Y:S01]  /*6db0*/  IADD3 R27, P2, R36, 0x5000, RZ ;  /* 0x00005000241b7810 */ /* 0x000fe20007f5e0ff */
[----:B------:R-:W-:Y:S01]  /*6dc0*/  IMAD R10, R10, UR6, RZ ;  /* 0x000000060a0a7c24 */ /* 0x000fe2000f8e02ff */
[----:B------:R-:W-:-:S02]  /*6dd0*/  LOP3.LUT R28, R29, 0x380, RZ, 0xc0, !PT ;  /* 0x000003801d1c7812 */ /* 0x000fc400078ec0ff */
[----:B------:R-:W-:Y:S02]  /*6de0*/  SHF.R.U64 R8, R8, 0x3, RZ ;  /* 0x0000000308087819 */ /* 0x000fe400000012ff */
[----:B------:R-:W-:Y:S02]  /*6df0*/  LOP3.LUT R26, R27, 0x380, RZ, 0xc0, !PT ;  /* 0x000003801b1a7812 */ /* 0x000fe400078ec0ff */
[----:B------:R-:W-:Y:S02]  /*6e00*/  MOV R104, R40 ;  /* 0x0000002800687202 */ /* 0x000fe40000000f00 */
[----:B------:R-:W-:Y:S02]  /*6e10*/  MOV R15, R14 ;  /* 0x0000000e000f7202 */ /* 0x000fe40000000f00 */
[----:B------:R-:W-:Y:S02]  /*6e20*/  SHF.R.U64 R28, R28, 0x3, RZ ;  /* 0x000000031c1c7819 */ /* 0x000fe400000012ff */
[----:B------:R-:W-:Y:S01]  /*6e30*/  LEA R41, R98, R161, 0x7 ;  /* 0x000000a162297211 */ /* 0x000fe200078e38ff */
[----:B0-----:R-:W-:Y:S01]  /*6e40*/  IMAD R4, R100, UR10, RZ ;  /* 0x0000000a64047c24 */ /* 0x001fe2000f8e02ff */
[----:B------:R-:W-:-:S02]  /*6e50*/  F2FP.BF16.F32.PACK_AB R5, R107, R108 ;  /* 0x0000006c6b05723e */ /* 0x000fc400000010ff */
[----:B------:R-:W-:Y:S01]  /*6e60*/  F2FP.BF16.F32.PACK_AB R6, R92, R93 ;  /* 0x0000005d5c06723e */ /* 0x000fe200000010ff */
[----:B------:R-:W-:Y:S01]  /*6e70*/  IMAD R101, R101, UR60, R4 ;  /* 0x0000003c65657c24 */ /* 0x000fe2000f8e0204 */
[----:B------:R-:W-:Y:S02]  /*6e80*/  F2FP.BF16.F32.PACK_AB R4, R94, R95 ;  /* 0x0000005f5e04723e */ /* 0x000fe400000010ff */
[----:B------:R-:W-:Y:S02]  /*6e90*/  F2FP.BF16.F32.PACK_AB R7, R102, R109 ;  /* 0x0000006d6607723e */ /* 0x000fe400000010ff */
[----:B------:R-:W-:Y:S01]  /*6ea0*/  IADD3.X R13, R39, R13, R101, P0, !PT ;  /* 0x0000000d270d7210 */ /* 0x000fe200007fe465 */
[C---:B------:R-:W-:Y:S01]  /*6eb0*/  IMAD R39, R11.reuse, UR7, R10 ;  /* 0x000000070b277c24 */ /* 0x040fe2000f8e020a */
[----:B------:R-:W-:Y:S01]  /*6ec0*/  LOP3.LUT R8, R8, R21, RZ, 0x3c, !PT ;  /* 0x0000001508087212 */ /* 0x000fe200078e3cff */
[----:B------:R0:W-:Y:S01]  /*6ed0*/  STSM.16.M88.4 [R15], R4 ;  /* 0x000000040f007844 */ /* 0x0001e20000000200 */
[----:B------:R-:W-:Y:S01]  /*6ee0*/  SHF.R.U64 R26, R26, 0x3, RZ ;  /* 0x000000031a1a7819 */ /* 0x000fe200000012ff */
[----:B------:R-:W-:Y:S01]  /*6ef0*/  IMAD.WIDE.U32 R12, R11, UR6, R12 ;  /* 0x000000060b0c7c25 */ /* 0x000fe2000f8e000c */
[----:B------:R-:W-:Y:S01]  /*6f00*/  F2FP.BF16.F32.PACK_AB R10, R89, R90 ;  /* 0x0000005a590a723e */ /* 0x000fe200000010ff */
[----:B------:R-:W-:Y:S01]  /*6f10*/  ULDC.64 UR6, c[0x0][0xb50] ;  /* 0x0002d40000067ab9 */ /* 0x000fe20000000a00 */
[----:B------:R-:W-:Y:S01]  /*6f20*/  LOP3.LUT R28, R28, R29, RZ, 0x3c, !PT ;  /* 0x0000001d1c1c7212 */ /* 0x000fe200078e3cff */
[----:B------:R-:W-:Y:S01]  /*6f30*/  IMAD R90, R23, UR5, RZ ;  /* 0x00000005175a7c24 */ /* 0x000fe2000f8e02ff */
[----:B------:R-:W-:Y:S01]  /*6f40*/  MOV R14, R8 ;  /* 0x00000008000e7202 */ /* 0x000fe20000000f00 */
[----:B------:R-:W-:Y:S01]  /*6f50*/  IMAD.X R29, RZ, RZ, R37, P3 ;  /* 0x000000ffff1d7224 */ /* 0x000fe200018e0625 */
[----:B------:R-:W-:-:S02]  /*6f60*/  LOP3.LUT P0, RZ, R22, 0x3, RZ, 0xc0, !PT ;  /* 0x0000000316ff7812 */ /* 0x000fc4000780c0ff */
[----:B------:R-:W-:Y:S02]  /*6f70*/  F2FP.BF16.F32.PACK_AB R8, R88, R91 ;  /* 0x0000005b5808723e */ /* 0x000fe400000010ff */
[----:B------:R-:W-:Y:S02]  /*6f80*/  F2FP.BF16.F32.PACK_AB R9, R96, R99 ;  /* 0x000000636009723e */ /* 0x000fe400000010ff */
[----:B------:R-:W-:Y:S01]  /*6f90*/  F2FP.BF16.F32.PACK_AB R11, R47, R46 ;  /* 0x0000002e2f0b723e */ /* 0x000fe200000010ff */
[----:B0-----:R-:W-:Y:S01]  /*6fa0*/  VIADD R5, R41, 0x8 ;  /* 0x0000000829057836 */ /* 0x001fe20000000000 */
[----:B------:R-:W-:Y:S01]  /*6fb0*/  LEA R38, P3, R12, UR6, 0x2 ;  /* 0x000000060c267c11 */ /* 0x000fe2000f8610ff */
[----:B------:R-:W-:Y:S01]  /*6fc0*/  IMAD.IADD R7, R13, 0x1, R39 ;  /* 0x000000010d077824 */ /* 0x000fe200078e0227 */
[----:B------:R-:W-:Y:S01]  /*6fd0*/  LOP3.LUT R26, R26, R27, RZ, 0x3c, !PT ;  /* 0x0000001b1a1a7212 */ /* 0x000fe200078e3cff */
[----:B------:R-:W-:Y:S01]  /*6fe0*/  IMAD.X R27, RZ, RZ, R37, P2 ;  /* 0x000000ffff1b7224 */ /* 0x000fe200010e0625 */
[-C--:B------:R-:W-:Y:S01]  /*6ff0*/  ISETP.GE.OR P2, PT, R41, R90.reuse, P0 ;  /* 0x0000005a2900720c */ /* 0x080fe20000746670 */
[----:B------:R0:W-:Y:S01]  /*7000*/  STSM.16.M88.4 [R14], R8 ;  /* 0x000000080e007844 */ /* 0x0001e20000000200 */
[----:B------:R-:W-:-:S02]  /*7010*/  ISETP.GE.OR P0, PT, R5, R90, P0 ;  /* 0x0000005a0500720c */ /* 0x000fc40000706670 */
[----:B------:R-:W-:Y:S01]  /*7020*/  LEA.HI.X R39, R12, UR7, R7, 0x2, P3 ;  /* 0x000000070c277c11 */ /* 0x000fe200098f1407 */
[----:B------:R-:W-:Y:S01]  /*7030*/  SHFL.IDX PT, R88, R38, RZ, 0x1c1f ;  /* 0x001c1fff26587589 */ /* 0x000fe200000e0000 */
[----:B------:R-:W-:Y:S02]  /*7040*/  F2FP.BF16.F32.PACK_AB R4, R49, R48 ;  /* 0x000000303104723e */ /* 0x000fe400000010ff */
[----:B------:R-:W-:Y:S01]  /*7050*/  F2FP.BF16.F32.PACK_AB R5, R51, R50 ;  /* 0x000000323305723e */ /* 0x000fe200000010ff */
[----:B------:R-:W1:Y:S01]  /*7060*/  SHFL.IDX PT, R89, R39, RZ, 0x1c1f ;  /* 0x001c1fff27597589 */ /* 0x000e6200000e0000 */
[----:B------:R-:W-:Y:S02]  /*7070*/  F2FP.BF16.F32.PACK_AB R6, R53, R52 ;  /* 0x000000343506723e */ /* 0x000fe400000010ff */
[----:B------:R-:W-:Y:S02]  /*7080*/  F2FP.BF16.F32.PACK_AB R7, R55, R54 ;  /* 0x000000363707723e */ /* 0x000fe400000010ff */
[----:B------:R-:W-:-:S02]  /*7090*/  F2FP.BF16.F32.PACK_AB R12, R57, R56 ;  /* 0x00000038390c723e */ /* 0x000fc400000010ff */
[----:B------:R-:W-:Y:S01]  /*70a0*/  F2FP.BF16.F32.PACK_AB R13, R59, R58 ;  /* 0x0000003a3b0d723e */ /* 0x000fe200000010ff */
[----:B------:R-:W-:Y:S01]  /*70b0*/  STSM.16.M88.4 [R106], R4 ;  /* 0x000000046a007844 */ /* 0x000fe20000000200 */
[----:B0-----:R-:W-:Y:S01]  /*70c0*/  F2FP.BF16.F32.PACK_AB R14, R61, R60 ;  /* 0x0000003c3d0e723e */ /* 0x001fe200000010ff */
[----:B------:R-:W0:Y:S01]  /*70d0*/  @P1 LDC R59, c[0x0][0xbec] ;  /* 0x0002fb00ff3b1b82 */ /* 0x000e220000000800 */
[----:B------:R-:W-:Y:S01]  /*70e0*/  F2FP.BF16.F32.PACK_AB R15, R63, R62 ;  /* 0x0000003e3f0f723e */ /* 0x000fe200000010ff */
[----:B------:R-:W-:Y:S01]  /*70f0*/  SHFL.IDX PT, R56, R38, 0x1, 0x1c1f ;  /* 0x003c1f0026387f89 */ /* 0x000fe200000e0000 */
[----:B------:R-:W-:Y:S02]  /*7100*/  F2FP.BF16.F32.PACK_AB R72, R73, R72 ;  /* 0x000000484948723e */ /* 0x000fe400000010ff */
[----:B------:R-:W-:Y:S01]  /*7110*/  F2FP.BF16.F32.PACK_AB R8, R65, R64 ;  /* 0x000000404108723e */ /* 0x000fe200000010ff */
[----:B------:R-:W-:Y:S01]  /*7120*/  STSM.16.M88.4 [R105], R12 ;  /* 0x0000000c69007844 */ /* 0x000fe20000000200 */
[----:B------:R-:W-:Y:S01]  /*7130*/  F2FP.BF16.F32.PACK_AB R9, R67, R66 ;  /* 0x000000424309723e */ /* 0x000fe200000010ff */
[----:B------:R-:W2:Y:S01]  /*7140*/  @P1 LDC R61, c[0x0][0xbf0] ;  /* 0x0002fc00ff3d1b82 */ /* 0x000ea20000000800 */
[----:B------:R-:W-:Y:S01]  /*7150*/  F2FP.BF16.F32.PACK_AB R10, R69, R68 ;  /* 0x00000044450a723e */ /* 0x000fe200000010ff */
[----:B------:R-:W3:Y:S01]  /*7160*/  SHFL.IDX PT, R57, R39, 0x1, 0x1c1f ;  /* 0x003c1f0027397f89 */ /* 0x000ee200000e0000 */
[----:B------:R-:W-:-:S02]  /*7170*/  F2FP.BF16.F32.PACK_AB R11, R71, R70 ;  /* 0x00000046470b723e */ /* 0x000fc400000010ff */
[----:B------:R-:W-:Y:S02]  /*7180*/  F2FP.BF16.F32.PACK_AB R73, R75, R74 ;  /* 0x0000004a4b49723e */ /* 0x000fe400000010ff */
[----:B------:R-:W-:Y:S01]  /*7190*/  F2FP.BF16.F32.PACK_AB R80, R81, R80 ;  /* 0x000000505150723e */ /* 0x000fe200000010ff */
[----:B------:R-:W-:Y:S01]  /*71a0*/  STSM.16.M88.4 [R104], R8 ;  /* 0x0000000868007844 */ /* 0x000fe20000000200 */
[----:B------:R-:W-:Y:S02]  /*71b0*/  MOV R103, R42 ;  /* 0x0000002a00677202 */ /* 0x000fe40000000f00 */
[----:B------:R-:W-:Y:S02]  /*71c0*/  F2FP.BF16.F32.PACK_AB R74, R77, R76 ;  /* 0x0000004c4d4a723e */ /* 0x000fe400000010ff */
[----:B------:R-:W-:Y:S02]  /*71d0*/  F2FP.BF16.F32.PACK_AB R75, R79, R78 ;  /* 0x0000004e4f4b723e */ /* 0x000fe400000010ff */
[----:B------:R-:W-:-:S02]  /*71e0*/  F2FP.BF16.F32.PACK_AB R81, R83, R82 ;  /* 0x000000525351723e */ /* 0x000fc400000010ff */
[----:B------:R-:W-:Y:S01]  /*71f0*/  F2FP.BF16.F32.PACK_AB R82, R85, R84 ;  /* 0x000000545552723e */ /* 0x000fe200000010ff */
[----:B------:R-:W-:Y:S01]  /*7200*/  STSM.16.M88.4 [R103], R72 ;  /* 0x0000004867007844 */ /* 0x000fe20000000200 */
[----:B------:R-:W-:Y:S02]  /*7210*/  F2FP.BF16.F32.PACK_AB R83, R87, R86 ;  /* 0x000000565753723e */ /* 0x000fe400000010ff */
[C---:B------:R-:W-:Y:S02]  /*7220*/  LOP3.LUT R21, R36.reuse, 0x380, RZ, 0xc0, !PT ;  /* 0x0000038024157812 */ /* 0x040fe400078ec0ff */
[C---:B------:R-:W-:Y:S01]  /*7230*/  IADD3 R33, P5, R36.reuse, 0x2000, RZ ;  /* 0x0000200024217810 */ /* 0x040fe20007fbe0ff */
[----:B------:R-:W-:Y:S01]  /*7240*/  STSM.16.M88.4 [R97], R80 ;  /* 0x0000005061007844 */ /* 0x000fe20000000200 */
[----:B------:R-:W-:Y:S01]  /*7250*/  SHF.R.U64 R21, R21, 0x3, RZ ;  /* 0x0000000315157819 */ /* 0x000fe200000012ff */
[----:B------:R-:W-:Y:S01]  /*7260*/  UIMAD UR5, UR12, UR8, URZ ;  /* 0x000000080c0572a4 */ /* 0x000fe2000f8e023f */
[----:B------:R-:W-:Y:S01]  /*7270*/  BAR.SYNC.DEFER_BLOCKING 0x1, 0x100 ;  /* 0x0044000000007b1d */ /* 0x000fe20000010000 */
[----:B------:R-:W-:-:S02]  /*7280*/  IADD3 R31, P4, R36, 0x3000, RZ ;  /* 0x00003000241f7810 */ /* 0x000fc40007f9e0ff */
[----:B------:R-:W-:Y:S01]  /*7290*/  LOP3.LUT R36, R21, R36, RZ, 0x3c, !PT ;  /* 0x0000002415247212 */ /* 0x000fe200078e3cff */
[----:B------:R-:W-:Y:S01]  /*72a0*/  IMAD.X R21, RZ, RZ, R37, P6 ;  /* 0x000000ffff157224 */ /* 0x000fe200030e0625 */
[----:B------:R-:W-:Y:S01]  /*72b0*/  UIMAD.WIDE.U32 UR6, UR11, UR8, URZ ;  /* 0x000000080b0672a5 */ /* 0x000fe2000f8e003f */
[----:B------:R-:W-:Y:S01]  /*72c0*/  LOP3.LUT R32, R33, 0x380, RZ, 0xc0, !PT ;  /* 0x0000038021207812 */ /* 0x000fe200078ec0ff */
[----:B------:R-:W-:Y:S01]  /*72d0*/  UIMAD UR5, UR11, UR9, UR5 ;  /* 0x000000090b0572a4 */ /* 0x000fe2000f8e0205 */
[----:B------:R-:W-:Y:S02]  /*72e0*/  LOP3.LUT R30, R31, 0x380, RZ, 0xc0, !PT ;  /* 0x000003801f1e7812 */ /* 0x000fe400078ec0ff */
[----:B------:R-:W-:Y:S01]  /*72f0*/  ULDC.64 UR8, c[0x0][0xaf0] ;  /* 0x0002bc0000087ab9 */ /* 0x000fe20000000a00 */
[----:B-1----:R1:W-:Y:S01]  /*7300*/  @!P2 ST.E desc[UR36][R88.64], R3 ;  /* 0x000000035800a985 */ /* 0x0023e2000c101924 */
[----:B------:R-:W-:Y:S01]  /*7310*/  UIADD3 UR7, UR7, UR5, URZ ;  /* 0x0000000507077290 */ /* 0x000fe2000fffe03f */
[----:B------:R-:W-:-:S02]  /*7320*/  SHF.R.U64 R32, R32, 0x3, RZ ;  /* 0x0000000320207819 */ /* 0x000fc400000012ff */
[----:B---3--:R0:W-:Y:S01]  /*7330*/  @!P0 ST.E desc[UR36][R56.64], R0 ;  /* 0x0000000038008985 */ /* 0x0081e2000c101924 */
[----:B------:R-:W-:Y:S02]  /*7340*/  SHF.R.U64 R30, R30, 0x3, RZ ;  /* 0x000000031e1e7819 */ /* 0x000fe400000012ff */
[----:B-1----:R-:W-:Y:S01]  /*7350*/  LEA R3, R17, R19, 0x5 ;  /* 0x0000001311037211 */ /* 0x002fe200078e28ff */
[----:B------:R1:W5:Y:S01]  /*7360*/  LD.E.128 R44, desc[UR36][R34.64] ;  /* 0x00000024222c7980 */ /* 0x000362000c101d00 */
[----:B------:R-:W-:Y:S01]  /*7370*/  UIMAD UR5, UR10, UR8, URZ ;  /* 0x000000080a0572a4 */ /* 0x000fe2000f8e023f */
[----:B------:R-:W-:Y:S01]  /*7380*/  LOP3.LUT R32, R32, R33, RZ, 0x3c, !PT ;  /* 0x0000002120207212 */ /* 0x000fe200078e3cff */
[----:B------:R-:W-:Y:S01]  /*7390*/  UIMAD.WIDE.U32 UR6, UR60, UR8, UR6 ;  /* 0x000000083c0672a5 */ /* 0x000fe2000f8e0006 */
[----:B------:R3:W5:Y:S01]  /*73a0*/  LD.E.128 R52, desc[UR36][R28.64] ;  /* 0x000000241c347980 */ /* 0x000762000c101d00 */
[----:B------:R-:W-:-:S03]  /*73b0*/  LOP3.LUT R30, R30, R31, RZ, 0x3c, !PT ;  /* 0x0000001f1e1e7212 */ /* 0x000fc600078e3cff */
[----:B------:R4:W5:Y:S01]  /*73c0*/  LD.E.128 R8, desc[UR36][R20.64] ;  /* 0x0000002414087980 */ /* 0x000962000c101d00 */
[----:B-1----:R-:W1:Y:S01]  /*73d0*/  LDC.64 R34, c[0x0][0xae0] ;  /* 0x0002b800ff227b82 */ /* 0x002e620000000a00 */
[----:B------:R-:W-:Y:S01]  /*73e0*/  UIMAD UR5, UR60, UR9, UR5 ;  /* 0x000000093c0572a4 */ /* 0x000fe2000f8e0205 */
[----:B------:R-:W-:Y:S01]  /*73f0*/  IMAD.X R33, RZ, RZ, R37, P5 ;  /* 0x000000ffff217224 */ /* 0x000fe200028e0625 */
[----:B------:R-:W-:Y:S01]  /*7400*/  IADD3.X R31, RZ, R37, RZ, P4, !PT ;  /* 0x00000025ff1f7210 */ /* 0x000fe200027fe4ff */
[----:B---3--:R-:W-:Y:S01]  /*7410*/  IMAD R28, R98, 0x80, R3 ;  /* 0x00000080621c7824 */ /* 0x008fe200078e0203 */
[----:B------:R-:W-:Y:S01]  /*7420*/  UIADD3 UR7, UR7, UR5, URZ ;  /* 0x0000000507077290 */ /* 0x000fe2000fffe03f */
[----:B------:R-:W5:Y:S02]  /*7430*/  LD.E.128 R36, desc[UR36][R36.64] ;  /* 0x0000002424247980 */ /* 0x000f64000c101d00 */
[----:B0-----:R-:W-:Y:S02]  /*7440*/  @P1 IMAD.HI.U32 R0, R28, R59, RZ ;  /* 0x0000003b1c001227 */ /* 0x001fe400078e00ff */
[----:B------:R-:W5:Y:S02]  /*7450*/  LD.E.128 R40, desc[UR36][R32.64] ;  /* 0x0000002420287980 */ /* 0x000f64000c101d00 */
[----:B----4-:R-:W-:Y:S01]  /*7460*/  IMAD.MOV.U32 R20, RZ, RZ, R28 ;  /* 0x000000ffff147224 */ /* 0x010fe200078e001c */
[----:B--2---:R-:W-:Y:S01]  /*7470*/  @P1 SHF.R.U32.HI R20, RZ, R61, R0 ;  /* 0x0000003dff141219 */ /* 0x004fe20000011600 */
[----:B------:R-:W5:Y:S03]  /*7480*/  LD.E.128 R4, desc[UR36][R30.64] ;  /* 0x000000241e047980 */ /* 0x000f66000c101d00 */
[----:B------:R-:W-:Y:S01]  /*7490*/  IADD3 R0, -R20, RZ, RZ ;  /* 0x000000ff14007210 */ /* 0x000fe20007ffe1ff */
[----:B------:R-:W5:Y:S01]  /*74a0*/  LD.E.128 R48, desc[UR36][R26.64] ;  /* 0x000000241a307980 */ /* 0x000f62000c101d00 */
[----:B------:R-:W-:-:S03]  /*74b0*/  SHF.R.S32.HI R3, RZ, 0x1f, R20 ;  /* 0x0000001fff037819 */ /* 0x000fc60000011414 */
[----:B------:R-:W-:Y:S01]  /*74c0*/  IMAD R23, R23, R0, R28 ;  /* 0x0000000017177224 */ /* 0x000fe200078e021c */
[----:B------:R0:W5:Y:S01]  /*74d0*/  LD.E.128 R12, desc[UR36][R24.64] ;  /* 0x00000024180c7980 */ /* 0x000162000c101d00 */
[-C--:B-1----:R-:W-:Y:S01]  /*74e0*/  IMAD R3, R3, R34.reuse, RZ ;  /* 0x0000002203037224 */ /* 0x082fe200078e02ff */
[----:B------:R-:W-:Y:S01]  /*74f0*/  @!PT LDS RZ, [RZ] ;  /* 0x00000000fffff984 */ /* 0x000fe20000000800 */
[----:B------:R-:W-:Y:S01]  /*7500*/  @!PT LDS RZ, [RZ] ;  /* 0x00000000fffff984 */ /* 0x000fe20000000800 */
[----:B------:R-:W-:Y:S01]  /*7510*/  @!PT LDS RZ, [RZ] ;  /* 0x00000000fffff984 */ /* 0x000fe20000000800 */
[----:B------:R-:W-:Y:S01]  /*7520*/  @!PT LDS RZ, [RZ] ;  /* 0x00000000fffff984 */ /* 0x000fe20000000800 */
[----:B------:R1:W-:Y:S06]  /*7530*/  MEMBAR.ALL.CTA ;  /* 0x0000000000007992 */ /* 0x0003ec0000008000 */
[----:B-1----:R-:W1:Y:S01]  /*7540*/  FENCE.VIEW.ASYNC.S ;  /* 0x00000000000073c6 */ /* 0x002e620000000000 */
[C---:B------:R-:W-:Y:S01]  /*7550*/  IMAD R3, R20.reuse, R35, R3 ;  /* 0x0000002314037224 */ /* 0x040fe200078e0203 */
[----:B------:R-:W-:Y:S01]  /*7560*/  SHF.R.S32.HI R0, RZ, 0x1f, R23 ;  /* 0x0000001fff007819 */ /* 0x000fe20000011417 */
[----:B------:R-:W-:Y:S01]  /*7570*/  IMAD.WIDE.U32 R20, R20, R34, UR6 ;  /* 0x0000000614147e25 */ /* 0x000fe2000f8e0022 */
[----:B------:R-:W-:-:S03]  /*7580*/  ULDC.64 UR6, c[0x0][0xad8] ;  /* 0x0002b60000067ab9 */ /* 0x000fc60000000a00 */
[----:B------:R-:W-:Y:S02]  /*7590*/  IMAD.IADD R21, R21, 0x1, R3 ;  /* 0x0000000115157824 */ /* 0x000fe400078e0203 */
[----:B------:R-:W-:Y:S02]  /*75a0*/  IMAD R0, R0, UR6, RZ ;  /* 0x0000000600007c24 */ /* 0x000fe4000f8e02ff */
[----:B------:R-:W-:Y:S01]  /*75b0*/  IMAD R29, R98, 0x80, R19 ;  /* 0x00000080621d7824 */ /* 0x000fe200078e0213 */
[----:B------:R-:W-:Y:S01]  /*75c0*/  UIADD3 UR4, UR4, 0x2a820, URZ ;  /* 0x0002a82004047890 */ /* 0x000fe2000fffe03f */
[C---:B0-----:R-:W-:Y:S02]  /*75d0*/  IMAD R25, R23.reuse, UR7, R0 ;  /* 0x0000000717197c24 */ /* 0x041fe4000f8e0200 */
[----:B------:R-:W-:Y:S01]  /*75e0*/  IMAD.WIDE.U32 R20, R23, UR6, R20 ;  /* 0x0000000617147c25 */ /* 0x000fe2000f8e0014 */
[----:B------:R-:W-:Y:S01]  /*75f0*/  UIADD3 UR38, UR38, 0x1, URZ ;  /* 0x0000000126267890 */ /* 0x000fe2000fffe03f */
[----:B------:R-:W-:Y:S01]  /*7600*/  ISETP.GE.AND P1, PT, R29, R90, PT ;  /* 0x0000005a1d00720c */ /* 0x000fe20003f26270 */
[----:B------:R-:W-:Y:S01]  /*7610*/  ULDC.64 UR6, c[0x0][0xa80] ;  /* 0x0002a00000067ab9 */ /* 0x000fe20000000a00 */
[----:B------:R-:W-:Y:S01]  /*7620*/  IMAD.IADD R21, R21, 0x1, R25 ;  /* 0x0000000115157824 */ /* 0x000fe200078e0219 */
[----:B------:R-:W-:Y:S01]  /*7630*/  UPRMT UR4, URZ, 0x654, UR4 ;  /* 0x000006543f047896 */ /* 0x000fe20008000004 */
[----:B------:R-:W-:Y:S01]  /*7640*/  LEA R0, P2, R20, UR6, 0x1 ;  /* 0x0000000614007c11 */ /* 0x000fe2000f8408ff */
[----:B------:R-:W-:Y:S01]  /*7650*/  UISETP.NE.AND UP0, UPT, UR38, 0x2, UPT ;  /* 0x000000022600788c */ /* 0x000fe2000bf05270 */
[----:B------:R-:W-:-:S02]  /*7660*/  IADD3 R3, R29, 0x20, RZ ;  /* 0x000000201d037810 */ /* 0x000fc40007ffe0ff */
[----:B------:R-:W-:Y:S01]  /*7670*/  LEA.HI.X R23, R20, UR7, R21, 0x1, P2 ;  /* 0x0000000714177c11 */ /* 0x000fe200090f0c15 */
[----:B------:R-:W-:Y:S01]  /*7680*/  USEL UR6, URZ, 0x1, UP0 ;  /* 0x000000013f067887 */ /* 0x000fe20008000000 */
[-C--:B------:R-:W-:Y:S01]  /*7690*/  ISETP.GE.AND P3, PT, R3, R90.reuse, PT ;  /* 0x0000005a0300720c */ /* 0x080fe20003f66270 */
[----:B------:R-:W-:Y:S01]  /*76a0*/  ULDC UR5, c[0x0][0xc] ;  /* 0x0000030000057ab9 */ /* 0x000fe20000000800 */
[----:B------:R-:W-:Y:S01]  /*76b0*/  VIADD R3, R29, 0x40 ;  /* 0x000000401d037836 */ /* 0x000fe20000000000 */
[----:B------:R-:W-:Y:S01]  /*76c0*/  UIADD3 UR61, UR5, UR61, URZ ;  /* 0x0000003d053d7290 */ /* 0x000fe2000fffe03f */
[----:B-1----:R0:W1:Y:S01]  /*76d0*/  SHFL.IDX PT, R26, R0, RZ, 0x181f ;  /* 0x00181fff001a7589 */ /* 0x00206200000e0000 */
[----:B------:R-:W-:Y:S01]  /*76e0*/  USEL UR38, UR38, URZ, UP0 ;  /* 0x0000003f26267287 */ /* 0x000fe20008000000 */
[----:B------:R-:W-:Y:S01]  /*76f0*/  SYNCS.ARRIVE.TRANS64.RED.A1T0 RZ, [UR4], RZ ;  /* 0x000000ffffff79a7 */ /* 0x000fe20008100404 */
[----:B------:R-:W-:Y:S01]  /*7700*/  ULOP3.LUT UR39, UR39, UR6, URZ, 0x3c, !UPT ;  /* 0x0000000627277292 */ /* 0x000fe2000f8e3c3f */
[----:B------:R0:W2:Y:S01]  /*7710*/  SHFL.IDX PT, R27, R23, RZ, 0x181f ;  /* 0x00181fff171b7589 */ /* 0x0000a200000e0000 */
[----:B------:R-:W-:Y:S01]  /*7720*/  BSSY B0, `(.L_x_31) ;  /* 0x000000b000007945 */ /* 0x000fe20003800000 */
[----:B------:R-:W-:-:S03]  /*7730*/  ISETP.GE.AND P0, PT, R3, R90, PT ;  /* 0x0000005a0300720c */ /* 0x000fc60003f06270 */
[----:B------:R-:W-:Y:S10]  /*7740*/  @P1 BRA `(.L_x_32) ;  /* 0x0000000000201947 */ /* 0x000ff40003800000 */
[----:B------:R-:W-:Y:S02]  /*7750*/  ULDC UR4, c[0x0][0xac8] ;  /* 0x0002b20000047ab9 */ /* 0x000fe40000000800 */
[----:B------:R-:W-:Y:S02]  /*7760*/  ISETP.GE.AND P2, PT, R16, UR4, PT ;  /* 0x0000000410007c0c */ /* 0x000fe4000bf46270 */
[----:B------:R-:W-:-:S11]  /*7770*/  ISETP.GE.AND P1, PT, R2, UR4, PT ;  /* 0x0000000402007c0c */ /* 0x000fd6000bf26270 */
[----:B-1----:R-:W-:Y:S02]  /*7780*/  @!P2 LEA R24, P4, R16, R26, 0x1 ;  /* 0x0000001a1018a211 */ /* 0x002fe400078808ff */
[----:B--2---:R-:W-:Y:S02]  /*7790*/  @!P1 IMAD.WIDE R20, R2, 0x2, R26 ;  /* 0x0000000202149825 */ /* 0x004fe400078e021a */
[----:B------:R-:W-:-:S03]  /*77a0*/  @!P2 LEA.HI.X R25, R16, R27, R166, 0x1, P4 ;  /* 0x0000001b1019a211 */ /* 0x000fc600020f0ca6 */
[----:B-----5:R3:W-:Y:S04]  /*77b0*/  @!P1 ST.E.128 desc[UR36][R20.64], R36 ;  /* 0x0000002414009985 */ /* 0x0207e8000c101d24 */
[----:B------:R3:W-:Y:S02]  /*77c0*/  @!P2 ST.E.128 desc[UR36][R24.64], R52 ;  /* 0x000000341800a985 */ /* 0x0007e4000c101d24 */
.L_x_32:
[----:B------:R-:W-:Y:S05]  /*77d0*/  BSYNC B0 ;  /* 0x0000000000007941 */ /* 0x000fea0003800000 */
.L_x_31:
[----:B--2---:R2:W4:Y:S01]  /*77e0*/  SHFL.IDX PT, R27, R23, 0x1, 0x181f ;  /* 0x00381f00171b7f89 */ /* 0x00452200000e0000 */
[----:B------:R-:W-:Y:S03]  /*77f0*/  BSSY B0, `(.L_x_33) ;  /* 0x000000b000007945 */ /* 0x000fe60003800000 */
[----:B-1----:R2:W1:Y:S01]  /*7800*/  SHFL.IDX PT, R26, R0, 0x1, 0x181f ;  /* 0x00381f00001a7f89 */ /* 0x00246200000e0000 */
[----:B------:R-:W-:Y:S05]  /*7810*/  @P3 BRA `(.L_x_34) ;  /* 0x0000000000203947 */ /* 0x000fea0003800000 */
[----:B------:R-:W-:Y:S02]  /*7820*/  ULDC UR4, c[0x0][0xac8] ;  /* 0x0002b20000047ab9 */ /* 0x000fe40000000800 */
[----:B------:R-:W-:Y:S02]  /*7830*/  ISETP.GE.AND P3, PT, R16, UR4, PT ;  /* 0x0000000410007c0c */ /* 0x000fe4000bf66270 */
[----:B------:R-:W-:-:S11]  /*7840*/  ISETP.GE.AND P2, PT, R2, UR4, PT ;  /* 0x0000000402007c0c */ /* 0x000fd6000bf46270 */
[----:B-1-3--:R-:W-:Y:S02]  /*7850*/  @!P3 LEA R24, P1, R16, R26, 0x1 ;  /* 0x0000001a1018b211 */ /* 0x00afe400078208ff */
[----:B----4-:R-:W-:Y:S02]  /*7860*/  @!P2 IMAD.WIDE R20, R2, 0x2, R26 ;  /* 0x000000020214a825 */ /* 0x010fe400078e021a */
[----:B------:R-:W-:-:S03]  /*7870*/  @!P3 LEA.HI.X R25, R16, R27, R166, 0x1, P1 ;  /* 0x0000001b1019b211 */ /* 0x000fc600008f0ca6 */
[----:B-----5:R1:W-:Y:S04]  /*7880*/  @!P2 ST.E.128 desc[UR36][R20.64], R44 ;  /* 0x0000002c1400a985 */ /* 0x0203e8000c101d24 */
[----:B------:R1:W-:Y:S02]  /*7890*/  @!P3 ST.E.128 desc[UR36][R24.64], R48 ;  /* 0x000000301800b985 */ /* 0x0003e4000c101d24 */
.L_x_34:
[----:B------:R-:W-:Y:S05]  /*78a0*/  BSYNC B0 ;  /* 0x0000000000007941 */ /* 0x000fea0003800000 */
.L_x_33:
[----:B----4-:R4:W0:Y:S01]  /*78b0*/  SHFL.IDX PT, R27, R23, 0x2, 0x181f ;  /* 0x00581f00171b7f89 */ /* 0x01082200000e0000 */
[----:B------:R-:W-:Y:S03]  /*78c0*/  BSSY B0, `(.L_x_35) ;  /* 0x000000b000007945 */ /* 0x000fe60003800000 */
[----:B-1----:R4:W1:Y:S01]  /*78d0*/  SHFL.IDX PT, R26, R0, 0x2, 0x181f ;  /* 0x00581f00001a7f89 */ /* 0x00286200000e0000 */
[----:B------:R-:W-:Y:S05]  /*78e0*/  @P0 BRA `(.L_x_36) ;  /* 0x0000000000200947 */ /* 0x000fea0003800000 */
[----:B------:R-:W-:Y:S02]  /*78f0*/  ULDC UR4, c[0x0][0xac8] ;  /* 0x0002b20000047ab9 */ /* 0x000fe40000000800 */
[----:B------:R-:W-:Y:S02]  /*7900*/  ISETP.GE.AND P2, PT, R16, UR4, PT ;  /* 0x0000000410007c0c */ /* 0x000fe4000bf46270 */
[----:B------:R-:W-:-:S11]  /*7910*/  ISETP.GE.AND P1, PT, R2, UR4, PT ;  /* 0x0000000402007c0c */ /* 0x000fd6000bf26270 */
[----:B-1-3--:R-:W-:Y:S02]  /*7920*/  @!P2 LEA R24, P0, R16, R26, 0x1 ;  /* 0x0000001a1018a211 */ /* 0x00afe400078008ff */
[----:B0-----:R-:W-:Y:S02]  /*7930*/  @!P1 IMAD.WIDE R20, R2, 0x2, R26 ;  /* 0x0000000202149825 */ /* 0x001fe400078e021a */
[----:B------:R-:W-:-:S03]  /*7940*/  @!P2 LEA.HI.X R25, R16, R27, R166, 0x1, P0 ;  /* 0x0000001b1019a211 */ /* 0x000fc600000f0ca6 */
[----:B-----5:R0:W-:Y:S04]  /*7950*/  @!P1 ST.E.128 desc[UR36][R20.64], R40 ;  /* 0x0000002814009985 */ /* 0x0201e8000c101d24 */
[----:B------:R0:W-:Y:S02]  /*7960*/  @!P2 ST.E.128 desc[UR36][R24.64], R12 ;  /* 0x0000000c1800a985 */ /* 0x0001e4000c101d24 */
.L_x_36:
[----:B------:R-:W-:Y:S05]  /*7970*/  BSYNC B0 ;  /* 0x0000000000007941 */ /* 0x000fea0003800000 */
.L_x_35:
[----:B------:R-:W-:Y:S01]  /*7980*/  IADD3 R3, R29, 0x60, RZ ;  /* 0x000000601d037810 */ /* 0x000fe20007ffe0ff */
[----:B0--3--:R0:W3:Y:S01]  /*7990*/  SHFL.IDX PT, R21, R23, 0x3, 0x181f ;  /* 0x00781f0017157f89 */ /* 0x0090e200000e0000 */
[----:B------:R-:W-:Y:S01]  /*79a0*/  BSSY B0, `(.L_x_37) ;  /* 0x000000d000007945 */ /* 0x000fe20003800000 */
[----:B------:R-:W-:Y:S01]  /*79b0*/  VIADD R18, R18, 0x1 ;  /* 0x0000000112127836 */ /* 0x000fe20000000000 */
[----:B------:R-:W-:Y:S01]  /*79c0*/  ISETP.GE.AND P0, PT, R3, R90, PT ;  /* 0x0000005a0300720c */ /* 0x000fe20003f06270 */
[----:B------:R0:W0:-:S12]  /*79d0*/  SHFL.IDX PT, R20, R0, 0x3, 0x181f ;  /* 0x00781f0000147f89 */ /* 0x00001800000e0000 */
[----:B------:R-:W-:Y:S05]  /*79e0*/  @P0 BRA `(.L_x_38) ;  /* 0x0000000000200947 */ /* 0x000fea0003800000 */
[----:B------:R-:W-:Y:S02]  /*79f0*/  ULDC UR4, c[0x0][0xac8] ;  /* 0x0002b20000047ab9 */ /* 0x000fe40000000800 */
[----:B------:R-:W-:Y:S02]  /*7a00*/  ISETP.GE.AND P2, PT, R16, UR4, PT ;  /* 0x0000000410007c0c */ /* 0x000fe4000bf46270 */
[----:B------:R-:W-:-:S11]  /*7a10*/  ISETP.GE.AND P1, PT, R2, UR4, PT ;  /* 0x0000000402007c0c */ /* 0x000fd6000bf26270 */
[----:B0----5:R-:W-:Y:S02]  /*7a20*/  @!P2 LEA R14, P0, R16, R20, 0x1 ;  /* 0x00000014100ea211 */ /* 0x021fe400078008ff */
[----:B---3--:R-:W-:Y:S02]  /*7a30*/  @!P1 IMAD.WIDE R12, R2, 0x2, R20 ;  /* 0x00000002020c9825 */ /* 0x008fe400078e0214 */
[----:B------:R-:W-:-:S03]  /*7a40*/  @!P2 LEA.HI.X R15, R16, R21, R166, 0x1, P0 ;  /* 0x00000015100fa211 */ /* 0x000fc600000f0ca6 */
[----:B------:R0:W-:Y:S04]  /*7a50*/  @!P1 ST.E.128 desc[UR36][R12.64], R4 ;  /* 0x000000040c009985 */ /* 0x0001e8000c101d24 */
[----:B------:R0:W-:Y:S02]  /*7a60*/  @!P2 ST.E.128 desc[UR36][R14.64], R8 ;  /* 0x000000080e00a985 */ /* 0x0001e4000c101d24 */
.L_x_38:
[----:B------:R-:W-:Y:S05]  /*7a70*/  BSYNC B0 ;  /* 0x0000000000007941 */ /* 0x000fea0003800000 */
.L_x_37:
[----:B0-2-4-:R-:W0:Y:S02]  /*7a80*/  LDC R0, c[0x0][0xc34] ;  /* 0x00030d00ff007b82 */ /* 0x015e240000000800 */
[----:B0-----:R-:W-:-:S13]  /*7a90*/  ISETP.LE.AND P0, PT, R0, UR61, PT ;  /* 0x0000003d00007c0c */ /* 0x001fda000bf03270 */
[----:B------:R-:W-:Y:S05]  /*7aa0*/  @!P0 BRA `(.L_x_39) ;  /* 0xffffff90008c8947 */ /* 0x000fea000383ffff */
[----:B------:R-:W-:Y:S05]  /*7ab0*/  EXIT ;  /* 0x000000000000794d */ /* 0x000fea0003800000 */
.L_x_5:
[----:B------:R-:W-:-:S08]  /*7ac0*/  NOP ;  /* 0x0000000000007918 */ /* 0x000fd00000000000 */
[----:B0-----:R-:W0:-:S00]  /*7ad0*/  USETMAXREG.DEALLOC.CTAPOOL 0x28 ;  /* 0x00000028000079c8 */ /* 0x001e0000080e0500 */
[----:B------:R-:W1:Y:S01]  /*7ae0*/  S2UR UR9, SR_CTAID.X ;  /* 0x00000000000979c3 */ /* 0x000e620000002500 */
[----:B0-----:R-:W-:Y:S01]  /*7af0*/  IMAD.MOV.U32 R0, RZ, RZ, 0x1 ;  /* 0x00000001ff007424 */ /* 0x001fe200078e00ff */
[----:B------:R-:W-:Y:S01]  /*7b00*/  MOV R22, RZ ;  /* 0x000000ff00167202 */ /* 0x000fe20000000f00 */
[----:B------:R-:W-:-:S05]  /*7b10*/  IMAD.MOV.U32 R25, RZ, RZ, 0x1 ;  /* 0x00000001ff197424 */ /* 0x000fca00078e00ff */
[----:B------:R-:W1:Y:S02]  /*7b20*/  LDC R2, c[0x0][0xc34] ;  /* 0x00030d00ff027b82 */ /* 0x000e640000000800 */
[----:B-1----:R-:W-:-:S13]  /*7b30*/  ISETP.LE.AND P0, PT, R2, UR9, PT ;  /* 0x0000000902007c0c */ /* 0x002fda000bf03270 */
[----:B------:R-:W-:Y:S05]  /*7b40*/  @P0 BRA `(.L_x_40) ;  /* 0x0000003000fc0947 */ /* 0x000fea0003800000 */
[----:B------:R-:W2:Y:S01]  /*7b50*/  LDL R4, [R1+0x4] ;  /* 0x0000040001047983 */ /* 0x000ea20000100800 */
[----:B------:R-:W-:Y:S01]  /*7b60*/  IMAD.SHL.U32 R27, R3, 0x8, RZ ;  /* 0x00000008031b7824 */ /* 0x000fe200078e00ff */
[----:B------:R-:W-:Y:S01]  /*7b70*/  ULDC.64 UR38, c[0x0][0x2f0] ;  /* 0x0000bc0000267ab9 */ /* 0x000fe20000000a00 */
[----:B------:R-:W-:Y:S01]  /*7b80*/  ULDC.64 UR4, c[0x0][0x418] ;  /* 0x0001060000047ab9 */ /* 0x000fe20000000a00 */
[----:B------:R-:W-:Y:S01]  /*7b90*/  ULDC UR7, c[0x0][0x320] ;  /* 0x0000c80000077ab9 */ /* 0x000fe20000000800 */
[----:B------:R-:W-:Y:S01]  /*7ba0*/  UISETP.NE.U32.AND UP0, UPT, UR4, URZ, UPT ;  /* 0x0000003f0400728c */ /* 0x000fe2000bf05070 */
[C---:B------:R-:W-:Y:S01]  /*7bb0*/  LOP3.LUT R0, R27.reuse, 0x1f8, RZ, 0xc0, !PT ;  /* 0x000001f81b007812 */ /* 0x040fe200078ec0ff */
[----:B------:R-:W-:Y:S01]  /*7bc0*/  ULDC UR8, c[0x0][0x2b8] ;  /* 0x0000ae0000087ab9 */ /* 0x000fe20000000800 */
[----:B------:R-:W-:Y:S01]  /*7bd0*/  LOP3.LUT R37, R27, 0x38, RZ, 0xc0, !PT ;  /* 0x000000381b257812 */ /* 0x000fe200078ec0ff */
[----:B------:R-:W-:Y:S01]  /*7be0*/  UISETP.NE.AND.EX UP0, UPT, UR5, URZ, UPT, UP0 ;  /* 0x0000003f0500728c */ /* 0x000fe2000bf05300 */
[----:B------:R-:W-:Y:S01]  /*7bf0*/  LOP3.LUT R0, R0, 0x38, R3, 0x78, !PT ;  /* 0x0000003800007812 */ /* 0x000fe200078e7803 */
[----:B------:R-:W-:Y:S01]  /*7c00*/  ULDC UR4, c[0x0][0x424] ;  /* 0x0001090000047ab9 */ /* 0x000fe20000000800 */
[----:B------:R-:W-:Y:S01]  /*7c10*/  LOP3.LUT R16, R16, 0xfffffffe, RZ, 0xc0, !PT ;  /* 0xfffffffe10107812 */ /* 0x000fe200078ec0ff */
[----:B------:R-:W-:Y:S01]  /*7c20*/  USEL UR4, UR4, 0x1, UP0 ;  /* 0x0000000104047887 */ /* 0x000fe20008000000 */
[----:B------:R-:W-:Y:S01]  /*7c30*/  LOP3.LUT R27, R0, 0x200, R27, 0xf8, !PT ;  /* 0x00000200001b7812 */ /* 0x000fe200078ef81b */
[----:B------:R-:W0:Y:S01]  /*7c40*/  S2UR UR6, SR_CgaCtaId ;  /* 0x00000000000679c3 */ /* 0x000e220000008800 */
[C---:B------:R-:W-:Y:S01]  /*7c50*/  LOP3.LUT R0, R37.reuse, 0x40, RZ, 0xfc, !PT ;  /* 0x0000004025007812 */ /* 0x040fe200078efcff */
[----:B------:R-:W-:Y:S01]  /*7c60*/  UIMAD UR38, UR4, UR38, URZ ;  /* 0x00000026042672a4 */ /* 0x000fe2000f8e023f */
[----:B------:R-:W-:Y:S01]  /*7c70*/  LOP3.LUT R16, R16, 0xfffffff7, RZ, 0xc0, !PT ;  /* 0xfffffff710107812 */ /* 0x000fe200078ec0ff */
[----:B------:R1:W-:Y:S01]  /*7c80*/  STL [R1], RZ ;  /* 0x000000ff01007387 */ /* 0x0003e20000100800 */
[C---:B------:R-:W-:Y:S01]  /*7c90*/  ISETP.GE.AND P0, PT, R0.reuse, UR39, PT ;  /* 0x0000002700007c0c */ /* 0x040fe2000bf06270 */
[----:B------:R-:W-:Y:S01]  /*7ca0*/  UIADD3 UR4, UR38, 0x5f, URZ ;  /* 0x0000005f26047890 */ /* 0x000fe2000fffe03f */
[----:B------:R-:W-:Y:S01]  /*7cb0*/  ISETP.GE.AND P1, PT, R0, UR7, PT ;  /* 0x0000000700007c0c */ /* 0x000fe2000bf26270 */
[----:B------:R-:W-:Y:S01]  /*7cc0*/  IMAD.U32 R36, RZ, RZ, UR9 ;  /* 0x00000009ff247e24 */ /* 0x000fe2000f8e00ff */
[----:B------:R-:W-:Y:S01]  /*7cd0*/  LOP3.LUT R2, R37, 0x80, RZ, 0xfc, !PT ;  /* 0x0000008025027812 */ /* 0x000fe200078efcff */
[----:B------:R-:W-:Y:S01]  /*7ce0*/  UIMAD.WIDE UR4, UR4, 0x2aaaaaab, URZ ;  /* 0x2aaaaaab040478a5 */ /* 0x000fe2000f8e023f */
[----:B------:R-:W-:Y:S01]  /*7cf0*/  SHF.R.U32.HI R34, RZ, 0x3, R3 ;  /* 0x00000003ff227819 */ /* 0x000fe20000011603 */
[----:B------:R-:W-:Y:S01]  /*7d00*/  IMAD.MOV.U32 R22, RZ, RZ, RZ ;  /* 0x000000ffff167224 */ /* 0x000fe200078e00ff */
[----:B------:R-:W-:Y:S01]  /*7d10*/  ISETP.GE.AND P2, PT, R2, UR39, PT ;  /* 0x0000002702007c0c */ /* 0x000fe2000bf46270 */
[----:B------:R-:W-:Y:S01]  /*7d20*/  USHF.R.U32.HI UR4, URZ, 0x1f, UR5 ;  /* 0x0000001f3f047899 */ /* 0x000fe20008011605 */
[----:B------:R-:W-:Y:S01]  /*7d30*/  SHF.L.U32 R3, R3, 0x4, RZ ;  /* 0x0000000403037819 */ /* 0x000fe200000006ff */
[----:B------:R-:W-:Y:S01]  /*7d40*/  ULDC UR40, c[0x0][0x448] ;  /* 0x0001120000287ab9 */ /* 0x000fe20000000800 */
[----:B------:R-:W-:Y:S01]  /*7d50*/  LOP3.LUT R34, R34, 0xf, RZ, 0xc0, !PT ;  /* 0x0000000f22227812 */ /* 0x000fe200078ec0ff */
[----:B------:R-:W-:Y:S01]  /*7d60*/  ULEA.HI.SX32 UR5, UR5, UR4, 0x1c ;  /* 0x0000000405057291 */ /* 0x000fe2000f8fe23f */
[----:B------:R-:W-:Y:S01]  /*7d70*/  @P0 LOP3.LUT R16, R16, 0x8, RZ, 0xfc, !PT ;  /* 0x0000000810100812 */ /* 0x000fe200078efcff */
[----:B------:R-:W-:Y:S01]  /*7d80*/  ULDC UR44, c[0x0][0xc] ;  /* 0x00000300002c7ab9 */ /* 0x000fe20000000800 */
[----:B------:R-:W-:Y:S01]  /*7d90*/  ISETP.GE.AND P0, PT, R0, UR8, PT ;  /* 0x0000000800007c0c */ /* 0x000fe2000bf06270 */
[----:B------:R-:W-:Y:S01]  /*7da0*/  UIADD3 UR43, UR5, -0x1, URZ ;  /* 0xffffffff052b7890 */ /* 0x000fe2000fffe03f */
[----:B------:R-:W-:Y:S01]  /*7db0*/  @P1 LOP3.LUT R16, R16, 0x1, RZ, 0xfc, !PT ;  /* 0x0000000110101812 */ /* 0x000fe200078efcff */
[----:B------:R-:W-:Y:S01]  /*7dc0*/  ULDC UR4, c[0x0][0x288] ;  /* 0x0000a20000047ab9 */ /* 0x000fe20000000800 */
[----:B------:R-:W-:Y:S01]  /*7dd0*/  ISETP.GE.AND P1, PT, R2, UR8, PT ;  /* 0x0000000802007c0c */ /* 0x000fe2000bf26270 */
[----:B------:R-:W-:Y:S01]  /*7de0*/  UIMAD UR40, UR40, UR4, URZ ;  /* 0x00000004282872a4 */ /* 0x000fe2000f8e023f */
[----:B------:R-:W-:Y:S01]  /*7df0*/  LOP3.LUT R16, R16, 0xfffffdff, RZ, 0xc0, !PT ;  /* 0xfffffdff10107812 */ /* 0x000fe200078ec0ff */
[----:B------:R-:W-:Y:S01]  /*7e00*/  UIADD3 UR41, UR5, -0x2, URZ ;  /* 0xfffffffe05297890 */ /* 0x000fe2000fffe03f */
[----:B------:R-:W-:Y:S01]  /*7e10*/  LOP3.LUT R26, R34, 0x70, R3, 0xf8, !PT ;  /* 0x00000070221a7812 */ /* 0x000fe200078ef803 */
[----:B------:R-:W-:Y:S01]  /*7e20*/  IMAD.U32 R3, RZ, RZ, UR43 ;  /* 0x0000002bff037e24 */ /* 0x000fe2000f8e00ff */
[----:B------:R-:W-:-:S03]  /*7e30*/  MOV R25, 0x1 ;  /* 0x0000000100197802 */ /* 0x000fc60000000f00 */
[----:B------:R-:W-:Y:S02]  /*7e40*/  @P0 LOP3.LUT R16, R16, 0x200, RZ, 0xfc, !PT ;  /* 0x0000020010100812 */ /* 0x000fe400078efcff */
[----:B------:R-:W-:Y:S01]  /*7e50*/  ISETP.GE.AND P0, PT, R37, UR39, PT ;  /* 0x0000002725007c0c */ /* 0x000fe2000bf06270 */
[----:B------:R-:W-:Y:S01]  /*7e60*/  UMOV UR39, 0x400 ;  /* 0x0000040000277882 */ /* 0x000fe20000000000 */
[----:B------:R-:W-:Y:S01]  /*7e70*/  LOP3.LUT R16, R16, 0xfffffffb, RZ, 0xc0, !PT ;  /* 0xfffffffb10107812 */ /* 0x000fe200078ec0ff */
[----:B0-----:R-:W-:Y:S02]  /*7e80*/  ULEA UR39, UR6, UR39, 0x18 ;  /* 0x0000002706277291 */ /* 0x001fe4000f8ec03f */
[----:B------:R-:W-:Y:S01]  /*7e90*/  UIMAD UR6, UR43, -0x60, UR38 ;  /* 0xffffffa02b0678a4 */ /* 0x000fe2000f8e0226 */
[----:B------:R-:W-:-:S03]  /*7ea0*/  @P2 LOP3.LUT R16, R16, 0x4, RZ, 0xfc, !PT ;  /* 0x0000000410102812 */ /* 0x000fc600078efcff */
[----:B------:R-:W-:Y:S02]  /*7eb0*/  LEA R0, R27, UR39, 0x1 ;  /* 0x000000271b007c11 */ /* 0x000fe4000f8e08ff */
[----:B------:R-:W-:Y:S02]  /*7ec0*/  LOP3.LUT R16, R16, 0xfffffeff, RZ, 0xc0, !PT ;  /* 0xfffffeff10107812 */ /* 0x000fe400078ec0ff */
[----:B------:R-:W-:Y:S02]  /*7ed0*/  IADD3 R33, -R34, UR6, RZ ;  /* 0x0000000622217c10 */ /* 0x000fe4000fffe1ff */
[----:B------:R-:W-:Y:S02]  /*7ee0*/  @P1 LOP3.LUT R16, R16, 0x100, RZ, 0xfc, !PT ;  /* 0x0000010010101812 */ /* 0x000fe400078efcff */
[----:B------:R-:W-:Y:S02]  /*7ef0*/  ISETP.GE.AND P1, PT, R37, UR7, PT ;  /* 0x0000000725007c0c */ /* 0x000fe4000bf26270 */
[----:B------:R-:W-:-:S04]  /*7f00*/  LOP3.LUT R16, R16, 0xffffffef, RZ, 0xc0, !PT ;  /* 0xffffffef10107812 */ /* 0x000fc800078ec0ff */
[----:B------:R-:W-:-:S04]  /*7f10*/  @P0 LOP3.LUT R16, R16, 0x10, RZ, 0xfc, !PT ;  /* 0x0000001010100812 */ /* 0x000fc800078efcff */
[----:B------:R-:W-:Y:S02]  /*7f20*/  LOP3.LUT R16, R16, 0xffffff7f, RZ, 0xc0, !PT ;  /* 0xffffff7f10107812 */ /* 0x000fe400078ec0ff */
[----:B--2---:R-:W-:Y:S01]  /*7f30*/  R2UR UR10, R4 ;  /* 0x00000000040a72ca */ /* 0x004fe200000e0000 */
[----:B------:R-:W-:-:S05]  /*7f40*/  IMAD R4, R3, 0x60, R26 ;  /* 0x0000006003047824 */ /* 0x000fca00078e021a */
[----:B------:R-:W-:-:S04]  /*7f50*/  ISETP.GE.AND P0, PT, R4, UR38, PT ;  /* 0x0000002604007c0c */ /* 0x000fc8000bf06270 */
[----:B------:R-:W-:Y:S02]  /*7f60*/  ISETP.LT.U32.AND P2, PT, R26, 0x60, !P0 ;  /* 0x000000601a00780c */ /* 0x000fe40004741070 */
[----:B------:R-:W-:Y:S01]  /*7f70*/  ISETP.GE.AND P0, PT, R37, UR8, PT ;  /* 0x0000000825007c0c */ /* 0x000fe2000bf06270 */
[----:B------:R-:W-:-:S10]  /*7f80*/  ULOP3.LUT UR42, UR10, 0x2, URZ, 0xfc, !UPT ;  /* 0x000000020a2a7892 */ /* 0x000fd4000f8efc3f */
[----:B------:R-:W-:-:S04]  /*7f90*/  @P2 LOP3.LUT R16, R16, 0x80, RZ, 0xfc, !PT ;  /* 0x0000008010102812 */ /* 0x000fc800078efcff */
[----:B------:R-:W-:-:S04]  /*7fa0*/  LOP3.LUT R16, R16, 0xfffffbff, RZ, 0xc0, !PT ;  /* 0xfffffbff10107812 */ /* 0x000fc800078ec0ff */
[----:B------:R-:W-:-:S04]  /*7fb0*/  LOP3.LUT R16, R16, 0xfffffffd, RZ, 0xc0, !PT ;  /* 0xfffffffd10107812 */ /* 0x000fc800078ec0ff */
[----:B------:R-:W-:-:S04]  /*7fc0*/  @P1 LOP3.LUT R16, R16, 0x2, RZ, 0xfc, !PT ;  /* 0x0000000210101812 */ /* 0x000fc800078efcff */
[----:B-1----:R-:W-:-:S07]  /*7fd0*/  @P0 LOP3.LUT R16, R16, 0x400, RZ, 0xfc, !PT ;  /* 0x0000040010100812 */ /* 0x002fce00078efcff */
.L_x_75:
[----:B0-----:R-:W0:Y:S01]  /*7fe0*/  LDC R0, c[0x0][0xc38] ;  /* 0x00030e00ff007b82 */ /* 0x001e220000000800 */
[----:B------:R-:W-:Y:S01]  /*7ff0*/  IMAD.MOV.U32 R24, RZ, RZ, R36 ;  /* 0x000000ffff187224 */ /* 0x000fe200078e0024 */
[----:B------:R-:W-:Y:S05]  /*8000*/  YIELD ;  /* 0x0000000000007946 */ /* 0x000fea0003800000 */
[----:B------:R-:W-:Y:S01]  /*8010*/  ULDC.64 UR4, c[0x0][0xa28] ;  /* 0x00028a0000047ab9 */ /* 0x000fe20000000a00 */
[----:B------:R-:W-:Y:S01]  /*8020*/  IMAD.MOV.U32 R31, RZ, RZ, RZ ;  /* 0x000000ffff1f7224 */ /* 0x000fe200078e00ff */
[----:B0-----:R-:W-:-:S13]  /*8030*/  ISETP.NE.AND P0, PT, R0, 0x1, PT ;  /* 0x000000010000780c */ /* 0x001fda0003f05270 */
[----:B------:R-:W0:Y:S08]  /*8040*/  @P0 LDC R3, c[0x0][0xc3c] ;  /* 0x00030f00ff030b82 */ /* 0x000e300000000800 */
[----:B------:R-:W1:Y:S01]  /*8050*/  @P0 LDC R5, c[0x0][0xc40] ;  /* 0x00031000ff050b82 */ /* 0x000e620000000800 */
[----:B0-----:R-:W-:-:S05]  /*8060*/  @P0 IMAD.HI.U32 R0, R36, R3, RZ ;  /* 0x0000000324000227 */ /* 0x001fca00078e00ff */
[----:B-1----:R-:W-:Y:S02]  /*8070*/  @P0 SHF.R.U32.HI R24, RZ, R5, R0 ;  /* 0x00000005ff180219 */ /* 0x002fe40000011600 */
[----:B------:R-:W0:Y:S02]  /*8080*/  LDC R0, c[0x0][0xc44] ;  /* 0x00031100ff007b82 */ /* 0x000e240000000800 */
[----:B------:R-:W-:Y:S02]  /*8090*/  MOV R23, R24 ;  /* 0x0000001800177202 */ /* 0x000fe40000000f00 */
[----:B0-----:R-:W-:-:S13]  /*80a0*/  ISETP.NE.AND P0, PT, R0, 0x1, PT ;  /* 0x000000010000780c */ /* 0x001fda0003f05270 */
[----:B------:R-:W0:Y:S02]  /*80b0*/  @P0 LDC.64 R2, c[0x0][0xc48] ;  /* 0x00031200ff020b82 */ /* 0x000e240000000a00 */
[----:B0-----:R-:W-:-:S05]  /*80c0*/  @P0 IMAD.HI.U32 R0, R24, R2, RZ ;  /* 0x0000000218000227 */ /* 0x001fca00078e00ff */
[----:B------:R-:W-:Y:S02]  /*80d0*/  @P0 SHF.R.U32.HI R23, RZ, R3, R0 ;  /* 0x00000003ff170219 */ /* 0x000fe40000011600 */
[----:B------:R-:W-:-:S04]  /*80e0*/  ISETP.NE.U32.AND P0, PT, RZ, UR4, PT ;  /* 0x00000004ff007c0c */ /* 0x000fc8000bf05070 */
[----:B------:R-:W-:-:S13]  /*80f0*/  ISETP.NE.AND.EX P0, PT, RZ, UR5, PT, P0 ;  /* 0x00000005ff007c0c */ /* 0x000fda000bf05300 */
[----:B------:R-:W0:Y:S01]  /*8100*/  @P0 LDC.64 R2, c[0x0][0xa28] ;  /* 0x00028a00ff020b82 */ /* 0x000e220000000a00 */
[----:B------:R-:W-:-:S04]  /*8110*/  UIADD3 UR4, UR39, 0x18400, URZ ;  /* 0x0001840027047890 */ /* 0x000fc8000fffe03f */
[----:B------:R-:W-:Y:S01]  /*8120*/  ULOP3.LUT UP0, URZ, UR4, 0x3ff, URZ, 0xc0, !UPT ;  /* 0x000003ff043f7892 */ /* 0x000fe2000f80c03f */
[----:B0-----:R-:W-:-:S05]  /*8130*/  @P0 IMAD.WIDE R2, R23, 0x4, R2 ;  /* 0x0000000417020825 */ /* 0x001fca00078e0202 */
[----:B------:R0:W5:Y:S01]  /*8140*/  @P0 LDG.E R31, desc[UR36][R2.64] ;  /* 0x00000024021f0981 */ /* 0x000162000c1e1900 */
[----:B------:R-:W-:-:S13]  /*8150*/  PLOP3.LUT P0, PT, PT, PT, UP0, 0x80, 0x0 ;  /* 0x000000000000781c */ /* 0x000fda0003f0f008 */
[----:B0-----:R-:W-:Y:S05]  /*8160*/  @!P0 BRA `(.L_x_41) ;  /* 0x0000000000408947 */ /* 0x001fea0003800000 */
[----:B------:R-:W-:Y:S01]  /*8170*/  MOV R2, 0x0 ;  /* 0x0000000000027802 */ /* 0x000fe20000000f00 */
[----:B------:R-:W-:Y:S01]  /*8180*/  ULDC.64 UR4, c[0x4][0x90] ;  /* 0x0100240000047ab9 */ /* 0x000fe20000000a00 */
[----:B------:R-:W-:Y:S01]  /*8190*/  ULDC.64 UR6, c[0x4][0x98] ;  /* 0x0100260000067ab9 */ /* 0x000fe20000000a00 */
[----:B------:R-:W-:Y:S01]  /*81a0*/  IMAD.U32 R4, RZ, RZ, UR4 ;  /* 0x00000004ff047e24 */ /* 0x000fe2000f8e00ff */
[----:B------:R-:W-:Y:S01]  /*81b0*/  MOV R5, UR5 ;  /* 0x0000000500057c02 */ /* 0x000fe20008000f00 */
[----:B------:R-:W-:Y:S01]  /*81c0*/  ULDC.64 UR4, c[0x4][0x8] ;  /* 0x0100020000047ab9 */ /* 0x000fe20000000a00 */
[----:B------:R-:W0:Y:S01]  /*81d0*/  LDC.64 R2, c[0x4][R2] ;  /* 0x0100000002027b82 */ /* 0x000e220000000a00 */
[----:B------:R-:W-:Y:S01]  /*81e0*/  IMAD.U32 R6, RZ, RZ, UR6 ;  /* 0x00000006ff067e24 */ /* 0x000fe2000f8e00ff */
[----:B------:R-:W-:Y:S01]  /*81f0*/  MOV R10, UR4 ;  /* 0x00000004000a7c02 */ /* 0x000fe20008000f00 */
[----:B------:R-:W-:Y:S01]  /*8200*/  IMAD.U32 R7, RZ, RZ, UR7 ;  /* 0x00000007ff077e24 */ /* 0x000fe2000f8e00ff */
[----:B------:R-:W-:Y:S01]  /*8210*/  MOV R12, 0x1 ;  /* 0x00000001000c7802 */ /* 0x000fe20000000f00 */
[----:B------:R-:W-:-:S02]  /*8220*/  IMAD.U32 R11, RZ, RZ, UR5 ;  /* 0x00000005ff0b7e24 */ /* 0x000fc4000f8e00ff */
[----:B------:R-:W-:Y:S02]  /*8230*/  IMAD.MOV.U32 R8, RZ, RZ, 0x70 ;  /* 0x00000070ff087424 */ /* 0x000fe400078e00ff */
[----:B------:R-:W-:-:S07]  /*8240*/  IMAD.MOV.U32 R13, RZ, RZ, RZ ;  /* 0x000000ffff0d7224 */ /* 0x000fce00078e00ff */
[----:B------:R-:W-:-:S07]  /*8250*/  LEPC R20, `(.L_x_41) ;  /* 0x000000001014794e */ /* 0x000fce0000000000 */
[----:B0----5:R-:W-:Y:S05]  /*8260*/  CALL.ABS.NOINC R2 ;  /* 0x0000000002007343 */ /* 0x021fea0003c00000 */
.L_x_41:
[----:B------:R-:W-:-:S04]  /*8270*/  UIADD3 UR4, UR39, 0x400, URZ ;  /* 0x0000040027047890 */ /* 0x000fc8000fffe03f */
[----:B------:R-:W-:-:S06]  /*8280*/  ULOP3.LUT UP0, URZ, UR4, 0x3ff, URZ, 0xc0, !UPT ;  /* 0x000003ff043f7892 */ /* 0x000fcc000f80c03f */
[----:B------:R-:W-:-:S13]  /*8290*/  PLOP3.LUT P0, PT, PT, PT, UP0, 0x80, 0x0 ;  /* 0x000000000000781c */ /* 0x000fda0003f0f008 */
[----:B------:R-:W-:Y:S05]  /*82a0*/  @!P0 BRA `(.L_x_42) ;  /* 0x00000000007c8947 */ /* 0x000fea0003800000 */
[----:B------:R-:W-:Y:S01]  /*82b0*/  MOV R17, 0x0 ;  /* 0x0000000000117802 */ /* 0x000fe20000000f00 */
[----:B------:R-:W-:Y:S01]  /*82c0*/  ULDC.64 UR6, c[0x4][0x90] ;  /* 0x0100240000067ab9 */ /* 0x000fe20000000a00 */
[----:B------:R-:W-:Y:S01]  /*82d0*/  ULDC.64 UR8, c[0x4][0x98] ;  /* 0x0100260000087ab9 */ /* 0x000fe20000000a00 */
[----:B------:R-:W-:Y:S01]  /*82e0*/  ULDC.64 UR4, c[0x4][0x10] ;  /* 0x0100040000047ab9 */ /* 0x000fe20000000a00 */
[----:B------:R0:W1:Y:S01]  /*82f0*/  LDC.64 R2, c[0x4][R17] ;  /* 0x0100000011027b82 */ /* 0x0000620000000a00 */
[----:B------:R-:W-:Y:S01]  /*8300*/  IMAD.U32 R4, RZ, RZ, UR6 ;  /* 0x00000006ff047e24 */ /* 0x000fe2000f8e00ff */
[----:B------:R-:W-:Y:S01]  /*8310*/  MOV R5, UR7 ;  /* 0x0000000700057c02 */ /* 0x000fe20008000f00 */
[----:B------:R-:W-:Y:S01]  /*8320*/  IMAD.U32 R6, RZ, RZ, UR8 ;  /* 0x00000008ff067e24 */ /* 0x000fe2000f8e00ff */
[----:B------:R-:W-:Y:S01]  /*8330*/  MOV R10, UR4 ;  /* 0x00000004000a7c02 */ /* 0x000fe20008000f00 */
[----:B------:R-:W-:Y:S01]  /*8340*/  IMAD.U32 R7, RZ, RZ, UR9 ;  /* 0x00000009ff077e24 */ /* 0x000fe2000f8e00ff */
[----:B------:R-:W-:Y:S01]  /*8350*/  MOV R12, 0x1 ;  /* 0x00000001000c7802 */ /* 0x000fe20000000f00 */
[----:B------:R-:W-:-:S02]  /*8360*/  IMAD.U32 R11, RZ, RZ, UR5 ;  /* 0x00000005ff0b7e24 */ /* 0x000fc4000f8e00ff */
[----:B------:R-:W-:Y:S02]  /*8370*/  IMAD.MOV.U32 R8, RZ, RZ, 0x70 ;  /* 0x00000070ff087424 */ /* 0x000fe400078e00ff */
[----:B0-----:R-:W-:-:S07]  /*8380*/  IMAD.MOV.U32 R13, RZ, RZ, RZ ;  /* 0x000000ffff0d7224 */ /* 0x001fce00078e00ff */
[----:B------:R-:W-:-:S07]  /*8390*/  LEPC R20, `(.L_x_43) ;  /* 0x000000001014794e */ /* 0x000fce0000000000 */
[----:B-1---5:R-:W-:Y:S05]  /*83a0*/  CALL.ABS.NOINC R2 ;  /* 0x0000000002007343 */ /* 0x022fea0003c00000 */
.L_x_43:
[----:B------:R0:W1:Y:S01]  /*83b0*/  LDC.64 R2, c[0x4][R17] ;  /* 0x0100000011027b82 */ /* 0x0000620000000a00 */
[----:B------:R-:W-:Y:S01]  /*83c0*/  ULDC.64 UR4, c[0x4][0x90] ;  /* 0x0100240000047ab9 */ /* 0x000fe20000000a00 */
[----:B------:R-:W-:Y:S01]  /*83d0*/  ULDC.64 UR6, c[0x4][0x98] ;  /* 0x0100260000067ab9 */ /* 0x000fe20000000a00 */
[----:B------:R-:W-:Y:S01]  /*83e0*/  IMAD.U32 R4, RZ, RZ, UR4 ;  /* 0x00000004ff047e24 */ /* 0x000fe2000f8e00ff */
[----:B------:R-:W-:Y:S01]  /*83f0*/  MOV R5, UR5 ;  /* 0x0000000500057c02 */ /* 0x000fe20008000f00 */
[----:B------:R-:W-:Y:S01]  /*8400*/  ULDC.64 UR4, c[0x4][0x18] ;  /* 0x0100060000047ab9 */ /* 0x000fe20000000a00 */
        /* <DEDUP_REMOVED lines=8> */
[----:B-1----:R-:W-:Y:S05]  /*8490*/  CALL.ABS.NOINC R2 ;  /* 0x0000000002007343 */ /* 0x002fea0003c00000 */
.L_x_42:
[----:B------:R-:W-:Y:S01]  /*84a0*/  ULDC.64 UR4, c[0x0][0x9f8] ;  /* 0x00027e0000047ab9 */ /* 0x000fe20000000a00 */
[----:B------:R-:W-:Y:S01]  /*84b0*/  IMAD.MOV.U32 R30, RZ, RZ, R23 ;  /* 0x000000ffff1e7224 */ /* 0x000fe200078e0017 */
[----:B------:R-:W-:Y:S01]  /*84c0*/  ISETP.NE.U32.AND P0, PT, RZ, UR4, PT ;  /* 0x00000004ff007c0c */ /* 0x000fe2000bf05070 */
[----:B------:R-:W0:Y:S01]  /*84d0*/  LDC R8, c[0x0][0x430] ;  /* 0x00010c00ff087b82 */ /* 0x000e220000000800 */
[----:B------:R-:W-:Y:S01]  /*84e0*/  IADD3 R19, -R23, RZ, RZ ;  /* 0x000000ff17137210 */ /* 0x000fe20007ffe1ff */
[----:B------:R-:W-:Y:S01]  /*84f0*/  ULDC UR4, c[0x0][0xc44] ;  /* 0x0003110000047ab9 */ /* 0x000fe20000000800 */
[----:B------:R-:W-:-:S13]  /*8500*/  ISETP.NE.AND.EX P0, PT, RZ, UR5, PT, P0 ;  /* 0x00000005ff007c0c */ /* 0x000fda000bf05300 */
[----:B------:R-:W1:Y:S02]  /*8510*/  @P0 LDC.64 R2, c[0x0][0x9f8] ;  /* 0x00027e00ff020b82 */ /* 0x000e640000000a00 */
[----:B-1----:R-:W-:-:S05]  /*8520*/  @P0 IMAD.WIDE R2, R23, 0x4, R2 ;  /* 0x0000000417020825 */ /* 0x002fca00078e0202 */
[----:B------:R1:W5:Y:S01]  /*8530*/  @P0 LDG.E R30, desc[UR36][R2.64] ;  /* 0x00000024021e0981 */ /* 0x000362000c1e1900 */
[----:B------:R-:W-:Y:S01]  /*8540*/  UMOV UR5, 0xffffffff ;  /* 0xffffffff00057882 */ /* 0x000fe20000000000 */
[----:B------:R-:W-:Y:S02]  /*8550*/  IMAD R19, R19, UR4, R24 ;  /* 0x0000000413137c24 */ /* 0x000fe4000f8e0218 */
[----:B0-----:R-:W-:Y:S05]  /*8560*/  BRA.DIV UR5, `(.L_x_44) ;  /* 0x0000002e05c47947 */ /* 0x001fea000b800000 */
.L_x_92:
[----:B------:R-:W-:Y:S01]  /*8570*/  ISETP.NE.AND P0, PT, R8, 0x1, PT ;  /* 0x000000010800780c */ /* 0x000fe20003f05270 */
[----:B------:R-:W-:Y:S01]  /*8580*/  IMAD.U32 R0, RZ, RZ, UR43 ;  /* 0x0000002bff007e24 */ /* 0x000fe2000f8e00ff */
[----:B------:R-:W-:Y:S02]  /*8590*/  LOP3.LUT P1, RZ, R16, 0x80, RZ, 0xc0, !PT ;  /* 0x0000008010ff7812 */ /* 0x000fe4000782c0ff */
[----:B-----5:R-:W-:Y:S01]  /*85a0*/  SHF.R.S32.HI R32, RZ, 0x1f, R30 ;  /* 0x0000001fff207819 */ /* 0x020fe2000001141e */
[----:B------:R-:W-:Y:S01]  /*85b0*/  IMAD R0, R0, 0x60, R26 ;  /* 0x0000006000007824 */ /* 0x000fe200078e021a */
[----:B------:R-:W-:-:S03]  /*85c0*/  LOP3.LUT R16, R16, 0xffffffbf, RZ, 0xc0, !PT ;  /* 0xffffffbf10107812 */ /* 0x000fc600078ec0ff */
[----:B------:R-:W-:-:S04]  /*85d0*/  IMAD.IADD R0, R0, 0x1, R31 ;  /* 0x0000000100007824 */ /* 0x000fc800078e021f */
[----:B-1----:R-:W0:Y:S01]  /*85e0*/  @P0 LDC R3, c[0x0][0x434] ;  /* 0x00010d00ff030b82 */ /* 0x002e220000000800 */
[----:B------:R-:W-:Y:S02]  /*85f0*/  MOV R9, R0 ;  /* 0x0000000000097202 */ /* 0x000fe40000000f00 */
[----:B------:R-:W-:-:S05]  /*8600*/  @P0 LOP3.LUT R16, R16, 0x40, RZ, 0xfc, !PT ;  /* 0x0000004010100812 */ /* 0x000fca00078efcff */
[----:B------:R-:W1:Y:S08]  /*8610*/  @P0 LDC R5, c[0x0][0x438] ;  /* 0x00010e00ff050b82 */ /* 0x000e700000000800 */
[----:B------:R-:W2:Y:S01]  /*8620*/  @P1 LDC.64 R6, c[0x0][0x428] ;  /* 0x00010a00ff061b82 */ /* 0x000ea20000000a00 */
[----:B0-----:R-:W-:-:S05]  /*8630*/  @P0 IMAD.HI.U32 R2, R0, R3, RZ ;  /* 0x0000000300020227 */ /* 0x001fca00078e00ff */
[----:B-1----:R-:W-:Y:S02]  /*8640*/  @P0 SHF.R.U32.HI R9, RZ, R5, R2 ;  /* 0x00000005ff090219 */ /* 0x002fe40000011602 */
[----:B------:R-:W0:Y:S02]  /*8650*/  @P1 LDC.64 R4, c[0x0][0x418] ;  /* 0x00010600ff041b82 */ /* 0x000e240000000a00 */
[----:B------:R-:W-:Y:S01]  /*8660*/  @P1 SHF.R.S32.HI R3, RZ, 0x1f, R9 ;  /* 0x0000001fff031819 */ /* 0x000fe20000011409 */
[----:B--2---:R-:W-:-:S04]  /*8670*/  @P1 IMAD R2, R32, R6, RZ ;  /* 0x0000000620021224 */ /* 0x004fc800078e02ff */
[----:B------:R-:W-:Y:S02]  /*8680*/  @P1 IMAD R7, R30, R7, R2 ;  /* 0x000000071e071224 */ /* 0x000fe400078e0202 */
[----:B------:R-:W-:-:S04]  /*8690*/  @P1 IMAD.MOV.U32 R2, RZ, RZ, R9 ;  /* 0x000000ffff021224 */ /* 0x000fc800078e0009 */
[----:B------:R-:W-:Y:S01]  /*86a0*/  @P1 IMAD.WIDE.U32 R2, R30, R6, R2 ;  /* 0x000000061e021225 */ /* 0x000fe200078e0002 */
[----:B------:R-:W-:-:S03]  /*86b0*/  MOV R6, RZ ;  /* 0x000000ff00067202 */ /* 0x000fc60000000f00 */
[----:B------:R-:W-:Y:S01]  /*86c0*/  @P1 IMAD.IADD R3, R3, 0x1, R7 ;  /* 0x0000000103031824 */ /* 0x000fe200078e0207 */
[----:B0-----:R-:W-:-:S04]  /*86d0*/  @P1 LEA R4, P0, R2, R4, 0x2 ;  /* 0x0000000402041211 */ /* 0x001fc800078010ff */
[----:B------:R-:W-:Y:S01]  /*86e0*/  @P1 LEA.HI.X R5, R2, R5, R3, 0x2, P0 ;  /* 0x0000000502051211 */ /* 0x000fe200000f1403 */
[----:B------:R-:W-:-:S04]  /*86f0*/  IMAD.MOV R3, RZ, RZ, -R9 ;  /* 0x000000ffff037224 */ /* 0x000fc800078e0a09 */
[----:B------:R0:W5:Y:S01]  /*8700*/  @P1 LDG.E R6, desc[UR36][R4.64] ;  /* 0x0000002404061981 */ /* 0x000162000c1e1900 */
[----:B------:R-:W-:Y:S02]  /*8710*/  LOP3.LUT R16, R16, 0xffffffdf, RZ, 0xc0, !PT ;  /* 0xffffffdf10107812 */ /* 0x000fe400078ec0ff */
[----:B------:R-:W-:Y:S01]  /*8720*/  SHF.R.S32.HI R29, RZ, 0x1f, R19 ;  /* 0x0000001fff1d7819 */ /* 0x000fe20000011413 */
[----:B0-----:R-:W-:Y:S02]  /*8730*/  IMAD R5, R8, R3, R0 ;  /* 0x0000000308057224 */ /* 0x001fe400078e0200 */
[----:B------:R-:W-:-:S05]  /*8740*/  IMAD.U32 R0, RZ, RZ, UR42 ;  /* 0x0000002aff007e24 */ /* 0x000fca000f8e00ff */
[----:B------:R-:W-:-:S13]  /*8750*/  ISETP.NE.AND P0, PT, R0, 0x3, PT ;  /* 0x000000030000780c */ /* 0x000fda0003f05270 */
[----:B------:R-:W-:Y:S01]  /*8760*/  @P0 LOP3.LUT R16, R16, 0x20, RZ, 0xfc, !PT ;  /* 0x0000002010100812 */ /* 0x000fe200078efcff */
[----:B------:R-:W-:Y:S06]  /*8770*/  @!P0 BRA `(.L_x_45) ;  /* 0x0000000000048947 */ /* 0x000fec0003800000 */
[----:B------:R-:W-:Y:S01]  /*8780*/  BPT.TRAP 0x1 ;  /* 0x000000040000795c */ /* 0x000fe20000300000 */
.L_x_45:
[----:B------:R-:W-:Y:S01]  /*8790*/  SHF.R.S32.HI R7, RZ, 0x1f, R5 ;  /* 0x0000001fff077819 */ /* 0x000fe20000011405 */
[----:B------:R-:W-:Y:S01]  /*87a0*/  ULDC.64 UR4, c[0x0][0x328] ;  /* 0x0000ca0000047ab9 */ /* 0x000fe20000000a00 */
[----:B-----5:R-:W-:Y:S01]  /*87b0*/  SHF.R.S32.HI R4, RZ, 0x1f, R6 ;  /* 0x0000001fff047819 */ /* 0x020fe20000011406 */
[----:B------:R-:W-:Y:S01]  /*87c0*/  IMAD.WIDE.U32 R2, R5, UR4, RZ ;  /* 0x0000000405027c25 */ /* 0x000fe2000f8e00ff */
[----:B------:R-:W-:Y:S03]  /*87d0*/  BSSY B0, `(.L_x_46) ;  /* 0x0000015000007945 */ /* 0x000fe60003800000 */
[----:B------:R-:W-:-:S04]  /*87e0*/  IMAD R0, R7, UR4, RZ ;  /* 0x0000000407007c24 */ /* 0x000fc8000f8e02ff */
[----:B------:R-:W-:Y:S01]  /*87f0*/  IMAD R9, R5, UR5, R0 ;  /* 0x0000000505097c24 */ /* 0x000fe2000f8e0200 */
[----:B------:R-:W-:-:S04]  /*8800*/  ULDC.64 UR4, c[0x0][0x338] ;  /* 0x0000ce0000047ab9 */ /* 0x000fc80000000a00 */
[----:B------:R-:W-:Y:S01]  /*8810*/  IADD3 R3, R3, R9, RZ ;  /* 0x0000000903037210 */ /* 0x000fe20007ffe0ff */
[----:B------:R-:W-:-:S04]  /*8820*/  IMAD R9, R4, UR4, RZ ;  /* 0x0000000404097c24 */ /* 0x000fc8000f8e02ff */
[C---:B------:R-:W-:Y:S02]  /*8830*/  IMAD R9, R6.reuse, UR5, R9 ;  /* 0x0000000506097c24 */ /* 0x040fe4000f8e0209 */
[----:B------:R-:W-:Y:S01]  /*8840*/  IMAD.WIDE.U32 R2, R6, UR4, R2 ;  /* 0x0000000406027c25 */ /* 0x000fe2000f8e0002 */
[----:B------:R-:W-:-:S03]  /*8850*/  ULDC.64 UR4, c[0x0][0x330] ;  /* 0x0000cc0000047ab9 */ /* 0x000fc60000000a00 */
[----:B------:R-:W-:Y:S02]  /*8860*/  IMAD.IADD R3, R3, 0x1, R9 ;  /* 0x0000000103037824 */ /* 0x000fe400078e0209 */
[----:B------:R-:W-:Y:S02]  /*8870*/  IMAD R0, R29, UR4, RZ ;  /* 0x000000041d007c24 */ /* 0x000fe4000f8e02ff */
[----:B------:R-:W-:-:S04]  /*8880*/  IMAD.WIDE.U32 R2, R19, UR4, R2 ;  /* 0x0000000413027c25 */ /* 0x000fc8000f8e0002 */
[----:B------:R-:W-:Y:S01]  /*8890*/  IMAD R9, R19, UR5, R0 ;  /* 0x0000000513097c24 */ /* 0x000fe2000f8e0200 */
[----:B------:R-:W-:Y:S01]  /*88a0*/  ULDC.64 UR4, c[0x0][0x318] ;  /* 0x0000c60000047ab9 */ /* 0x000fe20000000a00 */
[----:B------:R-:W-:Y:S02]  /*88b0*/  LEA R0, R22, UR39, 0x3 ;  /* 0x0000002716007c11 */ /* 0x000fe4000f8e18ff */
[----:B------:R-:W-:Y:S01]  /*88c0*/  LEA R17, P0, R2, UR4, 0x1 ;  /* 0x0000000402117c11 */ /* 0x000fe2000f8008ff */
[----:B------:R-:W-:-:S05]  /*88d0*/  IMAD.IADD R3, R3, 0x1, R9 ;  /* 0x0000000103037824 */ /* 0x000fca00078e0209 */
[----:B------:R-:W-:Y:S02]  /*88e0*/  LEA.HI.X R18, R2, UR5, R3, 0x1, P0 ;  /* 0x0000000502127c11 */ /* 0x000fe400080f0c03 */
[----:B------:R-:W-:-:S04]  /*88f0*/  SHF.L.U32 R3, R25, 0x1f, RZ ;  /* 0x0000001f19037819 */ /* 0x000fc800000006ff */
[----:B------:R-:W0:Y:S02]  /*8900*/  SYNCS.PHASECHK.TRANS64.TRYWAIT P0, [R0+URZ+0x2a840], R3 ;  /* 0x02a84003000075a7 */ /* 0x000e24000800017f */
[----:B0-----:R-:W-:Y:S05]  /*8910*/  @!P0 BRA `(.L_x_47) ;  /* 0x0000002c000c8947 */ /* 0x001fea0003800000 */
.L_x_93:
[----:B------:R-:W-:Y:S05]  /*8920*/  BSYNC B0 ;  /* 0x0000000000007941 */ /* 0x000fea0003800000 */
.L_x_46:
[----:B------:R-:W-:Y:S01]  /*8930*/  ULDC.64 UR4, c[0x0][0x300] ;  /* 0x0000c00000047ab9 */ /* 0x000fe20000000a00 */
[C---:B------:R-:W-:Y:S01]  /*8940*/  LOP3.LUT P4, RZ, R16.reuse, 0x10, RZ, 0xc0, !PT ;  /* 0x0000001010ff7812 */ /* 0x040fe2000788c0ff */
[----:B------:R-:W-:Y:S01]  /*8950*/  IMAD R2, R7, UR4, RZ ;  /* 0x0000000407027c24 */ /* 0x000fe2000f8e02ff */
[C---:B------:R-:W-:Y:S02]  /*8960*/  LOP3.LUT P3, RZ, R16.reuse, 0x8, RZ, 0xc0, !PT ;  /* 0x0000000810ff7812 */ /* 0x040fe4000786c0ff */
[----:B------:R-:W-:Y:S01]  /*8970*/  LOP3.LUT P2, RZ, R16, 0x4, RZ, 0xc0, !PT ;  /* 0x0000000410ff7812 */ /* 0x000fe2000784c0ff */
[C---:B------:R-:W-:Y:S02]  /*8980*/  IMAD R7, R5.reuse, UR5, R2 ;  /* 0x0000000505077c24 */ /* 0x040fe4000f8e0202 */
[----:B0-----:R-:W-:Y:S01]  /*8990*/  IMAD.WIDE.U32 R2, R5, UR4, RZ ;  /* 0x0000000405027c25 */ /* 0x001fe2000f8e00ff */
[----:B------:R-:W-:-:S03]  /*89a0*/  ULDC.64 UR4, c[0x0][0x310] ;  /* 0x0000c40000047ab9 */ /* 0x000fc60000000a00 */
[----:B------:R-:W-:Y:S01]  /*89b0*/  IMAD R5, R4, UR4, RZ ;  /* 0x0000000404057c24 */ /* 0x000fe2000f8e02ff */
[----:B------:R-:W-:-:S03]  /*89c0*/  IADD3 R3, R3, R7, RZ ;  /* 0x0000000703037210 */ /* 0x000fc60007ffe0ff */
[C---:B------:R-:W-:Y:S02]  /*89d0*/  IMAD R5, R6.reuse, UR5, R5 ;  /* 0x0000000506057c24 */ /* 0x040fe4000f8e0205 */
[----:B------:R-:W-:Y:S01]  /*89e0*/  IMAD.WIDE.U32 R2, R6, UR4, R2 ;  /* 0x0000000406027c25 */ /* 0x000fe2000f8e0002 */
[----:B------:R-:W-:-:S03]  /*89f0*/  ULDC.64 UR4, c[0x0][0x308] ;  /* 0x0000c20000047ab9 */ /* 0x000fc60000000a00 */
[----:B------:R-:W-:Y:S02]  /*8a00*/  IMAD.IADD R3, R3, 0x1, R5 ;  /* 0x0000000103037824 */ /* 0x000fe400078e0205 */
[----:B------:R-:W-:Y:S02]  /*8a10*/  IMAD R4, R29, UR4, RZ ;  /* 0x000000041d047c24 */ /* 0x000fe4000f8e02ff */
[----:B------:R-:W-:-:S04]  /*8a20*/  IMAD.WIDE.U32 R2, R19, UR4, R2 ;  /* 0x0000000413027c25 */ /* 0x000fc8000f8e0002 */
[----:B------:R-:W-:Y:S01]  /*8a30*/  IMAD R5, R19, UR5, R4 ;  /* 0x0000000513057c24 */ /* 0x000fe2000f8e0204 */
[----:B------:R-:W-:Y:S02]  /*8a40*/  ULDC.64 UR4, c[0x0][0x2e8] ;  /* 0x0000ba0000047ab9 */ /* 0x000fe40000000a00 */
[----:B------:R-:W-:Y:S01]  /*8a50*/  LEA R4, P0, R2, UR4, 0x1 ;  /* 0x0000000402047c11 */ /* 0x000fe2000f8008ff */
[----:B------:R-:W-:Y:S01]  /*8a60*/  IMAD.IADD R3, R3, 0x1, R5 ;  /* 0x0000000103037824 */ /* 0x000fe200078e0205 */
[----:B------:R-:W-:Y:S01]  /*8a70*/  UMOV UR4, 0xffffffff ;  /* 0xffffffff00047882 */ /* 0x000fe20000000000 */
[----:B------:R-:W-:-:S03]  /*8a80*/  IMAD R5, R22, 0x4800, R27 ;  /* 0x0000480016057824 */ /* 0x000fc600078e021b */
[----:B------:R-:W-:Y:S01]  /*8a90*/  LEA.HI.X R6, R2, UR5, R3, 0x1, P0 ;  /* 0x0000000502067c11 */ /* 0x000fe200080f0c03 */
[----:B------:R-:W-:Y:S06]  /*8aa0*/  BRA.DIV UR4, `(.L_x_48) ;  /* 0x0000002a04bc7947 */ /* 0x000fec000b800000 */
[----:B------:R-:W0:Y:S01]  /*8ab0*/  SHFL.IDX PT, R14, R4, RZ, 0x181f ;  /* 0x00181fff040e7589 */ /* 0x000e2200000e0000 */
[----:B------:R-:W-:-:S03]  /*8ac0*/  ISETP.GE.AND P0, PT, R33, 0x1, PT ;  /* 0x000000012100780c */ /* 0x000fc60003f06270 */
[----:B------:R-:W1:Y:S04]  /*8ad0*/  SHFL.IDX PT, R2, R6, RZ, 0x181f ;  /* 0x00181fff06027589 */ /* 0x000e6800000e0000 */
[----:B------:R-:W-:Y:S06]  /*8ae0*/  SHFL.IDX PT, R8, R6, 0x1, 0x181f ;  /* 0x00381f0006087f89 */ /* 0x000fec00000e0000 */
[----:B------:R-:W-:-:S02]  /*8af0*/  @P0 LEA R7, R5, UR39, 0x1 ;  /* 0x0000002705070c11 */ /* 0x000fc4000f8e08ff */
[----:B0-----:R-:W-:-:S04]  /*8b00*/  @P0 LEA R14, P1, R37, R14, 0x1 ;  /* 0x0000000e250e0211 */ /* 0x001fc800078208ff */
[----:B-1----:R-:W-:Y:S01]  /*8b10*/  @P0 IADD3.X R3, RZ, R2, RZ, P1, !PT ;  /* 0x00000002ff030210 */ /* 0x002fe20000ffe4ff */
[----:B------:R-:W-:Y:S02]  /*8b20*/  @P0 IMAD.MOV.U32 R2, RZ, RZ, R14 ;  /* 0x000000ffff020224 */ /* 0x000fe400078e000e */
[----:B------:R-:W0:Y:S04]  /*8b30*/  SHFL.IDX PT, R14, R4, 0x1, 0x181f ;  /* 0x00381f00040e7f89 */ /* 0x000e2800000e0000 */
[----:B------:R-:W-:Y:S04]  /*8b40*/  @P0 LDGSTS.E.BYPASS.LTC128B.128 [R7+0x18400], desc[UR36][R2.64], !P4 ;  /* 0x1840000002070fae */ /* 0x000fe8000e101d64 */
[----:B------:R-:W-:Y:S04]  /*8b50*/  @P0 LDGSTS.E.BYPASS.LTC128B.128 [R7+0x1b400], desc[UR36][R2.64+0x80], !P3 ;  /* 0x1b40008002070fae */ /* 0x000fe8000d901d64 */
[----:B------:R1:W-:Y:S01]  /*8b60*/  @P0 LDGSTS.E.BYPASS.LTC128B.128 [R7+0x1e400], desc[UR36][R2.64+0x100], !P2 ;  /* 0x1e40010002070fae */ /* 0x0003e2000d101d64 */
[----:B------:R-:W-:-:S03]  /*8b70*/  ISETP.GE.AND P0, PT, R33, 0x11, PT ;  /* 0x000000112100780c */ /* 0x000fc60003f06270 */
[----:B-1----:R-:W-:Y:S10]  /*8b80*/  SHFL.IDX PT, R7, R6, 0x2, 0x181f ;  /* 0x00581f0006077f89 */ /* 0x002ff400000e0000 */
[----:B0-----:R-:W-:-:S02]  /*8b90*/  @P0 LEA R14, P1, R37, R14, 0x1 ;  /* 0x0000000e250e0211 */ /* 0x001fc400078208ff */
[----:B------:R-:W-:Y:S02]  /*8ba0*/  @P0 LEA R21, R5, UR39, 0x1 ;  /* 0x0000002705150c11 */ /* 0x000fe4000f8e08ff */
[----:B------:R-:W-:Y:S01]  /*8bb0*/  @P0 MOV R2, R14 ;  /* 0x0000000e00020202 */ /* 0x000fe20000000f00 */
[----:B------:R-:W-:Y:S01]  /*8bc0*/  @P0 IMAD.X R9, RZ, RZ, R8, P1 ;  /* 0x000000ffff090224 */ /* 0x000fe200008e0608 */
[----:B------:R-:W0:Y:S03]  /*8bd0*/  SHFL.IDX PT, R14, R4, 0x2, 0x181f ;  /* 0x00581f00040e7f89 */ /* 0x000e2600000e0000 */
[----:B------:R-:W-:-:S05]  /*8be0*/  @P0 IMAD.MOV.U32 R3, RZ, RZ, R9 ;  /* 0x000000ffff030224 */ /* 0x000fca00078e0009 */
[----:B------:R-:W-:Y:S04]  /*8bf0*/  @P0 LDGSTS.E.BYPASS.LTC128B.128 [R21+0x18c00], desc[UR36][R2.64], !P4 ;  /* 0x18c0000002150fae */ /* 0x000fe8000e101d64 */
[----:B------:R-:W-:Y:S04]  /*8c00*/  @P0 LDGSTS.E.BYPASS.LTC128B.128 [R21+0x1bc00], desc[UR36][R2.64+0x80], !P3 ;  /* 0x1bc0008002150fae */ /* 0x000fe8000d901d64 */
[----:B------:R1:W-:Y:S01]  /*8c10*/  @P0 LDGSTS.E.BYPASS.LTC128B.128 [R21+0x1ec00], desc[UR36][R2.64+0x100], !P2 ;  /* 0x1ec0010002150fae */ /* 0x0003e2000d101d64 */
[----:B------:R-:W-:-:S13]  /*8c20*/  ISETP.GE.AND P0, PT, R33, 0x21, PT ;  /* 0x000000212100780c */ /* 0x000fda0003f06270 */
[----:B0-----:R-:W-:Y:S02]  /*8c30*/  @P0 LEA R14, P1, R37, R14, 0x1 ;  /* 0x0000000e250e0211 */ /* 0x001fe400078208ff */
[----:B------:R-:W-:Y:S02]  /*8c40*/  @P0 LEA R9, R5, UR39, 0x1 ;  /* 0x0000002705090c11 */ /* 0x000fe4000f8e08ff */
[----:B-1----:R-:W-:Y:S01]  /*8c50*/  @P0 MOV R2, R14 ;  /* 0x0000000e00020202 */ /* 0x002fe20000000f00 */
[----:B------:R-:W-:Y:S01]  /*8c60*/  @P0 IMAD.X R7, RZ, RZ, R7, P1 ;  /* 0x000000ffff070224 */ /* 0x000fe200008e0607 */
[----:B------:R-:W0:Y:S03]  /*8c70*/  SHFL.IDX PT, R14, R4, 0x3, 0x181f ;  /* 0x00781f00040e7f89 */ /* 0x000e2600000e0000 */
[----:B------:R-:W-:Y:S02]  /*8c80*/  @P0 IMAD.MOV.U32 R3, RZ, RZ, R7 ;  /* 0x000000ffff030224 */ /* 0x000fe400078e0007 */
[----:B------:R-:W1:Y:S04]  /*8c90*/  SHFL.IDX PT, R7, R6, 0x3, 0x181f ;  /* 0x00781f0006077f89 */ /* 0x000e6800000e0000 */
[----:B------:R-:W-:Y:S04]  /*8ca0*/  @P0 LDGSTS.E.BYPASS.LTC128B.128 [R9+0x19400], desc[UR36][R2.64], !P4 ;  /* 0x1940000002090fae */ /* 0x000fe8000e101d64 */
[----:B------:R-:W-:Y:S04]  /*8cb0*/  @P0 LDGSTS.E.BYPASS.LTC128B.128 [R9+0x1c400], desc[UR36][R2.64+0x80], !P3 ;  /* 0x1c40008002090fae */ /* 0x000fe8000d901d64 */
[----:B------:R2:W-:Y:S01]  /*8cc0*/  @P0 LDGSTS.E.BYPASS.LTC128B.128 [R9+0x1f400], desc[UR36][R2.64+0x100], !P2 ;  /* 0x1f40010002090fae */ /* 0x0005e2000d101d64 */
[----:B------:R-:W-:-:S13]  /*8cd0*/  ISETP.GE.AND P0, PT, R33, 0x31, PT ;  /* 0x000000312100780c */ /* 0x000fda0003f06270 */
[----:B0-----:R-:W-:Y:S02]  /*8ce0*/  @P0 LEA R14, P1, R37, R14, 0x1 ;  /* 0x0000000e250e0211 */ /* 0x001fe400078208ff */
[----:B------:R-:W-:Y:S02]  /*8cf0*/  @P0 LEA R21, R5, UR39, 0x1 ;  /* 0x0000002705150c11 */ /* 0x000fe4000f8e08ff */
[----:B--2---:R-:W-:Y:S01]  /*8d00*/  @P0 MOV R2, R14 ;  /* 0x0000000e00020202 */ /* 0x004fe20000000f00 */
[----:B-1----:R-:W-:Y:S01]  /*8d10*/  @P0 IMAD.X R7, RZ, RZ, R7, P1 ;  /* 0x000000ffff070224 */ /* 0x002fe200008e0607 */
        /* <DEDUP_REMOVED lines=11> */
[----:B------:R0:W1:Y:S03]  /*8dd0*/  SHFL.IDX PT, R14, R4, 0x5, 0x181f ;  /* 0x00b81f00040e7f89 */ /* 0x00006600000e0000 */
[----:B------:R-:W-:Y:S02]  /*8de0*/  @P0 IMAD.MOV.U32 R3, RZ, RZ, R7 ;  /* 0x000000ffff030224 */ /* 0x000fe400078e0007 */
[----:B------:R0:W2:Y:S04]  /*8df0*/  SHFL.IDX PT, R7, R6, 0x5, 0x181f ;  /* 0x00b81f0006077f89 */ /* 0x0000a800000e0000 */
[----:B------:R0:W-:Y:S04]  /*8e00*/  @P0 LDGSTS.E.BYPASS.LTC128B.128 [R9+0x1a400], desc[UR36][R2.64], !P4 ;  /* 0x1a40000002090fae */ /* 0x0001e8000e101d64 */
[----:B------:R0:W-:Y:S04]  /*8e10*/  @P0 LDGSTS.E.BYPASS.LTC128B.128 [R9+0x1d400], desc[UR36][R2.64+0x80], !P3 ;  /* 0x1d40008002090fae */ /* 0x0001e8000d901d64 */
[----:B------:R0:W-:Y:S02]  /*8e20*/  @P0 LDGSTS.E.BYPASS.LTC128B.128 [R9+0x20400], desc[UR36][R2.64+0x100], !P2 ;  /* 0x2040010002090fae */ /* 0x0001e4000d101d64 */
.L_x_107:
[----:B------:R-:W-:-:S13]  /*8e30*/  ISETP.GE.AND P0, PT, R33, 0x51, PT ;  /* 0x000000512100780c */ /* 0x000fda0003f06270 */
[----:B01----:R-:W-:Y:S02]  /*8e40*/  @P0 LEA R2, P1, R37, R14, 0x1 ;  /* 0x0000000e25020211 */ /* 0x003fe400078208ff */
[----:B------:R-:W-:-:S03]  /*8e50*/  @P0 LEA R5, R5, UR39, 0x1 ;  /* 0x0000002705050c11 */ /* 0x000fc6000f8e08ff */
[----:B--2---:R-:W-:-:S05]  /*8e60*/  @P0 IMAD.X R3, RZ, RZ, R7, P1 ;  /* 0x000000ffff030224 */ /* 0x004fca00008e0607 */
[----:B------:R-:W-:Y:S01]  /*8e70*/  @!PT LDS RZ, [RZ] ;  /* 0x00000000fffff984 */ /* 0x000fe20000000800 */
[----:B------:R-:W-:Y:S01]  /*8e80*/  @!PT LDS RZ, [RZ] ;  /* 0x00000000fffff984 */ /* 0x000fe20000000800 */
[----:B------:R-:W-:Y:S01]  /*8e90*/  @!PT LDS RZ, [RZ] ;  /* 0x00000000fffff984 */ /* 0x000fe20000000800 */
[----:B------:R0:W-:Y:S04]  /*8ea0*/  @P0 LDGSTS.E.BYPASS.LTC128B.128 [R5+0x1ac00], desc[UR36][R2.64], !P4 ;  /* 0x1ac0000002050fae */ /* 0x0001e8000e101d64 */
[----:B------:R0:W-:Y:S04]  /*8eb0*/  @P0 LDGSTS.E.BYPASS.LTC128B.128 [R5+0x1dc00], desc[UR36][R2.64+0x80], !P3 ;  /* 0x1dc0008002050fae */ /* 0x0001e8000d901d64 */
[----:B------:R0:W-:Y:S01]  /*8ec0*/  @P0 LDGSTS.E.BYPASS.LTC128B.128 [R5+0x20c00], desc[UR36][R2.64+0x100], !P2 ;  /* 0x20c0010002050fae */ /* 0x0001e2000d101d64 */
[----:B------:R-:W-:Y:S01]  /*8ed0*/  PLOP3.LUT P0, PT, PT, PT, PT, 0x80, 0x0 ;  /* 0x000000000000781c */ /* 0x000fe20003f0f070 */
[----:B------:R-:W-:-:S12]  /*8ee0*/  NOP ;  /* 0x0000000000007918 */ /* 0x000fd80000000000 */
.L_x_49:
[----:B------:R-:W-:Y:S02]  /*8ef0*/  PLOP3.LUT P1, PT, P1, P0, PT, 0xa2, 0x0 ;  /* 0x000000000000781c */ /* 0x000fe40000f21472 */
[----:B------:R-:W-:-:S08]  /*8f00*/  @P0 R2UR P1, UR4, R0 ;  /* 0x00000000000402ca */ /* 0x000fd00000020000 */
[----:B------:R-:W-:-:S05]  /*8f10*/  @P0 PLOP3.LUT P0, PT, P1, PT, PT, 0x80, 0x0 ;  /* 0x000000000000081c */ /* 0x000fca0000f0f070 */
[----:B------:R-:W-:Y:S01]  /*8f20*/  @!P1 SYNCS.ARRIVE.TRANS64.RED.A0T1 RZ, [UR4+0x2a830], RZ ;  /* 0x02a830ffffff99a7 */ /* 0x000fe20008200404 */
[----:B------:R-:W-:Y:S07]  /*8f30*/  @!P1 ARRIVES.LDGSTSBAR.64.TRANSCNT [UR4+0x2a830] ;  /* 0x02a83000ff0099b0 */ /* 0x000fee0008000a84 */
[----:B------:R-:W-:Y:S05]  /*8f40*/  @P0 BRA.U.ANY `(.L_x_49) ;  /* 0xfffffffd00e80947 */ /* 0x000fea000393ffff */
[----:B------:R-:W-:Y:S01]  /*8f50*/  NOP ;  /* 0x0000000000007918 */ /* 0x000fe20000000000 */
[----:B------:R-:W-:-:S13]  /*8f60*/  LOP3.LUT P2, RZ, R16, 0x20, RZ, 0xc0, !PT ;  /* 0x0000002010ff7812 */ /* 0x000fda000784c0ff */
[----:B------:R-:W-:Y:S05]  /*8f70*/  @!P2 BRA `(.L_x_50) ;  /* 0x000000000004a947 */ /* 0x000fea0003800000 */
[----:B------:R-:W-:Y:S01]  /*8f80*/  BPT.TRAP 0x1 ;  /* 0x000000040000795c */ /* 0x000fe20000300000 */
.L_x_50:
[----:B------:R1:W-:Y:S02]  /*8f90*/  SYNCS.ARRIVE.TRANS64.A1T0 RZ, [R0+URZ+0x2a830], RZ ;  /* 0x02a830ff00ff79a7 */ /* 0x0003e4000810003f */
[----:B------:R-:W-:Y:S05]  /*8fa0*/  WARPSYNC.ALL ;  /* 0x0000000000007948 */ /* 0x000fea0003800000 */
[----:B------:R-:W-:-:S04]  /*8fb0*/  UIADD3 UR4, UR39, 0xc400, URZ ;  /* 0x0000c40027047890 */ /* 0x000fc8000fffe03f */
[----:B------:R-:W-:Y:S01]  /*8fc0*/  ULOP3.LUT UP0, URZ, UR4, 0x3ff, URZ, 0xc0, !UPT ;  /* 0x000003ff043f7892 */ /* 0x000fe2000f80c03f */
[----:B------:R-:W-:Y:S05]  /*8fd0*/  BAR.SYNC.DEFER_BLOCKING 0x8, 0x180 ;  /* 0x0206000000007b1d */ /* 0x000fea0000010000 */
[----:B------:R-:W-:-:S13]  /*8fe0*/  PLOP3.LUT P0, PT, PT, PT, UP0, 0x80, 0x0 ;  /* 0x000000000000781c */ /* 0x000fda0003f0f008 */
[----:B------:R-:W-:Y:S05]  /*8ff0*/  @!P0 BRA `(.L_x_51) ;  /* 0x0000000000408947 */ /* 0x000fea0003800000 */
[----:B0-----:R-:W-:Y:S01]  /*9000*/  MOV R2, 0x0 ;  /* 0x0000000000027802 */ /* 0x001fe20000000f00 */
[----:B------:R-:W-:Y:S01]  /*9010*/  ULDC.64 UR6, c[0x4][0x90] ;  /* 0x0100240000067ab9 */ /* 0x000fe20000000a00 */
[----:B------:R-:W-:Y:S01]  /*9020*/  ULDC.64 UR8, c[0x4][0x98] ;  /* 0x0100260000087ab9 */ /* 0x000fe20000000a00 */
[----:B------:R-:W-:Y:S01]  /*9030*/  ULDC.64 UR4, c[0x4][0x20] ;  /* 0x0100080000047ab9 */ /* 0x000fe20000000a00 */
[----:B------:R-:W-:Y:S01]  /*9040*/  MOV R4, UR6 ;  /* 0x0000000600047c02 */ /* 0x000fe20008000f00 */
[----:B------:R-:W-:Y:S01]  /*9050*/  IMAD.U32 R5, RZ, RZ, UR7 ;  /* 0x00000007ff057e24 */ /* 0x000fe2000f8e00ff */
        /* <DEDUP_REMOVED lines=9> */
[----:B01----:R-:W-:Y:S05]  /*90f0*/  CALL.ABS.NOINC R2 ;  /* 0x0000000002007343 */ /* 0x003fea0003c00000 */
.L_x_51:
[----:B-1----:R-:W1:Y:S01]  /*9100*/  LDC R0, c[0x0][0x448] ;  /* 0x00011200ff007b82 */ /* 0x002e620000000800 */
[----:B0-----:R-:W-:Y:S01]  /*9110*/  IADD3 R3, -R24, RZ, RZ ;  /* 0x000000ff18037210 */ /* 0x001fe20007ffe1ff */
[----:B------:R-:W-:Y:S01]  /*9120*/  ULDC UR4, c[0x0][0xc38] ;  /* 0x00030e0000047ab9 */ /* 0x000fe20000000800 */
[----:B------:R-:W-:Y:S02]  /*9130*/  SHF.R.S32.HI R6, RZ, 0x1f, R23 ;  /* 0x0000001fff067819 */ /* 0x000fe40000011417 */
[C---:B------:R-:W-:Y:S01]  /*9140*/  LOP3.LUT P3, RZ, R16.reuse, 0x400, RZ, 0xc0, !PT ;  /* 0x0000040010ff7812 */ /* 0x040fe2000786c0ff */
[----:B------:R-:W-:Y:S01]  /*9150*/  IMAD R4, R3, UR4, R36 ;  /* 0x0000000403047c24 */ /* 0x000fe2000f8e0224 */
[----:B------:R-:W-:Y:S01]  /*9160*/  ULDC.64 UR4, c[0x0][0x2d8] ;  /* 0x0000b60000047ab9 */ /* 0x000fe20000000a00 */
[----:B------:R-:W-:Y:S02]  /*9170*/  LOP3.LUT P4, RZ, R16, 0x200, RZ, 0xc0, !PT ;  /* 0x0000020010ff7812 */ /* 0x000fe4000788c0ff */
[----:B------:R-:W-:Y:S01]  /*9180*/  IMAD.SHL.U32 R4, R4, 0x80, RZ ;  /* 0x0000008004047824 */ /* 0x000fe200078e00ff */
[----:B------:R-:W-:-:S02]  /*9190*/  LOP3.LUT P5, RZ, R16, 0x100, RZ, 0xc0, !PT ;  /* 0x0000010010ff7812 */ /* 0x000fc400078ac0ff */
[----:B------:R-:W-:Y:S02]  /*91a0*/  LEA R20, R27, UR39, 0x1 ;  /* 0x000000271b147c11 */ /* 0x000fe4000f8e08ff */
[----:B------:R-:W-:-:S05]  /*91b0*/  LOP3.LUT R7, R26, R4, RZ, 0xfc, !PT ;  /* 0x000000041a077212 */ /* 0x000fca00078efcff */
[----:B------:R-:W-:Y:S01]  /*91c0*/  IMAD.MOV.U32 R5, RZ, RZ, R7 ;  /* 0x000000ffff057224 */ /* 0x000fe200078e0007 */
[----:B-1----:R-:W-:-:S13]  /*91d0*/  ISETP.NE.AND P0, PT, R0, 0x1, PT ;  /* 0x000000010000780c */ /* 0x002fda0003f05270 */
[----:B------:R-:W0:Y:S08]  /*91e0*/  @P0 LDC R2, c[0x0][0x44c] ;  /* 0x00011300ff020b82 */ /* 0x000e300000000800 */
[----:B------:R-:W1:Y:S01]  /*91f0*/  @P0 LDC R9, c[0x0][0x450] ;  /* 0x00011400ff090b82 */ /* 0x000e620000000800 */
[----:B0-----:R-:W-:-:S05]  /*9200*/  @P0 IMAD.HI.U32 R2, R7, R2, RZ ;  /* 0x0000000207020227 */ /* 0x001fca00078e00ff */
[----:B-1----:R-:W-:Y:S01]  /*9210*/  @P0 SHF.R.U32.HI R5, RZ, R9, R2 ;  /* 0x00000009ff050219 */ /* 0x002fe20000011602 */
[----:B------:R-:W-:-:S04]  /*9220*/  IMAD R2, R29, UR4, RZ ;  /* 0x000000041d027c24 */ /* 0x000fc8000f8e02ff */
[C---:B------:R-:W-:Y:S02]  /*9230*/  IMAD R9, R19.reuse, UR5, R2 ;  /* 0x0000000513097c24 */ /* 0x040fe4000f8e0202 */
[----:B------:R-:W-:Y:S01]  /*9240*/  IMAD.WIDE.U32 R2, R19, UR4, RZ ;  /* 0x0000000413027c25 */ /* 0x000fe2000f8e00ff */
[----:B------:R-:W-:-:S03]  /*9250*/  ULDC.64 UR4, c[0x0][0x2e0] ;  /* 0x0000b80000047ab9 */ /* 0x000fc60000000a00 */
[----:B------:R-:W-:Y:S01]  /*9260*/  IMAD R6, R6, UR4, RZ ;  /* 0x0000000406067c24 */ /* 0x000fe2000f8e02ff */
[----:B------:R-:W-:-:S03]  /*9270*/  IADD3 R3, R3, R9, RZ ;  /* 0x0000000903037210 */ /* 0x000fc60007ffe0ff */
[C---:B------:R-:W-:Y:S02]  /*9280*/  IMAD R9, R23.reuse, UR5, R6 ;  /* 0x0000000517097c24 */ /* 0x040fe4000f8e0206 */
[----:B------:R-:W-:Y:S02]  /*9290*/  IMAD.MOV R6, RZ, RZ, -R5 ;  /* 0x000000ffff067224 */ /* 0x000fe400078e0a05 */
[----:B------:R-:W-:Y:S01]  /*92a0*/  IMAD.WIDE.U32 R2, R23, UR4, R2 ;  /* 0x0000000417027c25 */ /* 0x000fe2000f8e0002 */
[----:B------:R-:W-:-:S03]  /*92b0*/  ULDC.64 UR4, c[0x0][0x2d0] ;  /* 0x0000b40000047ab9 */ /* 0x000fc60000000a00 */
[----:B------:R-:W-:Y:S01]  /*92c0*/  IMAD R7, R0, R6, R7 ;  /* 0x0000000600077224 */ /* 0x000fe200078e0207 */
[----:B------:R-:W-:Y:S01]  /*92d0*/  SHF.R.S32.HI R0, RZ, 0x1f, R5 ;  /* 0x0000001fff007819 */ /* 0x000fe20000011405 */
[----:B------:R-:W-:-:S04]  /*92e0*/  IMAD.IADD R3, R3, 0x1, R9 ;  /* 0x0000000103037824 */ /* 0x000fc800078e0209 */
[----:B------:R-:W-:Y:S02]  /*92f0*/  IMAD R0, R0, UR4, RZ ;  /* 0x0000000400007c24 */ /* 0x000fe4000f8e02ff */
[----:B------:R-:W-:-:S04]  /*9300*/  IMAD.WIDE.U32 R2, R5, UR4, R2 ;  /* 0x0000000405027c25 */ /* 0x000fc8000f8e0002 */
[----:B------:R-:W-:Y:S01]  /*9310*/  IMAD R5, R5, UR5, R0 ;  /* 0x0000000505057c24 */ /* 0x000fe2000f8e0200 */
[----:B------:R-:W-:Y:S01]  /*9320*/  SHF.R.S32.HI R0, RZ, 0x1f, R7 ;  /* 0x0000001fff007819 */ /* 0x000fe20000011407 */
[----:B------:R-:W-:-:S03]  /*9330*/  ULDC.64 UR4, c[0x0][0x2c8] ;  /* 0x0000b20000047ab9 */ /* 0x000fc60000000a00 */
[----:B------:R-:W-:Y:S01]  /*9340*/  IADD3 R3, R3, R5, RZ ;  /* 0x0000000503037210 */ /* 0x000fe20007ffe0ff */
[----:B------:R-:W-:-:S04]  /*9350*/  IMAD R0, R0, UR4, RZ ;  /* 0x0000000400007c24 */ /* 0x000fc8000f8e02ff */
[C---:B------:R-:W-:Y:S02]  /*9360*/  IMAD R5, R7.reuse, UR5, R0 ;  /* 0x0000000507057c24 */ /* 0x040fe4000f8e0200 */
[----:B------:R-:W-:Y:S01]  /*9370*/  IMAD.WIDE.U32 R2, R7, UR4, R2 ;  /* 0x0000000407027c25 */ /* 0x000fe2000f8e0002 */
[----:B------:R-:W-:-:S03]  /*9380*/  ULDC.64 UR4, c[0x0][0x280] ;  /* 0x0000a00000047ab9 */ /* 0x000fc60000000a00 */
[----:B------:R-:W-:Y:S01]  /*9390*/  IMAD.IADD R5, R3, 0x1, R5 ;  /* 0x0000000103057824 */ /* 0x000fe200078e0205 */
[----:B------:R-:W-:Y:S01]  /*93a0*/  LEA R0, P0, R2, UR4, 0x1 ;  /* 0x0000000402007c11 */ /* 0x000fe2000f8008ff */
[----:B------:R-:W-:-:S03]  /*93b0*/  UMOV UR4, 0xffffffff ;  /* 0xffffffff00047882 */ /* 0x000fc60000000000 */
[----:B------:R-:W-:Y:S01]  /*93c0*/  LEA.HI.X R5, R2, UR5, R5, 0x1, P0 ;  /* 0x0000000502057c11 */ /* 0x000fe200080f0c05 */
[----:B------:R-:W-:Y:S08]  /*93d0*/  BRA.DIV UR4, `(.L_x_52) ;  /* 0x0000002a046c7947 */ /* 0x000ff0000b800000 */
[----:B------:R-:W0:Y:S01]  /*93e0*/  SHFL.IDX PT, R14, R0, RZ, 0x181f ;  /* 0x00181fff000e7589 */ /* 0x000e2200000e0000 */
[----:B------:R-:W-:-:S03]  /*93f0*/  IMAD.IADD R4, R34, 0x1, R4 ;  /* 0x0000000122047824 */ /* 0x000fc600078e0204 */
[----:B------:R-:W1:Y:S01]  /*9400*/  SHFL.IDX PT, R2, R5, RZ, 0x181f ;  /* 0x00181fff05027589 */ /* 0x000e6200000e0000 */
[C---:B------:R-:W-:Y:S01]  /*9410*/  VIADD R7, R4.reuse, 0x10 ;  /* 0x0000001004077836 */ /* 0x040fe20000000000 */
[----:B------:R-:W-:Y:S02]  /*9420*/  ISETP.GE.AND P0, PT, R4, UR40, PT ;  /* 0x0000002804007c0c */ /* 0x000fe4000bf06270 */
[----:B------:R-:W-:Y:S11]  /*9430*/  SHFL.IDX PT, R6, R5, 0x1, 0x181f ;  /* 0x00381f0005067f89 */ /* 0x000ff600000e0000 */
[----:B0-----:R-:W-:-:S04]  /*9440*/  @!P0 LEA R14, P1, R37, R14, 0x1 ;  /* 0x0000000e250e8211 */ /* 0x001fc800078208ff */
[----:B-1----:R-:W-:Y:S01]  /*9450*/  @!P0 IADD3.X R3, RZ, R2, RZ, P1, !PT ;  /* 0x00000002ff038210 */ /* 0x002fe20000ffe4ff */
[----:B------:R-:W-:Y:S02]  /*9460*/  @!P0 IMAD.MOV.U32 R2, RZ, RZ, R14 ;  /* 0x000000ffff028224 */ /* 0x000fe400078e000e */
[----:B------:R-:W0:Y:S04]  /*9470*/  SHFL.IDX PT, R14, R0, 0x1, 0x181f ;  /* 0x00381f00000e7f89 */ /* 0x000e2800000e0000 */
[----:B------:R-:W-:Y:S04]  /*9480*/  @!P0 LDGSTS.E.BYPASS.LTC128B.128 [R20+0xc400], desc[UR36][R2.64], !P3 ;  /* 0x0c40000002148fae */ /* 0x000fe8000d901d64 */
[----:B------:R-:W-:Y:S04]  /*9490*/  @!P0 LDGSTS.E.BYPASS.LTC128B.128 [R20+0x10400], desc[UR36][R2.64+0x80], !P4 ;  /* 0x1040008002148fae */ /* 0x000fe8000e101d64 */
[----:B------:R1:W-:Y:S01]  /*94a0*/  @!P0 LDGSTS.E.BYPASS.LTC128B.128 [R20+0x14400], desc[UR36][R2.64+0x100], !P5 ;  /* 0x1440010002148fae */ /* 0x0003e2000e901d64 */
[----:B------:R-:W-:-:S13]  /*94b0*/  ISETP.GE.AND P0, PT, R7, UR40, PT ;  /* 0x0000002807007c0c */ /* 0x000fda000bf06270 */
[----:B0-----:R-:W-:-:S04]  /*94c0*/  @!P0 LEA R14, P1, R37, R14, 0x1 ;  /* 0x0000000e250e8211 */ /* 0x001fc800078208ff */
[----:B------:R-:W-:Y:S01]  /*94d0*/  @!P0 IADD3.X R7, RZ, R6, RZ, P1, !PT ;  /* 0x00000006ff078210 */ /* 0x000fe20000ffe4ff */
[----:B-1----:R-:W-:Y:S01]  /*94e0*/  @!P0 IMAD.MOV.U32 R2, RZ, RZ, R14 ;  /* 0x000000ffff028224 */ /* 0x002fe200078e000e */
[----:B------:R-:W-:Y:S03]  /*94f0*/  SHFL.IDX PT, R6, R5, 0x2, 0x181f ;  /* 0x00581f0005067f89 */ /* 0x000fe600000e0000 */
[----:B------:R-:W-:Y:S01]  /*9500*/  @!P0 IMAD.MOV.U32 R3, RZ, RZ, R7 ;  /* 0x000000ffff038224 */ /* 0x000fe200078e0007 */
[----:B------:R-:W0:Y:S01]  /*9510*/  SHFL.IDX PT, R14, R0, 0x2, 0x181f ;  /* 0x00581f00000e7f89 */ /* 0x000e2200000e0000 */
[----:B------:R-:W-:-:S03]  /*9520*/  IADD3 R7, R4, 0x20, RZ ;  /* 0x0000002004077810 */ /* 0x000fc60007ffe0ff */
[----:B------:R-:W-:Y:S04]  /*9530*/  @!P0 LDGSTS.E.BYPASS.LTC128B.128 [R20+0xcc00], desc[UR36][R2.64], !P3 ;  /* 0x0cc0000002148fae */ /* 0x000fe8000d901d64 */
[----:B------:R-:W-:Y:S04]  /*9540*/  @!P0 LDGSTS.E.BYPASS.LTC128B.128 [R20+0x10c00], desc[UR36][R2.64+0x80], !P4 ;  /* 0x10c0008002148fae */ /* 0x000fe8000e101d64 */
[----:B------:R1:W-:Y:S01]  /*9550*/  @!P0 LDGSTS.E.BYPASS.LTC128B.128 [R20+0x14c00], desc[UR36][R2.64+0x100], !P5 ;  /* 0x14c0010002148fae */ /* 0x0003e2000e901d64 */
[----:B------:R-:W-:-:S13]  /*9560*/  ISETP.GE.AND P0, PT, R7, UR40, PT ;  /* 0x0000002807007c0c */ /* 0x000fda000bf06270 */
[----:B0-----:R-:W-:-:S05]  /*9570*/  @!P0 LEA R14, P1, R37, R14, 0x1 ;  /* 0x0000000e250e8211 */ /* 0x001fca00078208ff */
[----:B------:R-:W-:Y:S02]  /*9580*/  @!P0 IMAD.X R7, RZ, RZ, R6, P1 ;  /* 0x000000ffff078224 */ /* 0x000fe400008e0606 */
[----:B-1----:R-:W-:Y:S01]  /*9590*/  @!P0 IMAD.MOV.U32 R2, RZ, RZ, R14 ;  /* 0x000000ffff028224 */ /* 0x002fe200078e000e */
[----:B------:R-:W-:Y:S02]  /*95a0*/  SHFL.IDX PT, R6, R5, 0x3, 0x181f ;  /* 0x00781f0005067f89 */ /* 0x000fe400000e0000 */
[----:B------:R-:W-:Y:S01]  /*95b0*/  @!P0 MOV R3, R7 ;  /* 0x0000000700038202 */ /* 0x000fe20000000f00 */
[----:B------:R-:W-:Y:S01]  /*95c0*/  VIADD R7, R4, 0x30 ;  /* 0x0000003004077836 */ /* 0x000fe20000000000 */
[----:B------:R-:W0:Y:S04]  /*95d0*/  SHFL.IDX PT, R14, R0, 0x3, 0x181f ;  /* 0x00781f00000e7f89 */ /* 0x000e2800000e0000 */
[----:B------:R-:W-:Y:S04]  /*95e0*/  @!P0 LDGSTS.E.BYPASS.LTC128B.128 [R20+0xd400], desc[UR36][R2.64], !P3 ;  /* 0x0d40000002148fae */ /* 0x000fe8000d901d64 */
[----:B------:R-:W-:Y:S04]  /*95f0*/  @!P0 LDGSTS.E.BYPASS.LTC128B.128 [R20+0x11400], desc[UR36][R2.64+0x80], !P4 ;  /* 0x1140008002148fae */ /* 0x000fe8000e101d64 */
[----:B------:R1:W-:Y:S01]  /*9600*/  @!P0 LDGSTS.E.BYPASS.LTC128B.128 [R20+0x15400], desc[UR36][R2.64+0x100], !P5 ;  /* 0x1540010002148fae */ /* 0x0003e2000e901d64 */
[----:B------:R-:W-:-:S13]  /*9610*/  ISETP.GE.AND P0, PT, R7, UR40, PT ;  /* 0x0000002807007c0c */ /* 0x000fda000bf06270 */
[----:B0-----:R-:W-:-:S04]  /*9620*/  @!P0 LEA R14, P1, R37, R14, 0x1 ;  /* 0x0000000e250e8211 */ /* 0x001fc800078208ff */
[----:B-1----:R-:W-:Y:S01]  /*9630*/  @!P0 MOV R2, R14 ;  /* 0x0000000e00028202 */ /* 0x002fe20000000f00 */
[----:B------:R-:W-:Y:S01]  /*9640*/  @!P0 IMAD.X R7, RZ, RZ, R6, P1 ;  /* 0x000000ffff078224 */ /* 0x000fe200008e0606 */
[----:B------:R-:W0:Y:S03]  /*9650*/  SHFL.IDX PT, R14, R0, 0x4, 0x181f ;  /* 0x00981f00000e7f89 */ /* 0x000e2600000e0000 */
[----:B------:R-:W-:Y:S01]  /*9660*/  @!P0 IMAD.MOV.U32 R3, RZ, RZ, R7 ;  /* 0x000000ffff038224 */ /* 0x000fe200078e0007 */
[----:B------:R-:W1:Y:S01]  /*9670*/  SHFL.IDX PT, R6, R5, 0x4, 0x181f ;  /* 0x00981f0005067f89 */ /* 0x000e6200000e0000 */
[----:B------:R-:W-:-:S03]  /*9680*/  VIADD R7, R4, 0x40 ;  /* 0x0000004004077836 */ /* 0x000fc60000000000 */
[----:B------:R-:W-:Y:S04]  /*9690*/  @!P0 LDGSTS.E.BYPASS.LTC128B.128 [R20+0xdc00], desc[UR36][R2.64], !P3 ;  /* 0x0dc0000002148fae */ /* 0x000fe8000d901d64 */
[----:B------:R-:W-:Y:S04]  /*96a0*/  @!P0 LDGSTS.E.BYPASS.LTC128B.128 [R20+0x11c00], desc[UR36][R2.64+0x80], !P4 ;  /* 0x11c0008002148fae */ /* 0x000fe8000e101d64 */
[----:B------:R2:W-:Y:S01]  /*96b0*/  @!P0 LDGSTS.E.BYPASS.LTC128B.128 [R20+0x15c00], desc[UR36][R2.64+0x100], !P5 ;  /* 0x15c0010002148fae */ /* 0x0005e2000e901d64 */
[----:B------:R-:W-:-:S13]  /*96c0*/  ISETP.GE.AND P0, PT, R7, UR40, PT ;  /* 0x0000002807007c0c */ /* 0x000fda000bf06270 */
[----:B0-----:R-:W-:-:S04]  /*96d0*/  @!P0 LEA R14, P1, R37, R14, 0x1 ;  /* 0x0000000e250e8211 */ /* 0x001fc800078208ff */
[----:B-1----:R-:W-:Y:S01]  /*96e0*/  @!P0 IADD3.X R7, RZ, R6, RZ, P1, !PT ;  /* 0x00000006ff078210 */ /* 0x002fe20000ffe4ff */
[----:B--2---:R-:W-:Y:S01]  /*96f0*/  @!P0 IMAD.MOV.U32 R2, RZ, RZ, R14 ;  /* 0x000000ffff028224 */ /* 0x004fe200078e000e */
        /* <DEDUP_REMOVED lines=22> */
[----:B------:R0:W1:Y:S03]  /*9860*/  SHFL.IDX PT, R14, R0, 0x7, 0x181f ;  /* 0x00f81f00000e7f89 */ /* 0x00006600000e0000 */
[----:B------:R-:W-:Y:S01]  /*9870*/  @!P0 IMAD.MOV.U32 R3, RZ, RZ, R7 ;  /* 0x000000ffff038224 */ /* 0x000fe200078e0007 */
[----:B------:R0:W2:Y:S04]  /*9880*/  SHFL.IDX PT, R6, R5, 0x7, 0x181f ;  /* 0x00f81f0005067f89 */ /* 0x0000a800000e0000 */
[----:B------:R0:W-:Y:S04]  /*9890*/  @!P0 LDGSTS.E.BYPASS.LTC128B.128 [R20+0xf400], desc[UR36][R2.64], !P3 ;  /* 0x0f40000002148fae */ /* 0x0001e8000d901d64 */
[----:B------:R0:W-:Y:S04]  /*98a0*/  @!P0 LDGSTS.E.BYPASS.LTC128B.128 [R20+0x13400], desc[UR36][R2.64+0x80], !P4 ;  /* 0x1340008002148fae */ /* 0x0001e8000e101d64 */
[----:B------:R0:W-:Y:S02]  /*98b0*/  @!P0 LDGSTS.E.BYPASS.LTC128B.128 [R20+0x17400], desc[UR36][R2.64+0x100], !P5 ;  /* 0x1740010002148fae */ /* 0x0001e4000e901d64 */
.L_x_124:
[----:B0-----:R-:W3:Y:S01]  /*98c0*/  LDL R0, [R1] ;  /* 0x0000000001007983 */ /* 0x001ee20000100800 */
[----:B------:R-:W-:-:S05]  /*98d0*/  VIADD R4, R4, 0x70 ;  /* 0x0000007004047836 */ /* 0x000fca0000000000 */
[----:B------:R-:W-:-:S13]  /*98e0*/  ISETP.GE.AND P0, PT, R4, UR40, PT ;  /* 0x0000002804007c0c */ /* 0x000fda000bf06270 */
[----:B-1----:R-:W-:-:S04]  /*98f0*/  @!P0 LEA R2, P1, R37, R14, 0x1 ;  /* 0x0000000e25028211 */ /* 0x002fc800078208ff */
[----:B--2---:R-:W-:-:S05]  /*9900*/  @!P0 IADD3.X R3, RZ, R6, RZ, P1, !PT ;  /* 0x00000006ff038210 */ /* 0x004fca0000ffe4ff */
[----:B------:R-:W-:Y:S01]  /*9910*/  @!PT LDS RZ, [RZ] ;  /* 0x00000000fffff984 */ /* 0x000fe20000000800 */
[----:B------:R-:W-:Y:S01]  /*9920*/  @!PT LDS RZ, [RZ] ;  /* 0x00000000fffff984 */ /* 0x000fe20000000800 */
[----:B------:R-:W-:Y:S01]  /*9930*/  @!PT LDS RZ, [RZ] ;  /* 0x00000000fffff984 */ /* 0x000fe20000000800 */
[----:B------:R0:W-:Y:S04]  /*9940*/  @!P0 LDGSTS.E.BYPASS.LTC128B.128 [R20+0xfc00], desc[UR36][R2.64], !P3 ;  /* 0x0fc0000002148fae */ /* 0x0001e8000d901d64 */
[----:B------:R0:W-:Y:S04]  /*9950*/  @!P0 LDGSTS.E.BYPASS.LTC128B.128 [R20+0x13c00], desc[UR36][R2.64+0x80], !P4 ;  /* 0x13c0008002148fae */ /* 0x0001e8000e101d64 */
[----:B------:R0:W-:Y:S01]  /*9960*/  @!P0 LDGSTS.E.BYPASS.LTC128B.128 [R20+0x17c00], desc[UR36][R2.64+0x100], !P5 ;  /* 0x17c0010002148fae */ /* 0x0001e2000e901d64 */
[----:B------:R-:W-:Y:S01]  /*9970*/  NOP ;  /* 0x0000000000007918 */ /* 0x000fe20000000000 */
[----:B------:R-:W-:Y:S02]  /*9980*/  SYNCS.ARRIVE.TRANS64.RED.A0T1 RZ, [UR39+0x2a800], RZ ;  /* 0x02a800ffffff79a7 */ /* 0x000fe40008200427 */
[----:B------:R-:W-:Y:S01]  /*9990*/  ARRIVES.LDGSTSBAR.64.TRANSCNT [UR39+0x2a800] ;  /* 0x02a80000ff0079b0 */ /* 0x000fe20008000aa7 */
[----:B---3--:R-:W-:-:S04]  /*99a0*/  LOP3.LUT R0, R0, 0x1, RZ, 0xc, !PT ;  /* 0x0000000100007812 */ /* 0x008fc800078e0cff */
[----:B------:R-:W-:Y:S01]  /*99b0*/  SHF.L.U32 R0, R0, 0x1f, RZ ;  /* 0x0000001f00007819 */ /* 0x000fe200000006ff */
[----:B------:R-:W-:Y:S01]  /*99c0*/  NOP ;  /* 0x0000000000007918 */ /* 0x000fe20000000000 */
[----:B------:R-:W-:Y:S01]  /*99d0*/  SYNCS.ARRIVE.TRANS64.A1T0 RZ, [UR39+0x2a800], RZ ;  /* 0x02a800ffffff79a7 */ /* 0x000fe20008100027 */
[----:B------:R-:W-:Y:S01]  /*99e0*/  BSSY B0, `(.L_x_53) ;  /* 0x0000003000007945 */ /* 0x000fe20003800000 */
[----:B------:R-:W1:Y:S03]  /*99f0*/  SYNCS.PHASECHK.TRANS64.TRYWAIT P0, [UR39+0x2a820], R0 ;  /* 0x02a82000ff0075a7 */ /* 0x000e660008000167 */
[----:B01----:R-:W-:Y:S05]  /*9a00*/  @!P0 BRA `(.L_x_54) ;  /* 0x0000002c00788947 */ /* 0x003fea0003800000 */
.L_x_125:
[----:B------:R-:W-:Y:S05]  /*9a10*/  BSYNC B0 ;  /* 0x0000000000007941 */ /* 0x000fea0003800000 */
.L_x_53:
[----:B------:R-:W-:Y:S01]  /*9a20*/  UISETP.GE.AND UP0, UPT, UR38, 0x61, UPT ;  /* 0x000000612600788c */ /* 0x000fe2000bf06270 */
[----:B------:R-:W-:-:S05]  /*9a30*/  IMAD.U32 R20, RZ, RZ, UR43 ;  /* 0x0000002bff147e24 */ /* 0x000fca000f8e00ff */
[----:B------:R-:W-:-:S13]  /*9a40*/  PLOP3.LUT P0, PT, PT, PT, UP0, 0x40, 0x0 ;  /* 0x000000000000781c */ /* 0x000fda0003f0e808 */
[----:B------:R-:W-:Y:S05]  /*9a50*/  @P0 BRA `(.L_x_55) ;  /* 0x0000000c00b80947 */ /* 0x000fea0003800000 */
[----:B------:R-:W-:Y:S01]  /*9a60*/  BSSY B0, `(.L_x_55) ;  /* 0x00000ed000007945 */ /* 0x000fe20003800000 */
[----:B------:R-:W-:Y:S01]  /*9a70*/  IMAD.MOV.U32 R21, RZ, RZ, R25 ;  /* 0x000000ffff157224 */ /* 0x000fe200078e0019 */
[----:B------:R-:W-:Y:S01]  /*9a80*/  MOV R7, R22 ;  /* 0x0000001600077202 */ /* 0x000fe20000000f00 */
[----:B------:R-:W-:Y:S02]  /*9a90*/  IMAD.U32 R6, RZ, RZ, UR41 ;  /* 0x00000029ff067e24 */ /* 0x000fe4000f8e00ff */
[----:B------:R-:W-:-:S07]  /*9aa0*/  IMAD.U32 R28, RZ, RZ, UR43 ;  /* 0x0000002bff1c7e24 */ /* 0x000fce000f8e00ff */
.L_x_68:
[----:B0-----:R-:W0:Y:S01]  /*9ab0*/  LDC R0, c[0x0][0x430] ;  /* 0x00010c00ff007b82 */ /* 0x001e220000000800 */
[----:B------:R-:W-:Y:S01]  /*9ac0*/  ISETP.GT.U32.AND P0, PT, R26, 0x5f, PT ;  /* 0x0000005f1a00780c */ /* 0x000fe20003f04070 */
[----:B------:R-:W-:Y:S01]  /*9ad0*/  IMAD R3, R6, 0x60, R31 ;  /* 0x0000006006037824 */ /* 0x000fe200078e021f */
[----:B------:R-:W-:Y:S01]  /*9ae0*/  LOP3.LUT P2, RZ, R16, 0x20, RZ, 0xc0, !PT ;  /* 0x0000002010ff7812 */ /* 0x000fe2000784c0ff */
[----:B------:R-:W-:Y:S01]  /*9af0*/  VIADD R22, R7, 0x1 ;  /* 0x0000000107167836 */ /* 0x000fe20000000000 */
[----:B------:R-:W-:Y:S02]  /*9b00*/  ULDC UR4, c[0x0][0x430] ;  /* 0x00010c0000047ab9 */ /* 0x000fe40000000800 */
[----:B------:R-:W-:-:S05]  /*9b10*/  IADD3 R10, R26, R3, RZ ;  /* 0x000000031a0a7210 */ /* 0x000fca0007ffe0ff */
[----:B------:R-:W-:Y:S02]  /*9b20*/  IMAD.MOV.U32 R11, RZ, RZ, R10 ;  /* 0x000000ffff0b7224 */ /* 0x000fe400078e000a */
[----:B------:R-:W1:Y:S01]  /*9b30*/  @!P0 LDC.64 R8, c[0x0][0x428] ;  /* 0x00010a00ff088b82 */ /* 0x000e620000000a00 */
[----:B0-----:R-:W-:-:S13]  /*9b40*/  ISETP.NE.AND P1, PT, R0, 0x1, PT ;  /* 0x000000010000780c */ /* 0x001fda0003f25270 */
[----:B------:R-:W0:Y:S08]  /*9b50*/  @P1 LDC R5, c[0x0][0x434] ;  /* 0x00010d00ff051b82 */ /* 0x000e300000000800 */
[----:B------:R-:W2:Y:S01]  /*9b60*/  @P1 LDC R3, c[0x0][0x438] ;  /* 0x00010e00ff031b82 */ /* 0x000ea20000000800 */
[----:B0-----:R-:W-:-:S07]  /*9b70*/  @P1 IMAD.HI.U32 R0, R10, R5, RZ ;  /* 0x000000050a001227 */ /* 0x001fce00078e00ff */
[----:B------:R-:W0:Y:S01]  /*9b80*/  @!P0 LDC.64 R4, c[0x0][0x418] ;  /* 0x00010600ff048b82 */ /* 0x000e220000000a00 */
[----:B--2---:R-:W-:Y:S01]  /*9b90*/  @P1 SHF.R.U32.HI R11, RZ, R3, R0 ;  /* 0x00000003ff0b1219 */ /* 0x004fe20000011600 */
[----:B-1----:R-:W-:-:S03]  /*9ba0*/  @!P0 IMAD R0, R32, R8, RZ ;  /* 0x0000000820008224 */ /* 0x002fc600078e02ff */
[--C-:B------:R-:W-:Y:S01]  /*9bb0*/  @!P0 SHF.R.S32.HI R3, RZ, 0x1f, R11.reuse ;  /* 0x0000001fff038819 */ /* 0x100fe2000001140b */
[----:B------:R-:W-:Y:S02]  /*9bc0*/  @!P0 IMAD.MOV.U32 R2, RZ, RZ, R11 ;  /* 0x000000ffff028224 */ /* 0x000fe400078e000b */
[C---:B------:R-:W-:Y:S02]  /*9bd0*/  @!P0 IMAD R9, R30.reuse, R9, R0 ;  /* 0x000000091e098224 */ /* 0x040fe400078e0200 */
[----:B------:R-:W-:-:S05]  /*9be0*/  @!P0 IMAD.WIDE.U32 R2, R30, R8, R2 ;  /* 0x000000081e028225 */ /* 0x000fca00078e0002 */
[----:B------:R-:W-:Y:S02]  /*9bf0*/  @!P0 IADD3 R0, R9, R3, RZ ;  /* 0x0000000309008210 */ /* 0x000fe40007ffe0ff */
[----:B0-----:R-:W-:-:S04]  /*9c00*/  @!P0 LEA R4, P1, R2, R4, 0x2 ;  /* 0x0000000402048211 */ /* 0x001fc800078210ff */
[----:B------:R-:W-:Y:S01]  /*9c10*/  @!P0 LEA.HI.X R5, R2, R5, R0, 0x2, P1 ;  /* 0x0000000502058211 */ /* 0x000fe200008f1400 */
[----:B------:R-:W-:Y:S01]  /*9c20*/  IMAD.MOV.U32 R0, RZ, RZ, RZ ;  /* 0x000000ffff007224 */ /* 0x000fe200078e00ff */
[----:B------:R-:W-:-:S05]  /*9c30*/  IADD3 R3, -R11, RZ, RZ ;  /* 0x000000ff0b037210 */ /* 0x000fca0007ffe1ff */
[----:B------:R0:W5:Y:S01]  /*9c40*/  @!P0 LDG.E R0, desc[UR36][R4.64] ;  /* 0x0000002404008981 */ /* 0x000162000c1e1900 */
[----:B------:R-:W-:Y:S01]  /*9c50*/  ISETP.NE.AND P0, PT, R22, 0x2, PT ;  /* 0x000000021600780c */ /* 0x000fe20003f05270 */
[----:B------:R-:W-:-:S03]  /*9c60*/  IMAD.MOV.U32 R20, RZ, RZ, R6 ;  /* 0x000000ffff147224 */ /* 0x000fc600078e0006 */
[----:B------:R-:W-:Y:S02]  /*9c70*/  SEL R2, RZ, 0x1, P0 ;  /* 0x00000001ff027807 */ /* 0x000fe40000000000 */
[----:B------:R-:W-:Y:S02]  /*9c80*/  SEL R22, R22, RZ, P0 ;  /* 0x000000ff16167207 */ /* 0x000fe40000000000 */
[----:B------:R-:W-:Y:S01]  /*9c90*/  LOP3.LUT R25, R21, R2, RZ, 0x3c, !PT ;  /* 0x0000000215197212 */ /* 0x000fe200078e3cff */
[----:B0-----:R-:W-:Y:S01]  /*9ca0*/  IMAD R4, R3, UR4, R10 ;  /* 0x0000000403047c24 */ /* 0x001fe2000f8e020a */
[----:B------:R-:W-:Y:S06]  /*9cb0*/  @!P2 BRA `(.L_x_56) ;  /* 0x000000000004a947 */ /* 0x000fec0003800000 */
[----:B------:R-:W-:Y:S01]  /*9cc0*/  BPT.TRAP 0x1 ;  /* 0x000000040000795c */ /* 0x000fe20000300000 */
.L_x_56:
[----:B------:R-:W-:Y:S01]  /*9cd0*/  LEA R6, R22, UR39, 0x3 ;  /* 0x0000002716067c11 */ /* 0x000fe2000f8e18ff */
[----:B------:R-:W-:Y:S01]  /*9ce0*/  BSSY B1, `(.L_x_57) ;  /* 0x0000004000017945 */ /* 0x000fe20003800000 */
[----:B------:R-:W-:-:S04]  /*9cf0*/  SHF.L.U32 R3, R25, 0x1f, RZ ;  /* 0x0000001f19037819 */ /* 0x000fc800000006ff */
[----:B------:R-:W0:Y:S02]  /*9d00*/  SYNCS.PHASECHK.TRANS64.TRYWAIT P0, [R6+URZ+0x2a840], R3 ;  /* 0x02a84003060075a7 */ /* 0x000e24000800017f */
[----:B0-----:R-:W-:Y:S05]  /*9d10*/  @!P0 BRA `(.L_x_58) ;  /* 0x0000002800cc8947 */ /* 0x001fea0003800000 */
.L_x_126:
[----:B------:R-:W-:Y:S05]  /*9d20*/  BSYNC B1 ;  /* 0x0000000000017941 */ /* 0x000fea0003800000 */
.L_x_57:
[----:B------:R-:W-:Y:S01]  /*9d30*/  SHF.R.S32.HI R23, RZ, 0x1f, R4 ;  /* 0x0000001fff177819 */ /* 0x000fe20000011404 */
[----:B------:R-:W-:Y:S01]  /*9d40*/  ULDC.64 UR4, c[0x0][0x300] ;  /* 0x0000c00000047ab9 */ /* 0x000fe20000000a00 */
[----:B-----5:R-:W-:Y:S01]  /*9d50*/  SHF.R.S32.HI R24, RZ, 0x1f, R0 ;  /* 0x0000001fff187819 */ /* 0x020fe20000011400 */
[----:B------:R-:W-:Y:S01]  /*9d60*/  IMAD R9, R22, 0x4800, R27 ;  /* 0x0000480016097824 */ /* 0x000fe200078e021b */
[C---:B------:R-:W-:Y:S01]  /*9d70*/  LOP3.LUT P3, RZ, R16.reuse, 0x10, RZ, 0xc0, !PT ;  /* 0x0000001010ff7812 */ /* 0x040fe2000786c0ff */
[----:B0-----:R-:W-:Y:S01]  /*9d80*/  IMAD R3, R23, UR4, RZ ;  /* 0x0000000417037c24 */ /* 0x001fe2000f8e02ff */
[C---:B------:R-:W-:Y:S02]  /*9d90*/  LOP3.LUT P2, RZ, R16.reuse, 0x8, RZ, 0xc0, !PT ;  /* 0x0000000810ff7812 */ /* 0x040fe4000784c0ff */
[----:B------:R-:W-:Y:S01]  /*9da0*/  LOP3.LUT P1, RZ, R16, 0x4, RZ, 0xc0, !PT ;  /* 0x0000000410ff7812 */ /* 0x000fe2000782c0ff */
[C---:B------:R-:W-:Y:S02]  /*9db0*/  IMAD R5, R4.reuse, UR5, R3 ;  /* 0x0000000504057c24 */ /* 0x040fe4000f8e0203 */
[----:B------:R-:W-:Y:S01]  /*9dc0*/  IMAD.WIDE.U32 R2, R4, UR4, RZ ;  /* 0x0000000404027c25 */ /* 0x000fe2000f8e00ff */
[----:B------:R-:W-:-:S03]  /*9dd0*/  ULDC.64 UR4, c[0x0][0x310] ;  /* 0x0000c40000047ab9 */ /* 0x000fc60000000a00 */
[----:B------:R-:W-:Y:S02]  /*9de0*/  IMAD.IADD R3, R3, 0x1, R5 ;  /* 0x0000000103037824 */ /* 0x000fe400078e0205 */
[----:B------:R-:W-:Y:S02]  /*9df0*/  IMAD R5, R24, UR4, RZ ;  /* 0x0000000418057c24 */ /* 0x000fe4000f8e02ff */
[----:B------:R-:W-:-:S04]  /*9e00*/  IMAD.WIDE.U32 R2, R0, UR4, R2 ;  /* 0x0000000400027c25 */ /* 0x000fc8000f8e0002 */
[----:B------:R-:W-:Y:S01]  /*9e10*/  IMAD R5, R0, UR5, R5 ;  /* 0x0000000500057c24 */ /* 0x000fe2000f8e0205 */
[----:B------:R-:W-:Y:S02]  /*9e20*/  ULDC.64 UR4, c[0x0][0x308] ;  /* 0x0000c20000047ab9 */ /* 0x000fe40000000a00 */
[----:B------:R-:W-:Y:S02]  /*9e30*/  IMAD R8, R29, UR4, RZ ;  /* 0x000000041d087c24 */ /* 0x000fe4000f8e02ff */
[----:B------:R-:W-:Y:S02]  /*9e40*/  IADD3 R3, R3, R5, RZ ;  /* 0x0000000503037210 */ /* 0x000fe40007ffe0ff */
        /* <DEDUP_REMOVED lines=9> */
[----:B------:R-:W-:Y:S01]  /*9ee0*/  IMAD.SHL.U32 R5, R37, 0x2, RZ ;  /* 0x0000000225057824 */ /* 0x000fe200078e00ff */
[----:B------:R-:W-:Y:S02]  /*9ef0*/  LEA R9, R9, UR39, 0x1 ;  /* 0x0000002709097c11 */ /* 0x000fe4000f8e08ff */
[----:B------:R-:W1:Y:S04]  /*9f00*/  SHFL.IDX PT, R3, R10, RZ, 0x181f ;  /* 0x00181fff0a037589 */ /* 0x000e6800000e0000 */
[----:B------:R-:W-:Y:S01]  /*9f10*/  SHFL.IDX PT, R35, R10, 0x2, 0x181f ;  /* 0x00581f000a237f89 */ /* 0x000fe200000e0000 */
[----:B0-----:R-:W-:-:S03]  /*9f20*/  IADD3 R2, P0, R14, R5, RZ ;  /* 0x000000050e027210 */ /* 0x001fc60007f1e0ff */
[----:B------:R-:W0:Y:S01]  /*9f30*/  SHFL.IDX PT, R14, R8, 0x1, 0x181f ;  /* 0x00381f00080e7f89 */ /* 0x000e2200000e0000 */
[----:B-1----:R-:W-:-:S05]  /*9f40*/  IADD3.X R3, RZ, R3, RZ, P0, !PT ;  /* 0x00000003ff037210 */ /* 0x002fca00007fe4ff */
[----:B------:R-:W-:Y:S04]  /*9f50*/  LDGSTS.E.BYPASS.LTC128B.128 [R9+0x18400], desc[UR36][R2.64], !P3 ;  /* 0x1840000002097fae */ /* 0x000fe8000d901d64 */
[----:B------:R-:W-:Y:S04]  /*9f60*/  LDGSTS.E.BYPASS.LTC128B.128 [R9+0x1b400], desc[UR36][R2.64+0x80], !P2 ;  /* 0x1b40008002097fae */ /* 0x000fe8000d101d64 */
[----:B------:R1:W-:Y:S04]  /*9f70*/  LDGSTS.E.BYPASS.LTC128B.128 [R9+0x1e400], desc[UR36][R2.64+0x100], !P1 ;  /* 0x1e40010002097fae */ /* 0x0003e8000c901d64 */
[----:B-1----:R-:W1:Y:S01]  /*9f80*/  SHFL.IDX PT, R3, R10, 0x1, 0x181f ;  /* 0x00381f000a037f89 */ /* 0x002e6200000e0000 */
[----:B0-----:R-:W-:-:S03]  /*9f90*/  IADD3 R2, P0, R14, R5, RZ ;  /* 0x000000050e027210 */ /* 0x001fc60007f1e0ff */
[----:B------:R-:W0:Y:S02]  /*9fa0*/  SHFL.IDX PT, R14, R8, 0x2, 0x181f ;  /* 0x00581f00080e7f89 */ /* 0x000e2400000e0000 */
[----:B-1----:R-:W-:-:S05]  /*9fb0*/  IMAD.X R3, RZ, RZ, R3, P0 ;  /* 0x000000ffff037224 */ /* 0x002fca00000e0603 */
[----:B------:R-:W-:Y:S04]  /*9fc0*/  LDGSTS.E.BYPASS.LTC128B.128 [R9+0x18c00], desc[UR36][R2.64], !P3 ;  /* 0x18c0000002097fae */ /* 0x000fe8000d901d64 */
[----:B------:R-:W-:Y:S04]  /*9fd0*/  LDGSTS.E.BYPASS.LTC128B.128 [R9+0x1bc00], desc[UR36][R2.64+0x80], !P2 ;  /* 0x1bc0008002097fae */ /* 0x000fe8000d101d64 */
[----:B------:R0:W-:Y:S02]  /*9fe0*/  LDGSTS.E.BYPASS.LTC128B.128 [R9+0x1ec00], desc[UR36][R2.64+0x100], !P1 ;  /* 0x1ec0010002097fae */ /* 0x0001e4000c901d64 */
[----:B0-----:R-:W-:-:S02]  /*9ff0*/  IADD3 R2, P0, R14, R5, RZ ;  /* 0x000000050e027210 */ /* 0x001fc40007f1e0ff */
[----:B------:R-:W0:Y:S03]  /*a000*/  SHFL.IDX PT, R14, R8, 0x3, 0x181f ;  /* 0x00781f00080e7f89 */ /* 0x000e2600000e0000 */
[----:B------:R-:W-:Y:S02]  /*a010*/  IMAD.X R3, RZ, RZ, R35, P0 ;  /* 0x000000ffff037224 */ /* 0x000fe400000e0623 */
[----:B------:R-:W1:Y:S04]  /*a020*/  SHFL.IDX PT, R35, R10, 0x3, 0x181f ;  /* 0x00781f000a237f89 */ /* 0x000e6800000e0000 */
[----:B------:R-:W-:Y:S04]  /*a030*/  LDGSTS.E.BYPASS.LTC128B.128 [R9+0x19400], desc[UR36][R2.64], !P3 ;  /* 0x1940000002097fae */ /* 0x000fe8000d901d64 */
[----:B------:R-:W-:Y:S04]  /*a040*/  LDGSTS.E.BYPASS.LTC128B.128 [R9+0x1c400], desc[UR36][R2.64+0x80], !P2 ;  /* 0x1c40008002097fae */ /* 0x000fe8000d101d64 */
[----:B------:R0:W-:Y:S02]  /*a050*/  LDGSTS.E.BYPASS.LTC128B.128 [R9+0x1f400], desc[UR36][R2.64+0x100], !P1 ;  /* 0x1f40010002097fae */ /* 0x0001e4000c901d64 */
[----:B0-----:R-:W-:-:S02]  /*a060*/  IADD3 R2, P0, R14, R5, RZ ;  /* 0x000000050e027210 */ /* 0x001fc40007f1e0ff */
[----:B------:R-:W0:Y:S02]  /*a070*/  SHFL.IDX PT, R14, R8, 0x4, 0x181f ;  /* 0x00981f00080e7f89 */ /* 0x000e2400000e0000 */
[----:B-1----:R-:W-:Y:S02]  /*a080*/  IADD3.X R3, RZ, R35, RZ, P0, !PT ;  /* 0x00000023ff037210 */ /* 0x002fe400007fe4ff */
[----:B------:R-:W1:Y:S04]  /*a090*/  SHFL.IDX PT, R35, R10, 0x4, 0x181f ;  /* 0x00981f000a237f89 */ /* 0x000e6800000e0000 */
[----:B------:R-:W-:Y:S04]  /*a0a0*/  LDGSTS.E.BYPASS.LTC128B.128 [R9+0x19c00], desc[UR36][R2.64], !P3 ;  /* 0x19c0000002097fae */ /* 0x000fe8000d901d64 */
[----:B------:R-:W-:Y:S04]  /*a0b0*/  LDGSTS.E.BYPASS.LTC128B.128 [R9+0x1cc00], desc[UR36][R2.64+0x80], !P2 ;  /* 0x1cc0008002097fae */ /* 0x000fe8000d101d64 */
[----:B------:R0:W-:Y:S02]  /*a0c0*/  LDGSTS.E.BYPASS.LTC128B.128 [R9+0x1fc00], desc[UR36][R2.64+0x100], !P1 ;  /* 0x1fc0010002097fae */ /* 0x0001e4000c901d64 */
[----:B0-----:R-:W-:-:S02]  /*a0d0*/  IADD3 R2, P0, R14, R5, RZ ;  /* 0x000000050e027210 */ /* 0x001fc40007f1e0ff */
[----:B------:R0:W2:Y:S03]  /*a0e0*/  SHFL.IDX PT, R14, R8, 0x5, 0x181f ;  /* 0x00b81f00080e7f89 */ /* 0x0000a600000e0000 */
[----:B-1----:R-:W-:Y:S02]  /*a0f0*/  IMAD.X R3, RZ, RZ, R35, P0 ;  /* 0x000000ffff037224 */ /* 0x002fe400000e0623 */
[----:B------:R0:W1:Y:S04]  /*a100*/  SHFL.IDX PT, R35, R10, 0x5, 0x181f ;  /* 0x00b81f000a237f89 */ /* 0x00006800000e0000 */
[----:B------:R0:W-:Y:S04]  /*a110*/  LDGSTS.E.BYPASS.LTC128B.128 [R9+0x1a400], desc[UR36][R2.64], !P3 ;  /* 0x1a40000002097fae */ /* 0x0001e8000d901d64 */
[----:B------:R0:W-:Y:S04]  /*a120*/  LDGSTS.E.BYPASS.LTC128B.128 [R9+0x1d400], desc[UR36][R2.64+0x80], !P2 ;  /* 0x1d40008002097fae */ /* 0x0001e8000d101d64 */
[----:B------:R0:W-:Y:S02]  /*a130*/  LDGSTS.E.BYPASS.LTC128B.128 [R9+0x20400], desc[UR36][R2.64+0x100], !P1 ;  /* 0x2040010002097fae */ /* 0x0001e4000c901d64 */
.L_x_140:
[----:B0-2---:R-:W-:-:S05]  /*a140*/  IADD3 R2, P0, R14, R5, RZ ;  /* 0x000000050e027210 */ /* 0x005fca0007f1e0ff */
[----:B-1----:R-:W-:Y:S01]  /*a150*/  IMAD.X R3, RZ, RZ, R35, P0 ;  /* 0x000000ffff037224 */ /* 0x002fe200000e0623 */
[----:B------:R-:W-:-:S04]  /*a160*/  PLOP3.LUT P0, PT, PT, PT, PT, 0x80, 0x0 ;  /* 0x000000000000781c */ /* 0x000fc80003f0f070 */
[----:B------:R-:W-:Y:S01]  /*a170*/  @!PT LDS RZ, [RZ] ;  /* 0x00000000fffff984 */ /* 0x000fe20000000800 */
[----:B------:R-:W-:Y:S01]  /*a180*/  @!PT LDS RZ, [RZ] ;  /* 0x00000000fffff984 */ /* 0x000fe20000000800 */
[----:B------:R-:W-:Y:S01]  /*a190*/  @!PT LDS RZ, [RZ] ;  /* 0x00000000fffff984 */ /* 0x000fe20000000800 */
[----:B------:R0:W-:Y:S04]  /*a1a0*/  LDGSTS.E.BYPASS.LTC128B.128 [R9+0x1ac00], desc[UR36][R2.64], !P3 ;  /* 0x1ac0000002097fae */ /* 0x0001e8000d901d64 */
[----:B------:R0:W-:Y:S04]  /*a1b0*/  LDGSTS.E.BYPASS.LTC128B.128 [R9+0x1dc00], desc[UR36][R2.64+0x80], !P2 ;  /* 0x1dc0008002097fae */ /* 0x0001e8000d101d64 */
[----:B------:R0:W-:Y:S01]  /*a1c0*/  LDGSTS.E.BYPASS.LTC128B.128 [R9+0x20c00], desc[UR36][R2.64+0x100], !P1 ;  /* 0x20c0010002097fae */ /* 0x0001e2000c901d64 */
[----:B------:R-:W-:Y:S01]  /*a1d0*/  NOP ;  /* 0x0000000000007918 */ /* 0x000fe20000000000 */
.L_x_60:
        /* <DEDUP_REMOVED lines=10> */
.L_x_61:
[----:B------:R1:W-:Y:S01]  /*a280*/  SYNCS.ARRIVE.TRANS64.A1T0 RZ, [R6+URZ+0x2a830], RZ ;  /* 0x02a830ff06ff79a7 */ /* 0x0003e2000810003f */
[----:B------:R-:W-:Y:S05]  /*a290*/  @!P2 BRA `(.L_x_62) ;  /* 0x000000000004a947 */ /* 0x000fea0003800000 */
[----:B------:R-:W-:Y:S01]  /*a2a0*/  BPT.TRAP 0x1 ;  /* 0x000000040000795c */ /* 0x000fe20000300000 */
.L_x_62:
[----:B0-----:R-:W-:Y:S01]  /*a2b0*/  SHF.L.U32 R9, R21, 0x1f, RZ ;  /* 0x0000001f15097819 */ /* 0x001fe200000006ff */
[----:B------:R-:W-:Y:S01]  /*a2c0*/  BSSY B1, `(.L_x_63) ;  /* 0x0000006000017945 */ /* 0x000fe20003800000 */
[----:B-1----:R-:W-:Y:S02]  /*a2d0*/  LEA R6, R7, UR39, 0x3 ;  /* 0x0000002707067c11 */ /* 0x002fe4000f8e18ff */
[----:B------:R-:W-:Y:S02]  /*a2e0*/  MOV R3, 0xffffffa0 ;  /* 0xffffffa000037802 */ /* 0x000fe40000000f00 */
[----:B------:R-:W0:Y:S03]  /*a2f0*/  SYNCS.PHASECHK.TRANS64.TRYWAIT P0, [R6+URZ+0x2a860], R9 ;  /* 0x02a86009060075a7 */ /* 0x000e26000800017f */
[----:B------:R-:W-:Y:S01]  /*a300*/  IMAD R3, R28, R3, UR38 ;  /* 0x000000261c037e24 */ /* 0x000fe2000f8e0203 */
[----:B0-----:R-:W-:Y:S06]  /*a310*/  @!P0 BRA `(.L_x_64) ;  /* 0x0000002c00188947 */ /* 0x001fec0003800000 */
.L_x_141:
[----:B------:R-:W-:Y:S05]  /*a320*/  BSYNC B1 ;  /* 0x0000000000017941 */ /* 0x000fea0003800000 */
.L_x_63:
[----:B------:R-:W-:Y:S01]  /*a330*/  UMOV UR4, 0xffffffff ;  /* 0xffffffff00047882 */ /* 0x000fe20000000000 */
[C---:B------:R-:W-:Y:S01]  /*a340*/  LOP3.LUT P2, RZ, R16.reuse, 0x2, RZ, 0xc0, !PT ;  /* 0x0000000210ff7812 */ /* 0x040fe2000784c0ff */
[----:B------:R-:W-:Y:S01]  /*a350*/  IMAD R7, R7, 0x3000, R27 ;  /* 0x0000300007077824 */ /* 0x000fe200078e021b */
[----:B------:R-:W-:Y:S01]  /*a360*/  LOP3.LUT P1, RZ, R16, 0x1, RZ, 0xc0, !PT ;  /* 0x0000000110ff7812 */ /* 0x000fe2000782c0ff */
[----:B------:R-:W-:Y:S01]  /*a370*/  IMAD.IADD R8, R3, 0x1, -R34 ;  /* 0x0000000103087824 */ /* 0x000fe200078e0a22 */
[----:B------:R-:W-:Y:S11]  /*a380*/  BRA.DIV UR4, `(.L_x_65) ;  /* 0x0000002e04107947 */ /* 0x000ff6000b800000 */
[----:B------:R-:W1:Y:S01]  /*a390*/  SHFL.IDX PT, R14, R17, RZ, 0x181f ;  /* 0x00181fff110e7589 */ /* 0x000e6200000e0000 */
[----:B------:R-:W-:-:S03]  /*a3a0*/  LEA R7, R7, UR39, 0x1 ;  /* 0x0000002707077c11 */ /* 0x000fc6000f8e08ff */
[----:B------:R-:W2:Y:S01]  /*a3b0*/  SHFL.IDX PT, R3, R18, RZ, 0x181f ;  /* 0x00181fff12037589 */ /* 0x000ea200000e0000 */
[----:B-1----:R-:W-:-:S03]  /*a3c0*/  IADD3 R2, P0, R14, R5, RZ ;  /* 0x000000050e027210 */ /* 0x002fc60007f1e0ff */
[----:B------:R-:W1:Y:S02]  /*a3d0*/  SHFL.IDX PT, R14, R17, 0x1, 0x181f ;  /* 0x00381f00110e7f89 */ /* 0x000e6400000e0000 */
[----:B--2---:R-:W-:Y:S01]  /*a3e0*/  IMAD.X R3, RZ, RZ, R3, P0 ;  /* 0x000000ffff037224 */ /* 0x004fe200000e0603 */
[----:B------:R-:W-:-:S13]  /*a3f0*/  ISETP.LT.OR P0, PT, R8, 0x1, P2 ;  /* 0x000000010800780c */ /* 0x000fda0001701670 */
[----:B------:R-:W-:Y:S01]  /*a400*/  LDGSTS.E.BYPASS.LTC128B.128 [R7+0x400], desc[UR36][R2.64], !P0 ;  /* 0x0040000002077fae */ /* 0x000fe2000c101d64 */
[----:B------:R-:W-:-:S13]  /*a410*/  ISETP.LT.OR P0, PT, R8, 0x1, P1 ;  /* 0x000000010800780c */ /* 0x000fda0000f01670 */
[----:B------:R2:W-:Y:S04]  /*a420*/  LDGSTS.E.BYPASS.LTC128B.128 [R7+0x3400], desc[UR36][R2.64+0x80], !P0 ;  /* 0x0340008002077fae */ /* 0x0005e8000c101d64 */
[----:B--2---:R-:W2:Y:S01]  /*a430*/  SHFL.IDX PT, R3, R18, 0x1, 0x181f ;  /* 0x00381f0012037f89 */ /* 0x004ea200000e0000 */
[----:B-1----:R-:W-:-:S03]  /*a440*/  IADD3 R2, P0, R14, R5, RZ ;  /* 0x000000050e027210 */ /* 0x002fc60007f1e0ff */
[----:B------:R-:W1:Y:S01]  /*a450*/  SHFL.IDX PT, R14, R17, 0x2, 0x181f ;  /* 0x00581f00110e7f89 */ /* 0x000e6200000e0000 */
[----:B--2---:R-:W-:Y:S02]  /*a460*/  IADD3.X R3, RZ, R3, RZ, P0, !PT ;  /* 0x00000003ff037210 */ /* 0x004fe400007fe4ff */
[----:B------:R-:W-:-:S13]  /*a470*/  ISETP.LT.OR P0, PT, R8, 0x11, P2 ;  /* 0x000000110800780c */ /* 0x000fda0001701670 */
[----:B------:R-:W-:Y:S01]  /*a480*/  LDGSTS.E.BYPASS.LTC128B.128 [R7+0xc00], desc[UR36][R2.64], !P0 ;  /* 0x00c0000002077fae */ /* 0x000fe2000c101d64 */
[----:B------:R-:W-:-:S13]  /*a490*/  ISETP.LT.OR P0, PT, R8, 0x11, P1 ;  /* 0x000000110800780c */ /* 0x000fda0000f01670 */
[----:B------:R2:W-:Y:S04]  /*a4a0*/  LDGSTS.E.BYPASS.LTC128B.128 [R7+0x3c00], desc[UR36][R2.64+0x80], !P0 ;  /* 0x03c0008002077fae */ /* 0x0005e8000c101d64 */
[----:B--2---:R-:W2:Y:S01]  /*a4b0*/  SHFL.IDX PT, R3, R18, 0x2, 0x181f ;  /* 0x00581f0012037f89 */ /* 0x004ea200000e0000 */
        /* <DEDUP_REMOVED lines=17> */
[----:B------:R-:W1:Y:S04]  /*a5d0*/  SHFL.IDX PT, R18, R18, 0x5, 0x181f ;  /* 0x00b81f0012127f89 */ /* 0x000e6800000e0000 */
[----:B------:R3:W4:Y:S01]  /*a5e0*/  SHFL.IDX PT, R14, R17, 0x5, 0x181f ;  /* 0x00b81f00110e7f89 */ /* 0x00072200000e0000 */
[----:B--2---:R-:W-:Y:S02]  /*a5f0*/  IADD3.X R3, RZ, R3, RZ, P0, !PT ;  /* 0x00000003ff037210 */ /* 0x004fe400007fe4ff */
[----:B------:R-:W-:-:S13]  /*a600*/  ISETP.LT.OR P0, PT, R8, 0x41, P2 ;  /* 0x000000410800780c */ /* 0x000fda0001701670 */
[----:B------:R3:W-:Y:S01]  /*a610*/  LDGSTS.E.BYPASS.LTC128B.128 [R7+0x2400], desc[UR36][R2.64], !P0 ;  /* 0x0240000002077fae */ /* 0x0007e2000c101d64 */
[----:B------:R-:W-:-:S13]  /*a620*/  ISETP.LT.OR P0, PT, R8, 0x41, P1 ;  /* 0x000000410800780c */ /* 0x000fda0000f01670 */
[----:B-1--4-:R3:W-:Y:S02]  /*a630*/  LDGSTS.E.BYPASS.LTC128B.128 [R7+0x5400], desc[UR36][R2.64+0x80], !P0 ;  /* 0x0540008002077fae */ /* 0x0127e4000c101d64 */
.L_x_155:
[----:B0--3--:R-:W-:Y:S01]  /*a640*/  IADD3 R2, P0, R14, R5, RZ ;  /* 0x000000050e027210 */ /* 0x009fe20007f1e0ff */
[----:B------:R-:W-:Y:S02]  /*a650*/  ULDC.64 UR4, c[0x0][0x328] ;  /* 0x0000ca0000047ab9 */ /* 0x000fe40000000a00 */
[----:B------:R-:W-:Y:S02]  /*a660*/  IMAD R23, R23, UR4, RZ ;  /* 0x0000000417177c24 */ /* 0x000fe4000f8e02ff */
[----:B------:R-:W-:Y:S01]  /*a670*/  IMAD.X R3, RZ, RZ, R18, P0 ;  /* 0x000000ffff037224 */ /* 0x000fe200000e0612 */
[----:B------:R-:W-:Y:S01]  /*a680*/  ISETP.LT.OR P0, PT, R8, 0x51, P2 ;  /* 0x000000510800780c */ /* 0x000fe20001701670 */
[----:B------:R-:W-:-:S12]  /*a690*/  IMAD R23, R4, UR5, R23 ;  /* 0x0000000504177c24 */ /* 0x000fd8000f8e0217 */
[----:B------:R-:W-:Y:S01]  /*a6a0*/  @!PT LDS RZ, [RZ] ;  /* 0x00000000fffff984 */ /* 0x000fe20000000800 */
[----:B------:R-:W-:Y:S01]  /*a6b0*/  @!PT LDS RZ, [RZ] ;  /* 0x00000000fffff984 */ /* 0x000fe20000000800 */
[----:B------:R-:W-:Y:S01]  /*a6c0*/  @!PT LDS RZ, [RZ] ;  /* 0x00000000fffff984 */ /* 0x000fe20000000800 */
[----:B------:R-:W-:Y:S01]  /*a6d0*/  LDGSTS.E.BYPASS.LTC128B.128 [R7+0x2c00], desc[UR36][R2.64], !P0 ;  /* 0x02c0000002077fae */ /* 0x000fe2000c101d64 */
[----:B------:R-:W-:-:S13]  /*a6e0*/  ISETP.LT.OR P0, PT, R8, 0x51, P1 ;  /* 0x000000510800780c */ /* 0x000fda0000f01670 */
[----:B------:R0:W-:Y:S01]  /*a6f0*/  LDGSTS.E.BYPASS.LTC128B.128 [R7+0x5c00], desc[UR36][R2.64+0x80], !P0 ;  /* 0x05c0008002077fae */ /* 0x0001e2000c101d64 */
[----:B------:R-:W-:Y:S01]  /*a700*/  PLOP3.LUT P0, PT, PT, PT, PT, 0x80, 0x0 ;  /* 0x000000000000781c */ /* 0x000fe20003f0f070 */
[----:B------:R-:W-:Y:S01]  /*a710*/  NOP ;  /* 0x0000000000007918 */ /* 0x000fe20000000000 */
[----:B0-----:R-:W-:Y:S01]  /*a720*/  IMAD.WIDE.U32 R2, R4, UR4, RZ ;  /* 0x0000000404027c25 */ /* 0x001fe2000f8e00ff */
[----:B------:R-:W-:-:S03]  /*a730*/  ULDC.64 UR4, c[0x0][0x338] ;  /* 0x0000ce0000047ab9 */ /* 0x000fc60000000a00 */
[----:B------:R-:W-:Y:S02]  /*a740*/  IMAD.IADD R3, R3, 0x1, R23 ;  /* 0x0000000103037824 */ /* 0x000fe400078e0217 */
[----:B------:R-:W-:Y:S02]  /*a750*/  IMAD R5, R24, UR4, RZ ;  /* 0x0000000418057c24 */ /* 0x000fe4000f8e02ff */
[----:B------:R-:W-:-:S04]  /*a760*/  IMAD.WIDE.U32 R2, R0, UR4, R2 ;  /* 0x0000000400027c25 */ /* 0x000fc8000f8e0002 */
[----:B------:R-:W-:-:S05]  /*a770*/  IMAD R5, R0, UR5, R5 ;  /* 0x0000000500057c24 */ /* 0x000fca000f8e0205 */
[----:B------:R-:W-:-:S07]  /*a780*/  IADD3 R5, R3, R5, RZ ;  /* 0x0000000503057210 */ /* 0x000fce0007ffe0ff */
.L_x_66:
        /* <DEDUP_REMOVED lines=10> */
.L_x_67:
[----:B------:R-:W-:Y:S01]  /*a830*/  ULDC.64 UR4, c[0x0][0x330] ;  /* 0x0000cc0000047ab9 */ /* 0x000fe20000000a00 */
[----:B------:R-:W-:Y:S01]  /*a840*/  IMAD.MOV.U32 R3, RZ, RZ, R5 ;  /* 0x000000ffff037224 */ /* 0x000fe200078e0005 */
[----:B------:R0:W-:Y:S01]  /*a850*/  SYNCS.ARRIVE.TRANS64.A1T0 RZ, [R6+URZ+0x2a850], RZ ;  /* 0x02a850ff06ff79a7 */ /* 0x0001e2000810003f */
[----:B------:R-:W-:Y:S01]  /*a860*/  IMAD R0, R29, UR4, RZ ;  /* 0x000000041d007c24 */ /* 0x000fe2000f8e02ff */
[----:B------:R-:W-:Y:S01]  /*a870*/  MOV R28, R20 ;  /* 0x00000014001c7202 */ /* 0x000fe20000000f00 */
[----:B------:R-:W-:-:S04]  /*a880*/  IMAD.WIDE.U32 R2, R19, UR4, R2 ;  /* 0x0000000413027c25 */ /* 0x000fc8000f8e0002 */
[----:B------:R-:W-:Y:S01]  /*a890*/  IMAD R5, R19, UR5, R0 ;  /* 0x0000000513057c24 */ /* 0x000fe2000f8e0200 */
[----:B------:R-:W-:Y:S01]  /*a8a0*/  ULDC.64 UR4, c[0x0][0x318] ;  /* 0x0000c60000047ab9 */ /* 0x000fe20000000a00 */
[----:B0-----:R-:W-:Y:S01]  /*a8b0*/  IADD3 R6, R20, -0x1, RZ ;  /* 0xffffffff14067810 */ /* 0x001fe20007ffe0ff */
[----:B------:R-:W-:Y:S01]  /*a8c0*/  IMAD.MOV.U32 R21, RZ, RZ, R25 ;  /* 0x000000ffff157224 */ /* 0x000fe200078e0019 */
[----:B------:R-:W-:Y:S01]  /*a8d0*/  LEA R17, P0, R2, UR4, 0x1 ;  /* 0x0000000402117c11 */ /* 0x000fe2000f8008ff */
[----:B------:R-:W-:Y:S02]  /*a8e0*/  IMAD.IADD R3, R5, 0x1, R3 ;  /* 0x0000000105037824 */ /* 0x000fe400078e0203 */
[----:B------:R-:W-:-:S03]  /*a8f0*/  IMAD.MOV.U32 R7, RZ, RZ, R22 ;  /* 0x000000ffff077224 */ /* 0x000fc600078e0016 */
[----:B------:R-:W-:Y:S02]  /*a900*/  LEA.HI.X R18, R2, UR5, R3, 0x1, P0 ;  /* 0x0000000502127c11 */ /* 0x000fe400080f0c03 */
[----:B------:R-:W-:-:S13]  /*a910*/  ISETP.GT.AND P0, PT, R20, RZ, PT ;  /* 0x000000ff1400720c */ /* 0x000fda0003f04270 */
[----:B------:R-:W-:Y:S05]  /*a920*/  @P0 BRA `(.L_x_68) ;  /* 0xfffffff000600947 */ /* 0x000fea000383ffff */
[----:B------:R-:W-:Y:S05]  /*a930*/  BSYNC B0 ;  /* 0x0000000000007941 */ /* 0x000fea0003800000 */
.L_x_55:
[----:B------:R-:W-:-:S13]  /*a940*/  LOP3.LUT P0, RZ, R16, 0x20, RZ, 0xc0, !PT ;  /* 0x0000002010ff7812 */ /* 0x000fda000780c0ff */
[----:B------:R-:W-:Y:S05]  /*a950*/  @!P0 BRA `(.L_x_69) ;  /* 0x0000000000048947 */ /* 0x000fea0003800000 */
[----:B------:R-:W-:Y:S01]  /*a960*/  BPT.TRAP 0x1 ;  /* 0x000000040000795c */ /* 0x000fe20000300000 */
.L_x_69:
[----:B------:R-:W-:Y:S01]  /*a970*/  LEA R4, R22, UR39, 0x3 ;  /* 0x0000002716047c11 */ /* 0x000fe2000f8e18ff */
[----:B------:R-:W-:Y:S01]  /*a980*/  IMAD.MOV.U32 R5, RZ, RZ, -0x60 ;  /* 0xffffffa0ff057424 */ /* 0x000fe200078e00ff */
[----:B0-----:R-:W-:Y:S01]  /*a990*/  SHF.L.U32 R3, R25, 0x1f, RZ ;  /* 0x0000001f19037819 */ /* 0x001fe200000006ff */
[----:B------:R-:W-:Y:S02]  /*a9a0*/  BSSY B0, `(.L_x_70) ;  /* 0x0000004000007945 */ /* 0x000fe40003800000 */
[----:B------:R-:W-:Y:S01]  /*a9b0*/  IMAD R5, R20, R5, UR38 ;  /* 0x0000002614057e24 */ /* 0x000fe2000f8e0205 */
[----:B------:R-:W0:Y:S02]  /*a9c0*/  SYNCS.PHASECHK.TRANS64.TRYWAIT P0, [R4+URZ+0x2a860], R3 ;  /* 0x02a86003040075a7 */ /* 0x000e24000800017f */
[----:B0-----:R-:W-:Y:S05]  /*a9d0*/  @!P0 BRA `(.L_x_71) ;  /* 0x0000002c00508947 */ /* 0x001fea0003800000 */
.L_x_156:
[----:B------:R-:W-:Y:S05]  /*a9e0*/  BSYNC B0 ;  /* 0x0000000000007941 */ /* 0x000fea0003800000 */
.L_x_70:
[----:B------:R-:W-:Y:S01]  /*a9f0*/  UMOV UR4, 0xffffffff ;  /* 0xffffffff00047882 */ /* 0x000fe20000000000 */
[----:B------:R-:W-:Y:S01]  /*aa00*/  LOP3.LUT P2, RZ, R16, 0x2, RZ, 0xc0, !PT ;  /* 0x0000000210ff7812 */ /* 0x000fe2000784c0ff */
[----:B------:R-:W-:Y:S01]  /*aa10*/  IMAD R7, R22, 0x3000, R27 ;  /* 0x0000300016077824 */ /* 0x000fe200078e021b */
[----:B------:R-:W-:Y:S01]  /*aa20*/  LOP3.LUT P1, RZ, R16, 0x1, RZ, 0xc0, !PT ;  /* 0x0000000110ff7812 */ /* 0x000fe2000782c0ff */
[----:B------:R-:W-:Y:S01]  /*aa30*/  IMAD.IADD R5, R5, 0x1, -R34 ;  /* 0x0000000105057824 */ /* 0x000fe200078e0a22 */
[----:B------:R-:W-:Y:S11]  /*aa40*/  BRA.DIV UR4, `(.L_x_72) ;  /* 0x0000002e04487947 */ /* 0x000ff6000b800000 */
[----:B------:R-:W1:Y:S01]  /*aa50*/  SHFL.IDX PT, R14, R17, RZ, 0x181f ;  /* 0x00181fff110e7589 */ /* 0x000e6200000e0000 */
[----:B------:R-:W-:-:S03]  /*aa60*/  SHF.L.U32 R6, R37, 0x1, RZ ;  /* 0x0000000125067819 */ /* 0x000fc600000006ff */
[----:B------:R-:W0:Y:S01]  /*aa70*/  SHFL.IDX PT, R0, R18, RZ, 0x181f ;  /* 0x00181fff12007589 */ /* 0x000e2200000e0000 */
[----:B-1----:R-:W-:-:S03]  /*aa80*/  IADD3 R2, P0, R14, R6, RZ ;  /* 0x000000060e027210 */ /* 0x002fc60007f1e0ff */
[----:B------:R-:W1:Y:S02]  /*aa90*/  SHFL.IDX PT, R14, R17, 0x1, 0x181f ;  /* 0x00381f00110e7f89 */ /* 0x000e6400000e0000 */
[----:B0-----:R-:W-:Y:S01]  /*aaa0*/  IMAD.X R3, RZ, RZ, R0, P0 ;  /* 0x000000ffff037224 */ /* 0x001fe200000e0600 */
[----:B------:R-:W-:Y:S02]  /*aab0*/  ISETP.LT.OR P0, PT, R5, 0x1, P2 ;  /* 0x000000010500780c */ /* 0x000fe40001701670 */
[----:B------:R-:W-:Y:S02]  /*aac0*/  LEA R0, R7, UR39, 0x1 ;  /* 0x0000002707007c11 */ /* 0x000fe4000f8e08ff */
[----:B------:R-:W0:Y:S09]  /*aad0*/  SHFL.IDX PT, R7, R18, 0x1, 0x181f ;  /* 0x00381f0012077f89 */ /* 0x000e3200000e0000 */
[----:B------:R-:W-:Y:S01]  /*aae0*/  LDGSTS.E.BYPASS.LTC128B.128 [R0+0x400], desc[UR36][R2.64], !P0 ;  /* 0x0040000002007fae */ /* 0x000fe2000c101d64 */
[----:B------:R-:W-:-:S13]  /*aaf0*/  ISETP.LT.OR P0, PT, R5, 0x1, P1 ;  /* 0x000000010500780c */ /* 0x000fda0000f01670 */
[----:B------:R1:W-:Y:S02]  /*ab00*/  LDGSTS.E.BYPASS.LTC128B.128 [R0+0x3400], desc[UR36][R2.64+0x80], !P0 ;  /* 0x0340008002007fae */ /* 0x0003e4000c101d64 */
[----:B-1----:R-:W-:Y:S02]  /*ab10*/  IADD3 R2, P0, R14, R6, RZ ;  /* 0x000000060e027210 */ /* 0x002fe40007f1e0ff */
[----:B------:R-:W1:Y:S03]  /*ab20*/  SHFL.IDX PT, R14, R17, 0x2, 0x181f ;  /* 0x00581f00110e7f89 */ /* 0x000e6600000e0000 */
[----:B0-----:R-:W-:Y:S01]  /*ab30*/  IMAD.X R3, RZ, RZ, R7, P0 ;  /* 0x000000ffff037224 */ /* 0x001fe200000e0607 */
[----:B------:R-:W-:Y:S01]  /*ab40*/  ISETP.LT.OR P0, PT, R5, 0x11, P2 ;  /* 0x000000110500780c */ /* 0x000fe20001701670 */
[----:B------:R-:W0:-:S12]  /*ab50*/  SHFL.IDX PT, R7, R18, 0x2, 0x181f ;  /* 0x00581f0012077f89 */ /* 0x000e1800000e0000 */
[----:B------:R-:W-:Y:S01]  /*ab60*/  LDGSTS.E.BYPASS.LTC128B.128 [R0+0xc00], desc[UR36][R2.64], !P0 ;  /* 0x00c0000002007fae */ /* 0x000fe2000c101d64 */
[----:B------:R-:W-:-:S13]  /*ab70*/  ISETP.LT.OR P0, PT, R5, 0x11, P1 ;  /* 0x000000110500780c */ /* 0x000fda0000f01670 */
[----:B------:R1:W-:Y:S02]  /*ab80*/  LDGSTS.E.BYPASS.LTC128B.128 [R0+0x3c00], desc[UR36][R2.64+0x80], !P0 ;  /* 0x03c0008002007fae */ /* 0x0003e4000c101d64 */
[----:B-1----:R-:W-:Y:S02]  /*ab90*/  IADD3 R2, P0, R14, R6, RZ ;  /* 0x000000060e027210 */ /* 0x002fe40007f1e0ff */
[----:B------:R-:W1:Y:S02]  /*aba0*/  SHFL.IDX PT, R14, R17, 0x3, 0x181f ;  /* 0x00781f00110e7f89 */ /* 0x000e6400000e0000 */
[----:B0-----:R-:W-:Y:S02]  /*abb0*/  IADD3.X R3, RZ, R7, RZ, P0, !PT ;  /* 0x00000007ff037210 */ /* 0x001fe400007fe4ff */
[----:B------:R-:W-:Y:S01]  /*abc0*/  ISETP.LT.OR P0, PT, R5, 0x21, P2 ;  /* 0x000000210500780c */ /* 0x000fe20001701670 */
[----:B------:R-:W0:-:S12]  /*abd0*/  SHFL.IDX PT, R7, R18, 0x3, 0x181f ;  /* 0x00781f0012077f89 */ /* 0x000e1800000e0000 */
        /* <DEDUP_REMOVED lines=12> */
[----:B------:R1:W2:Y:S03]  /*aca0*/  SHFL.IDX PT, R14, R17, 0x5, 0x181f ;  /* 0x00b81f00110e7f89 */ /* 0x0002a600000e0000 */
[----:B0-----:R-:W-:Y:S01]  /*acb0*/  IMAD.X R3, RZ, RZ, R7, P0 ;  /* 0x000000ffff037224 */ /* 0x001fe200000e0607 */
[----:B------:R-:W-:Y:S01]  /*acc0*/  ISETP.LT.OR P0, PT, R5, 0x41, P2 ;  /* 0x000000410500780c */ /* 0x000fe20001701670 */
[----:B------:R1:W3:-:S12]  /*acd0*/  SHFL.IDX PT, R7, R18, 0x5, 0x181f ;  /* 0x00b81f0012077f89 */ /* 0x0002d800000e0000 */
[----:B------:R1:W-:Y:S01]  /*ace0*/  LDGSTS.E.BYPASS.LTC128B.128 [R0+0x2400], desc[UR36][R2.64], !P0 ;  /* 0x0240000002007fae */ /* 0x0003e2000c101d64 */
[----:B------:R-:W-:-:S13]  /*acf0*/  ISETP.LT.OR P0, PT, R5, 0x41, P1 ;  /* 0x000000410500780c */ /* 0x000fda0000f01670 */
[----:B--23--:R1:W-:Y:S02]  /*ad00*/  LDGSTS.E.BYPASS.LTC128B.128 [R0+0x5400], desc[UR36][R2.64+0x80], !P0 ;  /* 0x0540008002007fae */ /* 0x00c3e4000c101d64 */
.L_x_170:
[----:B01----:R-:W-:-:S04]  /*ad10*/  IADD3 R2, P0, R14, R6, RZ ;  /* 0x000000060e027210 */ /* 0x003fc80007f1e0ff */
[----:B------:R-:W-:Y:S02]  /*ad20*/  IADD3.X R3, RZ, R7, RZ, P0, !PT ;  /* 0x00000007ff037210 */ /* 0x000fe400007fe4ff */
[----:B------:R-:W-:-:S13]  /*ad30*/  ISETP.LT.OR P0, PT, R5, 0x51, P2 ;  /* 0x000000510500780c */ /* 0x000fda0001701670 */
[----:B------:R-:W-:Y:S01]  /*ad40*/  @!PT LDS RZ, [RZ] ;  /* 0x00000000fffff984 */ /* 0x000fe20000000800 */
[----:B------:R-:W-:Y:S01]  /*ad50*/  @!PT LDS RZ, [RZ] ;  /* 0x00000000fffff984 */ /* 0x000fe20000000800 */
[----:B------:R-:W-:Y:S01]  /*ad60*/  @!PT LDS RZ, [RZ] ;  /* 0x00000000fffff984 */ /* 0x000fe20000000800 */
[----:B------:R0:W-:Y:S01]  /*ad70*/  LDGSTS.E.BYPASS.LTC128B.128 [R0+0x2c00], desc[UR36][R2.64], !P0 ;  /* 0x02c0000002007fae */ /* 0x0001e2000c101d64 */
[----:B------:R-:W-:-:S13]  /*ad80*/  ISETP.LT.OR P0, PT, R5, 0x51, P1 ;  /* 0x000000510500780c */ /* 0x000fda0000f01670 */
[----:B------:R0:W-:Y:S01]  /*ad90*/  LDGSTS.E.BYPASS.LTC128B.128 [R0+0x5c00], desc[UR36][R2.64+0x80], !P0 ;  /* 0x05c0008002007fae */ /* 0x0001e2000c101d64 */
[----:B------:R-:W-:Y:S01]  /*ada0*/  PLOP3.LUT P0, PT, PT, PT, PT, 0x80, 0x0 ;  /* 0x000000000000781c */ /* 0x000fe20003f0f070 */
[----:B------:R-:W-:-:S12]  /*adb0*/  NOP ;  /* 0x0000000000007918 */ /* 0x000fd80000000000 */
.L_x_73:
        /* <DEDUP_REMOVED lines=10> */
.L_x_74:
[----:B0-----:R-:W2:Y:S01]  /*ae60*/  LDL.LU R2, [R1] ;  /* 0x0000000001027983 */ /* 0x001ea20000300800 */
[----:B------:R-:W-:Y:S01]  /*ae70*/  VIADD R22, R22, 0x1 ;  /* 0x0000000116167836 */ /* 0x000fe20000000000 */
[----:B------:R-:W-:Y:S01]  /*ae80*/  ULDC UR4, c[0x0][0xc34] ;  /* 0x00030d0000047ab9 */ /* 0x000fe20000000800 */
[----:B------:R-:W-:Y:S01]  /*ae90*/  VIADD R36, R36, UR44 ;  /* 0x0000002c24247c36 */ /* 0x000fe20008000000 */
[----:B------:R0:W-:Y:S02]  /*aea0*/  SYNCS.ARRIVE.TRANS64.A1T0 RZ, [R4+URZ+0x2a850], RZ ;  /* 0x02a850ff04ff79a7 */ /* 0x0001e4000810003f */
[----:B------:R-:W-:-:S04]  /*aeb0*/  ISETP.NE.AND P0, PT, R22, 0x2, PT ;  /* 0x000000021600780c */ /* 0x000fc80003f05270 */
[----:B------:R-:W-:Y:S02]  /*aec0*/  SEL R22, R22, RZ, P0 ;  /* 0x000000ff16167207 */ /* 0x000fe40000000000 */
[----:B------:R-:W-:Y:S02]  /*aed0*/  SEL R0, RZ, 0x1, P0 ;  /* 0x00000001ff007807 */ /* 0x000fe40000000000 */
[----:B------:R-:W-:Y:S02]  /*aee0*/  ISETP.GE.AND P0, PT, R36, UR4, PT ;  /* 0x0000000424007c0c */ /* 0x000fe4000bf06270 */
[----:B------:R-:W-:Y:S02]  /*aef0*/  LOP3.LUT R25, R25, R0, RZ, 0x3c, !PT ;  /* 0x0000000019197212 */ /* 0x000fe400078e3cff */
[----:B--2---:R-:W-:-:S05]  /*af00*/  IADD3 R2, R2, 0x1, RZ ;  /* 0x0000000102027810 */ /* 0x004fca0007ffe0ff */
[----:B------:R0:W-:Y:S04]  /*af10*/  STL [R1], R2 ;  /* 0x0000000201007387 */ /* 0x0001e80000100800 */
[----:B------:R-:W-:Y:S05]  /*af20*/  @!P0 BRA `(.L_x_75) ;  /* 0xffffffd0002c8947 */ /* 0x000fea000383ffff */
[----:B------:R-:W-:-:S07]  /*af30*/  LOP3.LUT R0, R2, 0x1, RZ, 0xc, !PT ;  /* 0x0000000102007812 */ /* 0x000fce00078e0cff */
.L_x_40:
[----:B------:R-:W1:Y:S01]  /*af40*/  S2R R3, SR_CgaCtaId ;  /* 0x0000000000037919 */ /* 0x000e620000008800 */
[----:B0-----:R-:W-:Y:S01]  /*af50*/  MOV R2, 0x400 ;  /* 0x0000040000027802 */ /* 0x001fe20000000f00 */
[----:B------:R-:W-:Y:S01]  /*af60*/  BSSY B0, `(.L_x_76) ;  /* 0x0000005000007945 */ /* 0x000fe20003800000 */
[----:B------:R-:W-:Y:S02]  /*af70*/  SHF.L.U32 R0, R0, 0x1f, RZ ;  /* 0x0000001f00007819 */ /* 0x000fe400000006ff */
[----:B-1----:R-:W-:-:S04]  /*af80*/  LEA R5, R3, R2, 0x18 ;  /* 0x0000000203057211 */ /* 0x002fc800078ec0ff */
[----:B------:R-:W0:Y:S02]  /*af90*/  SYNCS.PHASECHK.TRANS64.TRYWAIT P0, [R5+URZ+0x2a820], R0 ;  /* 0x02a82000050075a7 */ /* 0x000e24000800017f */
[----:B0-----:R-:W-:Y:S05]  /*afa0*/  @!P0 BRA `(.L_x_77) ;  /* 0x0000002c00f88947 */ /* 0x001fea0003800000 */
.L_x_171:
[----:B------:R-:W-:Y:S05]  /*afb0*/  BSYNC B0 ;  /* 0x0000000000007941 */ /* 0x000fea0003800000 */
.L_x_76:
[----:B------:R-:W-:-:S03]  /*afc0*/  UMOV UR4, 0xffffffff ;  /* 0xffffffff00047882 */ /* 0x000fc60000000000 */
[----:B------:R-:W-:Y:S05]  /*afd0*/  BRA.DIV UR4, `(.L_x_78) ;  /* 0x0000003204007947 */ /* 0x000fea000b800000 */
[----:B0-----:R-:W0:Y:S02]  /*afe0*/  S2R R0, SR_TID.X ;  /* 0x0000000000007919 */ /* 0x001e240000002100 */
[----:B0-----:R-:W-:-:S04]  /*aff0*/  SHF.R.U32.HI R0, RZ, 0x5, R0 ;  /* 0x00000005ff007819 */ /* 0x001fc80000011600 */
[----:B------:R-:W-:-:S05]  /*b000*/  LOP3.LUT R0, R0, 0x3, RZ, 0xc0, !PT ;  /* 0x0000000300007812 */ /* 0x000fca00078ec0ff */
[----:B------:R0:W1:Y:S02]  /*b010*/  SHFL.IDX PT, R14, R0, RZ, 0x1f ;  /* 0x00001fff000e7589 */ /* 0x00006400000e0000 */
.L_x_174:
[----:B-1----:R-:W-:Y:S01]  /*b020*/  ISETP.NE.AND P0, PT, R14, RZ, PT ;  /* 0x000000ff0e00720c */ /* 0x002fe20003f05270 */
[----:B------:R-:W-:-:S12]  /*b030*/  BSSY B0, `(.L_x_79) ;  /* 0x0000026000007945 */ /* 0x000fd80003800000 */
[----:B------:R-:W-:Y:S05]  /*b040*/  @P0 BRA `(.L_x_80) ;  /* 0x0000000000900947 */ /* 0x000fea0003800000 */
[----:B------:R-:W-:-:S03]  /*b050*/  UMOV UR4, 0xffffffff ;  /* 0xffffffff00047882 */ /* 0x000fc60000000000 */
[----:B------:R-:W-:Y:S05]  /*b060*/  BRA.DIV UR4, `(.L_x_81) ;  /* 0x0000003204107947 */ /* 0x000fea000b800000 */
[----:B------:R-:W-:-:S13]  /*b070*/  ELECT P6, URZ, PT ;  /* 0x00000000003f782f */ /* 0x000fda00038c0000 */
.L_x_177:
[----:B------:R-:W-:Y:S05]  /*b080*/  @!P6 BRA `(.L_x_80) ;  /* 0x000000000080e947 */ /* 0x000fea0003800000 */
[----:B0-----:R-:W2:Y:S02]  /*b090*/  LDL R0, [R1+0x4] ;  /* 0x0000040001007983 */ /* 0x001ea40000100800 */
[----:B--2---:R-:W-:-:S13]  /*b0a0*/  R2UR UR4, R0 ;  /* 0x00000000000472ca */ /* 0x004fda00000e0000 */
[----:B------:R-:W-:-:S06]  /*b0b0*/  ULOP3.LUT UR4, UR4, 0x2, URZ, 0xfc, !UPT ;  /* 0x0000000204047892 */ /* 0x000fcc000f8efc3f */
[----:B------:R-:W-:-:S05]  /*b0c0*/  IMAD.U32 R0, RZ, RZ, UR4 ;  /* 0x00000004ff007e24 */ /* 0x000fca000f8e00ff */
[----:B------:R-:W-:-:S13]  /*b0d0*/  ISETP.NE.AND P0, PT, R0, 0x3, PT ;  /* 0x000000030000780c */ /* 0x000fda0003f05270 */
[----:B------:R-:W-:Y:S05]  /*b0e0*/  @!P0 BRA `(.L_x_82) ;  /* 0x0000000000048947 */ /* 0x000fea0003800000 */
[----:B------:R-:W-:Y:S01]  /*b0f0*/  BPT.TRAP 0x1 ;  /* 0x000000040000795c */ /* 0x000fe20000300000 */
.L_x_82:
[C---:B------:R-:W-:Y:S01]  /*b100*/  IMAD R3, R22.reuse, 0x8, R5 ;  /* 0x0000000816037824 */ /* 0x040fe200078e0205 */
[----:B------:R-:W-:Y:S02]  /*b110*/  SHF.L.U32 R2, R25, 0x1f, RZ ;  /* 0x0000001f19027819 */ /* 0x000fe400000006ff */
[----:B------:R-:W-:Y:S02]  /*b120*/  IADD3 R22, R22, 0x1, RZ ;  /* 0x0000000116167810 */ /* 0x000fe40007ffe0ff */
[----:B------:R-:W0:Y:S02]  /*b130*/  SYNCS.PHASECHK.TRANS64.TRYWAIT P1, [R3+URZ+0x2a840], R2 ;  /* 0x02a84002030075a7 */ /* 0x000e24000802017f */
[----:B------:R-:W-:-:S04]  /*b140*/  ISETP.NE.AND P2, PT, R22, 0x2, PT ;  /* 0x000000021600780c */ /* 0x000fc80003f45270 */
[----:B------:R-:W-:Y:S01]  /*b150*/  SEL R0, RZ, 0x1, P2 ;  /* 0x00000001ff007807 */ /* 0x000fe20001000000 */
[----:B0-----:R-:W-:Y:S08]  /*b160*/  @!P1 BRA `(.L_x_83) ;  /* 0x0000002c00f09947 */ /* 0x001ff00003800000 */
.L_x_178:
[----:B------:R-:W-:Y:S02]  /*b170*/  SEL R22, R22, RZ, P2 ;  /* 0x000000ff16167207 */ /* 0x000fe40001000000 */
[----:B------:R-:W-:Y:S01]  /*b180*/  LOP3.LUT R0, R25, R0, RZ, 0x3c, !PT ;  /* 0x0000000019007212 */ /* 0x000fe200078e3cff */
[----:B------:R-:W-:Y:S06]  /*b190*/  @!P0 BRA `(.L_x_84) ;  /* 0x0000000000048947 */ /* 0x000fec0003800000 */
[----:B------:R-:W-:Y:S01]  /*b1a0*/  BPT.TRAP 0x1 ;  /* 0x000000040000795c */ /* 0x000fe20000300000 */
.L_x_84:
[----:B------:R-:W-:Y:S01]  /*b1b0*/  IMAD R5, R22, 0x8, R5 ;  /* 0x0000000816057824 */ /* 0x000fe200078e0205 */
[----:B------:R-:W-:-:S04]  /*b1c0*/  SHF.L.U32 R0, R0, 0x1f, RZ ;  /* 0x0000001f00007819 */ /* 0x000fc800000006ff */
[----:B------:R-:W1:Y:S02]  /*b1d0*/  SYNCS.PHASECHK.TRANS64.TRYWAIT P1, [R5+URZ+0x2a840], R0 ;  /* 0x02a84000050075a7 */ /* 0x000e64000802017f */
[----:B-1----:R-:W-:Y:S05]  /*b1e0*/  @!P1 BRA `(.L_x_85) ;  /* 0x0000002c00e49947 */ /* 0x002fea0003800000 */
.L_x_179:
[----:B------:R-:W-:Y:S05]  /*b1f0*/  @!P0 BRA `(.L_x_86) ;  /* 0x0000000000048947 */ /* 0x000fea0003800000 */
[----:B------:R-:W-:Y:S01]  /*b200*/  BPT.TRAP 0x1 ;  /* 0x000000040000795c */ /* 0x000fe20000300000 */
.L_x_86:
[----:B------:R-:W2:Y:S02]  /*b210*/  SYNCS.PHASECHK.TRANS64.TRYWAIT P1, [R3+URZ+0x2a860], R2 ;  /* 0x02a86002030075a7 */ /* 0x000ea4000802017f */
[----:B--2---:R-:W-:Y:S05]  /*b220*/  @!P1 BRA `(.L_x_87) ;  /* 0x0000002c00e89947 */ /* 0x004fea0003800000 */
.L_x_180:
[----:B------:R-:W-:Y:S05]  /*b230*/  @!P0 BRA `(.L_x_88) ;  /* 0x0000000000048947 */ /* 0x000fea0003800000 */
[----:B------:R-:W-:Y:S01]  /*b240*/  BPT.TRAP 0x1 ;  /* 0x000000040000795c */ /* 0x000fe20000300000 */
.L_x_88:
[----:B---3--:R3:W4:Y:S02]  /*b250*/  SYNCS.PHASECHK.TRANS64.TRYWAIT P0, [R5+URZ+0x2a860], R0 ;  /* 0x02a86000050075a7 */ /* 0x008724000800017f */
[----:B----4-:R-:W-:Y:S05]  /*b260*/  @!P0 NANOSLEEP.SYNCS 0x989680 ;  /* 0x009896800000895d */ /* 0x010fea0003900000 */
[----:B------:R-:W4:Y:S02]  /*b270*/  @!P0 SYNCS.PHASECHK.TRANS64 P0, [R5+URZ+0x2a860], R0 ;  /* 0x02a86000050085a7 */ /* 0x000f24000800007f */
[----:B----4-:R-:W-:Y:S05]  /*b280*/  @!P0 BRA `(.L_x_88) ;  /* 0xfffffffc00f08947 */ /* 0x010fea000383ffff */
.L_x_80:
[----:B------:R-:W-:Y:S05]  /*b290*/  BSYNC B0 ;  /* 0x0000000000007941 */ /* 0x000fea0003800000 */
.L_x_79:
[----:B------:R-:W-:Y:S05]  /*b2a0*/  EXIT ;  /* 0x000000000000794d */ /* 0x000fea0003800000 */
.L_x_8:
[----:B0-----:R-:W-:-:S04]  /*b2b0*/  IMAD.U32 R3, RZ, RZ, UR41 ;  /* 0x00000029ff037e24 */ /* 0x001fc8000f8e00ff */
[----:B------:R0:W1:Y:S03]  /*b2c0*/  SYNCS.PHASECHK.TRANS64.TRYWAIT P1, [R3+URZ+0x2a800], R0 ;  /* 0x02a80000030075a7 */ /* 0x000066000802017f */
[----:B-1----:R-:W-:Y:S05]  /*b2d0*/  @!P1 NANOSLEEP.SYNCS 0x989680 ;  /* 0x009896800000995d */ /* 0x002fea0003900000 */
[----:B------:R-:W1:Y:S02]  /*b2e0*/  @!P1 SYNCS.PHASECHK.TRANS64 P1, [R3+URZ+0x2a800], R0 ;  /* 0x02a80000030095a7 */ /* 0x000e64000802007f */
[----:B-1----:R-:W-:Y:S05]  /*b2f0*/  @!P1 BRA `(.L_x_8) ;  /* 0xfffffffc00ec9947 */ /* 0x002fea000383ffff */
[----:B------:R-:W-:Y:S05]  /*b300*/  BRA `(.L_x_89) ;  /* 0xffffff5c00707947 */ /* 0x000fea000383ffff */
.L_x_12:
[----:B-1----:R1:W2:Y:S02]  /*b310*/  SYNCS.PHASECHK.TRANS64.TRYWAIT P1, [R0+URZ+0x2a830], R3 ;  /* 0x02a83003000075a7 */ /* 0x0022a4000802017f */
[----:B--2---:R-:W-:Y:S05]  /*b320*/  @!P1 NANOSLEEP.SYNCS 0x989680 ;  /* 0x009896800000995d */ /* 0x004fea0003900000 */
[----:B------:R-:W2:Y:S02]  /*b330*/  @!P1 SYNCS.PHASECHK.TRANS64 P1, [R0+URZ+0x2a830], R3 ;  /* 0x02a83003000095a7 */ /* 0x000ea4000802007f */
[----:B--2---:R-:W-:Y:S05]  /*b340*/  @!P1 BRA `(.L_x_12) ;  /* 0xfffffffc00f09947 */ /* 0x004fea000383ffff */
[----:B------:R-:W-:Y:S05]  /*b350*/  BRA `(.L_x_11) ;  /* 0xffffff5c00907947 */ /* 0x000fea000383ffff */
.L_x_18:
[----:B-1----:R-:W-:-:S04]  /*b360*/  MOV R7, UR8 ;  /* 0x0000000800077c02 */ /* 0x002fc80008000f00 */
[----:B------:R1:W2:Y:S03]  /*b370*/  SYNCS.PHASECHK.TRANS64.TRYWAIT P1, [R7+URZ+0x2a830], R6 ;  /* 0x02a83006070075a7 */ /* 0x0002a6000802017f */
[----:B--2---:R-:W-:Y:S05]  /*b380*/  @!P1 NANOSLEEP.SYNCS 0x989680 ;  /* 0x009896800000995d */ /* 0x004fea0003900000 */
[----:B------:R-:W2:Y:S02]  /*b390*/  @!P1 SYNCS.PHASECHK.TRANS64 P1, [R7+URZ+0x2a830], R6 ;  /* 0x02a83006070095a7 */ /* 0x000ea4000802007f */
[----:B--2---:R-:W-:Y:S05]  /*b3a0*/  @!P1 BRA `(.L_x_18) ;  /* 0xfffffffc00ec9947 */ /* 0x004fea000383ffff */
[----:B------:R-:W-:Y:S05]  /*b3b0*/  BRA `(.L_x_17) ;  /* 0xffffff8400507947 */ /* 0x000fea000383ffff */
.L_x_22:
[----:B---3--:R-:W-:-:S04]  /*b3c0*/  IMAD.U32 R5, RZ, RZ, UR9 ;  /* 0x00000009ff057e24 */ /* 0x008fc8000f8e00ff */
[----:B------:R3:W4:Y:S03]  /*b3d0*/  SYNCS.PHASECHK.TRANS64.TRYWAIT P1, [R5+URZ+0x2a850], R4 ;  /* 0x02a85004050075a7 */ /* 0x000726000802017f */
[----:B----4-:R-:W-:Y:S05]  /*b3e0*/  @!P1 NANOSLEEP.SYNCS 0x989680 ;  /* 0x009896800000995d */ /* 0x010fea0003900000 */
[----:B------:R-:W4:Y:S02]  /*b3f0*/  @!P1 SYNCS.PHASECHK.TRANS64 P1, [R5+URZ+0x2a850], R4 ;  /* 0x02a85004050095a7 */ /* 0x000f24000802007f */
[----:B----4-:R-:W-:Y:S05]  /*b400*/  @!P1 BRA `(.L_x_22) ;  /* 0xfffffffc00ec9947 */ /* 0x010fea000383ffff */
[----:B------:R-:W-:Y:S05]  /*b410*/  BRA `(.L_x_21) ;  /* 0xffffff8c00887947 */ /* 0x000fea000383ffff */
.L_x_29:
[----:B-1----:R-:W-:-:S04]  /*b420*/  IMAD.U32 R5, RZ, RZ, UR10 ;  /* 0x0000000aff057e24 */ /* 0x002fc8000f8e00ff */
[----:B------:R1:W2:Y:S03]  /*b430*/  SYNCS.PHASECHK.TRANS64.TRYWAIT P1, [R5+URZ+0x2a850], R4 ;  /* 0x02a85004050075a7 */ /* 0x0002a6000802017f */
[----:B--2---:R-:W-:Y:S05]  /*b440*/  @!P1 NANOSLEEP.SYNCS 0x989680 ;  /* 0x009896800000995d */ /* 0x004fea0003900000 */
[----:B------:R-:W2:Y:S02]  /*b450*/  @!P1 SYNCS.PHASECHK.TRANS64 P1, [R5+URZ+0x2a850], R4 ;  /* 0x02a85004050095a7 */ /* 0x000ea4000802007f */
[----:B--2---:R-:W-:Y:S05]  /*b460*/  @!P1 BRA `(.L_x_29) ;  /* 0xfffffffc00ec9947 */ /* 0x004fea000383ffff */
[----:B------:R-:W-:Y:S05]  /*b470*/  BRA `(.L_x_28) ;  /* 0xffffffa800a07947 */ /* 0x000fea000383ffff */
.L_x_44:
[----:B------:R-:W0:Y:S01]  /*b480*/  S2R R17, SR_TID.X ;  /* 0x0000000000117919 */ /* 0x000e220000002100 */
[----:B------:R-:W-:Y:S01]  /*b490*/  BSSY B0, `(.L_x_90) ;  /* 0x000000a000007945 */ /* 0x000fe20003800000 */
[----:B------:R-:W-:Y:S01]  /*b4a0*/  IMAD.MOV.U32 R12, RZ, RZ, RZ ;  /* 0x000000ffff0c7224 */ /* 0x000fe200078e00ff */
[----:B------:R-:W-:Y:S01]  /*b4b0*/  MOV R15, 0xffffffff ;  /* 0xffffffff000f7802 */ /* 0x000fe20000000f00 */
[----:B------:R-:W-:Y:S01]  /*b4c0*/  IMAD.MOV.U32 R11, RZ, RZ, 0x1f ;  /* 0x0000001fff0b7424 */ /* 0x000fe200078e00ff */
[----:B0-----:R-:W-:-:S04]  /*b4d0*/  SHF.R.U32.HI R17, RZ, 0x5, R17 ;  /* 0x00000005ff117819 */ /* 0x001fc80000011611 */
[----:B------:R-:W-:-:S04]  /*b4e0*/  LOP3.LUT R17, R17, 0x3, RZ, 0xc0, !PT ;  /* 0x0000000311117812 */ /* 0x000fc800078ec0ff */
[----:B------:R-:W-:-:S07]  /*b4f0*/  MOV R13, R17 ;  /* 0x00000011000d7202 */ /* 0x000fce0000000f00 */
[----:B-1---5:R-:W-:Y:S05]  /*b500*/  WARPSYNC.COLLECTIVE R15, `(.L_x_91) ;  /* 0x000000000f087348 */ /* 0x022fea0003c00000 */
[----:B------:R0:W2:Y:S02]  /*b510*/  SHFL.IDX P6, R14, R13, R12, R11 ;  /* 0x0000000c0d0e7389 */ /* 0x0000a400000c000b */
[----:B012--5:R-:W-:Y:S01]  /*b520*/  ENDCOLLECTIVE ;  /* 0x000000000000791b */ /* 0x027fe20003800000 */
.L_x_91:
[----:B------:R-:W-:Y:S05]  /*b530*/  BSYNC B0 ;  /* 0x0000000000007941 */ /* 0x000fea0003800000 */
.L_x_90:
[----:B------:R-:W-:Y:S05]  /*b540*/  BRA `(.L_x_92) ;  /* 0xffffffd000087947 */ /* 0x000fea000383ffff */
.L_x_47:
[----:B0-----:R0:W1:Y:S02]  /*b550*/  SYNCS.PHASECHK.TRANS64.TRYWAIT P0, [R0+URZ+0x2a840], R3 ;  /* 0x02a84003000075a7 */ /* 0x001064000800017f */
[----:B-1----:R-:W-:Y:S05]  /*b560*/  @!P0 NANOSLEEP.SYNCS 0x989680 ;  /* 0x009896800000895d */ /* 0x002fea0003900000 */
[----:B------:R-:W1:Y:S02]  /*b570*/  @!P0 SYNCS.PHASECHK.TRANS64 P0, [R0+URZ+0x2a840], R3 ;  /* 0x02a84003000085a7 */ /* 0x000e64000800007f */
[----:B-1----:R-:W-:Y:S05]  /*b580*/  @!P0 BRA `(.L_x_47) ;  /* 0xfffffffc00f08947 */ /* 0x002fea000383ffff */
[----:B------:R-:W-:Y:S05]  /*b590*/  BRA `(.L_x_93) ;  /* 0xffffffd000e07947 */ /* 0x000fea000383ffff */
.L_x_48:
[----:B------:R-:W-:Y:S01]  /*b5a0*/  BSSY B0, `(.L_x_94) ;  /* 0x0000008000007945 */ /* 0x000fe20003800000 */
[----:B------:R-:W-:Y:S01]  /*b5b0*/  IMAD.MOV.U32 R13, RZ, RZ, R6 ;  /* 0x000000ffff0d7224 */ /* 0x000fe200078e0006 */
[----:B------:R-:W-:Y:S01]  /*b5c0*/  MOV R11, 0x181f ;  /* 0x0000181f000b7802 */ /* 0x000fe20000000f00 */
[----:B------:R-:W-:Y:S02]  /*b5d0*/  IMAD.MOV.U32 R12, RZ, RZ, RZ ;  /* 0x000000ffff0c7224 */ /* 0x000fe400078e00ff */
[----:B------:R-:W-:-:S07]  /*b5e0*/  IMAD.MOV.U32 R15, RZ, RZ, -0x1 ;  /* 0xffffffffff0f7424 */ /* 0x000fce00078e00ff */
[----:B------:R-:W-:Y:S05]  /*b5f0*/  WARPSYNC.COLLECTIVE R15, `(.L_x_95) ;  /* 0x000000000f087348 */ /* 0x000fea0003c00000 */
[----:B------:R0:W1:Y:S02]  /*b600*/  SHFL.IDX P6, R14, R13, R12, R11 ;  /* 0x0000000c0d0e7389 */ /* 0x00006400000c000b */
[----:B01----:R-:W-:Y:S01]  /*b610*/  ENDCOLLECTIVE ;  /* 0x000000000000791b */ /* 0x003fe20003800000 */
.L_x_95:
[----:B------:R-:W-:Y:S05]  /*b620*/  BSYNC B0 ;  /* 0x0000000000007941 */ /* 0x000fea0003800000 */
.L_x_94:
[----:B------:R-:W-:Y:S01]  /*b630*/  MOV R13, R4 ;  /* 0x00000004000d7202 */ /* 0x000fe20000000f00 */
[----:B------:R-:W-:Y:S01]  /*b640*/  IMAD.MOV.U32 R12, RZ, RZ, RZ ;  /* 0x000000ffff0c7224 */ /* 0x000fe200078e00ff */
[----:B------:R-:W-:Y:S01]  /*b650*/  MOV R15, 0xffffffff ;  /* 0xffffffff000f7802 */ /* 0x000fe20000000f00 */
[----:B------:R-:W-:Y:S01]  /*b660*/  IMAD.MOV.U32 R11, RZ, RZ, 0x181f ;  /* 0x0000181fff0b7424 */ /* 0x000fe200078e00ff */
[----:B------:R-:W-:Y:S01]  /*b670*/  ISETP.GE.AND P0, PT, R33, 0x1, PT ;  /* 0x000000012100780c */ /* 0x000fe20003f06270 */
[----:B------:R-:W-:-:S12]  /*b680*/  IMAD.MOV.U32 R2, RZ, RZ, R14 ;  /* 0x000000ffff027224 */ /* 0x000fd800078e000e */
[----:B------:R-:W-:Y:S05]  /*b690*/  WARPSYNC.COLLECTIVE R15, `(.L_x_96) ;  /* 0x000000000f087348 */ /* 0x000fea0003c00000 */
[----:B------:R0:W1:Y:S02]  /*b6a0*/  SHFL.IDX P6, R14, R13, R12, R11 ;  /* 0x0000000c0d0e7389 */ /* 0x00006400000c000b */
[----:B01----:R-:W-:Y:S01]  /*b6b0*/  ENDCOLLECTIVE ;  /* 0x000000000000791b */ /* 0x003fe20003800000 */
.L_x_96:
[----:B------:R-:W-:Y:S02]  /*b6c0*/  @P0 LEA R7, R5, UR39, 0x1 ;  /* 0x0000002705070c11 */ /* 0x000fe4000f8e08ff */
[----:B------:R-:W-:Y:S01]  /*b6d0*/  MOV R13, R6 ;  /* 0x00000006000d7202 */ /* 0x000fe20000000f00 */
[----:B------:R-:W-:Y:S01]  /*b6e0*/  IMAD.MOV.U32 R12, RZ, RZ, 0x1 ;  /* 0x00000001ff0c7424 */ /* 0x000fe200078e00ff */
[----:B------:R-:W-:-:S05]  /*b6f0*/  @P0 LEA R14, P1, R37, R14, 0x1 ;  /* 0x0000000e250e0211 */ /* 0x000fca00078208ff */
[----:B------:R-:W-:Y:S02]  /*b700*/  @P0 IMAD.X R3, RZ, RZ, R2, P1 ;  /* 0x000000ffff030224 */ /* 0x000fe400008e0602 */
[----:B------:R-:W-:-:S07]  /*b710*/  @P0 IMAD.MOV.U32 R2, RZ, RZ, R14 ;  /* 0x000000ffff020224 */ /* 0x000fce00078e000e */
[----:B------:R-:W-:Y:S05]  /*b720*/  WARPSYNC.COLLECTIVE R15, `(.L_x_97) ;  /* 0x000000000f087348 */ /* 0x000fea0003c00000 */
[----:B------:R0:W1:Y:S02]  /*b730*/  SHFL.IDX P6, R14, R13, R12, R11 ;  /* 0x0000000c0d0e7389 */ /* 0x00006400000c000b */
[----:B01----:R-:W-:Y:S01]  /*b740*/  ENDCOLLECTIVE ;  /* 0x000000000000791b */ /* 0x003fe20003800000 */
.L_x_97:
[----:B------:R-:W-:Y:S01]  /*b750*/  @!PT LDS RZ, [RZ] ;  /* 0x00000000fffff984 */ /* 0x000fe20000000800 */
[----:B------:R-:W-:Y:S01]  /*b760*/  @!PT LDS RZ, [RZ] ;  /* 0x00000000fffff984 */ /* 0x000fe20000000800 */
[----:B------:R-:W-:Y:S01]  /*b770*/  @!PT LDS RZ, [RZ] ;  /* 0x00000000fffff984 */ /* 0x000fe20000000800 */
[----:B------:R0:W-:Y:S04]  /*b780*/  @P0 LDGSTS.E.BYPASS.LTC128B.128 [R7+0x18400], desc[UR36][R2.64], !P4 ;  /* 0x1840000002070fae */ /* 0x0001e8000e101d64 */
[----:B------:R0:W-:Y:S04]  /*b790*/  @P0 LDGSTS.E.BYPASS.LTC128B.128 [R7+0x1b400], desc[UR36][R2.64+0x80], !P3 ;  /* 0x1b40008002070fae */ /* 0x0001e8000d901d64 */
[----:B------:R0:W-:Y:S01]  /*b7a0*/  @P0 LDGSTS.E.BYPASS.LTC128B.128 [R7+0x1e400], desc[UR36][R2.64+0x100], !P2 ;  /* 0x1e40010002070fae */ /* 0x0001e2000d101d64 */
[----:B------:R-:W-:Y:S02]  /*b7b0*/  ISETP.GE.AND P0, PT, R33, 0x11, PT ;  /* 0x000000112100780c */ /* 0x000fe40003f06270 */
[----:B------:R-:W-:Y:S01]  /*b7c0*/  MOV R13, R4 ;  /* 0x00000004000d7202 */ /* 0x000fe20000000f00 */
[----:B------:R-:W-:-:S10]  /*b7d0*/  IMAD.MOV.U32 R8, RZ, RZ, R14 ;  /* 0x000000ffff087224 */ /* 0x000fd400078e000e */
[----:B0-----:R-:W-:Y:S05]  /*b7e0*/  WARPSYNC.COLLECTIVE R15, `(.L_x_98) ;  /* 0x000000000f087348 */ /* 0x001fea0003c00000 */
[----:B------:R1:W2:Y:S02]  /*b7f0*/  SHFL.IDX P6, R14, R13, R12, R11 ;  /* 0x0000000c0d0e7389 */ /* 0x0002a400000c000b */
[----:B012---:R-:W-:Y:S01]  /*b800*/  ENDCOLLECTIVE ;  /* 0x000000000000791b */ /* 0x007fe20003800000 */
.L_x_98:
[----:B------:R-:W-:Y:S01]  /*b810*/  @P0 LEA R21, R5, UR39, 0x1 ;  /* 0x0000002705150c11 */ /* 0x000fe2000f8e08ff */
[----:B------:R-:W-:Y:S02]  /*b820*/  IMAD.MOV.U32 R13, RZ, RZ, R6 ;  /* 0x000000ffff0d7224 */ /* 0x000fe400078e0006 */
[----:B------:R-:W-:Y:S01]  /*b830*/  IMAD.MOV.U32 R12, RZ, RZ, 0x2 ;  /* 0x00000002ff0c7424 */ /* 0x000fe200078e00ff */
[----:B------:R-:W-:-:S05]  /*b840*/  @P0 LEA R14, P1, R37, R14, 0x1 ;  /* 0x0000000e250e0211 */ /* 0x000fca00078208ff */
[----:B------:R-:W-:-:S08]  /*b850*/  @P0 IMAD.MOV.U32 R2, RZ, RZ, R14 ;  /* 0x000000ffff020224 */ /* 0x000fd000078e000e */
[----:B------:R-:W-:Y:S05]  /*b860*/  WARPSYNC.COLLECTIVE R15, `(.L_x_99) ;  /* 0x000000000f087348 */ /* 0x000fea0003c00000 */
[----:B------:R0:W1:Y:S02]  /*b870*/  SHFL.IDX P6, R14, R13, R12, R11 ;  /* 0x0000000c0d0e7389 */ /* 0x00006400000c000b */
[----:B01----:R-:W-:Y:S01]  /*b880*/  ENDCOLLECTIVE ;  /* 0x000000000000791b */ /* 0x003fe20003800000 */
.L_x_99:
[----:B------:R-:W-:-:S05]  /*b890*/  @P0 IMAD.X R9, RZ, RZ, R8, P1 ;  /* 0x000000ffff090224 */ /* 0x000fca00008e0608 */
[----:B------:R-:W-:-:S05]  /*b8a0*/  @P0 MOV R3, R9 ;  /* 0x0000000900030202 */ /* 0x000fca0000000f00 */
[----:B------:R-:W-:Y:S01]  /*b8b0*/  @!PT LDS RZ, [RZ] ;  /* 0x00000000fffff984 */ /* 0x000fe20000000800 */
[----:B------:R-:W-:Y:S01]  /*b8c0*/  @!PT LDS RZ, [RZ] ;  /* 0x00000000fffff984 */ /* 0x000fe20000000800 */
[----:B------:R-:W-:Y:S01]  /*b8d0*/  @!PT LDS RZ, [RZ] ;  /* 0x00000000fffff984 */ /* 0x000fe20000000800 */
[----:B------:R0:W-:Y:S01]  /*b8e0*/  @P0 LDGSTS.E.BYPASS.LTC128B.128 [R21+0x18c00], desc[UR36][R2.64], !P4 ;  /* 0x18c0000002150fae */ /* 0x0001e2000e101d64 */
[----:B------:R-:W-:-:S03]  /*b8f0*/  IMAD.MOV.U32 R13, RZ, RZ, R4 ;  /* 0x000000ffff0d7224 */ /* 0x000fc600078e0004 */
[----:B------:R0:W-:Y:S04]  /*b900*/  @P0 LDGSTS.E.BYPASS.LTC128B.128 [R21+0x1bc00], desc[UR36][R2.64+0x80], !P3 ;  /* 0x1bc0008002150fae */ /* 0x0001e8000d901d64 */
[----:B------:R0:W-:Y:S01]  /*b910*/  @P0 LDGSTS.E.BYPASS.LTC128B.128 [R21+0x1ec00], desc[UR36][R2.64+0x100], !P2 ;  /* 0x1ec0010002150fae */ /* 0x0001e2000d101d64 */
[----:B------:R-:W-:Y:S02]  /*b920*/  ISETP.GE.AND P0, PT, R33, 0x21, PT ;  /* 0x000000212100780c */ /* 0x000fe40003f06270 */
[----:B------:R-:W-:-:S11]  /*b930*/  MOV R7, R14 ;  /* 0x0000000e00077202 */ /* 0x000fd60000000f00 */
[----:B0-----:R-:W-:Y:S05]  /*b940*/  WARPSYNC.COLLECTIVE R15, `(.L_x_100) ;  /* 0x000000000f087348 */ /* 0x001fea0003c00000 */
[----:B------:R1:W2:Y:S02]  /*b950*/  SHFL.IDX P6, R14, R13, R12, R11 ;  /* 0x0000000c0d0e7389 */ /* 0x0002a400000c000b */
[----:B012---:R-:W-:Y:S01]  /*b960*/  ENDCOLLECTIVE ;  /* 0x000000000000791b */ /* 0x007fe20003800000 */
.L_x_100:
[----:B------:R-:W-:Y:S01]  /*b970*/  @P0 LEA R9, R5, UR39, 0x1 ;  /* 0x0000002705090c11 */ /* 0x000fe2000f8e08ff */
[----:B------:R-:W-:Y:S01]  /*b980*/  IMAD.MOV.U32 R13, RZ, RZ, R6 ;  /* 0x000000ffff0d7224 */ /* 0x000fe200078e0006 */
[----:B------:R-:W-:Y:S02]  /*b990*/  MOV R12, 0x3 ;  /* 0x00000003000c7802 */ /* 0x000fe40000000f00 */
[----:B------:R-:W-:-:S04]  /*b9a0*/  @P0 LEA R14, P1, R37, R14, 0x1 ;  /* 0x0000000e250e0211 */ /* 0x000fc800078208ff */
[----:B------:R-:W-:Y:S01]  /*b9b0*/  @P0 MOV R2, R14 ;  /* 0x0000000e00020202 */ /* 0x000fe20000000f00 */
[----:B------:R-:W-:-:S08]  /*b9c0*/  @P0 IMAD.X R7, RZ, RZ, R7, P1 ;  /* 0x000000ffff070224 */ /* 0x000fd000008e0607 */
[----:B------:R-:W-:Y:S05]  /*b9d0*/  WARPSYNC.COLLECTIVE R15, `(.L_x_101) ;  /* 0x000000000f087348 */ /* 0x000fea0003c00000 */
[----:B------:R0:W1:Y:S02]  /*b9e0*/  SHFL.IDX P6, R14, R13, R12, R11 ;  /* 0x0000000c0d0e7389 */ /* 0x00006400000c000b */
[----:B01----:R-:W-:Y:S01]  /*b9f0*/  ENDCOLLECTIVE ;  /* 0x000000000000791b */ /* 0x003fe20003800000 */
.L_x_101:
[----:B------:R-:W-:-:S05]  /*ba00*/  @P0 IMAD.MOV.U32 R3, RZ, RZ, R7 ;  /* 0x000000ffff030224 */ /* 0x000fca00078e0007 */
[----:B------:R-:W-:Y:S01]  /*ba10*/  @!PT LDS RZ, [RZ] ;  /* 0x00000000fffff984 */ /* 0x000fe20000000800 */
[----:B------:R-:W-:Y:S01]  /*ba20*/  @!PT LDS RZ, [RZ] ;  /* 0x00000000fffff984 */ /* 0x000fe20000000800 */
[----:B------:R-:W-:Y:S01]  /*ba30*/  @!PT LDS RZ, [RZ] ;  /* 0x00000000fffff984 */ /* 0x000fe20000000800 */
[----:B------:R0:W-:Y:S04]  /*ba40*/  @P0 LDGSTS.E.BYPASS.LTC128B.128 [R9+0x19400], desc[UR36][R2.64], !P4 ;  /* 0x1940000002090fae */ /* 0x0001e8000e101d64 */
[----:B------:R0:W-:Y:S01]  /*ba50*/  @P0 LDGSTS.E.BYPASS.LTC128B.128 [R9+0x1c400], desc[UR36][R2.64+0x80], !P3 ;  /* 0x1c40008002090fae */ /* 0x0001e2000d901d64 */
[----:B------:R-:W-:-:S03]  /*ba60*/  IMAD.MOV.U32 R13, RZ, RZ, R4 ;  /* 0x000000ffff0d7224 */ /* 0x000fc600078e0004 */
[----:B------:R0:W-:Y:S01]  /*ba70*/  @P0 LDGSTS.E.BYPASS.LTC128B.128 [R9+0x1f400], desc[UR36][R2.64+0x100], !P2 ;  /* 0x1f40010002090fae */ /* 0x0001e2000d101d64 */
[----:B------:R-:W-:Y:S01]  /*ba80*/  ISETP.GE.AND P0, PT, R33, 0x31, PT ;  /* 0x000000312100780c */ /* 0x000fe20003f06270 */
[----:B------:R-:W-:-:S12]  /*ba90*/  IMAD.MOV.U32 R7, RZ, RZ, R14 ;  /* 0x000000ffff077224 */ /* 0x000fd800078e000e */
[----:B0-----:R-:W-:Y:S05]  /*baa0*/  WARPSYNC.COLLECTIVE R15, `(.L_x_102) ;  /* 0x000000000f087348 */ /* 0x001fea0003c00000 */
[----:B------:R1:W2:Y:S02]  /*bab0*/  SHFL.IDX P6, R14, R13, R12, R11 ;  /* 0x0000000c0d0e7389 */ /* 0x0002a400000c000b */
[----:B012---:R-:W-:Y:S01]  /*bac0*/  ENDCOLLECTIVE ;  /* 0x000000000000791b */ /* 0x007fe20003800000 */
.L_x_102:
[----:B------:R-:W-:Y:S02]  /*bad0*/  @P0 LEA R21, R5, UR39, 0x1 ;  /* 0x0000002705150c11 */ /* 0x000fe4000f8e08ff */
[----:B------:R-:W-:Y:S01]  /*bae0*/  MOV R13, R6 ;  /* 0x00000006000d7202 */ /* 0x000fe20000000f00 */
[----:B------:R-:W-:Y:S01]  /*baf0*/  IMAD.MOV.U32 R12, RZ, RZ, 0x4 ;  /* 0x00000004ff0c7424 */ /* 0x000fe200078e00ff */
[----:B------:R-:W-:-:S04]  /*bb00*/  @P0 LEA R14, P1, R37, R14, 0x1 ;  /* 0x0000000e250e0211 */ /* 0x000fc800078208ff */
[----:B------:R-:W-:Y:S01]  /*bb10*/  @P0 IADD3.X R7, RZ, R7, RZ, P1, !PT ;  /* 0x00000007ff070210 */ /* 0x000fe20000ffe4ff */
[----:B------:R-:W-:-:S08]  /*bb20*/  @P0 IMAD.MOV.U32 R2, RZ, RZ, R14 ;  /* 0x000000ffff020224 */ /* 0x000fd000078e000e */
[----:B------:R-:W-:Y:S05]  /*bb30*/  WARPSYNC.COLLECTIVE R15, `(.L_x_103) ;  /* 0x000000000f087348 */ /* 0x000fea0003c00000 */
[----:B------:R0:W1:Y:S02]  /*bb40*/  SHFL.IDX P6, R14, R13, R12, R11 ;  /* 0x0000000c0d0e7389 */ /* 0x00006400000c000b */
[----:B01----:R-:W-:Y:S01]  /*bb50*/  ENDCOLLECTIVE ;  /* 0x000000000000791b */ /* 0x003fe20003800000 */
.L_x_103:
[----:B------:R-:W-:-:S05]  /*bb60*/  @P0 IMAD.MOV.U32 R3, RZ, RZ, R7 ;  /* 0x000000ffff030224 */ /* 0x000fca00078e0007 */
[----:B------:R-:W-:Y:S01]  /*bb70*/  @!PT LDS RZ, [RZ] ;  /* 0x00000000fffff984 */ /* 0x000fe20000000800 */
[----:B------:R-:W-:Y:S01]  /*bb80*/  @!PT LDS RZ, [RZ] ;  /* 0x00000000fffff984 */ /* 0x000fe20000000800 */
[----:B------:R-:W-:Y:S01]  /*bb90*/  @!PT LDS RZ, [RZ] ;  /* 0x00000000fffff984 */ /* 0x000fe20000000800 */
[----:B------:R0:W-:Y:S04]  /*bba0*/  @P0 LDGSTS.E.BYPASS.LTC128B.128 [R21+0x19c00], desc[UR36][R2.64], !P4 ;  /* 0x19c0000002150fae */ /* 0x0001e8000e101d64 */
[----:B------:R0:W-:Y:S01]  /*bbb0*/  @P0 LDGSTS.E.BYPASS.LTC128B.128 [R21+0x1cc00], desc[UR36][R2.64+0x80], !P3 ;  /* 0x1cc0008002150fae */ /* 0x0001e2000d901d64 */
[----:B------:R-:W-:-:S03]  /*bbc0*/  MOV R13, R4 ;  /* 0x00000004000d7202 */ /* 0x000fc60000000f00 */
[----:B------:R0:W-:Y:S01]  /*bbd0*/  @P0 LDGSTS.E.BYPASS.LTC128B.128 [R21+0x1fc00], desc[UR36][R2.64+0x100], !P2 ;  /* 0x1fc0010002150fae */ /* 0x0001e2000d101d64 */
[----:B------:R-:W-:Y:S01]  /*bbe0*/  ISETP.GE.AND P0, PT, R33, 0x41, PT ;  /* 0x000000412100780c */ /* 0x000fe20003f06270 */
[----:B------:R-:W-:-:S12]  /*bbf0*/  IMAD.MOV.U32 R7, RZ, RZ, R14 ;  /* 0x000000ffff077224 */ /* 0x000fd800078e000e */
[----:B0-----:R-:W-:Y:S05]  /*bc00*/  WARPSYNC.COLLECTIVE R15, `(.L_x_104) ;  /* 0x000000000f087348 */ /* 0x001fea0003c00000 */
[----:B------:R1:W2:Y:S02]  /*bc10*/  SHFL.IDX P6, R14, R13, R12, R11 ;  /* 0x0000000c0d0e7389 */ /* 0x0002a400000c000b */
[----:B012---:R-:W-:Y:S01]  /*bc20*/  ENDCOLLECTIVE ;  /* 0x000000000000791b */ /* 0x007fe20003800000 */
.L_x_104:
        /* <DEDUP_REMOVED lines=8> */
.L_x_105:
        /* <DEDUP_REMOVED lines=9> */
[----:B------:R-:W-:-:S07]  /*bd40*/  MOV R7, R14 ;  /* 0x0000000e00077202 */ /* 0x000fce0000000f00 */
[----:B0-----:R-:W-:Y:S05]  /*bd50*/  WARPSYNC.COLLECTIVE R15, `(.L_x_106) ;  /* 0x000000000f087348 */ /* 0x001fea0003c00000 */
[----:B------:R1:W2:Y:S02]  /*bd60*/  SHFL.IDX P6, R14, R13, R12, R11 ;  /* 0x0000000c0d0e7389 */ /* 0x0002a400000c000b */
[----:B012---:R-:W-:Y:S01]  /*bd70*/  ENDCOLLECTIVE ;  /* 0x000000000000791b */ /* 0x007fe20003800000 */
.L_x_106:
[----:B------:R-:W-:Y:S05]  /*bd80*/  BRA `(.L_x_107) ;  /* 0xffffffd000287947 */ /* 0x000fea000383ffff */
.L_x_52:
[----:B------:R-:W-:Y:S01]  /*bd90*/  IMAD.MOV.U32 R13, RZ, RZ, R5 ;  /* 0x000000ffff0d7224 */ /* 0x000fe200078e0005 */
[----:B------:R-:W-:Y:S01]  /*bda0*/  MOV R12, RZ ;  /* 0x000000ff000c7202 */ /* 0x000fe20000000f00 */
[----:B------:R-:W-:Y:S02]  /*bdb0*/  IMAD.MOV.U32 R11, RZ, RZ, 0x181f ;  /* 0x0000181fff0b7424 */ /* 0x000fe400078e00ff */
[----:B------:R-:W-:Y:S02]  /*bdc0*/  IMAD.MOV.U32 R15, RZ, RZ, -0x1 ;  /* 0xffffffffff0f7424 */ /* 0x000fe400078e00ff */
[----:B------:R-:W-:-:S07]  /*bdd0*/  IMAD.IADD R4, R34, 0x1, R4 ;  /* 0x0000000122047824 */ /* 0x000fce00078e0204 */
[----:B------:R-:W-:Y:S05]  /*bde0*/  WARPSYNC.COLLECTIVE R15, `(.L_x_108) ;  /* 0x000000000f087348 */ /* 0x000fea0003c00000 */
[----:B------:R0:W1:Y:S02]  /*bdf0*/  SHFL.IDX P6, R14, R13, R12, R11 ;  /* 0x0000000c0d0e7389 */ /* 0x00006400000c000b */
[----:B01----:R-:W-:Y:S01]  /*be00*/  ENDCOLLECTIVE ;  /* 0x000000000000791b */ /* 0x003fe20003800000 */
.L_x_108:
[C---:B------:R-:W-:Y:S01]  /*be10*/  VIADD R6, R4.reuse, 0x10 ;  /* 0x0000001004067836 */ /* 0x040fe20000000000 */
[----:B------:R-:W-:Y:S01]  /*be20*/  ISETP.GE.AND P0, PT, R4, UR40, PT ;  /* 0x0000002804007c0c */ /* 0x000fe2000bf06270 */
[----:B------:R-:W-:Y:S01]  /*be30*/  IMAD.MOV.U32 R13, RZ, RZ, R0 ;  /* 0x000000ffff0d7224 */ /* 0x000fe200078e0000 */
[----:B------:R-:W-:-:S11]  /*be40*/  MOV R2, R14 ;  /* 0x0000000e00027202 */ /* 0x000fd60000000f00 */
[----:B------:R-:W-:Y:S05]  /*be50*/  WARPSYNC.COLLECTIVE R15, `(.L_x_109) ;  /* 0x000000000f087348 */ /* 0x000fea0003c00000 */
[----:B------:R0:W1:Y:S02]  /*be60*/  SHFL.IDX P6, R14, R13, R12, R11 ;  /* 0x0000000c0d0e7389 */ /* 0x00006400000c000b */
[----:B01----:R-:W-:Y:S01]  /*be70*/  ENDCOLLECTIVE ;  /* 0x000000000000791b */ /* 0x003fe20003800000 */
.L_x_109:
[----:B------:R-:W-:Y:S01]  /*be80*/  MOV R13, R5 ;  /* 0x00000005000d7202 */ /* 0x000fe20000000f00 */
[----:B------:R-:W-:Y:S01]  /*be90*/  IMAD.MOV.U32 R12, RZ, RZ, 0x1 ;  /* 0x00000001ff0c7424 */ /* 0x000fe200078e00ff */
[----:B------:R-:W-:-:S04]  /*bea0*/  @!P0 LEA R14, P1, R37, R14, 0x1 ;  /* 0x0000000e250e8211 */ /* 0x000fc800078208ff */
[----:B------:R-:W-:Y:S01]  /*beb0*/  @!P0 IADD3.X R3, RZ, R2, RZ, P1, !PT ;  /* 0x00000002ff038210 */ /* 0x000fe20000ffe4ff */
[----:B------:R-:W-:-:S08]  /*bec0*/  @!P0 IMAD.MOV.U32 R2, RZ, RZ, R14 ;  /* 0x000000ffff028224 */ /* 0x000fd000078e000e */
[----:B------:R-:W-:Y:S05]  /*bed0*/  WARPSYNC.COLLECTIVE R15, `(.L_x_110) ;  /* 0x000000000f087348 */ /* 0x000fea0003c00000 */
[----:B------:R0:W1:Y:S02]  /*bee0*/  SHFL.IDX P6, R14, R13, R12, R11 ;  /* 0x0000000c0d0e7389 */ /* 0x00006400000c000b */
[----:B01----:R-:W-:Y:S01]  /*bef0*/  ENDCOLLECTIVE ;  /* 0x000000000000791b */ /* 0x003fe20003800000 */
.L_x_110:
[----:B------:R-:W-:Y:S01]  /*bf00*/  @!PT LDS RZ, [RZ] ;  /* 0x00000000fffff984 */ /* 0x000fe20000000800 */
[----:B------:R-:W-:Y:S01]  /*bf10*/  @!PT LDS RZ, [RZ] ;  /* 0x00000000fffff984 */ /* 0x000fe20000000800 */
[----:B------:R-:W-:Y:S01]  /*bf20*/  @!PT LDS RZ, [RZ] ;  /* 0x00000000fffff984 */ /* 0x000fe20000000800 */
[----:B------:R0:W-:Y:S04]  /*bf30*/  @!P0 LDGSTS.E.BYPASS.LTC128B.128 [R20+0xc400], desc[UR36][R2.64], !P3 ;  /* 0x0c40000002148fae */ /* 0x0001e8000d901d64 */
[----:B------:R0:W-:Y:S04]  /*bf40*/  @!P0 LDGSTS.E.BYPASS.LTC128B.128 [R20+0x10400], desc[UR36][R2.64+0x80], !P4 ;  /* 0x1040008002148fae */ /* 0x0001e8000e101d64 */
[----:B------:R0:W-:Y:S01]  /*bf50*/  @!P0 LDGSTS.E.BYPASS.LTC128B.128 [R20+0x14400], desc[UR36][R2.64+0x100], !P5 ;  /* 0x1440010002148fae */ /* 0x0001e2000e901d64 */
[----:B------:R-:W-:Y:S02]  /*bf60*/  ISETP.GE.AND P0, PT, R6, UR40, PT ;  /* 0x0000002806007c0c */ /* 0x000fe4000bf06270 */
[----:B------:R-:W-:Y:S01]  /*bf70*/  MOV R13, R0 ;  /* 0x00000000000d7202 */ /* 0x000fe20000000f00 */
[----:B------:R-:W-:-:S10]  /*bf80*/  IMAD.MOV.U32 R6, RZ, RZ, R14 ;  /* 0x000000ffff067224 */ /* 0x000fd400078e000e */
[----:B0-----:R-:W-:Y:S05]  /*bf90*/  WARPSYNC.COLLECTIVE R15, `(.L_x_111) ;  /* 0x000000000f087348 */ /* 0x001fea0003c00000 */
[----:B------:R1:W2:Y:S02]  /*bfa0*/  SHFL.IDX P6, R14, R13, R12, R11 ;  /* 0x0000000c0d0e7389 */ /* 0x0002a400000c000b */
[----:B012---:R-:W-:Y:S01]  /*bfb0*/  ENDCOLLECTIVE ;  /* 0x000000000000791b */ /* 0x007fe20003800000 */
.L_x_111:
[----:B------:R-:W-:Y:S01]  /*bfc0*/  IMAD.MOV.U32 R13, RZ, RZ, R5 ;  /* 0x000000ffff0d7224 */ /* 0x000fe200078e0005 */
[----:B------:R-:W-:Y:S02]  /*bfd0*/  MOV R12, 0x2 ;  /* 0x00000002000c7802 */ /* 0x000fe40000000f00 */
[----:B------:R-:W-:-:S05]  /*bfe0*/  @!P0 LEA R14, P1, R37, R14, 0x1 ;  /* 0x0000000e250e8211 */ /* 0x000fca00078208ff */
[----:B------:R-:W-:-:S08]  /*bff0*/  @!P0 IMAD.MOV.U32 R2, RZ, RZ, R14 ;  /* 0x000000ffff028224 */ /* 0x000fd000078e000e */
[----:B------:R-:W-:Y:S05]  /*c000*/  WARPSYNC.COLLECTIVE R15, `(.L_x_112) ;  /* 0x000000000f087348 */ /* 0x000fea0003c00000 */
[----:B------:R0:W1:Y:S02]  /*c010*/  SHFL.IDX P6, R14, R13, R12, R11 ;  /* 0x0000000c0d0e7389 */ /* 0x00006400000c000b */
[----:B01----:R-:W-:Y:S01]  /*c020*/  ENDCOLLECTIVE ;  /* 0x000000000000791b */ /* 0x003fe20003800000 */
.L_x_112:
[----:B------:R-:W-:Y:S02]  /*c030*/  @!P0 IMAD.X R7, RZ, RZ, R6, P1 ;  /* 0x000000ffff078224 */ /* 0x000fe400008e0606 */
[----:B------:R-:W-:-:S03]  /*c040*/  VIADD R6, R4, 0x20 ;  /* 0x0000002004067836 */ /* 0x000fc60000000000 */
[----:B------:R-:W-:-:S05]  /*c050*/  @!P0 MOV R3, R7 ;  /* 0x0000000700038202 */ /* 0x000fca0000000f00 */
[----:B------:R-:W-:Y:S01]  /*c060*/  @!PT LDS RZ, [RZ] ;  /* 0x00000000fffff984 */ /* 0x000fe20000000800 */
[----:B------:R-:W-:Y:S01]  /*c070*/  @!PT LDS RZ, [RZ] ;  /* 0x00000000fffff984 */ /* 0x000fe20000000800 */
[----:B------:R-:W-:Y:S01]  /*c080*/  @!PT LDS RZ, [RZ] ;  /* 0x00000000fffff984 */ /* 0x000fe20000000800 */
[----:B------:R0:W-:Y:S01]  /*c090*/  @!P0 LDGSTS.E.BYPASS.LTC128B.128 [R20+0xcc00], desc[UR36][R2.64], !P3 ;  /* 0x0cc0000002148fae */ /* 0x0001e2000d901d64 */
[----:B------:R-:W-:-:S03]  /*c0a0*/  IMAD.MOV.U32 R13, RZ, RZ, R0 ;  /* 0x000000ffff0d7224 */ /* 0x000fc600078e0000 */
[----:B------:R0:W-:Y:S04]  /*c0b0*/  @!P0 LDGSTS.E.BYPASS.LTC128B.128 [R20+0x10c00], desc[UR36][R2.64+0x80], !P4 ;  /* 0x10c0008002148fae */ /* 0x0001e8000e101d64 */
[----:B------:R0:W-:Y:S01]  /*c0c0*/  @!P0 LDGSTS.E.BYPASS.LTC128B.128 [R20+0x14c00], desc[UR36][R2.64+0x100], !P5 ;  /* 0x14c0010002148fae */ /* 0x0001e2000e901d64 */
[----:B------:R-:W-:Y:S01]  /*c0d0*/  ISETP.GE.AND P0, PT, R6, UR40, PT ;  /* 0x0000002806007c0c */ /* 0x000fe2000bf06270 */
[----:B------:R-:W-:-:S12]  /*c0e0*/  IMAD.MOV.U32 R6, RZ, RZ, R14 ;  /* 0x000000ffff067224 */ /* 0x000fd800078e000e */
[----:B0-----:R-:W-:Y:S05]  /*c0f0*/  WARPSYNC.COLLECTIVE R15, `(.L_x_113) ;  /* 0x000000000f087348 */ /* 0x001fea0003c00000 */
[----:B------:R1:W2:Y:S02]  /*c100*/  SHFL.IDX P6, R14, R13, R12, R11 ;  /* 0x0000000c0d0e7389 */ /* 0x0002a400000c000b */
[----:B012---:R-:W-:Y:S01]  /*c110*/  ENDCOLLECTIVE ;  /* 0x000000000000791b */ /* 0x007fe20003800000 */
.L_x_113:
[----:B------:R-:W-:Y:S02]  /*c120*/  IMAD.MOV.U32 R13, RZ, RZ, R5 ;  /* 0x000000ffff0d7224 */ /* 0x000fe400078e0005 */
[----:B------:R-:W-:Y:S01]  /*c130*/  IMAD.MOV.U32 R12, RZ, RZ, 0x3 ;  /* 0x00000003ff0c7424 */ /* 0x000fe200078e00ff */
[----:B------:R-:W-:-:S04]  /*c140*/  @!P0 LEA R14, P1, R37, R14, 0x1 ;  /* 0x0000000e250e8211 */ /* 0x000fc800078208ff */
[----:B------:R-:W-:Y:S01]  /*c150*/  @!P0 IADD3.X R7, RZ, R6, RZ, P1, !PT ;  /* 0x00000006ff078210 */ /* 0x000fe20000ffe4ff */
[----:B------:R-:W-:Y:S01]  /*c160*/  @!P0 IMAD.MOV.U32 R2, RZ, RZ, R14 ;  /* 0x000000ffff028224 */ /* 0x000fe200078e000e */
[----:B------:R-:W-:-:S07]  /*c170*/  IADD3 R6, R4, 0x30, RZ ;  /* 0x0000003004067810 */ /* 0x000fce0007ffe0ff */
[----:B------:R-:W-:Y:S05]  /*c180*/  WARPSYNC.COLLECTIVE R15, `(.L_x_114) ;  /* 0x000000000f087348 */ /* 0x000fea0003c00000 */
[----:B------:R0:W1:Y:S02]  /*c190*/  SHFL.IDX P6, R14, R13, R12, R11 ;  /* 0x0000000c0d0e7389 */ /* 0x00006400000c000b */
[----:B01----:R-:W-:Y:S01]  /*c1a0*/  ENDCOLLECTIVE ;  /* 0x000000000000791b */ /* 0x003fe20003800000 */
.L_x_114:
[----:B------:R-:W-:-:S05]  /*c1b0*/  @!P0 IMAD.MOV.U32 R3, RZ, RZ, R7 ;  /* 0x000000ffff038224 */ /* 0x000fca00078e0007 */
[----:B------:R-:W-:Y:S01]  /*c1c0*/  @!PT LDS RZ, [RZ] ;  /* 0x00000000fffff984 */ /* 0x000fe20000000800 */
[----:B------:R-:W-:Y:S01]  /*c1d0*/  @!PT LDS RZ, [RZ] ;  /* 0x00000000fffff984 */ /* 0x000fe20000000800 */
[----:B------:R-:W-:Y:S01]  /*c1e0*/  @!PT LDS RZ, [RZ] ;  /* 0x00000000fffff984 */ /* 0x000fe20000000800 */
[----:B------:R0:W-:Y:S04]  /*c1f0*/  @!P0 LDGSTS.E.BYPASS.LTC128B.128 [R20+0xd400], desc[UR36][R2.64], !P3 ;  /* 0x0d40000002148fae */ /* 0x0001e8000d901d64 */
[----:B------:R0:W-:Y:S01]  /*c200*/  @!P0 LDGSTS.E.BYPASS.LTC128B.128 [R20+0x11400], desc[UR36][R2.64+0x80], !P4 ;  /* 0x1140008002148fae */ /* 0x0001e2000e101d64 */
[----:B------:R-:W-:-:S03]  /*c210*/  IMAD.MOV.U32 R13, RZ, RZ, R0 ;  /* 0x000000ffff0d7224 */ /* 0x000fc600078e0000 */
[----:B------:R0:W-:Y:S01]  /*c220*/  @!P0 LDGSTS.E.BYPASS.LTC128B.128 [R20+0x15400], desc[UR36][R2.64+0x100], !P5 ;  /* 0x1540010002148fae */ /* 0x0001e2000e901d64 */
[----:B------:R-:W-:Y:S02]  /*c230*/  ISETP.GE.AND P0, PT, R6, UR40, PT ;  /* 0x0000002806007c0c */ /* 0x000fe4000bf06270 */
[----:B------:R-:W-:-:S11]  /*c240*/  MOV R6, R14 ;  /* 0x0000000e00067202 */ /* 0x000fd60000000f00 */
[----:B0-----:R-:W-:Y:S05]  /*c250*/  WARPSYNC.COLLECTIVE R15, `(.L_x_115) ;  /* 0x000000000f087348 */ /* 0x001fea0003c00000 */
[----:B------:R1:W2:Y:S02]  /*c260*/  SHFL.IDX P6, R14, R13, R12, R11 ;  /* 0x0000000c0d0e7389 */ /* 0x0002a400000c000b */
[----:B012---:R-:W-:Y:S01]  /*c270*/  ENDCOLLECTIVE ;  /* 0x000000000000791b */ /* 0x007fe20003800000 */
.L_x_115:
[----:B------:R-:W-:Y:S01]  /*c280*/  MOV R13, R5 ;  /* 0x00000005000d7202 */ /* 0x000fe20000000f00 */
[----:B------:R-:W-:Y:S01]  /*c290*/  IMAD.MOV.U32 R12, RZ, RZ, 0x4 ;  /* 0x00000004ff0c7424 */ /* 0x000fe200078e00ff */
[----:B------:R-:W-:-:S04]  /*c2a0*/  @!P0 LEA R14, P1, R37, R14, 0x1 ;  /* 0x0000000e250e8211 */ /* 0x000fc800078208ff */
[----:B------:R-:W-:Y:S01]  /*c2b0*/  @!P0 MOV R2, R14 ;  /* 0x0000000e00028202 */ /* 0x000fe20000000f00 */
[----:B------:R-:W-:-:S08]  /*c2c0*/  @!P0 IMAD.X R7, RZ, RZ, R6, P1 ;  /* 0x000000ffff078224 */ /* 0x000fd000008e0606 */
[----:B------:R-:W-:Y:S05]  /*c2d0*/  WARPSYNC.COLLECTIVE R15, `(.L_x_116) ;  /* 0x000000000f087348 */ /* 0x000fea0003c00000 */
[----:B------:R0:W1:Y:S02]  /*c2e0*/  SHFL.IDX P6, R14, R13, R12, R11 ;  /* 0x0000000c0d0e7389 */ /* 0x00006400000c000b */
[----:B01----:R-:W-:Y:S01]  /*c2f0*/  ENDCOLLECTIVE ;  /* 0x000000000000791b */ /* 0x003fe20003800000 */
.L_x_116:
[----:B------:R-:W-:Y:S02]  /*c300*/  VIADD R6, R4, 0x40 ;  /* 0x0000004004067836 */ /* 0x000fe40000000000 */
[----:B------:R-:W-:-:S05]  /*c310*/  @!P0 IMAD.MOV.U32 R3, RZ, RZ, R7 ;  /* 0x000000ffff038224 */ /* 0x000fca00078e0007 */
[----:B------:R-:W-:Y:S01]  /*c320*/  @!PT LDS RZ, [RZ] ;  /* 0x00000000fffff984 */ /* 0x000fe20000000800 */
[----:B------:R-:W-:Y:S01]  /*c330*/  @!PT LDS RZ, [RZ] ;  /* 0x00000000fffff984 */ /* 0x000fe20000000800 */
[----:B------:R-:W-:Y:S01]  /*c340*/  @!PT LDS RZ, [RZ] ;  /* 0x00000000fffff984 */ /* 0x000fe20000000800 */
[----:B------:R0:W-:Y:S04]  /*c350*/  @!P0 LDGSTS.E.BYPASS.LTC128B.128 [R20+0xdc00], desc[UR36][R2.64], !P3 ;  /* 0x0dc0000002148fae */ /* 0x0001e8000d901d64 */
[----:B------:R0:W-:Y:S01]  /*c360*/  @!P0 LDGSTS.E.BYPASS.LTC128B.128 [R20+0x11c00], desc[UR36][R2.64+0x80], !P4 ;  /* 0x11c0008002148fae */ /* 0x0001e2000e101d64 */
[----:B------:R-:W-:-:S03]  /*c370*/  MOV R13, R0 ;  /* 0x00000000000d7202 */ /* 0x000fc60000000f00 */
[----:B------:R0:W-:Y:S01]  /*c380*/  @!P0 LDGSTS.E.BYPASS.LTC128B.128 [R20+0x15c00], desc[UR36][R2.64+0x100], !P5 ;  /* 0x15c0010002148fae */ /* 0x0001e2000e901d64 */
[----:B------:R-:W-:Y:S01]  /*c390*/  ISETP.GE.AND P0, PT, R6, UR40, PT ;  /* 0x0000002806007c0c */ /* 0x000fe2000bf06270 */
[----:B------:R-:W-:-:S12]  /*c3a0*/  IMAD.MOV.U32 R6, RZ, RZ, R14 ;  /* 0x000000ffff067224 */ /* 0x000fd800078e000e */
[----:B0-----:R-:W-:Y:S05]  /*c3b0*/  WARPSYNC.COLLECTIVE R15, `(.L_x_117) ;  /* 0x000000000f087348 */ /* 0x001fea0003c00000 */
[----:B------:R1:W2:Y:S02]  /*c3c0*/  SHFL.IDX P6, R14, R13, R12, R11 ;  /* 0x0000000c0d0e7389 */ /* 0x0002a400000c000b */
[----:B012---:R-:W-:Y:S01]  /*c3d0*/  ENDCOLLECTIVE ;  /* 0x000000000000791b */ /* 0x007fe20003800000 */
.L_x_117:
[----:B------:R-:W-:Y:S01]  /*c3e0*/  IMAD.MOV.U32 R13, RZ, RZ, R5 ;  /* 0x000000ffff0d7224 */ /* 0x000fe200078e0005 */
[----:B------:R-:W-:Y:S02]  /*c3f0*/  MOV R12, 0x5 ;  /* 0x00000005000c7802 */ /* 0x000fe40000000f00 */
[----:B------:R-:W-:-:S05]  /*c400*/  @!P0 LEA R14, P1, R37, R14, 0x1 ;  /* 0x0000000e250e8211 */ /* 0x000fca00078208ff */
[----:B------:R-:W-:-:S08]  /*c410*/  @!P0 IMAD.MOV.U32 R2, RZ, RZ, R14 ;  /* 0x000000ffff028224 */ /* 0x000fd000078e000e */
[----:B------:R-:W-:Y:S05]  /*c420*/  WARPSYNC.COLLECTIVE R15, `(.L_x_118) ;  /* 0x000000000f087348 */ /* 0x000fea0003c00000 */
[----:B------:R0:W1:Y:S02]  /*c430*/  SHFL.IDX P6, R14, R13, R12, R11 ;  /* 0x0000000c0d0e7389 */ /* 0x00006400000c000b */
[----:B01----:R-:W-:Y:S01]  /*c440*/  ENDCOLLECTIVE ;  /* 0x000000000000791b */ /* 0x003fe20003800000 */
.L_x_118:
        /* <DEDUP_REMOVED lines=15> */
.L_x_119:
        /* <DEDUP_REMOVED lines=9> */
.L_x_120:
        /* <DEDUP_REMOVED lines=13> */
.L_x_121:
[----:B------:R-:W-:Y:S01]  /*c6a0*/  IMAD.MOV.U32 R13, RZ, RZ, R5 ;  /* 0x000000ffff0d7224 */ /* 0x000fe200078e0005 */
[----:B------:R-:W-:Y:S02]  /*c6b0*/  MOV R12, 0x7 ;  /* 0x00000007000c7802 */ /* 0x000fe40000000f00 */
[----:B------:R-:W-:-:S04]  /*c6c0*/  @!P0 LEA R14, P1, R37, R14, 0x1 ;  /* 0x0000000e250e8211 */ /* 0x000fc800078208ff */
[----:B------:R-:W-:Y:S01]  /*c6d0*/  @!P0 MOV R2, R14 ;  /* 0x0000000e00028202 */ /* 0x000fe20000000f00 */
[----:B------:R-:W-:-:S08]  /*c6e0*/  @!P0 IMAD.X R7, RZ, RZ, R6, P1 ;  /* 0x000000ffff078224 */ /* 0x000fd000008e0606 */
[----:B------:R-:W-:Y:S05]  /*c6f0*/  WARPSYNC.COLLECTIVE R15, `(.L_x_122) ;  /* 0x000000000f087348 */ /* 0x000fea0003c00000 */
[----:B------:R0:W1:Y:S02]  /*c700*/  SHFL.IDX P6, R14, R13, R12, R11 ;  /* 0x0000000c0d0e7389 */ /* 0x00006400000c000b */
[----:B01----:R-:W-:Y:S01]  /*c710*/  ENDCOLLECTIVE ;  /* 0x000000000000791b */ /* 0x003fe20003800000 */
.L_x_122:
        /* <DEDUP_REMOVED lines=8> */
[----:B------:R-:W-:-:S07]  /*c7a0*/  IMAD.MOV.U32 R6, RZ, RZ, R14 ;  /* 0x000000ffff067224 */ /* 0x000fce00078e000e */
[----:B0-----:R-:W-:Y:S05]  /*c7b0*/  WARPSYNC.COLLECTIVE R15, `(.L_x_123) ;  /* 0x000000000f087348 */ /* 0x001fea0003c00000 */
[----:B------:R1:W2:Y:S02]  /*c7c0*/  SHFL.IDX P6, R14, R13, R12, R11 ;  /* 0x0000000c0d0e7389 */ /* 0x0002a400000c000b */
[----:B012---:R-:W-:Y:S01]  /*c7d0*/  ENDCOLLECTIVE ;  /* 0x000000000000791b */ /* 0x007fe20003800000 */
.L_x_123:
[----:B------:R-:W-:Y:S05]  /*c7e0*/  BRA `(.L_x_124) ;  /* 0xffffffd000347947 */ /* 0x000fea000383ffff */
.L_x_54:
[----:B0-----:R-:W-:-:S04]  /*c7f0*/  MOV R3, UR39 ;  /* 0x0000002700037c02 */ /* 0x001fc80008000f00 */
[----:B------:R0:W1:Y:S03]  /*c800*/  SYNCS.PHASECHK.TRANS64.TRYWAIT P0, [R3+URZ+0x2a820], R0 ;  /* 0x02a82000030075a7 */ /* 0x000066000800017f */
[----:B-1----:R-:W-:Y:S05]  /*c810*/  @!P0 NANOSLEEP.SYNCS 0x989680 ;  /* 0x009896800000895d */ /* 0x002fea0003900000 */
[----:B------:R-:W1:Y:S02]  /*c820*/  @!P0 SYNCS.PHASECHK.TRANS64 P0, [R3+URZ+0x2a820], R0 ;  /* 0x02a82000030085a7 */ /* 0x000e64000800007f */
[----:B-1----:R-:W-:Y:S05]  /*c830*/  @!P0 BRA `(.L_x_54) ;  /* 0xfffffffc00ec8947 */ /* 0x002fea000383ffff */
[----:B------:R-:W-:Y:S05]  /*c840*/  BRA `(.L_x_125) ;  /* 0xffffffd000707947 */ /* 0x000fea000383ffff */
.L_x_58:
[----:B0-----:R0:W1:Y:S02]  /*c850*/  SYNCS.PHASECHK.TRANS64.TRYWAIT P0, [R6+URZ+0x2a840], R3 ;  /* 0x02a84003060075a7 */ /* 0x001064000800017f */
[----:B-1----:R-:W-:Y:S05]  /*c860*/  @!P0 NANOSLEEP.SYNCS 0x989680 ;  /* 0x009896800000895d */ /* 0x002fea0003900000 */
[----:B------:R-:W1:Y:S02]  /*c870*/  @!P0 SYNCS.PHASECHK.TRANS64 P0, [R6+URZ+0x2a840], R3 ;  /* 0x02a84003060085a7 */ /* 0x000e64000800007f */
[----:B-1----:R-:W-:Y:S05]  /*c880*/  @!P0 BRA `(.L_x_58) ;  /* 0xfffffffc00f08947 */ /* 0x002fea000383ffff */
[----:B------:R-:W-:Y:S05]  /*c890*/  BRA `(.L_x_126) ;  /* 0xffffffd400207947 */ /* 0x000fea000383ffff */
.L_x_59:
        /* <DEDUP_REMOVED lines=8> */
.L_x_128:
[----:B------:R-:W-:Y:S05]  /*c920*/  BSYNC B1 ;  /* 0x0000000000017941 */ /* 0x000fea0003800000 */
.L_x_127:
[----:B------:R-:W-:Y:S01]  /*c930*/  MOV R13, R8 ;  /* 0x00000008000d7202 */ /* 0x000fe20000000f00 */
[----:B------:R-:W-:Y:S01]  /*c940*/  IMAD.MOV.U32 R12, RZ, RZ, RZ ;  /* 0x000000ffff0c7224 */ /* 0x000fe200078e00ff */
[----:B------:R-:W-:Y:S01]  /*c950*/  MOV R15, 0xffffffff ;  /* 0xffffffff000f7802 */ /* 0x000fe20000000f00 */
[----:B------:R-:W-:Y:S01]  /*c960*/  IMAD.MOV.U32 R11, RZ, RZ, 0x181f ;  /* 0x0000181fff0b7424 */ /* 0x000fe200078e00ff */
[----:B------:R-:W-:Y:S01]  /*c970*/  LEA R9, R9, UR39, 0x1 ;  /* 0x0000002709097c11 */ /* 0x000fe2000f8e08ff */
[----:B------:R-:W-:Y:S02]  /*c980*/  IMAD.MOV.U32 R3, RZ, RZ, R14 ;  /* 0x000000ffff037224 */ /* 0x000fe400078e000e */
[----:B------:R-:W-:-:S07]  /*c990*/  IMAD.SHL.U32 R5, R37, 0x2, RZ ;  /* 0x0000000225057824 */ /* 0x000fce00078e00ff */
[----:B------:R-:W-:Y:S05]  /*c9a0*/  WARPSYNC.COLLECTIVE R15, `(.L_x_129) ;  /* 0x000000000f087348 */ /* 0x000fea0003c00000 */
[----:B------:R0:W1:Y:S02]  /*c9b0*/  SHFL.IDX P6, R14, R13, R12, R11 ;  /* 0x0000000c0d0e7389 */ /* 0x00006400000c000b */
[----:B01----:R-:W-:Y:S01]  /*c9c0*/  ENDCOLLECTIVE ;  /* 0x000000000000791b */ /* 0x003fe20003800000 */
.L_x_129:
[----:B------:R-:W-:Y:S01]  /*c9d0*/  MOV R13, R10 ;  /* 0x0000000a000d7202 */ /* 0x000fe20000000f00 */
[----:B------:R-:W-:Y:S01]  /*c9e0*/  IMAD.MOV.U32 R12, RZ, RZ, 0x1 ;  /* 0x00000001ff0c7424 */ /* 0x000fe200078e00ff */
[----:B------:R-:W-:-:S13]  /*c9f0*/  IADD3 R2, P0, R14, R5, RZ ;  /* 0x000000050e027210 */ /* 0x000fda0007f1e0ff */
[----:B------:R-:W-:Y:S05]  /*ca00*/  WARPSYNC.COLLECTIVE R15, `(.L_x_130) ;  /* 0x000000000f087348 */ /* 0x000fea0003c00000 */
[----:B------:R0:W1:Y:S02]  /*ca10*/  SHFL.IDX P6, R14, R13, R12, R11 ;  /* 0x0000000c0d0e7389 */ /* 0x00006400000c000b */
[----:B01----:R-:W-:Y:S01]  /*ca20*/  ENDCOLLECTIVE ;  /* 0x000000000000791b */ /* 0x003fe20003800000 */
.L_x_130:
[----:B------:R-:W-:-:S05]  /*ca30*/  IMAD.X R3, RZ, RZ, R3, P0 ;  /* 0x000000ffff037224 */ /* 0x000fca00000e0603 */
[----:B------:R-:W-:Y:S01]  /*ca40*/  @!PT LDS RZ, [RZ] ;  /* 0x00000000fffff984 */ /* 0x000fe20000000800 */
[----:B------:R-:W-:Y:S01]  /*ca50*/  @!PT LDS RZ, [RZ] ;  /* 0x00000000fffff984 */ /* 0x000fe20000000800 */
[----:B------:R-:W-:Y:S01]  /*ca60*/  @!PT LDS RZ, [RZ] ;  /* 0x00000000fffff984 */ /* 0x000fe20000000800 */
[----:B------:R-:W-:Y:S04]  /*ca70*/  LDGSTS.E.BYPASS.LTC128B.128 [R9+0x18400], desc[UR36][R2.64], !P3 ;  /* 0x1840000002097fae */ /* 0x000fe8000d901d64 */
[----:B------:R-:W-:Y:S01]  /*ca80*/  LDGSTS.E.BYPASS.LTC128B.128 [R9+0x1b400], desc[UR36][R2.64+0x80], !P2 ;  /* 0x1b40008002097fae */ /* 0x000fe2000d101d64 */
[----:B------:R-:W-:-:S03]  /*ca90*/  MOV R13, R8 ;  /* 0x00000008000d7202 */ /* 0x000fc60000000f00 */
[----:B------:R0:W-:Y:S02]  /*caa0*/  LDGSTS.E.BYPASS.LTC128B.128 [R9+0x1e400], desc[UR36][R2.64+0x100], !P1 ;  /* 0x1e40010002097fae */ /* 0x0001e4000c901d64 */
[----:B0-----:R-:W-:-:S07]  /*cab0*/  IMAD.MOV.U32 R3, RZ, RZ, R14 ;  /* 0x000000ffff037224 */ /* 0x001fce00078e000e */
[----:B------:R-:W-:Y:S05]  /*cac0*/  WARPSYNC.COLLECTIVE R15, `(.L_x_131) ;  /* 0x000000000f087348 */ /* 0x000fea0003c00000 */
[----:B------:R0:W1:Y:S02]  /*cad0*/  SHFL.IDX P6, R14, R13, R12, R11 ;  /* 0x0000000c0d0e7389 */ /* 0x00006400000c000b */
[----:B01----:R-:W-:Y:S01]  /*cae0*/  ENDCOLLECTIVE ;  /* 0x000000000000791b */ /* 0x003fe20003800000 */
.L_x_131:
[----:B------:R-:W-:Y:S01]  /*caf0*/  IMAD.MOV.U32 R13, RZ, RZ, R10 ;  /* 0x000000ffff0d7224 */ /* 0x000fe200078e000a */
[----:B------:R-:W-:Y:S02]  /*cb00*/  MOV R12, 0x2 ;  /* 0x00000002000c7802 */ /* 0x000fe40000000f00 */
[----:B------:R-:W-:-:S13]  /*cb10*/  IADD3 R2, P0, R14, R5, RZ ;  /* 0x000000050e027210 */ /* 0x000fda0007f1e0ff */
[----:B------:R-:W-:Y:S05]  /*cb20*/  WARPSYNC.COLLECTIVE R15, `(.L_x_132) ;  /* 0x000000000f087348 */ /* 0x000fea0003c00000 */
[----:B------:R0:W1:Y:S02]  /*cb30*/  SHFL.IDX P6, R14, R13, R12, R11 ;  /* 0x0000000c0d0e7389 */ /* 0x00006400000c000b */
[----:B01----:R-:W-:Y:S01]  /*cb40*/  ENDCOLLECTIVE ;  /* 0x000000000000791b */ /* 0x003fe20003800000 */
.L_x_132:
[----:B------:R-:W-:-:S05]  /*cb50*/  IMAD.X R3, RZ, RZ, R3, P0 ;  /* 0x000000ffff037224 */ /* 0x000fca00000e0603 */
[----:B------:R-:W-:Y:S01]  /*cb60*/  @!PT LDS RZ, [RZ] ;  /* 0x00000000fffff984 */ /* 0x000fe20000000800 */
[----:B------:R-:W-:Y:S01]  /*cb70*/  @!PT LDS RZ, [RZ] ;  /* 0x00000000fffff984 */ /* 0x000fe20000000800 */
[----:B------:R-:W-:Y:S01]  /*cb80*/  @!PT LDS RZ, [RZ] ;  /* 0x00000000fffff984 */ /* 0x000fe20000000800 */
[----:B------:R0:W-:Y:S04]  /*cb90*/  LDGSTS.E.BYPASS.LTC128B.128 [R9+0x18c00], desc[UR36][R2.64], !P3 ;  /* 0x18c0000002097fae */ /* 0x0001e8000d901d64 */
[----:B------:R0:W-:Y:S01]  /*cba0*/  LDGSTS.E.BYPASS.LTC128B.128 [R9+0x1bc00], desc[UR36][R2.64+0x80], !P2 ;  /* 0x1bc0008002097fae */ /* 0x0001e2000d101d64 */
[----:B------:R-:W-:-:S03]  /*cbb0*/  IMAD.MOV.U32 R13, RZ, RZ, R8 ;  /* 0x000000ffff0d7224 */ /* 0x000fc600078e0008 */
[----:B------:R0:W-:Y:S01]  /*cbc0*/  LDGSTS.E.BYPASS.LTC128B.128 [R9+0x1ec00], desc[UR36][R2.64+0x100], !P1 ;  /* 0x1ec0010002097fae */ /* 0x0001e2000c901d64 */
[----:B------:R-:W-:-:S07]  /*cbd0*/  IMAD.MOV.U32 R35, RZ, RZ, R14 ;  /* 0x000000ffff237224 */ /* 0x000fce00078e000e */
[----:B0-----:R-:W-:Y:S05]  /*cbe0*/  WARPSYNC.COLLECTIVE R15, `(.L_x_133) ;  /* 0x000000000f087348 */ /* 0x001fea0003c00000 */
[----:B------:R1:W2:Y:S02]  /*cbf0*/  SHFL.IDX P6, R14, R13, R12, R11 ;  /* 0x0000000c0d0e7389 */ /* 0x0002a400000c000b */
[----:B012---:R-:W-:Y:S01]  /*cc00*/  ENDCOLLECTIVE ;  /* 0x000000000000791b */ /* 0x007fe20003800000 */
.L_x_133:
[----:B------:R-:W-:Y:S02]  /*cc10*/  IMAD.MOV.U32 R13, RZ, RZ, R10 ;  /* 0x000000ffff0d7224 */ /* 0x000fe400078e000a */
[----:B------:R-:W-:Y:S01]  /*cc20*/  IMAD.MOV.U32 R12, RZ, RZ, 0x3 ;  /* 0x00000003ff0c7424 */ /* 0x000fe200078e00ff */
[----:B------:R-:W-:-:S13]  /*cc30*/  IADD3 R2, P0, R14, R5, RZ ;  /* 0x000000050e027210 */ /* 0x000fda0007f1e0ff */
[----:B------:R-:W-:Y:S05]  /*cc40*/  WARPSYNC.COLLECTIVE R15, `(.L_x_134) ;  /* 0x000000000f087348 */ /* 0x000fea0003c00000 */
[----:B------:R0:W1:Y:S02]  /*cc50*/  SHFL.IDX P6, R14, R13, R12, R11 ;  /* 0x0000000c0d0e7389 */ /* 0x00006400000c000b */
[----:B01----:R-:W-:Y:S01]  /*cc60*/  ENDCOLLECTIVE ;  /* 0x000000000000791b */ /* 0x003fe20003800000 */
.L_x_134:
[----:B------:R-:W-:-:S05]  /*cc70*/  IADD3.X R3, RZ, R35, RZ, P0, !PT ;  /* 0x00000023ff037210 */ /* 0x000fca00007fe4ff */
[----:B------:R-:W-:Y:S01]  /*cc80*/  @!PT LDS RZ, [RZ] ;  /* 0x00000000fffff984 */ /* 0x000fe20000000800 */
[----:B------:R-:W-:Y:S01]  /*cc90*/  @!PT LDS RZ, [RZ] ;  /* 0x00000000fffff984 */ /* 0x000fe20000000800 */
[----:B------:R-:W-:Y:S01]  /*cca0*/  @!PT LDS RZ, [RZ] ;  /* 0x00000000fffff984 */ /* 0x000fe20000000800 */
[----:B------:R0:W-:Y:S04]  /*ccb0*/  LDGSTS.E.BYPASS.LTC128B.128 [R9+0x19400], desc[UR36][R2.64], !P3 ;  /* 0x1940000002097fae */ /* 0x0001e8000d901d64 */
[----:B------:R0:W-:Y:S01]  /*ccc0*/  LDGSTS.E.BYPASS.LTC128B.128 [R9+0x1c400], desc[UR36][R2.64+0x80], !P2 ;  /* 0x1c40008002097fae */ /* 0x0001e2000d101d64 */
[----:B------:R-:W-:-:S03]  /*ccd0*/  IMAD.MOV.U32 R13, RZ, RZ, R8 ;  /* 0x000000ffff0d7224 */ /* 0x000fc600078e0008 */
[----:B------:R0:W-:Y:S01]  /*cce0*/  LDGSTS.E.BYPASS.LTC128B.128 [R9+0x1f400], desc[UR36][R2.64+0x100], !P1 ;  /* 0x1f40010002097fae */ /* 0x0001e2000c901d64 */
[----:B------:R-:W-:-:S07]  /*ccf0*/  MOV R35, R14 ;  /* 0x0000000e00237202 */ /* 0x000fce0000000f00 */
[----:B0-----:R-:W-:Y:S05]  /*cd00*/  WARPSYNC.COLLECTIVE R15, `(.L_x_135) ;  /* 0x000000000f087348 */ /* 0x001fea0003c00000 */
[----:B------:R1:W2:Y:S02]  /*cd10*/  SHFL.IDX P6, R14, R13, R12, R11 ;  /* 0x0000000c0d0e7389 */ /* 0x0002a400000c000b */
[----:B012---:R-:W-:Y:S01]  /*cd20*/  ENDCOLLECTIVE ;  /* 0x000000000000791b */ /* 0x007fe20003800000 */
.L_x_135:
[----:B------:R-:W-:Y:S01]  /*cd30*/  MOV R13, R10 ;  /* 0x0000000a000d7202 */ /* 0x000fe20000000f00 */
[----:B------:R-:W-:Y:S01]  /*cd40*/  IMAD.MOV.U32 R12, RZ, RZ, 0x4 ;  /* 0x00000004ff0c7424 */ /* 0x000fe200078e00ff */
[----:B------:R-:W-:-:S13]  /*cd50*/  IADD3 R2, P0, R14, R5, RZ ;  /* 0x000000050e027210 */ /* 0x000fda0007f1e0ff */
[----:B------:R-:W-:Y:S05]  /*cd60*/  WARPSYNC.COLLECTIVE R15, `(.L_x_136) ;  /* 0x000000000f087348 */ /* 0x000fea0003c00000 */
[----:B------:R0:W1:Y:S02]  /*cd70*/  SHFL.IDX P6, R14, R13, R12, R11 ;  /* 0x0000000c0d0e7389 */ /* 0x00006400000c000b */
[----:B01----:R-:W-:Y:S01]  /*cd80*/  ENDCOLLECTIVE ;  /* 0x000000000000791b */ /* 0x003fe20003800000 */
.L_x_136:
[----:B------:R-:W-:-:S05]  /*cd90*/  IMAD.X R3, RZ, RZ, R35, P0 ;  /* 0x000000ffff037224 */ /* 0x000fca00000e0623 */
[----:B------:R-:W-:Y:S01]  /*cda0*/  @!PT LDS RZ, [RZ] ;  /* 0x00000000fffff984 */ /* 0x000fe20000000800 */
[----:B------:R-:W-:Y:S01]  /*cdb0*/  @!PT LDS RZ, [RZ] ;  /* 0x00000000fffff984 */ /* 0x000fe20000000800 */
[----:B------:R-:W-:Y:S01]  /*cdc0*/  @!PT LDS RZ, [RZ] ;  /* 0x00000000fffff984 */ /* 0x000fe20000000800 */
[----:B------:R0:W-:Y:S04]  /*cdd0*/  LDGSTS.E.BYPASS.LTC128B.128 [R9+0x19c00], desc[UR36][R2.64], !P3 ;  /* 0x19c0000002097fae */ /* 0x0001e8000d901d64 */
[----:B------:R0:W-:Y:S01]  /*cde0*/  LDGSTS.E.BYPASS.LTC128B.128 [R9+0x1cc00], desc[UR36][R2.64+0x80], !P2 ;  /* 0x1cc0008002097fae */ /* 0x0001e2000d101d64 */
[----:B------:R-:W-:-:S03]  /*cdf0*/  MOV R13, R8 ;  /* 0x00000008000d7202 */ /* 0x000fc60000000f00 */
[----:B------:R0:W-:Y:S01]  /*ce00*/  LDGSTS.E.BYPASS.LTC128B.128 [R9+0x1fc00], desc[UR36][R2.64+0x100], !P1 ;  /* 0x1fc0010002097fae */ /* 0x0001e2000c901d64 */
[----:B------:R-:W-:-:S07]  /*ce10*/  IMAD.MOV.U32 R35, RZ, RZ, R14 ;  /* 0x000000ffff237224 */ /* 0x000fce00078e000e */
[----:B0-----:R-:W-:Y:S05]  /*ce20*/  WARPSYNC.COLLECTIVE R15, `(.L_x_137) ;  /* 0x000000000f087348 */ /* 0x001fea0003c00000 */
[----:B------:R1:W2:Y:S02]  /*ce30*/  SHFL.IDX P6, R14, R13, R12, R11 ;  /* 0x0000000c0d0e7389 */ /* 0x0002a400000c000b */
[----:B012---:R-:W-:Y:S01]  /*ce40*/  ENDCOLLECTIVE ;  /* 0x000000000000791b */ /* 0x007fe20003800000 */
.L_x_137:
[----:B------:R-:W-:Y:S01]  /*ce50*/  IMAD.MOV.U32 R13, RZ, RZ, R10 ;  /* 0x000000ffff0d7224 */ /* 0x000fe200078e000a */
[----:B------:R-:W-:Y:S02]  /*ce60*/  MOV R12, 0x5 ;  /* 0x00000005000c7802 */ /* 0x000fe40000000f00 */
[----:B------:R-:W-:-:S13]  /*ce70*/  IADD3 R2, P0, R14, R5, RZ ;  /* 0x000000050e027210 */ /* 0x000fda0007f1e0ff */
[----:B------:R-:W-:Y:S05]  /*ce80*/  WARPSYNC.COLLECTIVE R15, `(.L_x_138) ;  /* 0x000000000f087348 */ /* 0x000fea0003c00000 */
[----:B------:R0:W1:Y:S02]  /*ce90*/  SHFL.IDX P6, R14, R13, R12, R11 ;  /* 0x0000000c0d0e7389 */ /* 0x00006400000c000b */
[----:B01----:R-:W-:Y:S01]  /*cea0*/  ENDCOLLECTIVE ;  /* 0x000000000000791b */ /* 0x003fe20003800000 */
.L_x_138:
        /* <DEDUP_REMOVED lines=12> */
.L_x_139:
[----:B------:R-:W-:Y:S05]  /*cf70*/  BRA `(.L_x_140) ;  /* 0xffffffd000707947 */ /* 0x000fea000383ffff */
.L_x_64:
[----:B0-----:R0:W1:Y:S02]  /*cf80*/  SYNCS.PHASECHK.TRANS64.TRYWAIT P0, [R6+URZ+0x2a860], R9 ;  /* 0x02a86009060075a7 */ /* 0x001064000800017f */
[----:B-1----:R-:W-:Y:S05]  /*cf90*/  @!P0 NANOSLEEP.SYNCS 0x989680 ;  /* 0x009896800000895d */ /* 0x002fea0003900000 */
[----:B------:R-:W1:Y:S02]  /*cfa0*/  @!P0 SYNCS.PHASECHK.TRANS64 P0, [R6+URZ+0x2a860], R9 ;  /* 0x02a86009060085a7 */ /* 0x000e64000800007f */
[----:B-1----:R-:W-:Y:S05]  /*cfb0*/  @!P0 BRA `(.L_x_64) ;  /* 0xfffffffc00f08947 */ /* 0x002fea000383ffff */
[----:B------:R-:W-:Y:S05]  /*cfc0*/  BRA `(.L_x_141) ;  /* 0xffffffd000d47947 */ /* 0x000fea000383ffff */
.L_x_65:
[----:B------:R-:W-:Y:S01]  /*cfd0*/  BSSY B1, `(.L_x_142) ;  /* 0x0000008000017945 */ /* 0x000fe20003800000 */
[----:B------:R-:W-:Y:S01]  /*cfe0*/  MOV R13, R18 ;  /* 0x00000012000d7202 */ /* 0x000fe20000000f00 */
[----:B------:R-:W-:Y:S01]  /*cff0*/  IMAD.MOV.U32 R12, RZ, RZ, RZ ;  /* 0x000000ffff0c7224 */ /* 0x000fe200078e00ff */
[----:B------:R-:W-:Y:S01]  /*d000*/  MOV R15, 0xffffffff ;  /* 0xffffffff000f7802 */ /* 0x000fe20000000f00 */
[----:B------:R-:W-:-:S07]  /*d010*/  IMAD.MOV.U32 R11, RZ, RZ, 0x181f ;  /* 0x0000181fff0b7424 */ /* 0x000fce00078e00ff */
[----:B0-----:R-:W-:Y:S05]  /*d020*/  WARPSYNC.COLLECTIVE R15, `(.L_x_143) ;  /* 0x000000000f087348 */ /* 0x001fea0003c00000 */
[----:B------:R1:W2:Y:S02]  /*d030*/  SHFL.IDX P6, R14, R13, R12, R11 ;  /* 0x0000000c0d0e7389 */ /* 0x0002a400000c000b */
[----:B012---:R-:W-:Y:S01]  /*d040*/  ENDCOLLECTIVE ;  /* 0x000000000000791b */ /* 0x007fe20003800000 */
.L_x_143:
[----:B------:R-:W-:Y:S05]  /*d050*/  BSYNC B1 ;  /* 0x0000000000017941 */ /* 0x000fea0003800000 */
.L_x_142:
[----:B------:R-:W-:Y:S01]  /*d060*/  IMAD.MOV.U32 R13, RZ, RZ, R17 ;  /* 0x000000ffff0d7224 */ /* 0x000fe200078e0011 */
[----:B------:R-:W-:Y:S01]  /*d070*/  MOV R12, RZ ;  /* 0x000000ff000c7202 */ /* 0x000fe20000000f00 */
[----:B------:R-:W-:Y:S01]  /*d080*/  IMAD.MOV.U32 R11, RZ, RZ, 0x181f ;  /* 0x0000181fff0b7424 */ /* 0x000fe200078e00ff */
[----:B------:R-:W-:Y:S01]  /*d090*/  LEA R7, R7, UR39, 0x1 ;  /* 0x0000002707077c11 */ /* 0x000fe2000f8e08ff */
[----:B------:R-:W-:Y:S02]  /*d0a0*/  IMAD.MOV.U32 R15, RZ, RZ, -0x1 ;  /* 0xffffffffff0f7424 */ /* 0x000fe400078e00ff */
[----:B------:R-:W-:-:S07]  /*d0b0*/  IMAD.MOV.U32 R3, RZ, RZ, R14 ;  /* 0x000000ffff037224 */ /* 0x000fce00078e000e */
[----:B------:R-:W-:Y:S05]  /*d0c0*/  WARPSYNC.COLLECTIVE R15, `(.L_x_144) ;  /* 0x000000000f087348 */ /* 0x000fea0003c00000 */
[----:B------:R0:W1:Y:S02]  /*d0d0*/  SHFL.IDX P6, R14, R13, R12, R11 ;  /* 0x0000000c0d0e7389 */ /* 0x00006400000c000b */
[----:B01----:R-:W-:Y:S01]  /*d0e0*/  ENDCOLLECTIVE ;  /* 0x000000000000791b */ /* 0x003fe20003800000 */
.L_x_144:
[----:B------:R-:W-:Y:S02]  /*d0f0*/  IMAD.MOV.U32 R13, RZ, RZ, R18 ;  /* 0x000000ffff0d7224 */ /* 0x000fe400078e0012 */
[----:B------:R-:W-:Y:S01]  /*d100*/  IMAD.MOV.U32 R12, RZ, RZ, 0x1 ;  /* 0x00000001ff0c7424 */ /* 0x000fe200078e00ff */
[----:B------:R-:W-:-:S13]  /*d110*/  IADD3 R2, P0, R14, R5, RZ ;  /* 0x000000050e027210 */ /* 0x000fda0007f1e0ff */
[----:B------:R-:W-:Y:S05]  /*d120*/  WARPSYNC.COLLECTIVE R15, `(.L_x_145) ;  /* 0x000000000f087348 */ /* 0x000fea0003c00000 */
[----:B------:R0:W1:Y:S02]  /*d130*/  SHFL.IDX P6, R14, R13, R12, R11 ;  /* 0x0000000c0d0e7389 */ /* 0x00006400000c000b */
[----:B01----:R-:W-:Y:S01]  /*d140*/  ENDCOLLECTIVE ;  /* 0x000000000000791b */ /* 0x003fe20003800000 */
.L_x_145:
[----:B------:R-:W-:Y:S02]  /*d150*/  IADD3.X R3, RZ, R3, RZ, P0, !PT ;  /* 0x00000003ff037210 */ /* 0x000fe400007fe4ff */
[----:B------:R-:W-:Y:S01]  /*d160*/  ISETP.LT.OR P0, PT, R8, 0x1, P2 ;  /* 0x000000010800780c */ /* 0x000fe20001701670 */
[----:B------:R-:W-:-:S12]  /*d170*/  IMAD.MOV.U32 R13, RZ, RZ, R17 ;  /* 0x000000ffff0d7224 */ /* 0x000fd800078e0011 */
[----:B------:R-:W-:Y:S01]  /*d180*/  @!PT LDS RZ, [RZ] ;  /* 0x00000000fffff984 */ /* 0x000fe20000000800 */
[----:B------:R-:W-:Y:S01]  /*d190*/  @!PT LDS RZ, [RZ] ;  /* 0x00000000fffff984 */ /* 0x000fe20000000800 */
[----:B------:R-:W-:Y:S01]  /*d1a0*/  @!PT LDS RZ, [RZ] ;  /* 0x00000000fffff984 */ /* 0x000fe20000000800 */
[----:B------:R-:W-:Y:S01]  /*d1b0*/  LDGSTS.E.BYPASS.LTC128B.128 [R7+0x400], desc[UR36][R2.64], !P0 ;  /* 0x0040000002077fae */ /* 0x000fe2000c101d64 */
[----:B------:R-:W-:-:S13]  /*d1c0*/  ISETP.LT.OR P0, PT, R8, 0x1, P1 ;  /* 0x000000010800780c */ /* 0x000fda0000f01670 */
[----:B------:R0:W-:Y:S02]  /*d1d0*/  LDGSTS.E.BYPASS.LTC128B.128 [R7+0x3400], desc[UR36][R2.64+0x80], !P0 ;  /* 0x0340008002077fae */ /* 0x0001e4000c101d64 */
[----:B0-----:R-:W-:-:S07]  /*d1e0*/  MOV R3, R14 ;  /* 0x0000000e00037202 */ /* 0x001fce0000000f00 */
[----:B------:R-:W-:Y:S05]  /*d1f0*/  WARPSYNC.COLLECTIVE R15, `(.L_x_146) ;  /* 0x000000000f087348 */ /* 0x000fea0003c00000 */
[----:B------:R0:W1:Y:S02]  /*d200*/  SHFL.IDX P6, R14, R13, R12, R11 ;  /* 0x0000000c0d0e7389 */ /* 0x00006400000c000b */
[----:B01----:R-:W-:Y:S01]  /*d210*/  ENDCOLLECTIVE ;  /* 0x000000000000791b */ /* 0x003fe20003800000 */
.L_x_146:
[----:B------:R-:W-:Y:S01]  /*d220*/  MOV R13, R18 ;  /* 0x00000012000d7202 */ /* 0x000fe20000000f00 */
[----:B------:R-:W-:Y:S01]  /*d230*/  IMAD.MOV.U32 R12, RZ, RZ, 0x2 ;  /* 0x00000002ff0c7424 */ /* 0x000fe200078e00ff */
[----:B------:R-:W-:-:S13]  /*d240*/  IADD3 R2, P0, R14, R5, RZ ;  /* 0x000000050e027210 */ /* 0x000fda0007f1e0ff */
[----:B------:R-:W-:Y:S05]  /*d250*/  WARPSYNC.COLLECTIVE R15, `(.L_x_147) ;  /* 0x000000000f087348 */ /* 0x000fea0003c00000 */
[----:B------:R0:W1:Y:S02]  /*d260*/  SHFL.IDX P6, R14, R13, R12, R11 ;  /* 0x0000000c0d0e7389 */ /* 0x00006400000c000b */
[----:B01----:R-:W-:Y:S01]  /*d270*/  ENDCOLLECTIVE ;  /* 0x000000000000791b */ /* 0x003fe20003800000 */
.L_x_147:
[----:B------:R-:W-:Y:S01]  /*d280*/  IMAD.X R3, RZ, RZ, R3, P0 ;  /* 0x000000ffff037224 */ /* 0x000fe200000e0603 */
[----:B------:R-:W-:Y:S02]  /*d290*/  ISETP.LT.OR P0, PT, R8, 0x11, P2 ;  /* 0x000000110800780c */ /* 0x000fe40001701670 */
[----:B------:R-:W-:-:S11]  /*d2a0*/  MOV R13, R17 ;  /* 0x00000011000d7202 */ /* 0x000fd60000000f00 */
[----:B------:R-:W-:Y:S01]  /*d2b0*/  @!PT LDS RZ, [RZ] ;  /* 0x00000000fffff984 */ /* 0x000fe20000000800 */
[----:B------:R-:W-:Y:S01]  /*d2c0*/  @!PT LDS RZ, [RZ] ;  /* 0x00000000fffff984 */ /* 0x000fe20000000800 */
[----:B------:R-:W-:Y:S01]  /*d2d0*/  @!PT LDS RZ, [RZ] ;  /* 0x00000000fffff984 */ /* 0x000fe20000000800 */
[----:B------:R-:W-:Y:S01]  /*d2e0*/  LDGSTS.E.BYPASS.LTC128B.128 [R7+0xc00], desc[UR36][R2.64], !P0 ;  /* 0x00c0000002077fae */ /* 0x000fe2000c101d64 */
[----:B------:R-:W-:-:S13]  /*d2f0*/  ISETP.LT.OR P0, PT, R8, 0x11, P1 ;  /* 0x000000110800780c */ /* 0x000fda0000f01670 */
[----:B------:R0:W-:Y:S02]  /*d300*/  LDGSTS.E.BYPASS.LTC128B.128 [R7+0x3c00], desc[UR36][R2.64+0x80], !P0 ;  /* 0x03c0008002077fae */ /* 0x0001e4000c101d64 */
[----:B0-----:R-:W-:-:S07]  /*d310*/  IMAD.MOV.U32 R3, RZ, RZ, R14 ;  /* 0x000000ffff037224 */ /* 0x001fce00078e000e */
[----:B------:R-:W-:Y:S05]  /*d320*/  WARPSYNC.COLLECTIVE R15, `(.L_x_148) ;  /* 0x000000000f087348 */ /* 0x000fea0003c00000 */
[----:B------:R0:W1:Y:S02]  /*d330*/  SHFL.IDX P6, R14, R13, R12, R11 ;  /* 0x0000000c0d0e7389 */ /* 0x00006400000c000b */
[----:B01----:R-:W-:Y:S01]  /*d340*/  ENDCOLLECTIVE ;  /* 0x000000000000791b */ /* 0x003fe20003800000 */
.L_x_148:
[----:B------:R-:W-:Y:S01]  /*d350*/  IMAD.MOV.U32 R13, RZ, RZ, R18 ;  /* 0x000000ffff0d7224 */ /* 0x000fe200078e0012 */
[----:B------:R-:W-:Y:S02]  /*d360*/  MOV R12, 0x3 ;  /* 0x00000003000c7802 */ /* 0x000fe40000000f00 */
[----:B------:R-:W-:-:S13]  /*d370*/  IADD3 R2, P0, R14, R5, RZ ;  /* 0x000000050e027210 */ /* 0x000fda0007f1e0ff */
[----:B------:R-:W-:Y:S05]  /*d380*/  WARPSYNC.COLLECTIVE R15, `(.L_x_149) ;  /* 0x000000000f087348 */ /* 0x000fea0003c00000 */
[----:B------:R0:W1:Y:S02]  /*d390*/  SHFL.IDX P6, R14, R13, R12, R11 ;  /* 0x0000000c0d0e7389 */ /* 0x00006400000c000b */
[----:B01----:R-:W-:Y:S01]  /*d3a0*/  ENDCOLLECTIVE ;  /* 0x000000000000791b */ /* 0x003fe20003800000 */
.L_x_149:
[----:B------:R-:W-:Y:S01]  /*d3b0*/  IMAD.X R3, RZ, RZ, R3, P0 ;  /* 0x000000ffff037224 */ /* 0x000fe200000e0603 */
        /* <DEDUP_REMOVED lines=12> */
.L_x_150:
[----:B------:R-:W-:Y:S02]  /*d480*/  IMAD.MOV.U32 R13, RZ, RZ, R18 ;  /* 0x000000ffff0d7224 */ /* 0x000fe400078e0012 */
[----:B------:R-:W-:Y:S01]  /*d490*/  IMAD.MOV.U32 R12, RZ, RZ, 0x4 ;  /* 0x00000004ff0c7424 */ /* 0x000fe200078e00ff */
[----:B------:R-:W-:-:S13]  /*d4a0*/  IADD3 R2, P0, R14, R5, RZ ;  /* 0x000000050e027210 */ /* 0x000fda0007f1e0ff */
[----:B------:R-:W-:Y:S05]  /*d4b0*/  WARPSYNC.COLLECTIVE R15, `(.L_x_151) ;  /* 0x000000000f087348 */ /* 0x000fea0003c00000 */
[----:B------:R0:W1:Y:S02]  /*d4c0*/  SHFL.IDX P6, R14, R13, R12, R11 ;  /* 0x0000000c0d0e7389 */ /* 0x00006400000c000b */
[----:B01----:R-:W-:Y:S01]  /*d4d0*/  ENDCOLLECTIVE ;  /* 0x000000000000791b */ /* 0x003fe20003800000 */
.L_x_151:
        /* <DEDUP_REMOVED lines=13> */
.L_x_152:
[----:B------:R-:W-:Y:S01]  /*d5b0*/  MOV R13, R18 ;  /* 0x00000012000d7202 */ /* 0x000fe20000000f00 */
[----:B------:R-:W-:Y:S01]  /*d5c0*/  IMAD.MOV.U32 R12, RZ, RZ, 0x5 ;  /* 0x00000005ff0c7424 */ /* 0x000fe200078e00ff */
[----:B------:R-:W-:-:S13]  /*d5d0*/  IADD3 R2, P0, R14, R5, RZ ;  /* 0x000000050e027210 */ /* 0x000fda0007f1e0ff */
[----:B------:R-:W-:Y:S05]  /*d5e0*/  WARPSYNC.COLLECTIVE R15, `(.L_x_153) ;  /* 0x000000000f087348 */ /* 0x000fea0003c00000 */
[----:B------:R0:W1:Y:S02]  /*d5f0*/  SHFL.IDX P6, R14, R13, R12, R11 ;  /* 0x0000000c0d0e7389 */ /* 0x00006400000c000b */
[----:B01----:R-:W-:Y:S01]  /*d600*/  ENDCOLLECTIVE ;  /* 0x000000000000791b */ /* 0x003fe20003800000 */
.L_x_153:
[----:B------:R-:W-:Y:S01]  /*d610*/  IMAD.X R3, RZ, RZ, R3, P0 ;  /* 0x000000ffff037224 */ /* 0x000fe200000e0603 */
[----:B------:R-:W-:Y:S02]  /*d620*/  ISETP.LT.OR P0, PT, R8, 0x41, P2 ;  /* 0x000000410800780c */ /* 0x000fe40001701670 */
[----:B------:R-:W-:-:S11]  /*d630*/  MOV R13, R17 ;  /* 0x00000011000d7202 */ /* 0x000fd60000000f00 */
[----:B------:R-:W-:Y:S01]  /*d640*/  @!PT LDS RZ, [RZ] ;  /* 0x00000000fffff984 */ /* 0x000fe20000000800 */
[----:B------:R-:W-:Y:S01]  /*d650*/  @!PT LDS RZ, [RZ] ;  /* 0x00000000fffff984 */ /* 0x000fe20000000800 */
[----:B------:R-:W-:Y:S01]  /*d660*/  @!PT LDS RZ, [RZ] ;  /* 0x00000000fffff984 */ /* 0x000fe20000000800 */
[----:B------:R0:W-:Y:S01]  /*d670*/  LDGSTS.E.BYPASS.LTC128B.128 [R7+0x2400], desc[UR36][R2.64], !P0 ;  /* 0x0240000002077fae */ /* 0x0001e2000c101d64 */
[----:B------:R-:W-:Y:S01]  /*d680*/  ISETP.LT.OR P0, PT, R8, 0x41, P1 ;  /* 0x000000410800780c */ /* 0x000fe20000f01670 */
[----:B------:R-:W-:-:S12]  /*d690*/  IMAD.MOV.U32 R18, RZ, RZ, R14 ;  /* 0x000000ffff127224 */ /* 0x000fd800078e000e */
[----:B0-----:R-:W-:Y:S05]  /*d6a0*/  WARPSYNC.COLLECTIVE R15, `(.L_x_154) ;  /* 0x000000000f087348 */ /* 0x001fea0003c00000 */
[----:B------:R1:W2:Y:S02]  /*d6b0*/  SHFL.IDX P6, R14, R13, R12, R11 ;  /* 0x0000000c0d0e7389 */ /* 0x0002a400000c000b */
[----:B012---:R-:W-:Y:S01]  /*d6c0*/  ENDCOLLECTIVE ;  /* 0x000000000000791b */ /* 0x007fe20003800000 */
.L_x_154:
[----:B------:R-:W-:Y:S01]  /*d6d0*/  @!PT LDS RZ, [RZ] ;  /* 0x00000000fffff984 */ /* 0x000fe20000000800 */
[----:B------:R-:W-:Y:S01]  /*d6e0*/  @!PT LDS RZ, [RZ] ;  /* 0x00000000fffff984 */ /* 0x000fe20000000800 */
[----:B------:R-:W-:Y:S01]  /*d6f0*/  @!PT LDS RZ, [RZ] ;  /* 0x00000000fffff984 */ /* 0x000fe20000000800 */
[----:B------:R0:W-:Y:S01]  /*d700*/  LDGSTS.E.BYPASS.LTC128B.128 [R7+0x5400], desc[UR36][R2.64+0x80], !P0 ;  /* 0x0540008002077fae */ /* 0x0001e2000c101d64 */
[----:B------:R-:W-:Y:S05]  /*d710*/  BRA `(.L_x_155) ;  /* 0xffffffcc00c87947 */ /* 0x000fea000383ffff */
.L_x_71:
[----:B0-----:R0:W1:Y:S02]  /*d720*/  SYNCS.PHASECHK.TRANS64.TRYWAIT P0, [R4+URZ+0x2a860], R3 ;  /* 0x02a86003040075a7 */ /* 0x001064000800017f */
[----:B-1----:R-:W-:Y:S05]  /*d730*/  @!P0 NANOSLEEP.SYNCS 0x989680 ;  /* 0x009896800000895d */ /* 0x002fea0003900000 */
[----:B------:R-:W1:Y:S02]  /*d740*/  @!P0 SYNCS.PHASECHK.TRANS64 P0, [R4+URZ+0x2a860], R3 ;  /* 0x02a86003040085a7 */ /* 0x000e64000800007f */
[----:B-1----:R-:W-:Y:S05]  /*d750*/  @!P0 BRA `(.L_x_71) ;  /* 0xfffffffc00f08947 */ /* 0x002fea000383ffff */
[----:B------:R-:W-:Y:S05]  /*d760*/  BRA `(.L_x_156) ;  /* 0xffffffd0009c7947 */ /* 0x000fea000383ffff */
.L_x_72:
[----:B------:R-:W-:Y:S01]  /*d770*/  BSSY B0, `(.L_x_157) ;  /* 0x0000008000007945 */ /* 0x000fe20003800000 */
[----:B------:R-:W-:Y:S01]  /*d780*/  IMAD.MOV.U32 R13, RZ, RZ, R18 ;  /* 0x000000ffff0d7224 */ /* 0x000fe200078e0012 */
[----:B------:R-:W-:Y:S01]  /*d790*/  MOV R11, 0x181f ;  /* 0x0000181f000b7802 */ /* 0x000fe20000000f00 */
[----:B------:R-:W-:Y:S02]  /*d7a0*/  IMAD.MOV.U32 R12, RZ, RZ, RZ ;  /* 0x000000ffff0c7224 */ /* 0x000fe400078e00ff */
[----:B------:R-:W-:-:S07]  /*d7b0*/  IMAD.MOV.U32 R15, RZ, RZ, -0x1 ;  /* 0xffffffffff0f7424 */ /* 0x000fce00078e00ff */
[----:B0-----:R-:W-:Y:S05]  /*d7c0*/  WARPSYNC.COLLECTIVE R15, `(.L_x_158) ;  /* 0x000000000f087348 */ /* 0x001fea0003c00000 */
[----:B------:R1:W2:Y:S02]  /*d7d0*/  SHFL.IDX P6, R14, R13, R12, R11 ;  /* 0x0000000c0d0e7389 */ /* 0x0002a400000c000b */
[----:B012---:R-:W-:Y:S01]  /*d7e0*/  ENDCOLLECTIVE ;  /* 0x000000000000791b */ /* 0x007fe20003800000 */
.L_x_158:
[----:B------:R-:W-:Y:S05]  /*d7f0*/  BSYNC B0 ;  /* 0x0000000000007941 */ /* 0x000fea0003800000 */
.L_x_157:
[----:B------:R-:W-:Y:S01]  /*d800*/  MOV R13, R17 ;  /* 0x00000011000d7202 */ /* 0x000fe20000000f00 */
[----:B------:R-:W-:Y:S01]  /*d810*/  IMAD.MOV.U32 R12, RZ, RZ, RZ ;  /* 0x000000ffff0c7224 */ /* 0x000fe200078e00ff */
[----:B------:R-:W-:Y:S01]  /*d820*/  MOV R15, 0xffffffff ;  /* 0xffffffff000f7802 */ /* 0x000fe20000000f00 */
[----:B------:R-:W-:Y:S02]  /*d830*/  IMAD.MOV.U32 R11, RZ, RZ, 0x181f ;  /* 0x0000181fff0b7424 */ /* 0x000fe400078e00ff */
[----:B------:R-:W-:Y:S02]  /*d840*/  IMAD.MOV.U32 R0, RZ, RZ, R14 ;  /* 0x000000ffff007224 */ /* 0x000fe400078e000e */
[----:B------:R-:W-:-:S07]  /*d850*/  IMAD.SHL.U32 R6, R37, 0x2, RZ ;  /* 0x0000000225067824 */ /* 0x000fce00078e00ff */
[----:B------:R-:W-:Y:S05]  /*d860*/  WARPSYNC.COLLECTIVE R15, `(.L_x_159) ;  /* 0x000000000f087348 */ /* 0x000fea0003c00000 */
[----:B------:R0:W1:Y:S02]  /*d870*/  SHFL.IDX P6, R14, R13, R12, R11 ;  /* 0x0000000c0d0e7389 */ /* 0x00006400000c000b */
[----:B01----:R-:W-:Y:S01]  /*d880*/  ENDCOLLECTIVE ;  /* 0x000000000000791b */ /* 0x003fe20003800000 */
.L_x_159:
[----:B------:R-:W-:Y:S01]  /*d890*/  MOV R13, R18 ;  /* 0x00000012000d7202 */ /* 0x000fe20000000f00 */
[----:B------:R-:W-:Y:S01]  /*d8a0*/  IMAD.MOV.U32 R12, RZ, RZ, 0x1 ;  /* 0x00000001ff0c7424 */ /* 0x000fe200078e00ff */
[----:B------:R-:W-:-:S13]  /*d8b0*/  IADD3 R2, P0, R14, R6, RZ ;  /* 0x000000060e027210 */ /* 0x000fda0007f1e0ff */
[----:B------:R-:W-:Y:S05]  /*d8c0*/  WARPSYNC.COLLECTIVE R15, `(.L_x_160) ;  /* 0x000000000f087348 */ /* 0x000fea0003c00000 */
[----:B------:R0:W1:Y:S02]  /*d8d0*/  SHFL.IDX P6, R14, R13, R12, R11 ;  /* 0x0000000c0d0e7389 */ /* 0x00006400000c000b */
[----:B01----:R-:W-:Y:S01]  /*d8e0*/  ENDCOLLECTIVE ;  /* 0x000000000000791b */ /* 0x003fe20003800000 */
.L_x_160:
[----:B------:R-:W-:Y:S01]  /*d8f0*/  IMAD.X R3, RZ, RZ, R0, P0 ;  /* 0x000000ffff037224 */ /* 0x000fe200000e0600 */
[----:B------:R-:W-:Y:S02]  /*d900*/  ISETP.LT.OR P0, PT, R5, 0x1, P2 ;  /* 0x000000010500780c */ /* 0x000fe40001701670 */
[----:B------:R-:W-:Y:S02]  /*d910*/  LEA R0, R7, UR39, 0x1 ;  /* 0x0000002707007c11 */ /* 0x000fe4000f8e08ff */
[----:B------:R-:W-:-:S09]  /*d920*/  MOV R13, R17 ;  /* 0x00000011000d7202 */ /* 0x000fd20000000f00 */
        /* <DEDUP_REMOVED lines=9> */
.L_x_161:
[----:B------:R-:W-:Y:S01]  /*d9c0*/  @!PT LDS RZ, [RZ] ;  /* 0x00000000fffff984 */ /* 0x000fe20000000800 */
[----:B------:R-:W-:Y:S01]  /*d9d0*/  @!PT LDS RZ, [RZ] ;  /* 0x00000000fffff984 */ /* 0x000fe20000000800 */
[----:B------:R-:W-:Y:S01]  /*d9e0*/  @!PT LDS RZ, [RZ] ;  /* 0x00000000fffff984 */ /* 0x000fe20000000800 */
[----:B------:R0:W-:Y:S01]  /*d9f0*/  LDGSTS.E.BYPASS.LTC128B.128 [R0+0x3400], desc[UR36][R2.64+0x80], !P0 ;  /* 0x0340008002007fae */ /* 0x0001e2000c101d64 */
[----:B------:R-:W-:Y:S01]  /*da00*/  IMAD.MOV.U32 R13, RZ, RZ, R18 ;  /* 0x000000ffff0d7224 */ /* 0x000fe200078e0012 */
[----:B------:R-:W-:Y:S02]  /*da10*/  MOV R12, 0x2 ;  /* 0x00000002000c7802 */ /* 0x000fe40000000f00 */
[----:B0-----:R-:W-:-:S13]  /*da20*/  IADD3 R2, P0, R14, R6, RZ ;  /* 0x000000060e027210 */ /* 0x001fda0007f1e0ff */
[----:B------:R-:W-:Y:S05]  /*da30*/  WARPSYNC.COLLECTIVE R15, `(.L_x_162) ;  /* 0x000000000f087348 */ /* 0x000fea0003c00000 */
[----:B------:R0:W1:Y:S02]  /*da40*/  SHFL.IDX P6, R14, R13, R12, R11 ;  /* 0x0000000c0d0e7389 */ /* 0x00006400000c000b */
[----:B01----:R-:W-:Y:S01]  /*da50*/  ENDCOLLECTIVE ;  /* 0x000000000000791b */ /* 0x003fe20003800000 */
.L_x_162:
[----:B------:R-:W-:Y:S01]  /*da60*/  IMAD.X R3, RZ, RZ, R7, P0 ;  /* 0x000000ffff037224 */ /* 0x000fe200000e0607 */
[----:B------:R-:W-:Y:S01]  /*da70*/  ISETP.LT.OR P0, PT, R5, 0x11, P2 ;  /* 0x000000110500780c */ /* 0x000fe20001701670 */
[----:B------:R-:W-:-:S12]  /*da80*/  IMAD.MOV.U32 R13, RZ, RZ, R17 ;  /* 0x000000ffff0d7224 */ /* 0x000fd800078e0011 */
        /* <DEDUP_REMOVED lines=9> */
.L_x_163:
[----:B------:R-:W-:Y:S01]  /*db20*/  @!PT LDS RZ, [RZ] ;  /* 0x00000000fffff984 */ /* 0x000fe20000000800 */
[----:B------:R-:W-:Y:S01]  /*db30*/  @!PT LDS RZ, [RZ] ;  /* 0x00000000fffff984 */ /* 0x000fe20000000800 */
[----:B------:R-:W-:Y:S01]  /*db40*/  @!PT LDS RZ, [RZ] ;  /* 0x00000000fffff984 */ /* 0x000fe20000000800 */
[----:B------:R0:W-:Y:S01]  /*db50*/  LDGSTS.E.BYPASS.LTC128B.128 [R0+0x3c00], desc[UR36][R2.64+0x80], !P0 ;  /* 0x03c0008002007fae */ /* 0x0001e2000c101d64 */
[----:B------:R-:W-:Y:S02]  /*db60*/  IMAD.MOV.U32 R13, RZ, RZ, R18 ;  /* 0x000000ffff0d7224 */ /* 0x000fe400078e0012 */
[----:B------:R-:W-:Y:S01]  /*db70*/  IMAD.MOV.U32 R12, RZ, RZ, 0x3 ;  /* 0x00000003ff0c7424 */ /* 0x000fe200078e00ff */
[----:B0-----:R-:W-:-:S13]  /*db80*/  IADD3 R2, P0, R14, R6, RZ ;  /* 0x000000060e027210 */ /* 0x001fda0007f1e0ff */
[----:B------:R-:W-:Y:S05]  /*db90*/  WARPSYNC.COLLECTIVE R15, `(.L_x_164) ;  /* 0x000000000f087348 */ /* 0x000fea0003c00000 */
[----:B------:R0:W1:Y:S02]  /*dba0*/  SHFL.IDX P6, R14, R13, R12, R11 ;  /* 0x0000000c0d0e7389 */ /* 0x00006400000c000b */
[----:B01----:R-:W-:Y:S01]  /*dbb0*/  ENDCOLLECTIVE ;  /* 0x000000000000791b */ /* 0x003fe20003800000 */
.L_x_164:
[----:B------:R-:W-:Y:S02]  /*dbc0*/  IADD3.X R3, RZ, R7, RZ, P0, !PT ;  /* 0x00000007ff037210 */ /* 0x000fe400007fe4ff */
[----:B------:R-:W-:Y:S01]  /*dbd0*/  ISETP.LT.OR P0, PT, R5, 0x21, P2 ;  /* 0x000000210500780c */ /* 0x000fe20001701670 */
[----:B------:R-:W-:-:S12]  /*dbe0*/  IMAD.MOV.U32 R13, RZ, RZ, R17 ;  /* 0x000000ffff0d7224 */ /* 0x000fd800078e0011 */
[----:B------:R-:W-:Y:S01]  /*dbf0*/  @!PT LDS RZ, [RZ] ;  /* 0x00000000fffff984 */ /* 0x000fe20000000800 */
[----:B------:R-:W-:Y:S01]  /*dc00*/  @!PT LDS RZ, [RZ] ;  /* 0x00000000fffff984 */ /* 0x000fe20000000800 */
[----:B------:R-:W-:Y:S01]  /*dc10*/  @!PT LDS RZ, [RZ] ;  /* 0x00000000fffff984 */ /* 0x000fe20000000800 */
[----:B------:R0:W-:Y:S01]  /*dc20*/  LDGSTS.E.BYPASS.LTC128B.128 [R0+0x1400], desc[UR36][R2.64], !P0 ;  /* 0x0140000002007fae */ /* 0x0001e2000c101d64 */
[----:B------:R-:W-:Y:S02]  /*dc30*/  ISETP.LT.OR P0, PT, R5, 0x21, P1 ;  /* 0x000000210500780c */ /* 0x000fe40000f01670 */
[----:B------:R-:W-:-:S11]  /*dc40*/  MOV R7, R14 ;  /* 0x0000000e00077202 */ /* 0x000fd60000000f00 */
[----:B0-----:R-:W-:Y:S05]  /*dc50*/  WARPSYNC.COLLECTIVE R15, `(.L_x_165) ;  /* 0x000000000f087348 */ /* 0x001fea0003c00000 */
[----:B------:R1:W2:Y:S02]  /*dc60*/  SHFL.IDX P6, R14, R13, R12, R11 ;  /* 0x0000000c0d0e7389 */ /* 0x0002a400000c000b */
[----:B012---:R-:W-:Y:S01]  /*dc70*/  ENDCOLLECTIVE ;  /* 0x000000000000791b */ /* 0x007fe20003800000 */
.L_x_165:
[----:B------:R-:W-:Y:S01]  /*dc80*/  @!PT LDS RZ, [RZ] ;  /* 0x00000000fffff984 */ /* 0x000fe20000000800 */
[----:B------:R-:W-:Y:S01]  /*dc90*/  @!PT LDS RZ, [RZ] ;  /* 0x00000000fffff984 */ /* 0x000fe20000000800 */
[----:B------:R-:W-:Y:S01]  /*dca0*/  @!PT LDS RZ, [RZ] ;  /* 0x00000000fffff984 */ /* 0x000fe20000000800 */
[----:B------:R0:W-:Y:S01]  /*dcb0*/  LDGSTS.E.BYPASS.LTC128B.128 [R0+0x4400], desc[UR36][R2.64+0x80], !P0 ;  /* 0x0440008002007fae */ /* 0x0001e2000c101d64 */
[----:B------:R-:W-:Y:S01]  /*dcc0*/  MOV R13, R18 ;  /* 0x00000012000d7202 */ /* 0x000fe20000000f00 */
[----:B------:R-:W-:Y:S01]  /*dcd0*/  IMAD.MOV.U32 R12, RZ, RZ, 0x4 ;  /* 0x00000004ff0c7424 */ /* 0x000fe200078e00ff */
[----:B0-----:R-:W-:-:S13]  /*dce0*/  IADD3 R2, P0, R14, R6, RZ ;  /* 0x000000060e027210 */ /* 0x001fda0007f1e0ff */
[----:B------:R-:W-:Y:S05]  /*dcf0*/  WARPSYNC.COLLECTIVE R15, `(.L_x_166) ;  /* 0x000000000f087348 */ /* 0x000fea0003c00000 */
[----:B------:R0:W1:Y:S02]  /*dd00*/  SHFL.IDX P6, R14, R13, R12, R11 ;  /* 0x0000000c0d0e7389 */ /* 0x00006400000c000b */
[----:B01----:R-:W-:Y:S01]  /*dd10*/  ENDCOLLECTIVE ;  /* 0x000000000000791b */ /* 0x003fe20003800000 */
.L_x_166:
        /* <DEDUP_REMOVED lines=12> */
.L_x_167:
        /* <DEDUP_REMOVED lines=10> */
.L_x_168:
        /* <DEDUP_REMOVED lines=12> */
.L_x_169:
[----:B------:R-:W-:Y:S01]  /*df40*/  @!PT LDS RZ, [RZ] ;  /* 0x00000000fffff984 */ /* 0x000fe20000000800 */
[----:B------:R-:W-:Y:S01]  /*df50*/  @!PT LDS RZ, [RZ] ;  /* 0x00000000fffff984 */ /* 0x000fe20000000800 */
[----:B------:R-:W-:Y:S01]  /*df60*/  @!PT LDS RZ, [RZ] ;  /* 0x00000000fffff984 */ /* 0x000fe20000000800 */
[----:B------:R0:W-:Y:S01]  /*df70*/  LDGSTS.E.BYPASS.LTC128B.128 [R0+0x5400], desc[UR36][R2.64+0x80], !P0 ;  /* 0x0540008002007fae */ /* 0x0001e2000c101d64 */
[----:B------:R-:W-:Y:S05]  /*df80*/  BRA `(.L_x_170) ;  /* 0xffffffcc00607947 */ /* 0x000fea000383ffff */
.L_x_77:
[----:B0-----:R0:W1:Y:S02]  /*df90*/  SYNCS.PHASECHK.TRANS64.TRYWAIT P0, [R5+URZ+0x2a820], R0 ;  /* 0x02a82000050075a7 */ /* 0x001064000800017f */
[----:B-1----:R-:W-:Y:S05]  /*dfa0*/  @!P0 NANOSLEEP.SYNCS 0x989680 ;  /* 0x009896800000895d */ /* 0x002fea0003900000 */
[----:B------:R-:W1:Y:S02]  /*dfb0*/  @!P0 SYNCS.PHASECHK.TRANS64 P0, [R5+URZ+0x2a820], R0 ;  /* 0x02a82000050085a7 */ /* 0x000e64000800007f */
[----:B-1----:R-:W-:Y:S05]  /*dfc0*/  @!P0 BRA `(.L_x_77) ;  /* 0xfffffffc00f08947 */ /* 0x002fea000383ffff */
[----:B------:R-:W-:Y:S05]  /*dfd0*/  BRA `(.L_x_171) ;  /* 0xffffffcc00f47947 */ /* 0x000fea000383ffff */
.L_x_78:
[----:B------:R-:W1:Y:S01]  /*dfe0*/  S2R R2, SR_TID.X ;  /* 0x0000000000027919 */ /* 0x000e620000002100 */
[----:B------:R-:W-:Y:S01]  /*dff0*/  BSSY B0, `(.L_x_172) ;  /* 0x000000a000007945 */ /* 0x000fe20003800000 */
[----:B------:R-:W-:Y:S01]  /*e000*/  IMAD.MOV.U32 R12, RZ, RZ, RZ ;  /* 0x000000ffff0c7224 */ /* 0x000fe200078e00ff */
[----:B------:R-:W-:Y:S01]  /*e010*/  MOV R15, 0xffffffff ;  /* 0xffffffff000f7802 */ /* 0x000fe20000000f00 */
[----:B------:R-:W-:Y:S01]  /*e020*/  IMAD.MOV.U32 R11, RZ, RZ, 0x1f ;  /* 0x0000001fff0b7424 */ /* 0x000fe200078e00ff */
[----:B-1----:R-:W-:-:S04]  /*e030*/  SHF.R.U32.HI R2, RZ, 0x5, R2 ;  /* 0x00000005ff027819 */ /* 0x002fc80000011602 */
[----:B------:R-:W-:-:S04]  /*e040*/  LOP3.LUT R2, R2, 0x3, RZ, 0xc0, !PT ;  /* 0x0000000302027812 */ /* 0x000fc800078ec0ff */
[----:B------:R-:W-:-:S07]  /*e050*/  MOV R13, R2 ;  /* 0x00000002000d7202 */ /* 0x000fce0000000f00 */
[----:B0-----:R-:W-:Y:S05]  /*e060*/  WARPSYNC.COLLECTIVE R15, `(.L_x_173) ;  /* 0x000000000f087348 */ /* 0x001fea0003c00000 */
[----:B------:R1:W2:Y:S02]  /*e070*/  SHFL.IDX P6, R14, R13, R12, R11 ;  /* 0x0000000c0d0e7389 */ /* 0x0002a400000c000b */
[----:B012---:R-:W-:Y:S01]  /*e080*/  ENDCOLLECTIVE ;  /* 0x000000000000791b */ /* 0x007fe20003800000 */
.L_x_173:
[----:B------:R-:W-:Y:S05]  /*e090*/  BSYNC B0 ;  /* 0x0000000000007941 */ /* 0x000fea0003800000 */
.L_x_172:
[----:B------:R-:W-:Y:S05]  /*e0a0*/  BRA `(.L_x_174) ;  /* 0xffffffcc00dc7947 */ /* 0x000fea000383ffff */
.L_x_81:
[----:B------:R-:W-:Y:S01]  /*e0b0*/  BSSY B1, `(.L_x_175) ;  /* 0x0000006000017945 */ /* 0x000fe20003800000 */
[----:B------:R-:W-:-:S07]  /*e0c0*/  IMAD.MOV.U32 R15, RZ, RZ, -0x1 ;  /* 0xffffffffff0f7424 */ /* 0x000fce00078e00ff */
[----:B0-----:R-:W-:Y:S05]  /*e0d0*/  WARPSYNC.COLLECTIVE R15, `(.L_x_176) ;  /* 0x000000000f0c7348 */ /* 0x001fea0003c00000 */
[----:B------:R-:W-:Y:S02]  /*e0e0*/  ELECT P6, UR62, PT ;  /* 0x00000000003e782f */ /* 0x000fe400038c0000 */
[----:B------:R-:W-:Y:S01]  /*e0f0*/  MOV R14, UR62 ;  /* 0x0000003e000e7c02 */ /* 0x000fe20008000f00 */
[----:B0-----:R-:W-:Y:S10]  /*e100*/  ENDCOLLECTIVE ;  /* 0x000000000000791b */ /* 0x001ff40003800000 */
.L_x_176:
[----:B------:R-:W-:Y:S05]  /*e110*/  BSYNC B1 ;  /* 0x0000000000017941 */ /* 0x000fea0003800000 */
.L_x_175:
[----:B------:R-:W-:Y:S05]  /*e120*/  BRA `(.L_x_177) ;  /* 0xffffffcc00d47947 */ /* 0x000fea000383ffff */
.L_x_83:
[----:B0-----:R0:W1:Y:S02]  /*e130*/  SYNCS.PHASECHK.TRANS64.TRYWAIT P1, [R3+URZ+0x2a840], R2 ;  /* 0x02a84002030075a7 */ /* 0x001064000802017f */
[----:B-1----:R-:W-:Y:S05]  /*e140*/  @!P1 NANOSLEEP.SYNCS 0x989680 ;  /* 0x009896800000995d */ /* 0x002fea0003900000 */
[----:B------:R-:W1:Y:S02]  /*e150*/  @!P1 SYNCS.PHASECHK.TRANS64 P1, [R3+URZ+0x2a840], R2 ;  /* 0x02a84002030095a7 */ /* 0x000e64000802007f */
[----:B-1----:R-:W-:Y:S05]  /*e160*/  @!P1 BRA `(.L_x_83) ;  /* 0xfffffffc00f09947 */ /* 0x002fea000383ffff */
[----:B------:R-:W-:Y:S05]  /*e170*/  BRA `(.L_x_178) ;  /* 0xffffffcc00fc7947 */ /* 0x000fea000383ffff */
.L_x_85:
[----:B-1----:R1:W2:Y:S02]  /*e180*/  SYNCS.PHASECHK.TRANS64.TRYWAIT P1, [R5+URZ+0x2a840], R0 ;  /* 0x02a84000050075a7 */ /* 0x0022a4000802017f */
[----:B--2---:R-:W-:Y:S05]  /*e190*/  @!P1 NANOSLEEP.SYNCS 0x989680 ;  /* 0x009896800000995d */ /* 0x004fea0003900000 */
[----:B------:R-:W2:Y:S02]  /*e1a0*/  @!P1 SYNCS.PHASECHK.TRANS64 P1, [R5+URZ+0x2a840], R0 ;  /* 0x02a84000050095a7 */ /* 0x000ea4000802007f */
[----:B--2---:R-:W-:Y:S05]  /*e1b0*/  @!P1 BRA `(.L_x_85) ;  /* 0xfffffffc00f09947 */ /* 0x004fea000383ffff */
[----:B------:R-:W-:Y:S05]  /*e1c0*/  BRA `(.L_x_179) ;  /* 0xffffffd000087947 */ /* 0x000fea000383ffff */
.L_x_87:
[----:B--2---:R2:W3:Y:S02]  /*e1d0*/  SYNCS.PHASECHK.TRANS64.TRYWAIT P1, [R3+URZ+0x2a860], R2 ;  /* 0x02a86002030075a7 */ /* 0x0044e4000802017f */
[----:B---3--:R-:W-:Y:S05]  /*e1e0*/  @!P1 NANOSLEEP.SYNCS 0x989680 ;  /* 0x009896800000995d */ /* 0x008fea0003900000 */
[----:B------:R-:W3:Y:S02]  /*e1f0*/  @!P1 SYNCS.PHASECHK.TRANS64 P1, [R3+URZ+0x2a860], R2 ;  /* 0x02a86002030095a7 */ /* 0x000ee4000802007f */
[----:B---3--:R-:W-:Y:S05]  /*e200*/  @!P1 BRA `(.L_x_87) ;  /* 0xfffffffc00f09947 */ /* 0x008fea000383ffff */
[----:B------:R-:W-:Y:S05]  /*e210*/  BRA `(.L_x_180) ;  /* 0xffffffd000047947 */ /* 0x000fea000383ffff */
.L_x_181:
[----:B------:R-:W-:-:S00]  /*e220*/  BRA `(.L_x_181) ;  /* 0xfffffffc00fc7947 */ /* 0x000fc0000383ffff */
[----:B------:R-:W-:-:S00]  /*e230*/  NOP ;  /* 0x0000000000007918 */ /* 0x000fc00000000000 */
        /* <DEDUP_REMOVED lines=12> */
.L_x_3226:


//--------------------- .text._ZN7cutlass13device_kernelIN5flash11enable_sm90INS1_16FlashAttnFwdSm90INS1_25CollectiveMainloopFwdSm90ILi2EN4cute5tupleIJNS5_1CILi1EEES8_S8_EEENS6_IJNS7_ILi128EEENS7_ILi96EEENS7_ILi192EEEEEELi128ENS_10bfloat16_tEfNS_4arch4Sm90ELb0ELb0ELb1ELb1ELb1ELb0ELb0ELb1ELb1ELb1ELb0ELb0EEENS1_21CollectiveEpilogueFwdINS6_IJSA_SA_SB_EEES9_SE_SG_Li256ELb1ELb1ELb0ELb0EEENS1_36VarlenDynamicPersistentTileSchedulerILi128ELi96ELi256ELi128ELb0ELb1ELb1ELb0ELb1ELb1EEEEEEEEEvNT_6ParamsE --------------------------
	.section	.text._ZN7cutlass13device_kernelIN5flash11enable_sm90INS1_16FlashAttnFwdSm90INS1_25CollectiveMainloopFwdSm90ILi2EN4cute5tupleIJNS5_1CILi1EEES8_S8_EEENS6_IJNS7_ILi128EEENS7_ILi96EEENS7_ILi192EEEEEELi128ENS_10bfloat16_tEfNS_4arch4Sm90ELb0ELb0ELb1ELb1ELb1ELb0ELb0ELb1ELb1ELb1ELb0ELb0EEENS1_21CollectiveEpilogueFwdINS6_IJSA_SA_SB_EEES9_SE_SG_Li256ELb1ELb1ELb0ELb0EEENS1_36VarlenDynamicPersistentTileSchedulerILi128ELi96ELi256ELi128ELb0ELb1ELb1ELb0ELb1ELb1EEEEEEEEEvNT_6ParamsE,"ax",@progbits
	.align	128
.text._ZN7cutlass13device_kernelIN5flash11enable_sm90INS1_16FlashAttnFwdSm90INS1_25CollectiveMainloopFwdSm90ILi2EN4cute5tupleIJNS5_1CILi1EEES8_S8_EEENS6_IJNS7_ILi128EEENS7_ILi96EEENS7_ILi192EEEEEELi128ENS_10bfloat16_tEfNS_4arch4Sm90ELb0ELb0ELb1ELb1ELb1ELb0ELb0ELb1ELb1ELb1ELb0ELb0EEENS1_21CollectiveEpilogueFwdINS6_IJSA_SA_SB_EEES9_SE_SG_Li256ELb1ELb1ELb0ELb0EEENS1_36VarlenDynamicPersistentTileSchedulerILi128ELi96ELi256ELi128ELb0ELb1ELb1ELb0ELb1ELb1EEEEEEEEEvNT_6ParamsE:
        .type           _ZN7cutlass13device_kernelIN5flash11enable_sm90INS1_16FlashAttnFwdSm90INS1_25CollectiveMainloopFwdSm90ILi2EN4cute5tupleIJNS5_1CILi1EEES8_S8_EEENS6_IJNS7_ILi128EEENS7_ILi96EEENS7_ILi192EEEEEELi128ENS_10bfloat16_tEfNS_4arch4Sm90ELb0ELb0ELb1ELb1ELb1ELb0ELb0ELb1ELb1ELb1ELb0ELb0EEENS1_21CollectiveEpilogueFwdINS6_IJSA_SA_SB_EEES9_SE_SG_Li256ELb1ELb1ELb0ELb0EEENS1_36VarlenDynamicPersistentTileSchedulerILi128ELi96ELi256ELi128ELb0ELb1ELb1ELb0ELb1ELb1EEEEEEEEEvNT_6ParamsE,@function
        .size           _ZN7cutlass13device_kernelIN5flash11enable_sm90INS1_16FlashAttnFwdSm90INS1_25CollectiveMainloopFwdSm90ILi2EN4cute5tupleIJNS5_1CILi1EEES8_S8_EEENS6_IJNS7_ILi128EEENS7_ILi96EEENS7_ILi192EEEEEELi128ENS_10bfloat16_tEfNS_4arch4Sm90ELb0ELb0ELb1ELb1ELb1ELb0ELb0ELb1ELb1ELb1ELb0ELb0EEENS1_21CollectiveEpilogueFwdINS6_IJSA_SA_SB_EEES9_SE_SG_Li256ELb1ELb1ELb0ELb0EEENS1_36VarlenDynamicPersistentTileSchedulerILi128ELi96ELi256ELi128ELb0ELb1ELb1ELb0ELb1ELb1EEEEEEEEEvNT_6ParamsE,(.L_x_3227 - _ZN7cutlass13device_kernelIN5flash11enable_sm90INS1_16FlashAttnFwdSm90INS1_25CollectiveMainloopFwdSm90ILi2EN4cute5tupleIJNS5_1CILi1EEES8_S8_EEENS6_IJNS7_ILi128EEENS7_ILi96EEENS7_ILi192EEEEEELi128ENS_10bfloat16_tEfNS_4arch4Sm90ELb0ELb0ELb1ELb1ELb1ELb0ELb0ELb1ELb1ELb1ELb0ELb0EEENS1_21CollectiveEpilogueFwdINS6_IJSA_SA_SB_EEES9_SE_SG_Li256ELb1ELb1ELb0ELb0EEENS1_36VarlenDynamicPersistentTileSchedulerILi128ELi96ELi256ELi128ELb0ELb1ELb1ELb0ELb1ELb1EEEEEEEEEvNT_6ParamsE)
        .other          _ZN7cutlass13device_kernelIN5flash11enable_sm90INS1_16FlashAttnFwdSm90INS1_25CollectiveMainloopFwdSm90ILi2EN4cute5tupleIJNS5_1CILi1EEES8_S8_EEENS6_IJNS7_ILi128EEENS7_ILi96EEENS7_ILi192EEEEEELi128ENS_10bfloat16_tEfNS_4arch4Sm90ELb0ELb0ELb1ELb1ELb1ELb0ELb0ELb1ELb1ELb1ELb0ELb0EEENS1_21CollectiveEpilogueFwdINS6_IJSA_SA_SB_EEES9_SE_SG_Li256ELb1ELb1ELb0ELb0EEENS1_36VarlenDynamicPersistentTileSchedulerILi128ELi96ELi256ELi128ELb0ELb1ELb1ELb0ELb1ELb1EEEEEEEEEvNT_6ParamsE,@"STO_CUDA_ENTRY STV_DEFAULT"
_ZN7cutlass13device_kernelIN5flash11enable_sm90INS1_16FlashAttnFwdSm90INS1_25CollectiveMainloopFwdSm90ILi2EN4cute5tupleIJNS5_1CILi1EEES8_S8_EEENS6_IJNS7_ILi128EEENS7_ILi96EEENS7_ILi192EEEEEELi128ENS_10bfloat16_tEfNS_4arch4Sm90ELb0ELb0ELb1ELb1ELb1ELb0ELb0ELb1ELb1ELb1ELb0ELb0EEENS1_21CollectiveEpilogueFwdINS6_IJSA_SA_SB_EEES9_SE_SG_Li256ELb1ELb1ELb0ELb0EEENS1_36VarlenDynamicPersistentTileSchedulerILi128ELi96ELi256ELi128ELb0ELb1ELb1ELb0ELb1ELb1EEEEEEEEEvNT_6ParamsE:
        /* <DEDUP_REMOVED lines=45> */
.L_x_182:
        /* <DEDUP_REMOVED lines=22> */
.L_x_183:
        /* <DEDUP_REMOVED lines=18> */
.L_x_184:
        /* <DEDUP_REMOVED lines=22> */
.L_x_185:
        /* <DEDUP_REMOVED lines=22> */
.L_x_186:
[----:B------:R-:W-:Y:S01]  /*0810*/  ISETP.NE.AND P0, PT, R2, RZ, PT ;  /* 0x000000ff0200720c */ /* 0x000fe20003f05270 */
[----:B------:R-:W-:Y:S01]  /*0820*/  IMAD.MOV.U32 R2, RZ, RZ, 0x1 ;  /* 0x00000001ff027424 */ /* 0x000fe200078e00ff */
[----:B------:R-:W-:Y:S01]  /*0830*/  NOP ;  /* 0x0000000000007918 */ /* 0x000fe20000000000 */
[----:B------:R-:W-:-:S03]  /*0840*/  ULDC.64 UR36, c[0x0][0x208] ;  /* 0x0000820000247ab9 */ /* 0x000fc60000000a00 */
[----:B------:R-:W-:-:S05]  /*0850*/  SEL R2, R2, 0x2, !P0 ;  /* 0x0000000202027807 */ /* 0x000fca0004000000 */
[----:B------:R0:W-:Y:S02]  /*0860*/  STL [R1+0x4], R2 ;  /* 0x0000040201007387 */ /* 0x0001e40000100800 */
[----:B01234-:R-:W-:Y:S06]  /*0870*/  BAR.SYNC.DEFER_BLOCKING 0x0 ;  /* 0x0000000000007b1d */ /* 0x01ffec0000010000 */
[----:B------:R-:W-:Y:S05]  /*0880*/  @!P0 BRA `(.L_x_187) ;  /* 0x0000008000ac8947 */ /* 0x000fea0003800000 */
.L_x_188:
[----:B------:R-:W-:-:S08]  /*0890*/  NOP ;  /* 0x0000000000007918 */ /* 0x000fd00000000000 */
[----:B------:R-:W0:Y:S02]  /*08a0*/  USETMAXREG.TRY_ALLOC.CTAPOOL UP0, 0xe8 ;  /* 0x000000e8000079c8 */ /* 0x000e240008000600 */
[----:B0-----:R-:W-:-:S13]  /*08b0*/  PLOP3.LUT P0, PT, PT, PT, UP0, 0x80, 0x0 ;  /* 0x000000000000781c */ /* 0x001fda0003f0f008 */
[----:B------:R-:W-:Y:S05]  /*08c0*/  @!P0 BRA `(.L_x_188) ;  /* 0xfffffffc00f08947 */ /* 0x000fea000383ffff */
[----:B------:R-:W0:Y:S08]  /*08d0*/  S2UR UR5, SR_CgaCtaId ;  /* 0x00000000000579c3 */ /* 0x000e300000008800 */
[----:B------:R-:W-:Y:S06]  /*08e0*/  BAR.ARV 0x8, 0x180 ;  /* 0x0206000000007b1d */ /* 0x000fec0000002000 */
[----:B------:R-:W-:-:S02]  /*08f0*/  UMOV UR4, 0x400 ;  /* 0x0000040000047882 */ /* 0x000fc40000000000 */
[----:B------:R-:W-:Y:S01]  /*0900*/  BAR.SYNC.DEFER_BLOCKING 0x5, 0x180 ;  /* 0x0146000000007b1d */ /* 0x000fe20000010000 */
[----:B0-----:R-:W-:-:S09]  /*0910*/  ULEA UR4, UR5, UR4, 0x18 ;  /* 0x0000000405047291 */ /* 0x001fd2000f8ec03f */
[----:B------:R-:W0:Y:S01]  /*0920*/  LDS.128 R48, [UR4+0x2a8d0] ;  /* 0x02a8d004ff307984 */ /* 0x000e220008000c00 */
[----:B------:R-:W-:Y:S01]  /*0930*/  ULDC UR4, c[0x0][0xc3c] ;  /* 0x00030f0000047ab9 */ /* 0x000fe20000000800 */
[----:B------:R-:W-:Y:S06]  /*0940*/  BAR.ARV 0x4, 0x180 ;  /* 0x0106000000007b1d */ /* 0x000fec0000002000 */
[----:B0-----:R-:W-:-:S13]  /*0950*/  ISETP.GE.AND P0, PT, R51, UR4, PT ;  /* 0x0000000433007c0c */ /* 0x001fda000bf06270 */
[----:B------:R-:W-:Y:S05]  /*0960*/  @P0 EXIT ;  /* 0x000000000000094d */ /* 0x000fea0003800000 */
[----:B------:R-:W2:Y:S01]  /*0970*/  LDL.LU R10, [R1+0x4] ;  /* 0x00000400010a7983 */ /* 0x000ea20000300800 */
[----:B------:R-:W0:Y:S02]  /*0980*/  S2R R0, SR_TID.X ;  /* 0x0000000000007919 */ /* 0x000e240000002100 */
[----:B0-----:R-:W-:-:S05]  /*0990*/  VIADD R171, R0, 0xffffff80 ;  /* 0xffffff8000ab7836 */ /* 0x001fca0000000000 */
[----:B------:R-:W-:-:S04]  /*09a0*/  SHF.R.S32.HI R0, RZ, 0x1f, R171 ;  /* 0x0000001fff007819 */ /* 0x000fc800000114ab */
[----:B------:R-:W-:-:S04]  /*09b0*/  LEA.HI R3, R0, R171, RZ, 0x7 ;  /* 0x000000ab00037211 */ /* 0x000fc800078f38ff */
[----:B------:R-:W-:Y:S02]  /*09c0*/  LOP3.LUT R2, R3, 0xffffff80, RZ, 0xc0, !PT ;  /* 0xffffff8003027812 */ /* 0x000fe400078ec0ff */
[----:B------:R-:W-:-:S03]  /*09d0*/  LEA.HI R4, R0, R171, RZ, 0x5 ;  /* 0x000000ab00047211 */ /* 0x000fc600078f28ff */
[C---:B------:R-:W-:Y:S01]  /*09e0*/  IMAD.IADD R163, R171.reuse, 0x1, -R2 ;  /* 0x00000001aba37824 */ /* 0x040fe200078e0a02 */
[----:B------:R-:W-:Y:S02]  /*09f0*/  LEA.HI R2, R0, R171, RZ, 0x4 ;  /* 0x000000ab00027211 */ /* 0x000fe400078f20ff */
[----:B------:R-:W-:Y:S02]  /*0a00*/  SHF.L.U32 R6, R4, 0x5, RZ ;  /* 0x0000000504067819 */ /* 0x000fe400000006ff */
[----:B------:R-:W-:Y:S02]  /*0a10*/  LOP3.LUT R4, R2, 0x3fffff0, RZ, 0xc0, !PT ;  /* 0x03fffff002047812 */ /* 0x000fe400078ec0ff */
[----:B------:R-:W-:Y:S02]  /*0a20*/  SHF.R.S32.HI R5, RZ, 0x4, R2 ;  /* 0x00000004ff057819 */ /* 0x000fe40000011402 */
[----:B------:R-:W-:Y:S01]  /*0a30*/  SHF.R.S32.HI R8, RZ, 0x1f, R163 ;  /* 0x0000001fff087819 */ /* 0x000fe200000114a3 */
[----:B------:R-:W-:Y:S01]  /*0a40*/  IMAD.IADD R4, R171, 0x1, -R4 ;  /* 0x00000001ab047824 */ /* 0x000fe200078e0a04 */
[----:B------:R-:W-:-:S02]  /*0a50*/  LOP3.LUT R7, R6, 0xfffffc00, RZ, 0xc0, !PT ;  /* 0xfffffc0006077812 */ /* 0x000fc400078ec0ff */
[----:B------:R-:W-:Y:S02]  /*0a60*/  LEA.HI R2, R2, R5, RZ, 0x1 ;  /* 0x0000000502027211 */ /* 0x000fe400078f08ff */
[----:B------:R-:W-:Y:S01]  /*0a70*/  LEA.HI R9, R8, R163, RZ, 0x2 ;  /* 0x000000a308097211 */ /* 0x000fe200078f10ff */
[----:B------:R-:W-:Y:S01]  /*0a80*/  IMAD R7, R4, 0x40, R7 ;  /* 0x0000004004077824 */ /* 0x000fe200078e0207 */
[----:B------:R-:W-:Y:S02]  /*0a90*/  LOP3.LUT R2, R2, 0x1ffffffe, RZ, 0xc0, !PT ;  /* 0x1ffffffe02027812 */ /* 0x000fe400078ec0ff */
[----:B------:R-:W-:Y:S02]  /*0aa0*/  LEA.HI R4, R0, R171, RZ, 0x2 ;  /* 0x000000ab00047211 */ /* 0x000fe400078f10ff */
[--C-:B------:R-:W-:Y:S02]  /*0ab0*/  SHF.R.S32.HI R6, RZ, 0x2, R9.reuse ;  /* 0x00000002ff067819 */ /* 0x100fe40000011409 */
[----:B------:R-:W-:Y:S01]  /*0ac0*/  SHF.R.S32.HI R11, RZ, 0x1f, R9 ;  /* 0x0000001fff0b7819 */ /* 0x000fe20000011409 */
[----:B------:R-:W-:Y:S01]  /*0ad0*/  IMAD.IADD R2, R5, 0x1, -R2 ;  /* 0x0000000105027824 */ /* 0x000fe200078e0a02 */
[----:B------:R-:W-:-:S02]  /*0ae0*/  LOP3.LUT R4, R4, 0xfffffffc, RZ, 0xc0, !PT ;  /* 0xfffffffc04047812 */ /* 0x000fc400078ec0ff */
[----:B------:R-:W-:Y:S02]  /*0af0*/  LEA.HI R0, R0, R171, RZ, 0x3 ;  /* 0x000000ab00007211 */ /* 0x000fe400078f18ff */
[----:B------:R-:W-:Y:S02]  /*0b00*/  LEA.HI R11, R11, R6, RZ, 0x3 ;  /* 0x000000060b0b7211 */ /* 0x000fe400078f18ff */
[----:B------:R-:W-:Y:S01]  /*0b10*/  SHF.R.S32.HI R164, RZ, 0x7, R3 ;  /* 0x00000007ffa47819 */ /* 0x000fe20000011403 */
[----:B------:R-:W-:Y:S01]  /*0b20*/  IMAD R168, R2, 0x8, R7 ;  /* 0x0000000802a87824 */ /* 0x000fe200078e0207 */
[----:B------:R-:W-:Y:S01]  /*0b30*/  LOP3.LUT R2, R0, 0xfffffff8, RZ, 0xc0, !PT ;  /* 0xfffffff800027812 */ /* 0x000fe200078ec0ff */
[----:B------:R-:W-:Y:S01]  /*0b40*/  IMAD.IADD R4, R171, 0x1, -R4 ;  /* 0x00000001ab047824 */ /* 0x000fe200078e0a04 */
[----:B------:R-:W-:Y:S02]  /*0b50*/  LOP3.LUT R11, R11, 0xfffffff8, RZ, 0xc0, !PT ;  /* 0xfffffff80b0b7812 */ /* 0x000fe400078ec0ff */
[----:B------:R-:W-:-:S02]  /*0b60*/  LEA.HI R8, R8, R163, RZ, 0x5 ;  /* 0x000000a308087211 */ /* 0x000fc400078f28ff */
[----:B------:R-:W-:Y:S01]  /*0b70*/  LEA.HI R3, R3, R164, RZ, 0x1 ;  /* 0x000000a403037211 */ /* 0x000fe200078f08ff */
[----:B------:R-:W-:Y:S01]  /*0b80*/  IMAD.IADD R19, R171, 0x1, -R2 ;  /* 0x00000001ab137824 */ /* 0x000fe200078e0a02 */
[----:B------:R-:W-:Y:S02]  /*0b90*/  IADD3 R11, R6, -R11, RZ ;  /* 0x8000000b060b7210 */ /* 0x000fe40007ffe0ff */
[----:B------:R-:W-:Y:S02]  /*0ba0*/  LEA.HI R5, R4, R4, RZ, 0x1 ;  /* 0x0000000404057211 */ /* 0x000fe400078f08ff */
[----:B------:R-:W-:Y:S02]  /*0bb0*/  SHF.R.S32.HI R8, RZ, 0x5, R8 ;  /* 0x00000005ff087819 */ /* 0x000fe40000011408 */
[----:B------:R-:W-:Y:S01]  /*0bc0*/  LOP3.LUT R3, R3, 0x3fffffe, RZ, 0xc0, !PT ;  /* 0x03fffffe03037812 */ /* 0x000fe200078ec0ff */
[----:B------:R-:W-:Y:S01]  /*0bd0*/  IMAD.SHL.U32 R2, R19, 0x8, RZ ;  /* 0x0000000813027824 */ /* 0x000fe200078e00ff */
[----:B------:R-:W-:Y:S01]  /*0be0*/  LOP3.LUT R6, R9, 0x7ffffffc, RZ, 0xc0, !PT ;  /* 0x7ffffffc09067812 */ /* 0x000fe200078ec0ff */
[----:B------:R-:W-:Y:S01]  /*0bf0*/  IMAD R8, R8, 0x10, R11 ;  /* 0x0000001008087824 */ /* 0x000fe200078e020b */
[----:B------:R-:W-:-:S02]  /*0c00*/  LOP3.LUT R5, R5, 0x1ffffffe, RZ, 0xc0, !PT ;  /* 0x1ffffffe05057812 */ /* 0x000fc400078ec0ff */
[----:B------:R-:W-:Y:S01]  /*0c10*/  IADD3 R3, R164, -R3, RZ ;  /* 0x80000003a4037210 */ /* 0x000fe20007ffe0ff */
[----:B------:R-:W-:Y:S01]  /*0c20*/  IMAD.MOV.U32 R167, RZ, RZ, -0x2 ;  /* 0xfffffffeffa77424 */ /* 0x000fe200078e00ff */
[----:B------:R-:W-:Y:S01]  /*0c30*/  IADD3 R17, R2, 0x40, RZ ;  /* 0x0000004002117810 */ /* 0x000fe20007ffe0ff */
[----:B------:R-:W-:Y:S02]  /*0c40*/  IMAD.IADD R6, R163, 0x1, -R6 ;  /* 0x00000001a3067824 */ /* 0x000fe400078e0a06 */
[----:B------:R-:W-:Y:S02]  /*0c50*/  IMAD.IADD R166, R4, 0x1, -R5 ;  /* 0x0000000104a67824 */ /* 0x000fe400078e0a05 */
[----:B------:R-:W-:Y:S01]  /*0c60*/  IMAD R165, R3, 0x40, R8 ;  /* 0x0000004003a57824 */ /* 0x000fe200078e0208 */
[----:B------:R-:W-:Y:S01]  /*0c70*/  SHF.R.S32.HI R161, RZ, 0x3, R0 ;  /* 0x00000003ffa17819 */ /* 0x000fe20000011400 */
[----:B------:R-:W-:Y:S01]  /*0c80*/  IMAD R167, R6, R167, 0x60 ;  /* 0x0000006006a77424 */ /* 0x000fe200078e02a7 */
[----:B------:R-:W-:Y:S01]  /*0c90*/  SHF.R.S32.HI R170, RZ, 0x1f, R2 ;  /* 0x0000001fffaa7819 */ /* 0x000fe20000011402 */
[----:B------:R-:W-:Y:S01]  /*0ca0*/  IMAD.MOV.U32 R162, RZ, RZ, RZ ;  /* 0x000000ffffa27224 */ /* 0x000fe200078e00ff */
[----:B------:R-:W-:Y:S01]  /*0cb0*/  SHF.R.S32.HI R169, RZ, 0x1f, R17 ;  /* 0x0000001fffa97819 */ /* 0x000fe20000011411 */
[----:B------:R-:W-:Y:S01]  /*0cc0*/  IMAD R166, R166, 0x8, R165 ;  /* 0x00000008a6a67824 */ /* 0x000fe200078e02a5 */
[----:B------:R-:W-:Y:S01]  /*0cd0*/  UMOV UR39, URZ ;  /* 0x0000003f00277c82 */ /* 0x000fe20008000000 */
[----:B------:R-:W-:Y:S01]  /*0ce0*/  UMOV UR38, URZ ;  /* 0x0000003f00267c82 */ /* 0x000fe20008000000 */
[----:B--2---:R-:W-:-:S07]  /*0cf0*/  LOP3.LUT R16, R10, 0x1, RZ, 0xfc, !PT ;  /* 0x000000010a107812 */ /* 0x004fce00078efcff */
.L_x_234:
[----:B0-2-4-:R-:W0:Y:S01]  /*0d00*/  LDC.64 R4, c[0x0][0xc88] ;  /* 0x00032200ff047b82 */ /* 0x015e220000000a00 */
[----:B------:R-:W-:Y:S01]  /*0d10*/  ULDC.64 UR4, c[0x0][0xa28] ;  /* 0x00028a0000047ab9 */ /* 0x000fe20000000a00 */
[----:B------:R-:W-:Y:S01]  /*0d20*/  IMAD.MOV.U32 R3, RZ, RZ, RZ ;  /* 0x000000ffff037224 */ /* 0x000fe200078e00ff */
[----:B------:R-:W-:Y:S01]  /*0d30*/  ULDC.64 UR6, c[0x0][0xa20] ;  /* 0x0002880000067ab9 */ /* 0x000fe20000000a00 */
[----:B0-----:R-:W-:-:S05]  /*0d40*/  IMAD.WIDE R4, R51, 0x4, R4 ;  /* 0x0000000433047825 */ /* 0x001fca00078e0204 */
[----:B------:R-:W2:Y:S01]  /*0d50*/  LDG.E R18, desc[UR36][R4.64] ;  /* 0x0000002404127981 */ /* 0x000ea2000c1e1900 */
[----:B------:R-:W-:-:S04]  /*0d60*/  ISETP.NE.U32.AND P0, PT, RZ, UR4, PT ;  /* 0x00000004ff007c0c */ /* 0x000fc8000bf05070 */
[----:B------:R-:W-:Y:S02]  /*0d70*/  ISETP.NE.AND.EX P0, PT, RZ, UR5, PT, P0 ;  /* 0x00000005ff007c0c */ /* 0x000fe4000bf05300 */
[----:B--2---:R-:W-:-:S11]  /*0d80*/  SHF.R.S32.HI R160, RZ, 0x1f, R18 ;  /* 0x0000001fffa07819 */ /* 0x004fd60000011412 */
[----:B---3--:R-:W-:-:S04]  /*0d90*/  @P0 LEA R6, P1, R18, UR4, 0x2 ;  /* 0x0000000412060c11 */ /* 0x008fc8000f8210ff */
[----:B------:R-:W-:Y:S01]  /*0da0*/  @P0 LEA.HI.X R7, R18, UR5, R160, 0x2, P1 ;  /* 0x0000000512070c11 */ /* 0x000fe200088f14a0 */
[----:B------:R-:W-:-:S04]  /*0db0*/  ULDC.64 UR4, c[0x0][0x418] ;  /* 0x0001060000047ab9 */ /* 0x000fc80000000a00 */
[----:B------:R0:W5:Y:S01]  /*0dc0*/  @P0 LDG.E R3, desc[UR36][R6.64] ;  /* 0x0000002406030981 */ /* 0x000162000c1e1900 */
[----:B------:R-:W-:Y:S01]  /*0dd0*/  ISETP.NE.U32.AND P0, PT, RZ, UR6, PT ;  /* 0x00000006ff007c0c */ /* 0x000fe2000bf05070 */
[----:B------:R-:W-:-:S03]  /*0de0*/  UISETP.NE.U32.AND UP0, UPT, UR4, URZ, UPT ;  /* 0x0000003f0400728c */ /* 0x000fc6000bf05070 */
[----:B------:R-:W-:Y:S01]  /*0df0*/  ISETP.NE.AND.EX P0, PT, RZ, UR7, PT, P0 ;  /* 0x00000007ff007c0c */ /* 0x000fe2000bf05300 */
[----:B------:R-:W-:Y:S01]  /*0e00*/  UISETP.NE.AND.EX UP0, UPT, UR5, URZ, UPT, UP0 ;  /* 0x0000003f0500728c */ /* 0x000fe2000bf05300 */
[----:B------:R-:W-:Y:S02]  /*0e10*/  ULDC UR4, c[0x0][0x424] ;  /* 0x0001090000047ab9 */ /* 0x000fe40000000800 */
[----:B------:R-:W-:Y:S01]  /*0e20*/  ULDC UR5, c[0x0][0x2f0] ;  /* 0x0000bc0000057ab9 */ /* 0x000fe20000000800 */
[----:B------:R-:W-:-:S04]  /*0e30*/  USEL UR4, UR4, 0x1, UP0 ;  /* 0x0000000104047887 */ /* 0x000fc80008000000 */
[----:B------:R-:W-:-:S04]  /*0e40*/  UIMAD UR4, UR4, UR5, URZ ;  /* 0x00000005040472a4 */ /* 0x000fc8000f8e023f */
[C---:B------:R-:W-:Y:S02]  /*0e50*/  @P0 LEA R4, P1, R18.reuse, UR6, 0x2 ;  /* 0x0000000612040c11 */ /* 0x040fe4000f8210ff */
[----:B------:R-:W-:Y:S02]  /*0e60*/  IMAD.U32 R72, RZ, RZ, UR4 ;  /* 0x00000004ff487e24 */ /* 0x000fe4000f8e00ff */
[----:B------:R-:W-:-:S05]  /*0e70*/  @P0 LEA.HI.X R5, R18, UR7, R160, 0x2, P1 ;  /* 0x0000000712050c11 */ /* 0x000fca00088f14a0 */
[----:B------:R0:W5:Y:S01]  /*0e80*/  @P0 LDG.E R72, desc[UR36][R4.64] ;  /* 0x0000002404480981 */ /* 0x000162000c1e1900 */
[----:B------:R-:W-:Y:S05]  /*0e90*/  @P0 BRA `(.L_x_189) ;  /* 0x0000000000240947 */ /* 0x000fea0003800000 */
[----:B------:R-:W-:Y:S02]  /*0ea0*/  ULDC.64 UR4, c[0x0][0xa08] ;  /* 0x0002820000047ab9 */ /* 0x000fe40000000a00 */
[----:B------:R-:W-:-:S04]  /*0eb0*/  ISETP.NE.U32.AND P0, PT, RZ, UR4, PT ;  /* 0x00000004ff007c0c */ /* 0x000fc8000bf05070 */
[----:B------:R-:W-:-:S13]  /*0ec0*/  ISETP.NE.AND.EX P0, PT, RZ, UR5, PT, P0 ;  /* 0x00000005ff007c0c */ /* 0x000fda000bf05300 */
[----:B------:R-:W-:Y:S05]  /*0ed0*/  @!P0 BRA `(.L_x_189) ;  /* 0x0000000000148947 */ /* 0x000fea0003800000 */
[----:B0-----:R-:W0:Y:S02]  /*0ee0*/  LDC.64 R4, c[0x0][0xa08] ;  /* 0x00028200ff047b82 */ /* 0x001e240000000a00 */
[----:B0-----:R-:W-:-:S05]  /*0ef0*/  IMAD.WIDE R4, R18, 0x4, R4 ;  /* 0x0000000412047825 */ /* 0x001fca00078e0204 */
[----:B-----5:R-:W2:Y:S04]  /*0f00*/  LDG.E R72, desc[UR36][R4.64] ;  /* 0x0000002404487981 */ /* 0x020ea8000c1e1900 */
[----:B------:R-:W2:Y:S02]  /*0f10*/  LDG.E R7, desc[UR36][R4.64+0x4] ;  /* 0x0000042404077981 */ /* 0x000ea4000c1e1900 */
[----:B--2---:R-:W-:-:S07]  /*0f20*/  IADD3 R72, -R72, R7, RZ ;  /* 0x0000000748487210 */ /* 0x004fce0007ffe1ff */
.L_x_189:
[----:B-----5:R-:W-:Y:S01]  /*0f30*/  IMAD.IADD R72, R72, 0x1, -R3 ;  /* 0x0000000148487824 */ /* 0x020fe200078e0a03 */
[----:B------:R-:W-:Y:S01]  /*0f40*/  PLOP3.LUT P0, PT, PT, PT, PT, 0x80, 0x0 ;  /* 0x000000000000781c */ /* 0x000fe20003f0f070 */
[----:B------:R-:W-:Y:S01]  /*0f50*/  IMAD.MOV.U32 R23, RZ, RZ, R49 ;  /* 0x000000ffff177224 */ /* 0x000fe200078e0031 */
[----:B------:R-:W-:Y:S01]  /*0f60*/  CS2R R86, SRZ ;  /* 0x0000000000567805 */ /* 0x000fe2000001ff00 */
[C---:B------:R-:W-:Y:S01]  /*0f70*/  VIADD R0, R72.reuse, 0x5f ;  /* 0x0000005f48007836 */ /* 0x040fe20000000000 */
[----:B------:R-:W-:Y:S01]  /*0f80*/  ISETP.GE.AND P1, PT, R72, 0x1, PT ;  /* 0x000000014800780c */ /* 0x000fe20003f26270 */
[----:B------:R-:W-:Y:S01]  /*0f90*/  IMAD.MOV.U32 R22, RZ, RZ, R50 ;  /* 0x000000ffff167224 */ /* 0x000fe200078e0032 */
[----:B------:R-:W-:Y:S01]  /*0fa0*/  CS2R R84, SRZ ;  /* 0x0000000000547805 */ /* 0x000fe2000001ff00 */
[----:B------:R-:W-:Y:S01]  /*0fb0*/  IMAD.HI R0, R0, 0x2aaaaaab, RZ ;  /* 0x2aaaaaab00007827 */ /* 0x000fe200078e02ff */
[----:B------:R-:W-:Y:S02]  /*0fc0*/  CS2R R82, SRZ ;  /* 0x0000000000527805 */ /* 0x000fe4000001ff00 */
[----:B------:R-:W-:-:S02]  /*0fd0*/  CS2R R80, SRZ ;  /* 0x0000000000507805 */ /* 0x000fc4000001ff00 */
[----:B------:R-:W-:Y:S02]  /*0fe0*/  CS2R R78, SRZ ;  /* 0x00000000004e7805 */ /* 0x000fe4000001ff00 */
[----:B------:R-:W-:Y:S02]  /*0ff0*/  CS2R R76, SRZ ;  /* 0x00000000004c7805 */ /* 0x000fe4000001ff00 */
[----:B------:R-:W-:Y:S02]  /*1000*/  SHF.R.U32.HI R3, RZ, 0x1f, R0 ;  /* 0x0000001fff037819 */ /* 0x000fe40000011600 */
[----:B------:R-:W-:Y:S01]  /*1010*/  CS2R R74, SRZ ;  /* 0x00000000004a7805 */ /* 0x000fe2000001ff00 */
[----:B------:R-:W-:Y:S01]  /*1020*/  IMAD.MOV.U32 R73, RZ, RZ, RZ ;  /* 0x000000ffff497224 */ /* 0x000fe200078e00ff */
[----:B------:R-:W-:Y:S02]  /*1030*/  CS2R R36, SRZ ;  /* 0x0000000000247805 */ /* 0x000fe4000001ff00 */
[----:B------:R-:W-:Y:S01]  /*1040*/  LEA.HI.SX32 R88, R0, R3, 0x1c ;  /* 0x0000000300587211 */ /* 0x000fe200078fe2ff */
[----:B------:R-:W-:Y:S01]  /*1050*/  IMAD.MOV.U32 R0, RZ, RZ, RZ ;  /* 0x000000ffff007224 */ /* 0x000fe200078e00ff */
[----:B------:R-:W-:-:S02]  /*1060*/  MOV R3, RZ ;  /* 0x000000ff00037202 */ /* 0x000fc40000000f00 */
[----:B------:R-:W-:Y:S01]  /*1070*/  CS2R R34, SRZ ;  /* 0x0000000000227805 */ /* 0x000fe2000001ff00 */
[----:B------:R-:W-:Y:S01]  /*1080*/  IMAD.MOV.U32 R70, RZ, RZ, RZ ;  /* 0x000000ffff467224 */ /* 0x000fe200078e00ff */
[----:B------:R-:W-:Y:S02]  /*1090*/  CS2R R68, SRZ ;  /* 0x0000000000447805 */ /* 0x000fe4000001ff00 */
[----:B------:R-:W-:Y:S01]  /*10a0*/  CS2R R32, SRZ ;  /* 0x0000000000207805 */ /* 0x000fe2000001ff00 */
[----:B------:R-:W-:Y:S01]  /*10b0*/  IMAD.MOV.U32 R66, RZ, RZ, RZ ;  /* 0x000000ffff427224 */ /* 0x000fe200078e00ff */
[----:B------:R-:W-:Y:S02]  /*10c0*/  MOV R29, RZ ;  /* 0x000000ff001d7202 */ /* 0x000fe40000000f00 */
        /* <DEDUP_REMOVED lines=9> */
[----:B------:R-:W-:Y:S01]  /*1160*/  CS2R R42, SRZ ;  /* 0x00000000002a7805 */ /* 0x000fe2000001ff00 */
[----:B------:R-:W-:Y:S01]  /*1170*/  IMAD.MOV.U32 R89, RZ, RZ, RZ ;  /* 0x000000ffff597224 */ /* 0x000fe200078e00ff */
[----:B------:R-:W-:Y:S02]  /*1180*/  CS2R R90, SRZ ;  /* 0x00000000005a7805 */ /* 0x000fe4000001ff00 */
[----:B------:R-:W-:Y:S02]  /*1190*/  CS2R R38, SRZ ;  /* 0x0000000000267805 */ /* 0x000fe4000001ff00 */
[----:B------:R-:W-:Y:S02]  /*11a0*/  CS2R R92, SRZ ;  /* 0x00000000005c7805 */ /* 0x000fe4000001ff00 */
[----:B------:R-:W-:-:S02]  /*11b0*/  CS2R R64, SRZ ;  /* 0x0000000000407805 */ /* 0x000fc4000001ff00 */
[----:B------:R-:W-:Y:S02]  /*11c0*/  CS2R R94, SRZ ;  /* 0x00000000005e7805 */ /* 0x000fe4000001ff00 */
[----:B0-----:R-:W-:Y:S01]  /*11d0*/  CS2R R6, SRZ ;  /* 0x0000000000067805 */ /* 0x001fe2000001ff00 */
[----:B------:R-:W-:Y:S01]  /*11e0*/  IMAD.MOV.U32 R30, RZ, RZ, RZ ;  /* 0x000000ffff1e7224 */ /* 0x000fe200078e00ff */
[----:B------:R-:W-:Y:S01]  /*11f0*/  MOV R10, RZ ;  /* 0x000000ff000a7202 */ /* 0x000fe20000000f00 */
[----:B------:R-:W-:Y:S02]  /*1200*/  IMAD.MOV.U32 R8, RZ, RZ, RZ ;  /* 0x000000ffff087224 */ /* 0x000fe400078e00ff */
[----:B------:R-:W-:Y:S02]  /*1210*/  IMAD.MOV.U32 R97, RZ, RZ, RZ ;  /* 0x000000ffff617224 */ /* 0x000fe400078e00ff */
[----:B------:R-:W-:Y:S01]  /*1220*/  IMAD.MOV.U32 R99, RZ, RZ, RZ ;  /* 0x000000ffff637224 */ /* 0x000fe200078e00ff */
[----:B------:R-:W-:Y:S06]  /*1230*/  @!P1 BRA `(.L_x_190) ;  /* 0x0000005800589947 */ /* 0x000fec0003800000 */
[----:B------:R-:W0:Y:S01]  /*1240*/  SHFL.IDX PT, R0, R164, RZ, 0x1f ;  /* 0x00001fffa4007589 */ /* 0x000e2200000e0000 */
[----:B------:R-:W1:Y:S01]  /*1250*/  S2UR UR40, SR_CgaCtaId ;  /* 0x00000000002879c3 */ /* 0x000e620000008800 */
[----:B------:R-:W-:Y:S01]  /*1260*/  UMOV UR6, 0x400 ;  /* 0x0000040000067882 */ /* 0x000fe20000000000 */
[----:B0-----:R-:W-:Y:S01]  /*1270*/  R2UR UR4, R0 ;  /* 0x00000000000472ca */ /* 0x001fe200000e0000 */
[----:B-1----:R-:W-:-:S04]  /*1280*/  ULEA UR42, UR40, UR6, 0x18 ;  /* 0x00000006282a7291 */ /* 0x002fc8000f8ec03f */
[----:B------:R-:W-:-:S04]  /*1290*/  UIADD3 UR6, UR42, 0xc400, URZ ;  /* 0x0000c4002a067890 */ /* 0x000fc8000fffe03f */
[----:B------:R-:W-:-:S04]  /*12a0*/  ULOP3.LUT UP0, URZ, UR6, 0x1bf, URZ, 0xc0, !UPT ;  /* 0x000001bf063f7892 */ /* 0x000fc8000f80c03f */
[----:B------:R-:W-:Y:S02]  /*12b0*/  ULEA.HI UR5, UR4, UR4, URZ, 0x1 ;  /* 0x0000000404057291 */ /* 0x000fe4000f8f083f */
[----:B------:R-:W-:Y:S02]  /*12c0*/  PLOP3.LUT P0, PT, PT, PT, UP0, 0x80, 0x0 ;  /* 0x000000000000781c */ /* 0x000fe40003f0f008 */
[----:B------:R-:W-:-:S04]  /*12d0*/  ULOP3.LUT UR5, UR5, 0x1e, URZ, 0xc0, !UPT ;  /* 0x0000001e05057892 */ /* 0x000fc8000f8ec03f */
[----:B------:R-:W-:-:S04]  /*12e0*/  UIADD3 UR5, UR4, -UR5, URZ ;  /* 0x8000000504057290 */ /* 0x000fc8000fffe03f */
[----:B------:R-:W-:-:S04]  /*12f0*/  ULEA UR5, UR5, UR6, 0xd ;  /* 0x0000000605057291 */ /* 0x000fc8000f8e683f */
[----:B------:R-:W-:-:S04]  /*1300*/  USHF.R.U32.HI UR5, URZ, 0x4, UR5 ;  /* 0x000000043f057899 */ /* 0x000fc80008011605 */
[----:B------:R-:W-:Y:S01]  /*1310*/  ULOP3.LUT UR41, UR5, 0x3fff, URZ, 0xc0, !UPT ;  /* 0x00003fff05297892 */ /* 0x000fe2000f8ec03f */
[----:B------:R-:W-:Y:S11]  /*1320*/  @!P0 BRA `(.L_x_191) ;  /* 0x0000000000408947 */ /* 0x000ff60003800000 */
        /* <DEDUP_REMOVED lines=10> */
[----:B------:R-:W-:Y:S01]  /*13d0*/  MOV R13, RZ ;  /* 0x000000ff000d7202 */ /* 0x000fe20000000f00 */
[----:B------:R-:W-:-:S02]  /*13e0*/  IMAD.U32 R11, RZ, RZ, UR7 ;  /* 0x00000007ff0b7e24 */ /* 0x000fc4000f8e00ff */
[----:B------:R-:W-:Y:S02]  /*13f0*/  IMAD.MOV.U32 R8, RZ, RZ, 0x70 ;  /* 0x00000070ff087424 */ /* 0x000fe400078e00ff */
[----:B0-----:R-:W-:-:S07]  /*1400*/  IMAD.MOV.U32 R12, RZ, RZ, 0x1 ;  /* 0x00000001ff0c7424 */ /* 0x001fce00078e00ff */
[----:B------:R-:W-:-:S07]  /*1410*/  LEPC R20, `(.L_x_191) ;  /* 0x000000001014794e */ /* 0x000fce0000000000 */
[----:B-1----:R-:W-:Y:S05]  /*1420*/  CALL.ABS.NOINC R14 ;  /* 0x000000000e007343 */ /* 0x002fea0003c00000 */
.L_x_191:
[----:B------:R-:W-:Y:S02]  /*1430*/  LEA.HI R0, R162, R162, RZ, 0x1 ;  /* 0x000000a2a2007211 */ /* 0x000fe400078f08ff */
[----:B------:R-:W-:Y:S02]  /*1440*/  ISETP.NE.AND P0, PT, R16, 0x3, PT ;  /* 0x000000031000780c */ /* 0x000fe40003f05270 */
[----:B------:R-:W-:-:S05]  /*1450*/  LOP3.LUT R3, R0, 0xfffffffe, RZ, 0xc0, !PT ;  /* 0xfffffffe00037812 */ /* 0x000fca00078ec0ff */
[----:B------:R-:W-:-:S05]  /*1460*/  IMAD.IADD R0, R162, 0x1, -R3 ;  /* 0x00000001a2007824 */ /* 0x000fca00078e0a03 */
[----:B------:R-:W-:-:S04]  /*1470*/  SHF.L.U32 R0, R0, 0x1f, RZ ;  /* 0x0000001f00007819 */ /* 0x000fc800000006ff */
[----:B------:R-:W0:Y:S02]  /*1480*/  SYNCS.PHASECHK.TRANS64.TRYWAIT P1, [UR42+0x2a800], R0 ;  /* 0x02a80000ff0075a7 */ /* 0x000e24000802016a */
[----:B0-----:R-:W-:Y:S05]  /*1490*/  @!P1 BRA `(.L_x_192) ;  /* 0x000000c8009c9947 */ /* 0x001fea0003800000 */
.L_x_321:
[----:B------:R-:W-:Y:S05]  /*14a0*/  @!P0 BRA `(.L_x_193) ;  /* 0x0000000000048947 */ /* 0x000fea0003800000 */
[----:B------:R-:W-:Y:S01]  /*14b0*/  BPT.TRAP 0x1 ;  /* 0x000000040000795c */ /* 0x000fe20000300000 */
.L_x_193:
[----:B0-----:R-:W-:Y:S02]  /*14c0*/  IMAD.U32 R0, RZ, RZ, UR38 ;  /* 0x00000026ff007e24 */ /* 0x001fe4000f8e00ff */
[----:B------:R-:W-:-:S03]  /*14d0*/  IMAD.U32 R3, RZ, RZ, UR39 ;  /* 0x00000027ff037e24 */ /* 0x000fc6000f8e00ff */
[----:B------:R-:W-:Y:S02]  /*14e0*/  LEA R0, R0, UR42, 0x3 ;  /* 0x0000002a00007c11 */ /* 0x000fe4000f8e18ff */
[----:B------:R-:W-:-:S04]  /*14f0*/  SHF.L.U32 R3, R3, 0x1f, RZ ;  /* 0x0000001f03037819 */ /* 0x000fc800000006ff */
[----:B------:R0:W1:Y:S01]  /*1500*/  SYNCS.PHASECHK.TRANS64.TRYWAIT P1, [R0+URZ+0x2a830], R3 ;  /* 0x02a83003000075a7 */ /* 0x000062000802017f */
[----:B------:R-:W-:Y:S05]  /*1510*/  @!P0 BRA `(.L_x_194) ;  /* 0x0000000000048947 */ /* 0x000fea0003800000 */
[----:B------:R-:W-:Y:S01]  /*1520*/  BPT.TRAP 0x1 ;  /* 0x000000040000795c */ /* 0x000fe20000300000 */
.L_x_194:
[----:B------:R-:W-:Y:S01]  /*1530*/  IMAD.MOV.U32 R87, RZ, RZ, RZ ;  /* 0x000000ffff577224 */ /* 0x000fe200078e00ff */
[----:B-1----:R-:W-:Y:S06]  /*1540*/  @P1 BRA `(.L_x_195) ;  /* 0x0000000000081947 */ /* 0x002fec0003800000 */
[----:B------:R-:W1:Y:S02]  /*1550*/  SYNCS.PHASECHK.TRANS64.TRYWAIT P1, [R0+URZ+0x2a830], R3 ;  /* 0x02a83003000075a7 */ /* 0x000e64000802017f */
[----:B-1----:R-:W-:Y:S05]  /*1560*/  @!P1 BRA `(.L_x_196) ;  /* 0x000000c800809947 */ /* 0x002fea0003800000 */
.L_x_195:
        /* <DEDUP_REMOVED lines=8> */
[----:B------:R-:W-:Y:S01]  /*15f0*/  IMAD.U32 R7, RZ, RZ, UR13 ;  /* 0x0000000dff077e24 */ /* 0x000fe2000f8e00ff */
[----:B------:R-:W-:Y:S01]  /*1600*/  UMOV UR12, UR5 ;  /* 0x00000005000c7c82 */ /* 0x000fe20008000000 */
[----:B------:R-:W-:Y:S01]  /*1610*/  UIADD3 UR6, UR5, 0x2, URZ ;  /* 0x0000000205067890 */ /* 0x000fe2000fffe03f */
[----:B------:R-:W-:Y:S01]  /*1620*/  MOV R6, UR12 ;  /* 0x0000000c00067c02 */ /* 0x000fe20008000f00 */
        /* <DEDUP_REMOVED lines=87> */
.L_x_197:
[----:B------:R-:W-:Y:S01]  /*1ba0*/  ULDC UR4, c[0x0][0x9d8] ;  /* 0x0002760000047ab9 */ /* 0x000fe20000000800 */
[----:B------:R-:W-:Y:S02]  /*1bb0*/  IMAD.IADD R9, R167, 0x1, R72 ;  /* 0x00000001a7097824 */ /* 0x000fe400078e0248 */
        /* <DEDUP_REMOVED lines=15> */
[C---:B------:R-:W-:Y:S01]  /*1cb0*/  ISETP.GT.AND P4, PT, R9.reuse, 0x8, PT ;  /* 0x000000080900780c */ /* 0x040fe20003f84270 */
[----:B------:R-:W-:Y:S01]  /*1cc0*/  FMUL.FTZ R30, R30, UR4 ;  /* 0x000000041e1e7c20 */ /* 0x000fe20008410000 */
[----:B------:R-:W-:Y:S01]  /*1cd0*/  ISETP.GT.AND P3, PT, R9, 0x9, PT ;  /* 0x000000090900780c */ /* 0x000fe20003f64270 */
[----:B------:R-:W-:Y:S01]  /*1ce0*/  FMUL.FTZ R40, R40, UR4 ;  /* 0x0000000428287c20 */ /* 0x000fe20008410000 */
[----:B------:R-:W-:Y:S01]  /*1cf0*/  FMUL.FTZ R31, R31, UR4 ;  /* 0x000000041f1f7c20 */ /* 0x000fe20008410000 */
[----:B------:R-:W-:Y:S01]  /*1d00*/  FMUL.FTZ R34, R34, UR4 ;  /* 0x0000000422227c20 */ /* 0x000fe20008410000 */
[----:B------:R-:W-:Y:S01]  /*1d10*/  ISETP.GT.AND P2, PT, R9, 0x10, PT ;  /* 0x000000100900780c */ /* 0x000fe20003f44270 */
[----:B------:R-:W4:Y:S01]  /*1d20*/  MUFU.TANH R28, R28 ;  /* 0x0000001c001c7308 */ /* 0x000f220000002400 */
[----:B--2---:R-:W-:Y:S01]  /*1d30*/  FSEL R12, R24, -INF , P6 ;  /* 0xff800000180c7808 */ /* 0x004fe20003000000 */
[----:B------:R-:W-:Y:S01]  /*1d40*/  FMUL.FTZ R41, R41, UR4 ;  /* 0x0000000429297c20 */ /* 0x000fe20008410000 */
[----:B------:R-:W-:Y:S01]  /*1d50*/  ISETP.GT.AND P1, PT, R9, 0x11, PT ;  /* 0x000000110900780c */ /* 0x000fe20003f24270 */
[----:B------:R-:W-:Y:S01]  /*1d60*/  FMUL.FTZ R44, R44, UR4 ;  /* 0x000000042c2c7c20 */ /* 0x000fe20008410000 */
        /* <DEDUP_REMOVED lines=42> */
[----:B------:R-:W-:Y:S01]  /*2010*/  ULDC UR5, c[0x0][0x988] ;  /* 0x0002620000057ab9 */ /* 0x000fe20000000800 */
[----:B------:R-:W1:Y:S01]  /*2020*/  MUFU.TANH R36, R36 ;  /* 0x0000002400247308 */ /* 0x000e620000002400 */
[----:B--2---:R-:W-:Y:S01]  /*2030*/  FSEL R80, R33, -INF , P1 ;  /* 0xff80000021507808 */ /* 0x004fe20000800000 */
[----:B------:R-:W-:Y:S01]  /*2040*/  FMUL.FTZ R63, R63, UR4 ;  /* 0x000000043f3f7c20 */ /* 0x000fe20008410000 */
[----:B------:R-:W-:Y:S01]  /*2050*/  FMUL.FTZ R66, R66, UR4 ;  /* 0x0000000442427c20 */ /* 0x000fe20008410000 */
[----:B------:R-:W-:Y:S01]  /*2060*/  P2R R13, PR, RZ, 0x1 ;  /* 0x00000001ff0d7803 */ /* 0x000fe20000000000 */
[----:B------:R-:W-:Y:S01]  /*2070*/  FMUL.FTZ R67, R67, UR4 ;  /* 0x0000000443437c20 */ /* 0x000fe20008410000 */
[----:B------:R-:W-:Y:S01]  /*2080*/  FMNMX.FTZ R11, R80, R11, !PT ;  /* 0x0000000b500b7209 */ /* 0x000fe20007810000 */
[----:B------:R-:W-:Y:S01]  /*2090*/  FMUL.FTZ R70, R70, UR4 ;  /* 0x0000000446467c20 */ /* 0x000fe20008410000 */
[----:B------:R-:W2:Y:S01]  /*20a0*/  MUFU.TANH R14, R30 ;  /* 0x0000001e000e7308 */ /* 0x000ea20000002400 */
[----:B0-----:R-:W-:Y:S01]  /*20b0*/  FSEL R3, R3, -INF , P5 ;  /* 0xff80000003037808 */ /* 0x001fe20002800000 */
[----:B------:R-:W-:Y:S01]  /*20c0*/  FMUL.FTZ R71, R71, UR4 ;  /* 0x0000000447477c20 */ /* 0x000fe20008410000 */
[----:B------:R-:W-:Y:S01]  /*20d0*/  ISETP.GT.AND P5, PT, R9, 0x19, PT ;  /* 0x000000190900780c */ /* 0x000fe20003fa4270 */
[--C-:B------:R-:W-:Y:S01]  /*20e0*/  IMAD.MOV.U32 R85, RZ, RZ, R87.reuse ;  /* 0x000000ffff557224 */ /* 0x100fe200078e0057 */
[----:B------:R-:W-:Y:S01]  /*20f0*/  R2UR UR4, R0 ;  /* 0x00000000000472ca */ /* 0x000fe200000e0000 */
[--C-:B------:R-:W-:Y:S01]  /*2100*/  IMAD.MOV.U32 R83, RZ, RZ, R87.reuse ;  /* 0x000000ffff537224 */ /* 0x100fe200078e0057 */
[----:B------:R-:W-:Y:S01]  /*2110*/  MOV R79, R87 ;  /* 0x00000057004f7202 */ /* 0x000fe20000000f00 */
[----:B------:R-:W0:Y:S01]  /*2120*/  MUFU.TANH R37, R37 ;  /* 0x0000002500257308 */ /* 0x000e220000002400 */
[----:B-1----:R-:W-:Y:S01]  /*2130*/  FSEL R36, R36, -INF , P6 ;  /* 0xff80000024247808 */ /* 0x002fe20003000000 */
[----:B------:R-:W-:-:S02]  /*2140*/  IMAD.MOV.U32 R81, RZ, RZ, R87 ;  /* 0x000000ffff517224 */ /* 0x000fc400078e0057 */
[--C-:B------:R-:W-:Y:S01]  /*2150*/  IMAD.MOV.U32 R77, RZ, RZ, R87.reuse ;  /* 0x000000ffff4d7224 */ /* 0x100fe200078e0057 */
[----:B------:R-:W-:Y:S01]  /*2160*/  FMNMX.FTZ R11, R36, R11, !PT ;  /* 0x0000000b240b7209 */ /* 0x000fe20007810000 */
[--C-:B------:R-:W-:Y:S02]  /*2170*/  IMAD.MOV.U32 R75, RZ, RZ, R87.reuse ;  /* 0x000000ffff4b7224 */ /* 0x100fe400078e0057 */
[----:B------:R-:W1:Y:S01]  /*2180*/  MUFU.TANH R20, R31 ;  /* 0x0000001f00147308 */ /* 0x000e620000002400 */
[----:B--2---:R-:W-:Y:S01]  /*2190*/  FSEL R14, R14, -INF , P4 ;  /* 0xff8000000e0e7808 */ /* 0x004fe20002000000 */
[----:B------:R-:W-:Y:S01]  /*21a0*/  UIADD3 UR4, UR4, 0x2a840, URZ ;  /* 0x0002a84004047890 */ /* 0x000fe2000fffe03f */
[----:B------:R-:W-:Y:S01]  /*21b0*/  ISETP.GT.AND P4, PT, R9, 0x20, PT ;  /* 0x000000200900780c */ /* 0x000fe20003f84270 */
[----:B------:R-:W-:Y:S02]  /*21c0*/  IMAD.MOV.U32 R73, RZ, RZ, R87 ;  /* 0x000000ffff497224 */ /* 0x000fe400078e0057 */
[----:B------:R-:W-:-:S02]  /*21d0*/  UPRMT UR4, UR40, 0x654, UR4 ;  /* 0x0000065428047896 */ /* 0x000fc40008000004 */
[----:B------:R-:W2:Y:S01]  /*21e0*/  MUFU.TANH R40, R40 ;  /* 0x0000002800287308 */ /* 0x000ea20000002400 */
[----:B0-----:R-:W-:-:S04]  /*21f0*/  FSEL R82, R37, -INF , P5 ;  /* 0xff80000025527808 */ /* 0x001fc80002800000 */
[----:B------:R-:W-:Y:S02]  /*2200*/  FMNMX.FTZ R11, R82, R11, !PT ;  /* 0x0000000b520b7209 */ /* 0x000fe40007810000 */
[----:B------:R-:W-:Y:S01]  /*2210*/  SYNCS.ARRIVE.TRANS64.RED.A1T0 RZ, [UR4], RZ ;  /* 0x000000ffffff79a7 */ /* 0x000fe20008100404 */
        /* <DEDUP_REMOVED lines=22> */
[----:B--2---:R-:W-:Y:S01]  /*2380*/  FSEL R86, R45, -INF , P1 ;  /* 0xff8000002d567808 */ /* 0x004fe20000800000 */
[----:B------:R-:W-:-:S03]  /*2390*/  IMAD.MOV.U32 R45, RZ, RZ, R87 ;  /* 0x000000ffff2d7224 */ /* 0x000fc600078e0057 */
        /* <DEDUP_REMOVED lines=11> */
[----:B0-----:R-:W-:Y:S02]  /*2450*/  FSEL R92, R49, -INF , P5 ;  /* 0xff800000315c7808 */ /* 0x001fe40002800000 */
[----:B------:R-:W-:Y:S02]  /*2460*/  MOV R49, R87 ;  /* 0x0000005700317202 */ /* 0x000fe40000000f00 */
        /* <DEDUP_REMOVED lines=29> */
[----:B0-----:R-:W-:Y:S01]  /*2640*/  FSEL R52, R51, -INF , P5 ;  /* 0xff80000033347808 */ /* 0x001fe20002800000 */
[----:B------:R-:W-:Y:S01]  /*2650*/  IMAD.MOV.U32 R51, RZ, RZ, R87 ;  /* 0x000000ffff337224 */ /* 0x000fe200078e0057 */
        /* <DEDUP_REMOVED lines=26> */
[----:B--2---:R-:W-:Y:S02]  /*2800*/  FSEL R32, R59, -INF , P1 ;  /* 0xff8000003b207808 */ /* 0x004fe40000800000 */
[----:B------:R-:W-:Y:S02]  /*2810*/  ISETP.GT.AND P1, PT, R9, 0x59, PT ;  /* 0x000000590900780c */ /* 0x000fe40003f24270 */
[----:B------:R-:W-:-:S03]  /*2820*/  MOV R59, R87 ;  /* 0x00000057003b7202 */ /* 0x000fc60000000f00 */
[----:B------:R-:W2:Y:S01]  /*2830*/  MUFU.TANH R62, R62 ;  /* 0x0000003e003e7308 */ /* 0x000ea20000002400 */
[----:B0-----:R-:W-:-:S04]  /*2840*/  FSEL R68, R68, -INF , P2 ;  /* 0xff80000044447808 */ /* 0x001fc80001000000 */
[----:B------:R-:W-:-:S03]  /*2850*/  FMNMX.FTZ R11, R68, R11, !PT ;  /* 0x0000000b440b7209 */ /* 0x000fc60007810000 */
[----:B------:R-:W-:Y:S01]  /*2860*/  MUFU.TANH R63, R63 ;  /* 0x0000003f003f7308 */ /* 0x000fe20000002400 */
[----:B-1----:R-:W-:Y:S02]  /*2870*/  FSEL R104, R69, -INF , P1 ;  /* 0xff80000045687808 */ /* 0x002fe40000800000 */
[----:B------:R-:W-:Y:S02]  /*2880*/  MOV R69, R87 ;  /* 0x0000005700457202 */ /* 0x000fe40000000f00 */
[----:B------:R-:W-:Y:S02]  /*2890*/  FMNMX.FTZ R9, R104, R11, !PT ;  /* 0x0000000b68097209 */ /* 0x000fe40007810000 */
[----:B------:R-:W-:Y:S01]  /*28a0*/  MOV R11, UR5 ;  /* 0x00000005000b7c02 */ /* 0x000fe20008000f00 */
        /* <DEDUP_REMOVED lines=28> */
[--C-:B------:R-:W-:Y:S01]  /*2a70*/  FFMA.FTZ R13, R40, R11, -R21.reuse ;  /* 0x0000000b280d7223 */ /* 0x100fe20000010815 */
[----:B------:R-:W-:Y:S01]  /*2a80*/  FSEL R40, R67, -INF , P3 ;  /* 0xff80000043287808 */ /* 0x000fe20001800000 */
        /* <DEDUP_REMOVED lines=10> */
[-CC-:B-1----:R-:W-:Y:S01]  /*2b30*/  FFMA.FTZ R12, R36, R11.reuse, -R21.reuse ;  /* 0x0000000b240c7223 */ /* 0x182fe20000010815 */
[----:B------:R-:W-:Y:S01]  /*2b40*/  FSEL R36, R63, -INF , P5 ;  /* 0xff8000003f247808 */ /* 0x000fe20002800000 */
        /* <DEDUP_REMOVED lines=28> */
[----:B------:R0:W-:Y:S01]  /*2d10*/  MUFU.EX2 R15, R76 ;  /* 0x0000004c000f7308 */ /* 0x0001e20000000800 */
[----:B------:R-:W-:Y:S01]  /*2d20*/  FMNMX.FTZ R9, R74, R9, !PT ;  /* 0x000000094a097209 */ /* 0x000fe20007810000 */
[----:B------:R-:W-:-:S02]  /*2d30*/  IMAD.MOV.U32 R67, RZ, RZ, R87 ;  /* 0x000000ffff437224 */ /* 0x000fc400078e0057 */
[--C-:B------:R-:W-:Y:S02]  /*2d40*/  IMAD.MOV.U32 R63, RZ, RZ, R87.reuse ;  /* 0x000000ffff3f7224 */ /* 0x100fe400078e0057 */
[----:B-1----:R-:W1:Y:S02]  /*2d50*/  SHFL.BFLY PT, R12, R9, 0x2, 0x1f ;  /* 0x0c401f00090c7f89 */ /* 0x002e6400000e0000 */
[----:B------:R-:W-:Y:S01]  /*2d60*/  MUFU.EX2 R78, R78 ;  /* 0x0000004e004e7308 */ /* 0x000fe20000000800 */
[----:B0-----:R-:W-:-:S07]  /*2d70*/  IMAD.MOV.U32 R76, RZ, RZ, R87 ;  /* 0x000000ffff4c7224 */ /* 0x001fce00078e0057 */
[----:B------:R0:W2:Y:S08]  /*2d80*/  MUFU.EX2 R27, R80 ;  /* 0x00000050001b7308 */ /* 0x0000b00000000800 */
[----:B------:R3:W-:Y:S01]  /*2d90*/  MUFU.EX2 R29, R82 ;  /* 0x00000052001d7308 */ /* 0x0007e20000000800 */
[----:B0-----:R-:W-:Y:S01]  /*2da0*/  IMAD.MOV.U32 R80, RZ, RZ, R87 ;  /* 0x000000ffff507224 */ /* 0x001fe200078e0057 */
[----:B-1----:R-:W-:-:S06]  /*2db0*/  FMNMX.FTZ R13, R9, R12, !PT ;  /* 0x0000000c090d7209 */ /* 0x002fcc0007810000 */
[----:B------:R0:W-:Y:S01]  /*2dc0*/  MUFU.EX2 R31, R84 ;  /* 0x00000054001f7308 */ /* 0x0001e20000000800 */
[----:B--2---:R-:W-:Y:S01]  /*2dd0*/  F2FP.BF16.F32.PACK_AB R140, R27, R78 ;  /* 0x0000004e1b8c723e */ /* 0x004fe200000010ff */
[----:B---3--:R-:W-:Y:S01]  /*2de0*/  IMAD.MOV.U32 R82, RZ, RZ, R87 ;  /* 0x000000ffff527224 */ /* 0x008fe200078e0057 */
[----:B------:R-:W1:Y:S05]  /*2df0*/  SHFL.BFLY PT, R12, R13, 0x1, 0x1f ;  /* 0x0c201f000d0c7f89 */ /* 0x000e6a00000e0000 */
[----:B------:R-:W-:Y:S01]  /*2e00*/  MUFU.EX2 R44, R44 ;  /* 0x0000002c002c7308 */ /* 0x000fe20000000800 */
[----:B0-----:R-:W-:-:S07]  /*2e10*/  MOV R84, R87 ;  /* 0x0000005700547202 */ /* 0x001fce0000000f00 */
[----:B------:R0:W2:Y:S08]  /*2e20*/  MUFU.EX2 R33, R86 ;  /* 0x0000005600217308 */ /* 0x0000b00000000800 */
[----:B------:R-:W-:Y:S01]  /*2e30*/  MUFU.EX2 R90, R90 ;  /* 0x0000005a005a7308 */ /* 0x000fe20000000800 */
[----:B0-----:R-:W-:Y:S01]  /*2e40*/  IMAD.MOV.U32 R86, RZ, RZ, R87 ;  /* 0x000000ffff567224 */ /* 0x001fe200078e0057 */
[----:B-1----:R-:W-:-:S04]  /*2e50*/  FMNMX.FTZ R12, R13, R12, !PT ;  /* 0x0000000c0d0c7209 */ /* 0x002fc80007810000 */
[C---:B------:R-:W-:Y:S01]  /*2e60*/  FSETP.NEU.FTZ.AND P1, PT, R12.reuse, -INF , PT ;  /* 0xff8000000c00780b */ /* 0x040fe20003f3d000 */
[----:B------:R-:W-:Y:S01]  /*2e70*/  FMUL.FTZ R41, R12, R11 ;  /* 0x0000000b0c297220 */ /* 0x000fe20000410000 */
[----:B------:R-:W0:Y:S01]  /*2e80*/  MUFU.EX2 R35, R92 ;  /* 0x0000005c00237308 */ /* 0x000e220000000800 */
[----:B--2---:R-:W-:-:S03]  /*2e90*/  F2FP.BF16.F32.PACK_AB R146, R33, R44 ;  /* 0x0000002c2192723e */ /* 0x004fc600000010ff */
        /* <DEDUP_REMOVED lines=33> */
[----:B------:R-:W-:Y:S01]  /*30b0*/  IMAD.MOV.U32 R25, RZ, RZ, R87 ;  /* 0x000000ffff197224 */ /* 0x000fe200078e0057 */
[----:B0-----:R-:W-:Y:S01]  /*30c0*/  F2FP.BF16.F32.PACK_AB R148, R35, R90 ;  /* 0x0000005a2394723e */ /* 0x001fe200000010ff */
[----:B------:R0:W1:Y:S01]  /*30d0*/  MUFU.EX2 R139, R20 ;  /* 0x00000014008b7308 */ /* 0x0000620000000800 */
[----:B------:R-:W-:-:S07]  /*30e0*/  MOV R74, R87 ;  /* 0x00000057004a7202 */ /* 0x000fce0000000f00 */
        /* <DEDUP_REMOVED lines=8> */
[----:B------:R-:W-:Y:S02]  /*3170*/  IMAD.MOV.U32 R10, RZ, RZ, 0x3f800000 ;  /* 0x3f800000ff0a7424 */ /* 0x000fe400078e00ff */
[----:B------:R-:W-:Y:S01]  /*3180*/  FADD.FTZ R43, R27, R20 ;  /* 0x000000141b2b7221 */ /* 0x000fe20000010000 */
[----:B---3--:R-:W-:Y:S01]  /*3190*/  FADD.FTZ R20, R14, R3 ;  /* 0x000000030e147221 */ /* 0x008fe20000010000 */
[----:B------:R-:W-:Y:S01]  /*31a0*/  IMAD.MOV.U32 R78, RZ, RZ, R87 ;  /* 0x000000ffff4e7224 */ /* 0x000fe200078e0057 */
[----:B------:R-:W2:Y:S01]  /*31b0*/  MUFU.EX2 R28, R28 ;  /* 0x0000001c001c7308 */ /* 0x000ea20000000800 */
[----:B0-----:R-:W-:Y:S01]  /*31c0*/  FADD.FTZ R26, R142, R43 ;  /* 0x0000002b8e1a7221 */ /* 0x001fe20000010000 */
[----:B-1----:R-:W-:Y:S01]  /*31d0*/  FADD.FTZ R3, R139, R20 ;  /* 0x000000148b037221 */ /* 0x002fe20000010000 */
[----:B------:R-:W-:Y:S01]  /*31e0*/  F2FP.BF16.F32.PACK_AB R142, R29, R142 ;  /* 0x0000008e1d8e723e */ /* 0x000fe200000010ff */
[----:B------:R-:W-:-:S02]  /*31f0*/  IMAD.MOV.U32 R27, RZ, RZ, R87 ;  /* 0x000000ffff1b7224 */ /* 0x000fc400078e0057 */
[----:B------:R-:W-:Y:S01]  /*3200*/  FADD.FTZ R43, R29, R26 ;  /* 0x0000001a1d2b7221 */ /* 0x000fe20000010000 */
[----:B----4-:R-:W-:Y:S01]  /*3210*/  FADD.FTZ R20, R24, R3 ;  /* 0x0000000318147221 */ /* 0x010fe20000010000 */
[----:B------:R-:W-:Y:S01]  /*3220*/  F2FP.BF16.F32.PACK_AB R139, R139, R14 ;  /* 0x0000000e8b8b723e */ /* 0x000fe200000010ff */
[----:B------:R0:W1:Y:S01]  /*3230*/  MUFU.EX2 R143, R30 ;  /* 0x0000001e008f7308 */ /* 0x0000620000000800 */
[----:B------:R-:W-:Y:S01]  /*3240*/  FADD.FTZ R26, R144, R43 ;  /* 0x0000002b901a7221 */ /* 0x000fe20000010000 */
[----:B-----5:R-:W-:Y:S01]  /*3250*/  FADD.FTZ R3, R141, R20 ;  /* 0x000000148d037221 */ /* 0x020fe20000010000 */
[C---:B------:R-:W-:Y:S02]  /*3260*/  F2FP.BF16.F32.PACK_AB R144, R31.reuse, R144 ;  /* 0x000000901f90723e */ /* 0x040fe400000010ff */
[----:B------:R-:W-:Y:S01]  /*3270*/  FADD.FTZ R43, R31, R26 ;  /* 0x0000001a1f2b7221 */ /* 0x000fe20000010000 */
[----:B------:R-:W-:Y:S01]  /*3280*/  F2FP.BF16.F32.PACK_AB R141, R141, R24 ;  /* 0x000000188d8d723e */ /* 0x000fe200000010ff */
[----:B------:R-:W-:Y:S01]  /*3290*/  IMAD.MOV.U32 R31, RZ, RZ, R87 ;  /* 0x000000ffff1f7224 */ /* 0x000fe200078e0057 */
[----:B------:R-:W3:Y:S01]  /*32a0*/  MUFU.EX2 R42, R42 ;  /* 0x0000002a002a7308 */ /* 0x000ee20000000800 */
[----:B--2---:R-:W-:Y:S01]  /*32b0*/  FADD.FTZ R20, R28, R3 ;  /* 0x000000031c147221 */ /* 0x004fe20000010000 */
[----:B------:R-:W-:Y:S01]  /*32c0*/  FADD.FTZ R26, R44, R43 ;  /* 0x0000002b2c1a7221 */ /* 0x000fe20000010000 */
[-C--:B------:R-:W-:Y:S01]  /*32d0*/  MOV R44, R87.reuse ;  /* 0x00000057002c7202 */ /* 0x080fe20000000f00 */
[--C-:B0-----:R-:W-:Y:S01]  /*32e0*/  IMAD.MOV.U32 R30, RZ, RZ, R87.reuse ;  /* 0x000000ffff1e7224 */ /* 0x101fe200078e0057 */
[-C--:B------:R-:W-:Y:S01]  /*32f0*/  MOV R29, R87.reuse ;  /* 0x00000057001d7202 */ /* 0x080fe20000000f00 */
[----:B------:R-:W-:Y:S01]  /*3300*/  FADD.FTZ R43, R33, R26 ;  /* 0x0000001a212b7221 */ /* 0x000fe20000010000 */
[----:B------:R-:W-:Y:S01]  /*3310*/  IMAD.MOV.U32 R33, RZ, RZ, R87 ;  /* 0x000000ffff217224 */ /* 0x000fe200078e0057 */
[----:B------:R0:W2:Y:S01]  /*3320*/  MUFU.EX2 R145, R38 ;  /* 0x0000002600917308 */ /* 0x0000a20000000800 */
[C---:B-1----:R-:W-:Y:S01]  /*3330*/  FADD.FTZ R3, R143.reuse, R20 ;  /* 0x000000148f037221 */ /* 0x042fe20000010000 */
[----:B------:R-:W-:Y:S01]  /*3340*/  FADD.FTZ R20, R90, R43 ;  /* 0x0000002b5a147221 */ /* 0x000fe20000010000 */
[----:B------:R-:W-:Y:S01]  /*3350*/  F2FP.BF16.F32.PACK_AB R143, R143, R28 ;  /* 0x0000001c8f8f723e */ /* 0x000fe200000010ff */
[--C-:B------:R-:W-:Y:S01]  /*3360*/  IMAD.MOV.U32 R28, RZ, RZ, R87.reuse ;  /* 0x000000ffff1c7224 */ /* 0x100fe200078e0057 */
[----:B------:R-:W-:Y:S01]  /*3370*/  MOV R24, R87 ;  /* 0x0000005700187202 */ /* 0x000fe20000000f00 */
[----:B------:R-:W-:Y:S01]  /*3380*/  FADD.FTZ R43, R35, R20 ;  /* 0x00000014232b7221 */ /* 0x000fe20000010000 */
[----:B------:R-:W-:Y:S01]  /*3390*/  IMAD.MOV.U32 R35, RZ, RZ, R87 ;  /* 0x000000ffff237224 */ /* 0x000fe200078e0057 */
[----:B------:R-:W1:Y:S01]  /*33a0*/  MUFU.EX2 R46, R46 ;  /* 0x0000002e002e7308 */ /* 0x000e620000000800 */
[----:B---3--:R-:W-:Y:S01]  /*33b0*/  FADD.FTZ R0, R42, R3 ;  /* 0x000000032a007221 */ /* 0x008fe20000010000 */
[----:B------:R-:W-:Y:S01]  /*33c0*/  FADD.FTZ R20, R94, R43 ;  /* 0x0000002b5e147221 */ /* 0x000fe20000010000 */
[----:B0-----:R-:W-:-:S02]  /*33d0*/  IMAD.MOV.U32 R38, RZ, RZ, R87 ;  /* 0x000000ffff267224 */ /* 0x001fc400078e0057 */
[----:B------:R-:W-:-:S03]  /*33e0*/  IMAD.MOV.U32 R26, RZ, RZ, R87 ;  /* 0x000000ffff1a7224 */ /* 0x000fc600078e0057 */
[----:B------:R0:W3:Y:S01]  /*33f0*/  MUFU.EX2 R147, R48 ;  /* 0x0000003000937308 */ /* 0x0000e20000000800 */
[C---:B--2---:R-:W-:Y:S01]  /*3400*/  FADD.FTZ R3, R145.reuse, R0 ;  /* 0x0000000091037221 */ /* 0x044fe20000010000 */
[----:B------:R-:W-:Y:S01]  /*3410*/  F2FP.BF16.F32.PACK_AB R145, R145, R42 ;  /* 0x0000002a9191723e */ /* 0x000fe200000010ff */
[----:B------:R-:W-:-:S05]  /*3420*/  IMAD.MOV.U32 R42, RZ, RZ, R87 ;  /* 0x000000ffff2a7224 */ /* 0x000fca00078e0057 */
[----:B------:R-:W2:Y:S01]  /*3430*/  MUFU.EX2 R50, R50 ;  /* 0x0000003200327308 */ /* 0x000ea20000000800 */
[----:B-1----:R-:W-:Y:S01]  /*3440*/  FADD.FTZ R0, R46, R3 ;  /* 0x000000032e007221 */ /* 0x002fe20000010000 */
[----:B0-----:R-:W-:-:S06]  /*3450*/  IMAD.MOV.U32 R48, RZ, RZ, R87 ;  /* 0x000000ffff307224 */ /* 0x001fcc00078e0057 */
        /* <DEDUP_REMOVED lines=21> */
[----:B------:R-:W-:-:S05]  /*35b0*/  IMAD.MOV.U32 R37, RZ, RZ, R87 ;  /* 0x000000ffff257224 */ /* 0x000fca00078e0057 */
[----:B------:R1:W3:Y:S01]  /*35c0*/  MUFU.EX2 R153, R32 ;  /* 0x0000002000997308 */ /* 0x0002e20000000800 */
[----:B0-----:R-:W-:-:S07]  /*35d0*/  FADD.FTZ R0, R34, R3 ;  /* 0x0000000322007221 */ /* 0x001fce0000010000 */
[----:B------:R-:W0:Y:S01]  /*35e0*/  MUFU.EX2 R9, R100 ;  /* 0x0000006400097308 */ /* 0x000e220000000800 */
[----:B--2---:R-:W-:Y:S01]  /*35f0*/  FADD.FTZ R20, R98, R43 ;  /* 0x0000002b62147221 */ /* 0x004fe20000010000 */
[--C-:B------:R-:W-:Y:S02]  /*3600*/  IMAD.MOV.U32 R43, RZ, RZ, R87.reuse ;  /* 0x000000ffff2b7224 */ /* 0x100fe400078e0057 */
[----:B-1----:R-:W-:-:S04]  /*3610*/  IMAD.MOV.U32 R32, RZ, RZ, R87 ;  /* 0x000000ffff207224 */ /* 0x002fc800078e0057 */
[----:B------:R-:W1:Y:S01]  /*3620*/  MUFU.EX2 R62, R62 ;  /* 0x0000003e003e7308 */ /* 0x000e620000000800 */
[C---:B---3--:R-:W-:Y:S01]  /*3630*/  FADD.FTZ R3, R153.reuse, R0 ;  /* 0x0000000099037221 */ /* 0x048fe20000010000 */
[----:B------:R-:W-:Y:S02]  /*3640*/  F2FP.BF16.F32.PACK_AB R153, R153, R34 ;  /* 0x000000229999723e */ /* 0x000fe400000010ff */
[----:B------:R-:W-:-:S04]  /*3650*/  MOV R34, R87 ;  /* 0x0000005700227202 */ /* 0x000fc80000000f00 */
[----:B------:R-:W2:Y:S01]  /*3660*/  MUFU.EX2 R60, R60 ;  /* 0x0000003c003c7308 */ /* 0x000ea20000000800 */
[C---:B0-----:R-:W-:Y:S01]  /*3670*/  FADD.FTZ R15, R9.reuse, R20 ;  /* 0x00000014090f7221 */ /* 0x041fe20000010000 */
[----:B------:R-:W-:-:S06]  /*3680*/  F2FP.BF16.F32.PACK_AB R152, R9, R98 ;  /* 0x000000620998723e */ /* 0x000fcc00000010ff */
[----:B------:R0:W3:Y:S01]  /*3690*/  MUFU.EX2 R155, R36 ;  /* 0x00000024009b7308 */ /* 0x0000e20000000800 */
[----:B-1----:R-:W-:-:S07]  /*36a0*/  FADD.FTZ R0, R62, R3 ;  /* 0x000000033e007221 */ /* 0x002fce0000010000 */
[----:B------:R-:W1:Y:S01]  /*36b0*/  MUFU.EX2 R39, R102 ;  /* 0x0000006600277308 */ /* 0x000e620000000800 */
[----:B--2---:R-:W-:Y:S01]  /*36c0*/  FADD.FTZ R20, R60, R15 ;  /* 0x0000000f3c147221 */ /* 0x004fe20000010000 */
[----:B0-----:R-:W-:-:S06]  /*36d0*/  IMAD.MOV.U32 R36, RZ, RZ, R87 ;  /* 0x000000ffff247224 */ /* 0x001fcc00078e0057 */
[----:B------:R-:W0:Y:S01]  /*36e0*/  MUFU.EX2 R66, R66 ;  /* 0x0000004200427308 */ /* 0x000e220000000800 */
[C---:B---3--:R-:W-:Y:S01]  /*36f0*/  FADD.FTZ R9, R155.reuse, R0 ;  /* 0x000000009b097221 */ /* 0x048fe20000010000 */
[----:B------:R-:W-:Y:S01]  /*3700*/  F2FP.BF16.F32.PACK_AB R155, R155, R62 ;  /* 0x0000003e9b9b723e */ /* 0x000fe200000010ff */
[----:B------:R-:W-:-:S05]  /*3710*/  IMAD.MOV.U32 R62, RZ, RZ, R87 ;  /* 0x000000ffff3e7224 */ /* 0x000fca00078e0057 */
[----:B------:R-:W2:Y:S01]  /*3720*/  MUFU.EX2 R64, R64 ;  /* 0x0000004000407308 */ /* 0x000ea20000000800 */
[C---:B-1----:R-:W-:Y:S01]  /*3730*/  FADD.FTZ R15, R39.reuse, R20 ;  /* 0x00000014270f7221 */ /* 0x042fe20000010000 */
[----:B------:R-:W-:Y:S01]  /*3740*/  F2FP.BF16.F32.PACK_AB R154, R39, R60 ;  /* 0x0000003c279a723e */ /* 0x000fe200000010ff */
[----:B------:R-:W-:Y:S01]  /*3750*/  IMAD.MOV.U32 R60, RZ, RZ, R87 ;  /* 0x000000ffff3c7224 */ /* 0x000fe200078e0057 */
[----:B------:R-:W-:-:S04]  /*3760*/  MOV R39, R87 ;  /* 0x0000005700277202 */ /* 0x000fc80000000f00 */
[----:B------:R1:W3:Y:S01]  /*3770*/  MUFU.EX2 R157, R40 ;  /* 0x00000028009d7308 */ /* 0x0002e20000000800 */
[----:B0-----:R-:W-:-:S07]  /*3780*/  FADD.FTZ R0, R66, R9 ;  /* 0x0000000942007221 */ /* 0x001fce0000010000 */
[----:B------:R0:W4:Y:S01]  /*3790*/  MUFU.EX2 R13, R58 ;  /* 0x0000003a000d7308 */ /* 0x0001220000000800 */
[----:B--2---:R-:W-:Y:S01]  /*37a0*/  FADD.FTZ R20, R64, R15 ;  /* 0x0000000f40147221 */ /* 0x004fe20000010000 */
[----:B-1----:R-:W-:-:S06]  /*37b0*/  IMAD.MOV.U32 R40, RZ, RZ, R87 ;  /* 0x000000ffff287224 */ /* 0x002fcc00078e0057 */
[----:B------:R-:W1:Y:S01]  /*37c0*/  MUFU.EX2 R70, R70 ;  /* 0x0000004600467308 */ /* 0x000e620000000800 */
[C---:B---3--:R-:W-:Y:S01]  /*37d0*/  FADD.FTZ R9, R157.reuse, R0 ;  /* 0x000000009d097221 */ /* 0x048fe20000010000 */
[----:B------:R-:W-:Y:S01]  /*37e0*/  F2FP.BF16.F32.PACK_AB R157, R157, R66 ;  /* 0x000000429d9d723e */ /* 0x000fe200000010ff */
[--C-:B------:R-:W-:Y:S02]  /*37f0*/  IMAD.MOV.U32 R66, RZ, RZ, R87.reuse ;  /* 0x000000ffff427224 */ /* 0x100fe400078e0057 */
[----:B0-----:R-:W-:-:S03]  /*3800*/  IMAD.MOV.U32 R58, RZ, RZ, R87 ;  /* 0x000000ffff3a7224 */ /* 0x001fc600078e0057 */
[----:B------:R-:W0:Y:S01]  /*3810*/  MUFU.EX2 R68, R68 ;  /* 0x0000004400447308 */ /* 0x000e220000000800 */
[C---:B----4-:R-:W-:Y:S01]  /*3820*/  FADD.FTZ R15, R13.reuse, R20 ;  /* 0x000000140d0f7221 */ /* 0x050fe20000010000 */
[----:B------:R-:W-:Y:S02]  /*3830*/  F2FP.BF16.F32.PACK_AB R156, R13, R64 ;  /* 0x000000400d9c723e */ /* 0x000fe400000010ff */
[----:B------:R-:W-:-:S04]  /*3840*/  MOV R64, R87 ;  /* 0x0000005700407202 */ /* 0x000fc80000000f00 */
[----:B------:R-:W2:Y:S01]  /*3850*/  MUFU.EX2 R21, R21 ;  /* 0x0000001500157308 */ /* 0x000ea20000000800 */
[----:B-1----:R-:W-:Y:S01]  /*3860*/  FADD.FTZ R0, R70, R9 ;  /* 0x0000000946007221 */ /* 0x002fe20000010000 */
[----:B------:R-:W-:-:S06]  /*3870*/  IMAD.MOV.U32 R9, RZ, RZ, 0x3f800000 ;  /* 0x3f800000ff097424 */ /* 0x000fcc00078e00ff */
[----:B------:R-:W1:Y:S01]  /*3880*/  MUFU.EX2 R41, R41 ;  /* 0x0000002900297308 */ /* 0x000e620000000800 */
[----:B0-----:R-:W-:Y:S01]  /*3890*/  FADD.FTZ R20, R68, R15 ;  /* 0x0000000f44147221 */ /* 0x001fe20000010000 */
[----:B--2---:R-:W-:-:S03]  /*38a0*/  F2FP.BF16.F32.PACK_AB R158, R21, R68 ;  /* 0x00000044159e723e */ /* 0x004fc600000010ff */
[----:B------:R-:W-:Y:S01]  /*38b0*/  FADD.FTZ R3, R21, R20 ;  /* 0x0000001415037221 */ /* 0x000fe20000010000 */
[--C-:B------:R-:W-:Y:S02]  /*38c0*/  IMAD.MOV.U32 R68, RZ, RZ, R87.reuse ;  /* 0x000000ffff447224 */ /* 0x100fe400078e0057 */
[C---:B-1----:R-:W-:Y:S01]  /*38d0*/  FADD.FTZ R0, R41.reuse, R0 ;  /* 0x0000000029007221 */ /* 0x042fe20000010000 */
[----:B------:R-:W-:Y:S01]  /*38e0*/  F2FP.BF16.F32.PACK_AB R159, R41, R70 ;  /* 0x00000046299f723e */ /* 0x000fe200000010ff */
[--C-:B------:R-:W-:Y:S02]  /*38f0*/  IMAD.MOV.U32 R70, RZ, RZ, R87.reuse ;  /* 0x000000ffff467224 */ /* 0x100fe400078e0057 */
[----:B------:R-:W-:Y:S01]  /*3900*/  IMAD.MOV.U32 R41, RZ, RZ, R87 ;  /* 0x000000ffff297224 */ /* 0x000fe200078e0057 */
[----:B------:R-:W-:Y:S06]  /*3910*/  @!P1 BRA `(.L_x_198) ;  /* 0x0000002400349947 */ /* 0x000fec0003800000 */
[----:B------:R-:W-:Y:S01]  /*3920*/  VIADD R13, R88, 0xfffffffe ;  /* 0xfffffffe580d7836 */ /* 0x000fe20000000000 */
[----:B------:R-:W-:Y:S01]  /*3930*/  CS2R R86, SRZ ;  /* 0x0000000000567805 */ /* 0x000fe2000001ff00 */
[----:B------:R-:W-:Y:S01]  /*3940*/  IMAD.MOV.U32 R21, RZ, RZ, R12 ;  /* 0x000000ffff157224 */ /* 0x000fe200078e000c */
[----:B------:R-:W-:Y:S01]  /*3950*/  CS2R R82, SRZ ;  /* 0x0000000000527805 */ /* 0x000fe2000001ff00 */
[----:B------:R-:W-:Y:S01]  /*3960*/  IMAD.MOV.U32 R15, RZ, RZ, R8 ;  /* 0x000000ffff0f7224 */ /* 0x000fe200078e0008 */
[----:B------:R-:W-:Y:S01]  /*3970*/  CS2R R78, SRZ ;  /* 0x00000000004e7805 */ /* 0x000fe2000001ff00 */
[----:B------:R-:W-:Y:S01]  /*3980*/  IMAD.MOV.U32 R9, RZ, RZ, 0x3f800000 ;  /* 0x3f800000ff097424 */ /* 0x000fe200078e00ff */
        /* <DEDUP_REMOVED lines=29> */
[----:B------:R-:W-:Y:S01]  /*3b60*/  UMOV UR4, UR39 ;  /* 0x0000002700047c82 */ /* 0x000fe20008000000 */
[----:B------:R-:W-:Y:S01]  /*3b70*/  UMOV UR5, UR38 ;  /* 0x0000002600057c82 */ /* 0x000fe20008000000 */
[----:B------:R-:W-:-:S05]  /*3b80*/  ULDC UR6, c[0x0][0x9d8] ;  /* 0x0002760000067ab9 */ /* 0x000fca0000000800 */
.L_x_209:
[----:B------:R-:W-:-:S04]  /*3b90*/  UISETP.NE.AND UP0, UPT, UR5, 0x1, UPT ;  /* 0x000000010500788c */ /* 0x000fc8000bf05270 */
[----:B------:R-:W-:-:S04]  /*3ba0*/  USEL UR39, URZ, 0x1, UP0 ;  /* 0x000000013f277887 */ /* 0x000fc80008000000 */
[----:B------:R-:W-:Y:S01]  /*3bb0*/  ULOP3.LUT UR39, UR4, UR39, URZ, 0x3c, !UPT ;  /* 0x0000002704277292 */ /* 0x000fe2000f8e3c3f */
[----:B------:R-:W-:Y:S11]  /*3bc0*/  @!P0 BRA `(.L_x_199) ;  /* 0x0000000000048947 */ /* 0x000ff60003800000 */
[----:B------:R-:W-:Y:S01]  /*3bd0*/  BPT.TRAP 0x1 ;  /* 0x000000040000795c */ /* 0x000fe20000300000 */
.L_x_199:
[----:B------:R-:W0:Y:S01]  /*3be0*/  S2UR UR11, SR_CgaCtaId ;  /* 0x00000000000b79c3 */ /* 0x000e220000008800 */
[----:B------:R-:W-:Y:S01]  /*3bf0*/  UIADD3 UR38, UR5, 0x1, URZ ;  /* 0x0000000105267890 */ /* 0x000fe2000fffe03f */
[----:B------:R-:W-:Y:S01]  /*3c00*/  MOV R8, UR39 ;  /* 0x0000002700087c02 */ /* 0x000fe20008000f00 */
[----:B------:R-:W-:Y:S02]  /*3c10*/  UMOV UR7, 0x400 ;  /* 0x0000040000077882 */ /* 0x000fe40000000000 */
[----:B------:R-:W-:Y:S01]  /*3c20*/  UISETP.NE.AND UP0, UPT, UR38, 0x2, UPT ;  /* 0x000000022600788c */ /* 0x000fe2000bf05270 */
[----:B------:R-:W-:-:S03]  /*3c30*/  SHF.L.U32 R8, R8, 0x1f, RZ ;  /* 0x0000001f08087819 */ /* 0x000fc600000006ff */
[----:B------:R-:W-:Y:S02]  /*3c40*/  USEL UR38, UR38, URZ, UP0 ;  /* 0x0000003f26267287 */ /* 0x000fe40008000000 */
[----:B0-----:R-:W-:-:S04]  /*3c50*/  ULEA UR7, UR11, UR7, 0x18 ;  /* 0x000000070b077291 */ /* 0x001fc8000f8ec03f */
[----:B------:R-:W-:-:S09]  /*3c60*/  ULEA UR8, UR38, UR7, 0x3 ;  /* 0x0000000726087291 */ /* 0x000fd2000f8e183f */
[----:B------:R0:W1:Y:S01]  /*3c70*/  SYNCS.PHASECHK.TRANS64.TRYWAIT P1, [UR8+0x2a830], R8 ;  /* 0x02a83008ff0075a7 */ /* 0x0000620008020148 */
[----:B------:R-:W-:Y:S05]  /*3c80*/  @!P0 BRA `(.L_x_200) ;  /* 0x0000000000048947 */ /* 0x000fea0003800000 */
[----:B------:R-:W-:Y:S01]  /*3c90*/  BPT.TRAP 0x1 ;  /* 0x000000040000795c */ /* 0x000fe20000300000 */
.L_x_200:
[----:B-1----:R-:W-:Y:S05]  /*3ca0*/  @P1 BRA `(.L_x_201) ;  /* 0x0000000000081947 */ /* 0x002fea0003800000 */
[----:B------:R-:W1:Y:S02]  /*3cb0*/  SYNCS.PHASECHK.TRANS64.TRYWAIT P1, [UR8+0x2a830], R8 ;  /* 0x02a83008ff0075a7 */ /* 0x000e640008020148 */
[----:B-1----:R-:W-:Y:S05]  /*3cc0*/  @!P1 BRA `(.L_x_202) ;  /* 0x000000a000bc9947 */ /* 0x002fea0003800000 */
.L_x_201:
        /* <DEDUP_REMOVED lines=139> */
.L_x_203:
[----:B------:R-:W-:Y:S01]  /*4580*/  ULEA UR9, UR5, UR7, 0x3 ;  /* 0x0000000705097291 */ /* 0x000fe2000f8e183f */
[----:B01----:R-:W-:-:S05]  /*4590*/  IMAD.U32 R8, RZ, RZ, UR4 ;  /* 0x00000004ff087e24 */ /* 0x003fca000f8e00ff */
[----:B------:R-:W-:-:S04]  /*45a0*/  SHF.L.U32 R8, R8, 0x1f, RZ ;  /* 0x0000001f08087819 */ /* 0x000fc800000006ff */
[----:B------:R0:W1:Y:S01]  /*45b0*/  SYNCS.PHASECHK.TRANS64.TRYWAIT P1, [UR9+0x2a850], R8 ;  /* 0x02a85008ff0075a7 */ /* 0x0000620008020149 */
[----:B------:R-:W-:Y:S05]  /*45c0*/  @!P0 BRA `(.L_x_204) ;  /* 0x0000000000048947 */ /* 0x000fea0003800000 */
[----:B------:R-:W-:Y:S01]  /*45d0*/  BPT.TRAP 0x1 ;  /* 0x000000040000795c */ /* 0x000fe20000300000 */
.L_x_204:
[----:B-1----:R-:W-:Y:S05]  /*45e0*/  @P1 BRA `(.L_x_205) ;  /* 0x0000000000081947 */ /* 0x002fea0003800000 */
[----:B------:R-:W1:Y:S02]  /*45f0*/  SYNCS.PHASECHK.TRANS64.TRYWAIT P1, [UR9+0x2a850], R8 ;  /* 0x02a85008ff0075a7 */ /* 0x000e640008020149 */
[----:B-1----:R-:W-:Y:S05]  /*4600*/  @!P1 BRA `(.L_x_206) ;  /* 0x0000009800849947 */ /* 0x002fea0003800000 */
.L_x_205:
        /* <DEDUP_REMOVED lines=36> */
[----:B------:R-:W-:Y:S05]  /*4850*/  @!P0 BRA `(.L_x_207) ;  /* 0x0000000000048947 */ /* 0x000fea0003800000 */
[----:B------:R-:W-:Y:S01]  /*4860*/  BPT.TRAP 0x1 ;  /* 0x000000040000795c */ /* 0x000fe20000300000 */
.L_x_207:
        /* <DEDUP_REMOVED lines=14> */
[----:B------:R-:W2:Y:S01]  /*4950*/  MUFU.TANH R14, R14 ;  /* 0x0000000e000e7308 */ /* 0x000ea20000002400 */
[----:B------:R-:W-:Y:S01]  /*4960*/  FMUL.FTZ R96, R102, UR6 ;  /* 0x0000000666607c20 */ /* 0x000fe20008410000 */
        /* <DEDUP_REMOVED lines=15> */
[----:B--2---:R-:W-:Y:S01]  /*4a60*/  FMNMX.FTZ R11, R14, R21, !PT ;  /* 0x000000150e0b7209 */ /* 0x004fe20007810000 */
[----:B------:R-:W-:Y:S01]  /*4a70*/  FMUL.FTZ R174, R113, UR6 ;  /* 0x0000000671ae7c20 */ /* 0x000fe20008410000 */
[----:B------:R-:W-:Y:S01]  /*4a80*/  FMUL.FTZ R110, R115, UR6 ;  /* 0x00000006736e7c20 */ /* 0x000fe20008410000 */
[----:B------:R-:W-:Y:S01]  /*4a90*/  FMUL.FTZ R176, R116, UR6 ;  /* 0x0000000674b07c20 */ /* 0x000fe20008410000 */
[----:B------:R-:W-:Y:S01]  /*4aa0*/  FMUL.FTZ R112, R118, UR6 ;  /* 0x0000000676707c20 */ /* 0x000fe20008410000 */
[----:B------:R-:W-:Y:S01]  /*4ab0*/  FMUL.FTZ R178, R117, UR6 ;  /* 0x0000000675b27c20 */ /* 0x000fe20008410000 */
[----:B------:R-:W-:Y:S01]  /*4ac0*/  FMUL.FTZ R114, R119, UR6 ;  /* 0x0000000677727c20 */ /* 0x000fe20008410000 */
[----:B------:R-:W2:Y:S01]  /*4ad0*/  MUFU.TANH R140, R140 ;  /* 0x0000008c008c7308 */ /* 0x000ea20000002400 */
        /* <DEDUP_REMOVED lines=21> */
[----:B------:R-:W-:-:S02]  /*4c30*/  UIADD3 UR8, UR8, 0x2a840, URZ ;  /* 0x0002a84008087890 */ /* 0x000fc4000fffe03f */
[----:B------:R-:W2:Y:S01]  /*4c40*/  MUFU.TANH R90, R90 ;  /* 0x0000005a005a7308 */ /* 0x000ea20000002400 */
[----:B---3--:R-:W-:Y:S01]  /*4c50*/  FMNMX.FTZ R11, R88, R11, !PT ;  /* 0x0000000b580b7209 */ /* 0x008fe20007810000 */
[----:B------:R-:W-:-:S06]  /*4c60*/  UPRMT UR8, UR11, 0x654, UR8 ;  /* 0x000006540b087896 */ /* 0x000fcc0008000008 */
[----:B------:R-:W3:Y:S01]  /*4c70*/  MUFU.TANH R144, R144 ;  /* 0x0000009000907308 */ /* 0x000ee20000002400 */
[----:B-1----:R-:W-:Y:S02]  /*4c80*/  FMNMX.FTZ R9, R142, R9, !PT ;  /* 0x000000098e097209 */ /* 0x002fe40007810000 */
[----:B------:R-:W-:Y:S05]  /*4c90*/  SYNCS.ARRIVE.TRANS64.RED.A1T0 RZ, [UR8], RZ ;  /* 0x000000ffffff79a7 */ /* 0x000fea0008100408 */
        /* <DEDUP_REMOVED lines=77> */
[----:B-1----:R-:W-:Y:S02]  /*5170*/  FMNMX.FTZ R11, R134, R11, !PT ;  /* 0x0000000b860b7209 */ /* 0x002fe40007810000 */
[----:B--2---:R-:W-:-:S05]  /*5180*/  FMNMX.FTZ R9, R190, R9, !PT ;  /* 0x00000009be097209 */ /* 0x004fca0007810000 */
[----:B0-----:R-:W0:Y:S01]  /*5190*/  SHFL.BFLY PT, R8, R9, 0x2, 0x1f ;  /* 0x0c401f0009087f89 */ /* 0x001e2200000e0000 */
[----:B---3--:R-:W-:-:S05]  /*51a0*/  FMNMX.FTZ R10, R188, R11, !PT ;  /* 0x0000000bbc0a7209 */ /* 0x008fca0007810000 */
        /* <DEDUP_REMOVED lines=39> */
[----:B------:R-:W-:Y:S01]  /*5420*/  FFMA.FTZ R95, R158, R11, -R107 ;  /* 0x0000000b9e5f7223 */ /* 0x000fe2000001086b */
[----:B------:R-:W1:Y:S01]  /*5430*/  MUFU.EX2 R14, R14 ;  /* 0x0000000e000e7308 */ /* 0x000e620000000800 */
        /* <DEDUP_REMOVED lines=15> */
[----:B------:R-:W2:Y:S01]  /*5530*/  MUFU.EX2 R137, R137 ;  /* 0x0000008900897308 */ /* 0x000ea20000000800 */
        /* <DEDUP_REMOVED lines=8> */
[----:B0-----:R-:W-:Y:S01]  /*55c0*/  FADD.FTZ R3, R136, R3 ;  /* 0x0000000388037221 */ /* 0x001fe20000010000 */
[-C--:B------:R-:W-:Y:S01]  /*55d0*/  FFMA.FTZ R105, R186, R11.reuse, -R107 ;  /* 0x0000000bba697223 */ /* 0x080fe2000001086b */
[-C--:B------:R-:W-:Y:S01]  /*55e0*/  FFMA.FTZ R130, R130, R11.reuse, -R109 ;  /* 0x0000000b82827223 */ /* 0x080fe2000001086d */
[-C--:B------:R-:W-:Y:S01]  /*55f0*/  FFMA.FTZ R158, R132, R11.reuse, -R107 ;  /* 0x0000000b849e7223 */ /* 0x080fe2000001086b */
[-C--:B------:R-:W-:Y:S01]  /*5600*/  FFMA.FTZ R134, R134, R11.reuse, -R109 ;  /* 0x0000000b86867223 */ /* 0x080fe2000001086d */
[-C--:B------:R-:W-:Y:S01]  /*5610*/  FFMA.FTZ R107, R190, R11.reuse, -R107 ;  /* 0x0000000bbe6b7223 */ /* 0x080fe2000001086b */
[----:B------:R-:W-:Y:S01]  /*5620*/  FFMA.FTZ R109, R188, R11, -R109 ;  /* 0x0000000bbc6d7223 */ /* 0x000fe2000001086d */
[----:B------:R-:W0:Y:S01]  /*5630*/  MUFU.EX2 R139, R139 ;  /* 0x0000008b008b7308 */ /* 0x000e220000000800 */
[----:B--2---:R-:W-:-:S07]  /*5640*/  FADD.FTZ R0, R137, R0 ;  /* 0x0000000089007221 */ /* 0x004fce0000010000 */
[----:B------:R-:W2:Y:S01]  /*5650*/  MUFU.EX2 R21, R21 ;  /* 0x0000001500157308 */ /* 0x000ea20000000800 */
[----:B-1----:R-:W-:-:S07]  /*5660*/  FADD.FTZ R92, R138, R3 ;  /* 0x000000038a5c7221 */ /* 0x002fce0000010000 */
[----:B------:R-:W1:Y:S01]  /*5670*/  MUFU.EX2 R20, R20 ;  /* 0x0000001400147308 */ /* 0x000e620000000800 */
[----:B0-----:R-:W-:-:S07]  /*5680*/  FADD.FTZ R3, R139, R0 ;  /* 0x000000008b037221 */ /* 0x001fce0000010000 */
        /* <DEDUP_REMOVED lines=79> */
[----:B--2---:R-:W-:Y:S01]  /*5b80*/  FADD.FTZ R0, R159, R0 ;  /* 0x000000009f007221 */ /* 0x004fe20000010000 */
[----:B-1----:R-:W-:-:S03]  /*5b90*/  FADD.FTZ R3, R107, R92 ;  /* 0x0000005c6b037221 */ /* 0x002fc60000010000 */
[----:B0-----:R-:W-:Y:S01]  /*5ba0*/  FADD.FTZ R0, R109, R0 ;  /* 0x000000006d007221 */ /* 0x001fe20000010000 */
[----:B------:R-:W-:Y:S06]  /*5bb0*/  @!P0 BRA `(.L_x_208) ;  /* 0x0000000000048947 */ /* 0x000fec0003800000 */
[----:B------:R-:W-:Y:S01]  /*5bc0*/  BPT.TRAP 0x1 ;  /* 0x000000040000795c */ /* 0x000fe20000300000 */
.L_x_208:
        /* <DEDUP_REMOVED lines=9> */
[----:B------:R-:W-:Y:S01]  /*5c60*/  F2FP.BF16.F32.PACK_AB R137, R137, R14 ;  /* 0x0000000e8989723e */ /* 0x000fe200000010ff */
[----:B------:R-:W-:Y:S01]  /*5c70*/  IMAD.MOV.U32 R15, RZ, RZ, R8 ;  /* 0x000000ffff0f7224 */ /* 0x000fe200078e0008 */
        /* <DEDUP_REMOVED lines=21> */
[----:B------:R-:W-:Y:S01]  /*5dd0*/  F2FP.BF16.F32.PACK_AB R159, R109, R159 ;  /* 0x0000009f6d9f723e */ /* 0x000fe200000010ff */
[----:B------:R-:W-:Y:S06]  /*5de0*/  @P1 BRA `(.L_x_209) ;  /* 0xffffffdc00681947 */ /* 0x000fec000383ffff */
.L_x_198:
        /* <DEDUP_REMOVED lines=67> */
.L_x_210:
[----:B------:R-:W0:Y:S01]  /*6220*/  S2UR UR7, SR_CgaCtaId ;  /* 0x00000000000779c3 */ /* 0x000e220000008800 */
[----:B------:R-:W-:Y:S01]  /*6230*/  UMOV UR4, 0x400 ;  /* 0x0000040000047882 */ /* 0x000fe20000000000 */
[----:B------:R-:W-:-:S04]  /*6240*/  MOV R4, UR39 ;  /* 0x0000002700047c02 */ /* 0x000fc80008000f00 */
[----:B------:R-:W-:Y:S01]  /*6250*/  SHF.L.U32 R4, R4, 0x1f, RZ ;  /* 0x0000001f04047819 */ /* 0x000fe200000006ff */
[----:B0-----:R-:W-:-:S04]  /*6260*/  ULEA UR4, UR7, UR4, 0x18 ;  /* 0x0000000407047291 */ /* 0x001fc8000f8ec03f */
[----:B------:R-:W-:-:S09]  /*6270*/  ULEA UR5, UR38, UR4, 0x3 ;  /* 0x0000000426057291 */ /* 0x000fd2000f8e183f */
[----:B------:R0:W1:Y:S01]  /*6280*/  SYNCS.PHASECHK.TRANS64.TRYWAIT P1, [UR5+0x2a850], R4 ;  /* 0x02a85004ff0075a7 */ /* 0x0000620008020145 */
[----:B------:R-:W-:Y:S05]  /*6290*/  @!P0 BRA `(.L_x_211) ;  /* 0x0000000000048947 */ /* 0x000fea0003800000 */
[----:B------:R-:W-:Y:S01]  /*62a0*/  BPT.TRAP 0x1 ;  /* 0x000000040000795c */ /* 0x000fe20000300000 */
.L_x_211:
[----:B-1----:R-:W-:Y:S05]  /*62b0*/  @P1 BRA `(.L_x_212) ;  /* 0x0000000000081947 */ /* 0x002fea0003800000 */
[----:B------:R-:W1:Y:S02]  /*62c0*/  SYNCS.PHASECHK.TRANS64.TRYWAIT P1, [UR5+0x2a850], R4 ;  /* 0x02a85004ff0075a7 */ /* 0x000e640008020145 */
[----:B-1----:R-:W-:Y:S05]  /*62d0*/  @!P1 BRA `(.L_x_213) ;  /* 0x0000007c00689947 */ /* 0x002fea0003800000 */
.L_x_212:
[----:B------:R-:W-:Y:S01]  /*62e0*/  UIADD3 UR4, UR4, 0x400, URZ ;  /* 0x0000040004047890 */ /* 0x000fe2000fffe03f */
[----:B------:R-:W-:Y:S01]  /*62f0*/  WARPGROUP.ARRIVE ;  /* 0x00000000000079c5 */ /* 0x000fe20000000000 */
[----:B------:R-:W-:Y:S01]  /*6300*/  UMOV UR11, 0x40000040 ;  /* 0x40000040000b7882 */ /* 0x000fe20000000000 */
[----:B01----:R-:W0:Y:S01]  /*6310*/  SHFL.BFLY PT, R4, R3, 0x2, 0x1f ;  /* 0x0c401f0003047f89 */ /* 0x003e2200000e0000 */
[----:B------:R-:W-:Y:S01]  /*6320*/  USHF.R.U32.HI UR4, URZ, 0x4, UR4 ;  /* 0x000000043f047899 */ /* 0x000fe20008011604 */
[----:B------:R-:W-:Y:S02]  /*6330*/  IMAD.MOV.U32 R13, RZ, RZ, RZ ;  /* 0x000000ffff0d7224 */ /* 0x000fe400078e00ff */
[----:B------:R-:W1:Y:S01]  /*6340*/  SHFL.BFLY PT, R5, R0, 0x2, 0x1f ;  /* 0x0c401f0000057f89 */ /* 0x000e6200000e0000 */
[----:B------:R-:W-:-:S04]  /*6350*/  ULOP3.LUT UR4, UR4, 0x3fff, URZ, 0xc0, !UPT ;  /* 0x00003fff04047892 */ /* 0x000fc8000f8ec03f */
[----:B------:R-:W-:-:S04]  /*6360*/  ULOP3.LUT UR4, UR4, 0x3000000, URZ, 0xfc, !UPT ;  /* 0x0300000004047892 */ /* 0x000fc8000f8efc3f */
[----:B------:R-:W-:-:S04]  /*6370*/  UIMAD UR4, UR38, 0x600, UR4 ;  /* 0x00000600260478a4 */ /* 0x000fc8000f8e0204 */
[----:B------:R-:W-:-:S03]  /*6380*/  UIADD3 UR6, UR4, 0x80, URZ ;  /* 0x0000008004067890 */ /* 0x000fc6000fffe03f */
[----:B------:R-:W-:Y:S02]  /*6390*/  UMOV UR10, UR4 ;  /* 0x00000004000a7c82 */ /* 0x000fe40008000000 */
        /* <DEDUP_REMOVED lines=45> */
[----:B------:R-:W-:Y:S01]  /*6670*/  HGMMA.64x128x16.F32.BF16 R24, R152, gdesc[UR8].tnspB, R24, gsb0 ;  /* 0x41e0000898187df0 */ /* 0x000fe20008001818 */
[----:B------:R-:W-:Y:S01]  /*6680*/  UMOV UR10, UR4 ;  /* 0x00000004000a7c82 */ /* 0x000fe20008000000 */
[----:B------:R-:W-:Y:S01]  /*6690*/  UMOV UR11, 0x40000040 ;  /* 0x40000040000b7882 */ /* 0x000fe20000000000 */
[----:B------:R-:W-:Y:S02]  /*66a0*/  WARPGROUP.DEPBAR.LE gsb0, 0x0 ;  /* 0x00008000000079c5 */ /* 0x000fe40000010000 */
[----:B------:R-:W-:-:S07]  /*66b0*/  WARPGROUP.ARRIVE ;  /* 0x00000000000079c5 */ /* 0x000fce0000000000 */
[----:B------:R-:W-:Y:S03]  /*66c0*/  HGMMA.64x128x16.F32.BF16 R24, R156, gdesc[UR8].tnspB, R24, gsb0 ;  /* 0x41e000089c187df0 */ /* 0x000fe60008001818 */
[----:B------:R-:W-:Y:S02]  /*66d0*/  WARPGROUP.DEPBAR.LE gsb0, 0x0 ;  /* 0x00008000000079c5 */ /* 0x000fe40000010000 */
[----:B0-23--:R-:W-:Y:S05]  /*66e0*/  @!P0 BRA `(.L_x_214) ;  /* 0x0000000000048947 */ /* 0x00dfea0003800000 */
[----:B------:R-:W-:Y:S01]  /*66f0*/  BPT.TRAP 0x1 ;  /* 0x000000040000795c */ /* 0x000fe20000300000 */
.L_x_214:
[----:B------:R-:W-:Y:S01]  /*6700*/  UIADD3 UR4, UR5, 0x2a860, URZ ;  /* 0x0002a86005047890 */ /* 0x000fe2000fffe03f */
[-C--:B------:R-:W-:Y:S01]  /*6710*/  FMUL.FTZ R6, R29, R5.reuse ;  /* 0x000000051d067220 */ /* 0x080fe20000410000 */
[----:B------:R-:W-:Y:S01]  /*6720*/  UIADD3 UR38, UR38, 0x1, URZ ;  /* 0x0000000126267890 */ /* 0x000fe2000fffe03f */
[-C--:B------:R-:W-:Y:S01]  /*6730*/  FMUL.FTZ R94, R32, R5.reuse ;  /* 0x00000005205e7220 */ /* 0x080fe20000410000 */
[----:B------:R-:W-:Y:S01]  /*6740*/  UPRMT UR4, UR7, 0x654, UR4 ;  /* 0x0000065407047896 */ /* 0x000fe20008000004 */
[-C--:B------:R-:W-:Y:S01]  /*6750*/  FMUL.FTZ R29, R64, R5.reuse ;  /* 0x00000005401d7220 */ /* 0x080fe20000410000 */
[----:B------:R-:W-:Y:S01]  /*6760*/  UISETP.NE.AND UP0, UPT, UR38, 0x2, UPT ;  /* 0x000000022600788c */ /* 0x000fe2000bf05270 */
[-C--:B------:R-:W-:Y:S01]  /*6770*/  FMUL.FTZ R32, R65, R5.reuse ;  /* 0x0000000541207220 */ /* 0x080fe20000410000 */
[-C--:B------:R-:W-:Y:S01]  /*6780*/  FMUL.FTZ R93, R33, R5.reuse ;  /* 0x00000005215d7220 */ /* 0x080fe20000410000 */
[-C--:B------:R-:W-:Y:S01]  /*6790*/  FMUL.FTZ R92, R36, R5.reuse ;  /* 0x00000005245c7220 */ /* 0x080fe20000410000 */
[-C--:B------:R-:W-:Y:S01]  /*67a0*/  FMUL.FTZ R91, R37, R5.reuse ;  /* 0x00000005255b7220 */ /* 0x080fe20000410000 */
[-C--:B------:R-:W-:Y:S01]  /*67b0*/  FMUL.FTZ R90, R40, R5.reuse ;  /* 0x00000005285a7220 */ /* 0x080fe20000410000 */
[----:B------:R-:W-:Y:S01]  /*67c0*/  FMUL.FTZ R89, R41, R5 ;  /* 0x0000000529597220 */ /* 0x000fe20000410000 */
[----:B------:R-:W-:Y:S01]  /*67d0*/  SYNCS.ARRIVE.TRANS64.RED.A1T0 RZ, [UR4], RZ ;  /* 0x000000ffffff79a7 */ /* 0x000fe20008100404 */
[-C--:B------:R-:W-:Y:S01]  /*67e0*/  FMUL.FTZ R65, R34, R13.reuse ;  /* 0x0000000d22417220 */ /* 0x080fe20000410000 */
[----:B------:R-:W-:Y:S01]  /*67f0*/  FMUL.FTZ R64, R35, R13 ;  /* 0x0000000d23407220 */ /* 0x000fe20000410000 */
[----:B------:R-:W-:Y:S01]  /*6800*/  USEL UR4, URZ, 0x1, UP0 ;  /* 0x000000013f047887 */ /* 0x000fe20008000000 */
        /* <DEDUP_REMOVED lines=49> */
[----:B------:R-:W-:Y:S01]  /*6b20*/  PLOP3.LUT P0, PT, PT, PT, PT, 0x8, 0x0 ;  /* 0x000000000000781c */ /* 0x000fe20003f0e170 */
[-C--:B------:R-:W-:Y:S01]  /*6b30*/  FMUL.FTZ R82, R82, R13.reuse ;  /* 0x0000000d52527220 */ /* 0x080fe20000410000 */
[-C--:B------:R-:W-:Y:S01]  /*6b40*/  FMUL.FTZ R83, R83, R13.reuse ;  /* 0x0000000d53537220 */ /* 0x080fe20000410000 */
[-C--:B------:R-:W-:Y:S01]  /*6b50*/  FMUL.FTZ R86, R86, R13.reuse ;  /* 0x0000000d56567220 */ /* 0x080fe20000410000 */
[----:B------:R-:W-:Y:S01]  /*6b60*/  FMUL.FTZ R87, R87, R13 ;  /* 0x0000000d57577220 */ /* 0x000fe20000410000 */
[----:B------:R-:W-:Y:S01]  /*6b70*/  IADD3 R162, R162, 0x1, RZ ;  /* 0x00000001a2a27810 */ /* 0x000fe20007ffe0ff */
[----:B------:R-:W-:-:S02]  /*6b80*/  USEL UR38, UR38, URZ, UP0 ;  /* 0x0000003f26267287 */ /* 0x000fc40008000000 */
[----:B------:R-:W-:-:S12]  /*6b90*/  ULOP3.LUT UR39, UR39, UR4, URZ, 0x3c, !UPT ;  /* 0x0000000427277292 */ /* 0x000fd8000f8e3c3f */
.L_x_190:
[----:B------:R-:W0:Y:S01]  /*6ba0*/  S2R R5, SR_CgaCtaId ;  /* 0x0000000000057919 */ /* 0x000e220000008800 */
[----:B------:R-:W-:Y:S01]  /*6bb0*/  MOV R28, 0x400 ;  /* 0x00000400001c7802 */ /* 0x000fe20000000f00 */
[----:B------:R-:W-:Y:S01]  /*6bc0*/  BSSY B0, `(.L_x_215) ;  /* 0x00001f3000007945 */ /* 0x000fe20003800000 */
[----:B------:R-:W-:Y:S02]  /*6bd0*/  BAR.SYNC.DEFER_BLOCKING 0x5, 0x180 ;  /* 0x0146000000007b1d */ /* 0x000fe40000010000 */
[----:B0-----:R-:W-:-:S05]  /*6be0*/  LEA R28, R5, R28, 0x18 ;  /* 0x0000001c051c7211 */ /* 0x001fca00078ec0ff */
[----:B------:R0:W1:Y:S01]  /*6bf0*/  LDS.128 R48, [R28+0x2a8d0] ;  /* 0x02a8d0001c307984 */ /* 0x0000620000000c00 */
[----:B------:R-:W-:Y:S06]  /*6c00*/  BAR.ARV 0x4, 0x180 ;  /* 0x0106000000007b1d */ /* 0x000fec0000002000 */
[----:B------:R-:W-:Y:S05]  /*6c10*/  @P0 BRA `(.L_x_216) ;  /* 0x0000001400040947 */ /* 0x000fea0003800000 */
[----:B------:R-:W2:Y:S01]  /*6c20*/  S2R R5, SR_SWINHI ;  /* 0x0000000000057919 */ /* 0x000ea20000002f00 */
[----:B------:R-:W-:Y:S01]  /*6c30*/  F2FP.BF16.F32.PACK_AB R6, R6, R95 ;  /* 0x0000005f0606723e */ /* 0x000fe200000010ff */
[----:B------:R-:W-:Y:S01]  /*6c40*/  ULDC.64 UR4, c[0x0][0xc08] ;  /* 0x0003020000047ab9 */ /* 0x000fe20000000a00 */
        /* <DEDUP_REMOVED lines=9> */
[----:B------:R-:W-:Y:S02]  /*6ce0*/  MOV R20, R28 ;  /* 0x0000001c00147202 */ /* 0x000fe40000000f00 */
[----:B--2---:R-:W-:-:S03]  /*6cf0*/  MOV R21, R5 ;  /* 0x0000000500157202 */ /* 0x004fc60000000f00 */
[----:B------:R-:W-:-:S03]  /*6d00*/  IMAD.WIDE R4, R168, 0x2, R20 ;  /* 0x00000002a8047825 */ /* 0x000fc600078e0214 */
[C---:B------:R-:W-:Y:S02]  /*6d10*/  LOP3.LUT R9, R4.reuse, 0x380, RZ, 0xc0, !PT ;  /* 0x0000038004097812 */ /* 0x040fe400078ec0ff */
[C---:B------:R-:W-:Y:S02]  /*6d20*/  IADD3 R67, P6, R4.reuse, 0x20, RZ ;  /* 0x0000002004437810 */ /* 0x040fe40007fde0ff */
[C---:B------:R-:W-:Y:S02]  /*6d30*/  IADD3 R101, P4, R4.reuse, 0x60, RZ ;  /* 0x0000006004657810 */ /* 0x040fe40007f9e0ff */
[----:B------:R-:W-:Y:S01]  /*6d40*/  SHF.R.U64 R9, R9, 0x3, RZ ;  /* 0x0000000309097819 */ /* 0x000fe200000012ff */
[--C-:B------:R-:W-:Y:S01]  /*6d50*/  IMAD.X R27, RZ, RZ, R5.reuse, P6 ;  /* 0x000000ffff1b7224 */ /* 0x100fe200030e0605 */
[----:B------:R-:W-:Y:S01]  /*6d60*/  LOP3.LUT R12, R67, 0x380, RZ, 0xc0, !PT ;  /* 0x00000380430c7812 */ /* 0x000fe200078ec0ff */
[----:B------:R-:W-:Y:S01]  /*6d70*/  IMAD.X R13, RZ, RZ, R5, P4 ;  /* 0x000000ffff0d7224 */ /* 0x000fe200020e0605 */
[----:B-1----:R-:W-:Y:S01]  /*6d80*/  LOP3.LUT R48, R101, 0x380, RZ, 0xc0, !PT ;  /* 0x0000038065307812 */ /* 0x002fe200078ec0ff */
[----:B------:R-:W-:Y:S01]  /*6d90*/  BAR.SYNC.DEFER_BLOCKING 0x1, 0x100 ;  /* 0x0044000000007b1d */ /* 0x000fe20000010000 */
[----:B------:R-:W-:-:S02]  /*6da0*/  IADD3 R71, P5, R4, 0x40, RZ ;  /* 0x0000004004477810 */ /* 0x000fc40007fbe0ff */
[C---:B------:R-:W-:Y:S02]  /*6db0*/  IADD3 R103, P3, R4.reuse, 0x4000, RZ ;  /* 0x0000400004677810 */ /* 0x040fe40007f7e0ff */
[C---:B------:R-:W-:Y:S01]  /*6dc0*/  IADD3 R105, P2, R4.reuse, 0x4020, RZ ;  /* 0x0000402004697810 */ /* 0x040fe20007f5e0ff */
[--C-:B------:R-:W-:Y:S01]  /*6dd0*/  IMAD.X R25, RZ, RZ, R5.reuse, P5 ;  /* 0x000000ffff197224 */ /* 0x100fe200028e0605 */
[C---:B------:R-:W-:Y:S01]  /*6de0*/  IADD3 R107, P1, R4.reuse, 0x4040, RZ ;  /* 0x00004040046b7810 */ /* 0x040fe20007f3e0ff */
[--C-:B------:R-:W-:Y:S01]  /*6df0*/  IMAD.X R15, RZ, RZ, R5.reuse, P3 ;  /* 0x000000ffff0f7224 */ /* 0x100fe200018e0605 */
[----:B------:R-:W-:Y:S02]  /*6e00*/  IADD3 R88, P0, R4, 0x4060, RZ ;  /* 0x0000406004587810 */ /* 0x000fe40007f1e0ff */
[----:B------:R-:W-:Y:S01]  /*6e10*/  LOP3.LUT R4, R9, R4, RZ, 0x3c, !PT ;  /* 0x0000000409047212 */ /* 0x000fe200078e3cff */
[--C-:B------:R-:W-:Y:S01]  /*6e20*/  IMAD.X R9, RZ, RZ, R5.reuse, P1 ;  /* 0x000000ffff097224 */ /* 0x100fe200008e0605 */
[----:B------:R-:W-:Y:S01]  /*6e30*/  SHF.R.U64 R12, R12, 0x3, RZ ;  /* 0x000000030c0c7819 */ /* 0x000fe200000012ff */
[----:B------:R-:W-:Y:S01]  /*6e40*/  IMAD.X R31, RZ, RZ, R5, P0 ;  /* 0x000000ffff1f7224 */ /* 0x000fe200000e0605 */
[----:B------:R-:W-:-:S02]  /*6e50*/  SHF.R.U64 R48, R48, 0x3, RZ ;  /* 0x0000000330307819 */ /* 0x000fc400000012ff */
[-C--:B------:R-:W-:Y:S02]  /*6e60*/  IADD3.X R11, RZ, R5.reuse, RZ, P2, !PT ;  /* 0x00000005ff0b7210 */ /* 0x080fe400017fe4ff */
[----:B------:R-:W-:Y:S02]  /*6e70*/  MOV R96, R4 ;  /* 0x0000000400607202 */ /* 0x000fe40000000f00 */
[----:B------:R-:W-:Y:S02]  /*6e80*/  LOP3.LUT R26, R12, R67, RZ, 0x3c, !PT ;  /* 0x000000430c1a7212 */ /* 0x000fe400078e3cff */
[----:B------:R-:W-:Y:S02]  /*6e90*/  F2FP.BF16.F32.PACK_AB R5, R8, R97 ;  /* 0x000000610805723e */ /* 0x000fe400000010ff */
[----:B------:R-:W-:Y:S02]  /*6ea0*/  LOP3.LUT R12, R48, R101, RZ, 0x3c, !PT ;  /* 0x00000065300c7212 */ /* 0x000fe400078e3cff */
[----:B------:R-:W-:-:S02]  /*6eb0*/  LOP3.LUT R8, R105, 0x380, RZ, 0xc0, !PT ;  /* 0x0000038069087812 */ /* 0x000fc400078ec0ff */
[----:B------:R-:W-:Y:S02]  /*6ec0*/  LOP3.LUT R48, R107, 0x380, RZ, 0xc0, !PT ;  /* 0x000003806b307812 */ /* 0x000fe400078ec0ff */
[----:B------:R-:W-:Y:S02]  /*6ed0*/  LOP3.LUT R14, R71, 0x380, RZ, 0xc0, !PT ;  /* 0x00000380470e7812 */ /* 0x000fe400078ec0ff */
[----:B------:R-:W-:Y:S02]  /*6ee0*/  F2FP.BF16.F32.PACK_AB R4, R10, R99 ;  /* 0x000000630a04723e */ /* 0x000fe400000010ff */
[----:B------:R-:W-:Y:S02]  /*6ef0*/  LOP3.LUT R72, R103, 0x380, RZ, 0xc0, !PT ;  /* 0x0000038067487812 */ /* 0x000fe400078ec0ff */
[----:B------:R-:W-:Y:S01]  /*6f00*/  LOP3.LUT R67, R88, 0x380, RZ, 0xc0, !PT ;  /* 0x0000038058437812 */ /* 0x000fe200078ec0ff */
[----:B------:R1:W-:Y:S01]  /*6f10*/  STSM.16.M88.4 [R96], R4 ;  /* 0x0000000460007844 */ /* 0x0003e20000000200 */
[----:B------:R-:W-:-:S02]  /*6f20*/  SHF.R.U64 R8, R8, 0x3, RZ ;  /* 0x0000000308087819 */ /* 0x000fc400000012ff */
[----:B------:R-:W-:Y:S02]  /*6f30*/  SHF.R.U64 R48, R48, 0x3, RZ ;  /* 0x0000000330307819 */ /* 0x000fe400000012ff */
[----:B------:R-:W-:Y:S02]  /*6f40*/  SHF.R.U64 R14, R14, 0x3, RZ ;  /* 0x000000030e0e7819 */ /* 0x000fe400000012ff */
[----:B------:R-:W-:Y:S02]  /*6f50*/  SHF.R.U64 R72, R72, 0x3, RZ ;  /* 0x0000000348487819 */ /* 0x000fe400000012ff */
[----:B------:R-:W-:Y:S02]  /*6f60*/  SHF.R.U64 R67, R67, 0x3, RZ ;  /* 0x0000000343437819 */ /* 0x000fe400000012ff */
[----:B------:R-:W-:Y:S02]  /*6f70*/  LOP3.LUT R10, R8, R105, RZ, 0x3c, !PT ;  /* 0x00000069080a7212 */ /* 0x000fe400078e3cff */
[----:B------:R-:W-:-:S02]  /*6f80*/  LOP3.LUT R8, R48, R107, RZ, 0x3c, !PT ;  /* 0x0000006b30087212 */ /* 0x000fc400078e3cff */
[----:B------:R-:W-:Y:S02]  /*6f90*/  LOP3.LUT R24, R14, R71, RZ, 0x3c, !PT ;  /* 0x000000470e187212 */ /* 0x000fe400078e3cff */
[----:B-1----:R-:W-:Y:S02]  /*6fa0*/  F2FP.BF16.F32.PACK_AB R5, R43, R42 ;  /* 0x0000002a2b05723e */ /* 0x002fe400000010ff */
[----:B------:R-:W1:Y:S01]  /*6fb0*/  LDC.64 R42, c[0x0][0xc00] ;  /* 0x00030000ff2a7b82 */ /* 0x000e620000000a00 */
[----:B------:R-:W-:Y:S02]  /*6fc0*/  LOP3.LUT R14, R72, R103, RZ, 0x3c, !PT ;  /* 0x00000067480e7212 */ /* 0x000fe400078e3cff */
[----:B------:R-:W-:Y:S02]  /*6fd0*/  LOP3.LUT R30, R67, R88, RZ, 0x3c, !PT ;  /* 0x00000058431e7212 */ /* 0x000fe400078e3cff */
[----:B------:R-:W-:Y:S02]  /*6fe0*/  MOV R67, R10 ;  /* 0x0000000a00437202 */ /* 0x000fe40000000f00 */
[----:B------:R-:W-:-:S02]  /*6ff0*/  MOV R48, R8 ;  /* 0x0000000800307202 */ /* 0x000fc40000000f00 */
[----:B------:R-:W-:Y:S02]  /*7000*/  MOV R95, R26 ;  /* 0x0000001a005f7202 */ /* 0x000fe40000000f00 */
[----:B------:R-:W-:Y:S02]  /*7010*/  F2FP.BF16.F32.PACK_AB R8, R93, R94 ;  /* 0x0000005e5d08723e */ /* 0x000fe400000010ff */
[----:B------:R-:W-:Y:S02]  /*7020*/  F2FP.BF16.F32.PACK_AB R9, R64, R65 ;  /* 0x000000414009723e */ /* 0x000fe400000010ff */
[----:B------:R-:W-:Y:S02]  /*7030*/  F2FP.BF16.F32.PACK_AB R10, R91, R92 ;  /* 0x0000005c5b0a723e */ /* 0x000fe400000010ff */
[----:B------:R-:W-:Y:S02]  /*7040*/  F2FP.BF16.F32.PACK_AB R11, R39, R38 ;  /* 0x00000026270b723e */ /* 0x000fe400000010ff */
[----:B------:R-:W-:-:S02]  /*7050*/  MOV R88, R24 ;  /* 0x0000001800587202 */ /* 0x000fc40000000f00 */
[----:B------:R-:W-:Y:S01]  /*7060*/  MOV R72, R12 ;  /* 0x0000000c00487202 */ /* 0x000fe20000000f00 */
[----:B------:R-:W-:Y:S01]  /*7070*/  STSM.16.M88.4 [R95], R8 ;  /* 0x000000085f007844 */ /* 0x000fe20000000200 */
[----:B------:R-:W-:Y:S02]  /*7080*/  MOV R71, R14 ;  /* 0x0000000e00477202 */ /* 0x000fe40000000f00 */
[----:B------:R-:W-:Y:S02]  /*7090*/  F2FP.BF16.F32.PACK_AB R4, R89, R90 ;  /* 0x0000005a5904723e */ /* 0x000fe400000010ff */
[----:B------:R-:W-:Y:S02]  /*70a0*/  F2FP.BF16.F32.PACK_AB R6, R45, R44 ;  /* 0x0000002c2d06723e */ /* 0x000fe400000010ff */
[----:B------:R-:W-:Y:S02]  /*70b0*/  F2FP.BF16.F32.PACK_AB R7, R47, R46 ;  /* 0x0000002e2f07723e */ /* 0x000fe400000010ff */
[----:B------:R-:W-:-:S02]  /*70c0*/  F2FP.BF16.F32.PACK_AB R12, R40, R41 ;  /* 0x00000029280c723e */ /* 0x000fc400000010ff */
[----:B------:R-:W-:Y:S01]  /*70d0*/  F2FP.BF16.F32.PACK_AB R13, R34, R37 ;  /* 0x00000025220d723e */ /* 0x000fe200000010ff */
[----:B------:R2:W-:Y:S01]  /*70e0*/  STSM.16.M88.4 [R88], R4 ;  /* 0x0000000458007844 */ /* 0x0005e20000000200 */
[----:B------:R-:W-:Y:S02]  /*70f0*/  F2FP.BF16.F32.PACK_AB R14, R53, R52 ;  /* 0x00000034350e723e */ /* 0x000fe400000010ff */
[----:B------:R-:W-:Y:S02]  /*7100*/  F2FP.BF16.F32.PACK_AB R15, R55, R54 ;  /* 0x00000036370f723e */ /* 0x000fe400000010ff */
[----:B------:R-:W-:Y:S02]  /*7110*/  F2FP.BF16.F32.PACK_AB R24, R57, R56 ;  /* 0x000000383918723e */ /* 0x000fe400000010ff */
[----:B------:R-:W-:Y:S01]  /*7120*/  F2FP.BF16.F32.PACK_AB R25, R59, R58 ;  /* 0x0000003a3b19723e */ /* 0x000fe200000010ff */
[----:B------:R3:W-:Y:S01]  /*7130*/  STSM.16.M88.4 [R72], R12 ;  /* 0x0000000c48007844 */ /* 0x0007e20000000200 */
[----:B------:R-:W-:Y:S01]  /*7140*/  F2FP.BF16.F32.PACK_AB R26, R61, R60 ;  /* 0x0000003c3d1a723e */ /* 0x000fe200000010ff */
[----:B------:R-:W4:Y:S01]  /*7150*/  LDC R56, c[0x0][0xbe8] ;  /* 0x0002fa00ff387b82 */ /* 0x000f220000000800 */
[----:B------:R-:W-:-:S02]  /*7160*/  F2FP.BF16.F32.PACK_AB R27, R63, R62 ;  /* 0x0000003e3f1b723e */ /* 0x000fc400000010ff */
[----:B------:R-:W-:Y:S02]  /*7170*/  F2FP.BF16.F32.PACK_AB R34, R69, R68 ;  /* 0x000000444522723e */ /* 0x000fe400000010ff */
[----:B------:R-:W-:Y:S01]  /*7180*/  F2FP.BF16.F32.PACK_AB R37, R75, R74 ;  /* 0x0000004a4b25723e */ /* 0x000fe200000010ff */
[----:B------:R3:W-:Y:S01]  /*7190*/  STSM.16.M88.4 [R71], R24 ;  /* 0x0000001847007844 */ /* 0x0007e20000000200 */
[----:B------:R-:W-:Y:S01]  /*71a0*/  F2FP.BF16.F32.PACK_AB R38, R77, R76 ;  /* 0x0000004c4d26723e */ /* 0x000fe200000010ff */
[----:B--2---:R-:W-:Y:S01]  /*71b0*/  IMAD.SHL.U32 R5, R18, 0x4, RZ ;  /* 0x0000000412057824 */ /* 0x004fe200078e00ff */
[----:B------:R-:W-:Y:S01]  /*71c0*/  F2FP.BF16.F32.PACK_AB R39, R79, R78 ;  /* 0x0000004e4f27723e */ /* 0x000fe200000010ff */
[----:B------:R3:W-:Y:S01]  /*71d0*/  STSM.16.M88.4 [R67], R32 ;  /* 0x0000002043007844 */ /* 0x0007e20000000200 */
[----:B------:R-:W-:Y:S02]  /*71e0*/  MOV R31, R30 ;  /* 0x0000001e001f7202 */ /* 0x000fe40000000f00 */
[----:B------:R-:W-:Y:S01]  /*71f0*/  ISETP.NE.U32.AND P2, PT, RZ, UR4, PT ;  /* 0x00000004ff007c0c */ /* 0x000fe2000bf45070 */
[----:B------:R3:W-:Y:S01]  /*7200*/  STSM.16.M88.4 [R48], R36 ;  /* 0x0000002430007844 */ /* 0x0007e20000000200 */
[----:B-1----:R-:W-:-:S02]  /*7210*/  ISETP.NE.U32.AND P0, PT, R42, RZ, PT ;  /* 0x000000ff2a00720c */ /* 0x002fc40003f05070 */
[----:B------:R-:W-:Y:S01]  /*7220*/  SHF.L.U64.HI R10, R18, 0x2, R160 ;  /* 0x00000002120a7819 */ /* 0x000fe200000102a0 */
[----:B------:R3:W-:Y:S01]  /*7230*/  STSM.16.M88.4 [R31], R80 ;  /* 0x000000501f007844 */ /* 0x0007e20000000200 */
[----:B------:R-:W-:Y:S01]  /*7240*/  BAR.SYNC.DEFER_BLOCKING 0x1, 0x100 ;  /* 0x0044000000007b1d */ /* 0x000fe20000010000 */
[----:B------:R-:W-:Y:S02]  /*7250*/  ISETP.NE.AND.EX P2, PT, RZ, UR5, PT, P2 ;  /* 0x00000005ff007c0c */ /* 0x000fe4000bf45320 */
[----:B------:R-:W-:Y:S02]  /*7260*/  ISETP.NE.AND.EX P0, PT, R43, RZ, PT, P0 ;  /* 0x000000ff2b00720c */ /* 0x000fe40003f05300 */
[----:B------:R-:W-:Y:S02]  /*7270*/  IADD3 R6, P1, R5, R42, RZ ;  /* 0x0000002a05067210 */ /* 0x000fe40007f3e0ff */
[----:B------:R-:W-:-:S03]  /*7280*/  MOV R30, RZ ;  /* 0x000000ff001e7202 */ /* 0x000fc60000000f00 */
[----:B------:R-:W-:-:S04]  /*7290*/  IMAD.X R7, R10, 0x1, R43, P1 ;  /* 0x000000010a077824 */ /* 0x000fc800008e062b */
[----:B------:R-:W-:Y:S01]  /*72a0*/  @P2 IADD3 R4, P3, R5, UR4, RZ ;  /* 0x0000000405042c10 */ /* 0x000fe2000ff7e0ff */
[----:B------:R-:W-:Y:S02]  /*72b0*/  ULDC UR4, c[0x0][0xa88] ;  /* 0x0002a20000047ab9 */ /* 0x000fe40000000800 */
[----:B------:R-:W-:Y:S01]  /*72c0*/  IMAD.U32 R9, RZ, RZ, UR4 ;  /* 0x00000004ff097e24 */ /* 0x000fe2000f8e00ff */
[----:B------:R-:W-:Y:S01]  /*72d0*/  @P2 IADD3.X R5, R10, UR5, RZ, P3, !PT ;  /* 0x000000050a052c10 */ /* 0x000fe20009ffe4ff */
[----:B------:R3:W5:Y:S01]  /*72e0*/  @P0 LDG.E R30, desc[UR36][R6.64] ;  /* 0x00000024061e0981 */ /* 0x000762000c1e1900 */
[----:B----4-:R-:W-:-:S03]  /*72f0*/  ISETP.NE.AND P1, PT, R56, 0x1, PT ;  /* 0x000000013800780c */ /* 0x010fc60003f25270 */
[----:B------:R3:W5:Y:S10]  /*7300*/  @P2 LDG.E R9, desc[UR36][R4.64] ;  /* 0x0000002404092981 */ /* 0x000774000c1e1900 */
[----:B------:R-:W1:Y:S08]  /*7310*/  @P1 LDC R8, c[0x0][0xbec] ;  /* 0x0002fb00ff081b82 */ /* 0x000e700000000800 */
[----:B------:R-:W2:Y:S01]  /*7320*/  @P1 LDC R11, c[0x0][0xbf0] ;  /* 0x0002fc00ff0b1b82 */ /* 0x000ea20000000800 */
[----:B---3--:R-:W-:Y:S05]  /*7330*/  @P2 BRA `(.L_x_217) ;  /* 0x0000000000102947 */ /* 0x008fea0003800000 */
[----:B------:R-:W-:Y:S05]  /*7340*/  @!P0 BRA `(.L_x_217) ;  /* 0x00000000000c8947 */ /* 0x000fea0003800000 */
[----:B------:R-:W3:Y:S04]  /*7350*/  LDG.E R4, desc[UR36][R6.64] ;  /* 0x0000002406047981 */ /* 0x000ee8000c1e1900 */
[----:B-----5:R-:W3:Y:S02]  /*7360*/  LDG.E R9, desc[UR36][R6.64+0x4] ;  /* 0x0000042406097981 */ /* 0x020ee4000c1e1900 */
[----:B---3--:R-:W-:-:S07]  /*7370*/  IMAD.IADD R9, R9, 0x1, -R4 ;  /* 0x0000000109097824 */ /* 0x008fce00078e0a04 */
.L_x_217:
[----:B------:R-:W-:Y:S01]  /*7380*/  SHF.R.S32.HI R29, RZ, 0x1f, R22 ;  /* 0x0000001fff1d7819 */ /* 0x000fe20000011416 */
[----:B------:R-:W-:Y:S01]  /*7390*/  IMAD R15, R23, 0x80, R166 ;  /* 0x00000080170f7824 */ /* 0x000fe200078e02a6 */
[----:B------:R-:W-:Y:S01]  /*73a0*/  ULDC.64 UR4, c[0x0][0xb90] ;  /* 0x0002e40000047ab9 */ /* 0x000fe20000000a00 */
[----:B-----5:R-:W-:Y:S01]  /*73b0*/  SHF.R.S32.HI R31, RZ, 0x1f, R30 ;  /* 0x0000001fff1f7819 */ /* 0x020fe2000001141e */
[----:B------:R-:W-:Y:S01]  /*73c0*/  IMAD R59, R9, R56, RZ ;  /* 0x00000038093b7224 */ /* 0x000fe200078e02ff */
[----:B------:R-:W-:Y:S01]  /*73d0*/  SEL R160, R160, RZ, !P0 ;  /* 0x000000ffa0a07207 */ /* 0x000fe20004000000 */
[----:B------:R-:W-:Y:S01]  /*73e0*/  IMAD R5, R29, UR4, RZ ;  /* 0x000000041d057c24 */ /* 0x000fe2000f8e02ff */
[----:B------:R-:W-:Y:S01]  /*73f0*/  SEL R57, R18, RZ, !P0 ;  /* 0x000000ff12397207 */ /* 0x000fe20004000000 */
[----:B-1----:R-:W-:Y:S01]  /*7400*/  @P1 IMAD.HI.U32 R6, R15, R8, RZ ;  /* 0x000000080f061227 */ /* 0x002fe200078e00ff */
[----:B------:R-:W-:-:S03]  /*7410*/  LEA R18, R23, R165, 0x7 ;  /* 0x000000a517127211 */ /* 0x000fc600078e38ff */
[----:B------:R-:W-:Y:S01]  /*7420*/  IMAD.MOV.U32 R7, RZ, RZ, R15 ;  /* 0x000000ffff077224 */ /* 0x000fe200078e000f */
[----:B--2---:R-:W-:Y:S01]  /*7430*/  @P1 SHF.R.U32.HI R7, RZ, R11, R6 ;  /* 0x0000000bff071219 */ /* 0x004fe20000011606 */
[C---:B------:R-:W-:Y:S01]  /*7440*/  IMAD R13, R22.reuse, UR5, R5 ;  /* 0x00000005160d7c24 */ /* 0x040fe2000f8e0205 */
[----:B------:R-:W-:Y:S01]  /*7450*/  LEA R11, R161, R2, 0x6 ;  /* 0x00000002a10b7211 */ /* 0x000fe200078e30ff */
[----:B------:R-:W-:Y:S01]  /*7460*/  IMAD.WIDE.U32 R4, R22, UR4, R30 ;  /* 0x0000000416047c25 */ /* 0x000fe2000f8e001e */
[----:B------:R-:W-:-:S03]  /*7470*/  ULDC.64 UR4, c[0x0][0xb98] ;  /* 0x0002e60000047ab9 */ /* 0x000fc60000000a00 */
[----:B------:R-:W-:Y:S02]  /*7480*/  IMAD.IADD R5, R5, 0x1, R13 ;  /* 0x0000000105057824 */ /* 0x000fe400078e020d */
[----:B------:R-:W-:Y:S02]  /*7490*/  IMAD.MOV R13, RZ, RZ, -R7 ;  /* 0x000000ffff0d7224 */ /* 0x000fe400078e0a07 */
[----:B------:R-:W-:-:S04]  /*74a0*/  IMAD.WIDE R20, R11, 0x2, R20 ;  /* 0x000000020b147825 */ /* 0x000fc800078e0214 */
[----:B------:R-:W-:Y:S01]  /*74b0*/  IMAD R6, R160, UR4, RZ ;  /* 0x00000004a0067c24 */ /* 0x000fe2000f8e02ff */
[C---:B------:R-:W-:Y:S01]  /*74c0*/  IADD3 R25, P0, R20.reuse, 0x1000, RZ ;  /* 0x0000100014197810 */ /* 0x040fe20007f1e0ff */
[C---:B------:R-:W-:Y:S01]  /*74d0*/  IMAD.WIDE.U32 R4, R57.reuse, UR4, R4 ;  /* 0x0000000439047c25 */ /* 0x040fe2000f8e0004 */
[C---:B------:R-:W-:Y:S02]  /*74e0*/  IADD3 R45, P6, R20.reuse, 0x4000, RZ ;  /* 0x00004000142d7810 */ /* 0x040fe40007fde0ff */
[----:B------:R-:W-:Y:S01]  /*74f0*/  IADD3 R41, P5, R20, 0x5000, RZ ;  /* 0x0000500014297810 */ /* 0x000fe20007fbe0ff */
[----:B------:R-:W-:Y:S01]  /*7500*/  IMAD R11, R56, R13, R15 ;  /* 0x0000000d380b7224 */ /* 0x000fe200078e020f */
[----:B------:R-:W-:Y:S01]  /*7510*/  SHF.R.S32.HI R13, RZ, 0x1f, R7 ;  /* 0x0000001fff0d7819 */ /* 0x000fe20000011407 */
[----:B------:R-:W-:Y:S01]  /*7520*/  IMAD R8, R57, UR5, R6 ;  /* 0x0000000539087c24 */ /* 0x000fe2000f8e0206 */
[----:B------:R-:W-:Y:S01]  /*7530*/  IADD3 R4, P2, R7, R4, RZ ;  /* 0x0000000407047210 */ /* 0x000fe20007f5e0ff */
[----:B------:R-:W-:Y:S01]  /*7540*/  ULDC.64 UR4, c[0x0][0xb88] ;  /* 0x0002e20000047ab9 */ /* 0x000fe20000000a00 */
[----:B------:R-:W-:-:S02]  /*7550*/  SHF.R.S32.HI R6, RZ, 0x1f, R11 ;  /* 0x0000001fff067819 */ /* 0x000fc4000001140b */
[----:B------:R-:W-:Y:S02]  /*7560*/  IADD3.X R5, R13, R5, R8, P2, !PT ;  /* 0x000000050d057210 */ /* 0x000fe400017fe408 */
[----:B------:R-:W-:Y:S01]  /*7570*/  IADD3 R15, P3, R20, 0x2000, RZ ;  /* 0x00002000140f7810 */ /* 0x000fe20007f7e0ff */
[----:B------:R-:W-:Y:S01]  /*7580*/  IMAD R8, R6, UR4, RZ ;  /* 0x0000000406087c24 */ /* 0x000fe2000f8e02ff */
[----:B------:R-:W-:Y:S01]  /*7590*/  LOP3.LUT R12, R25, 0x380, RZ, 0xc0, !PT ;  /* 0x00000380190c7812 */ /* 0x000fe200078ec0ff */
[----:B------:R-:W-:Y:S01]  /*75a0*/  IMAD.WIDE.U32 R4, R11, UR4, R4 ;  /* 0x000000040b047c25 */ /* 0x000fe2000f8e0004 */
[----:B------:R-:W-:Y:S02]  /*75b0*/  LOP3.LUT R7, R15, 0x380, RZ, 0xc0, !PT ;  /* 0x000003800f077812 */ /* 0x000fe400078ec0ff */
[----:B------:R-:W-:Y:S01]  /*75c0*/  LOP3.LUT R44, R45, 0x380, RZ, 0xc0, !PT ;  /* 0x000003802d2c7812 */ /* 0x000fe200078ec0ff */
[----:B------:R-:W-:Y:S01]  /*75d0*/  IMAD R13, R11, UR5, R8 ;  /* 0x000000050b0d7c24 */ /* 0x000fe2000f8e0208 */
[----:B------:R-:W-:Y:S01]  /*75e0*/  ULDC.64 UR4, c[0x0][0xb50] ;  /* 0x0002d40000047ab9 */ /* 0x000fe20000000a00 */
[----:B------:R-:W-:-:S02]  /*75f0*/  SHF.R.U64 R6, R7, 0x3, RZ ;  /* 0x0000000307067819 */ /* 0x000fc400000012ff */
[----:B------:R-:W-:Y:S01]  /*7600*/  IMAD.IADD R5, R5, 0x1, R13 ;  /* 0x0000000105057824 */ /* 0x000fe200078e020d */
[----:B------:R-:W-:Y:S01]  /*7610*/  LEA R10, P4, R4, UR4, 0x2 ;  /* 0x00000004040a7c11 */ /* 0x000fe2000f8810ff */
[----:B------:R-:W-:Y:S01]  /*7620*/  IMAD.X R13, RZ, RZ, R21, P0 ;  /* 0x000000ffff0d7224 */ /* 0x000fe200000e0615 */
[----:B------:R-:W-:Y:S02]  /*7630*/  IADD3 R7, P2, R20, 0x3000, RZ ;  /* 0x0000300014077810 */ /* 0x000fe40007f5e0ff */
[----:B------:R-:W-:Y:S01]  /*7640*/  LEA.HI.X R14, R4, UR5, R5, 0x2, P4 ;  /* 0x00000005040e7c11 */ /* 0x000fe2000a0f1405 */
[----:B------:R-:W-:Y:S01]  /*7650*/  SHFL.IDX PT, R52, R10, RZ, 0x1c1f ;  /* 0x001c1fff0a347589 */ /* 0x000fe200000e0000 */
[----:B------:R-:W-:Y:S01]  /*7660*/  LOP3.LUT P0, RZ, R163, 0x3, RZ, 0xc0, !PT ;  /* 0x00000003a3ff7812 */ /* 0x000fe2000780c0ff */
[C---:B------:R-:W-:Y:S01]  /*7670*/  VIADD R4, R18.reuse, 0x8 ;  /* 0x0000000812047836 */ /* 0x040fe20000000000 */
[----:B------:R-:W-:Y:S01]  /*7680*/  IADD3.X R9, RZ, R21, RZ, P2, !PT ;  /* 0x00000015ff097210 */ /* 0x000fe200017fe4ff */
[----:B------:R-:W1:Y:S01]  /*7690*/  SHFL.IDX PT, R53, R14, RZ, 0x1c1f ;  /* 0x001c1fff0e357589 */ /* 0x000e6200000e0000 */
[-C--:B------:R-:W-:Y:S01]  /*76a0*/  ISETP.GE.OR P2, PT, R18, R59.reuse, P0 ;  /* 0x0000003b1200720c */ /* 0x080fe20000746670 */
[----:B------:R-:W-:Y:S01]  /*76b0*/  ULDC.64 UR4, c[0x0][0xaa0] ;  /* 0x0002a80000047ab9 */ /* 0x000fe20000000a00 */
[----:B------:R-:W-:Y:S01]  /*76c0*/  ISETP.GE.OR P0, PT, R4, R59, P0 ;  /* 0x0000003b0400720c */ /* 0x000fe20000706670 */
[----:B------:R-:W-:Y:S01]  /*76d0*/  SHFL.IDX PT, R54, R10, 0x1, 0x1c1f ;  /* 0x003c1f000a367f89 */ /* 0x000fe200000e0000 */
[----:B------:R-:W-:-:S02]  /*76e0*/  LOP3.LUT R8, R7, 0x380, RZ, 0xc0, !PT ;  /* 0x0000038007087812 */ /* 0x000fc400078ec0ff */
[C---:B------:R-:W-:Y:S01]  /*76f0*/  IADD3 R37, P4, R20.reuse, 0x6000, RZ ;  /* 0x0000600014257810 */ /* 0x040fe20007f9e0ff */
[----:B------:R-:W2:Y:S01]  /*7700*/  SHFL.IDX PT, R55, R14, 0x1, 0x1c1f ;  /* 0x003c1f000e377f89 */ /* 0x000ea200000e0000 */
[----:B------:R-:W-:Y:S02]  /*7710*/  LOP3.LUT R11, R20, 0x380, RZ, 0xc0, !PT ;  /* 0x00000380140b7812 */ /* 0x000fe400078ec0ff */
[----:B------:R-:W-:Y:S02]  /*7720*/  SHF.R.U64 R8, R8, 0x3, RZ ;  /* 0x0000000308087819 */ /* 0x000fe400000012ff */
[----:B------:R-:W-:Y:S02]  /*7730*/  LOP3.LUT R40, R41, 0x380, RZ, 0xc0, !PT ;  /* 0x0000038029287812 */ /* 0x000fe400078ec0ff */
[----:B------:R-:W-:Y:S02]  /*7740*/  LOP3.LUT R36, R37, 0x380, RZ, 0xc0, !PT ;  /* 0x0000038025247812 */ /* 0x000fe400078ec0ff */
[----:B------:R-:W-:-:S02]  /*7750*/  SHF.R.U64 R11, R11, 0x3, RZ ;  /* 0x000000030b0b7819 */ /* 0x000fc400000012ff */
[----:B------:R-:W-:Y:S01]  /*7760*/  LOP3.LUT R8, R8, R7, RZ, 0x3c, !PT ;  /* 0x0000000708087212 */ /* 0x000fe200078e3cff */
[----:B------:R-:W-:Y:S01]  /*7770*/  IMAD.X R7, RZ, RZ, R21, P3 ;  /* 0x000000ffff077224 */ /* 0x000fe200018e0615 */
[----:B------:R-:W-:Y:S02]  /*7780*/  IADD3 R5, P3, R20, 0x7000, RZ ;  /* 0x0000700014057810 */ /* 0x000fe40007f7e0ff */
[----:B------:R-:W-:Y:S01]  /*7790*/  SHF.R.U64 R12, R12, 0x3, RZ ;  /* 0x000000030c0c7819 */ /* 0x000fe200000012ff */
[----:B-1----:R1:W-:Y:S01]  /*77a0*/  @!P2 ST.E desc[UR36][R52.64], R0 ;  /* 0x000000003400a985 */ /* 0x0023e2000c101924 */
[----:B------:R-:W-:Y:S02]  /*77b0*/  SHF.R.U64 R44, R44, 0x3, RZ ;  /* 0x000000032c2c7819 */ /* 0x000fe400000012ff */
[----:B------:R-:W-:Y:S02]  /*77c0*/  SHF.R.U64 R40, R40, 0x3, RZ ;  /* 0x0000000328287819 */ /* 0x000fe400000012ff */
[----:B------:R-:W-:-:S02]  /*77d0*/  SHF.R.U64 R36, R36, 0x3, RZ ;  /* 0x0000000324247819 */ /* 0x000fc400000012ff */
[----:B------:R-:W-:Y:S01]  /*77e0*/  LOP3.LUT R20, R11, R20, RZ, 0x3c, !PT ;  /* 0x000000140b147212 */ /* 0x000fe200078e3cff */
[----:B--2---:R2:W-:Y:S01]  /*77f0*/  @!P0 ST.E desc[UR36][R54.64], R3 ;  /* 0x0000000336008985 */ /* 0x0045e2000c101924 */
[----:B------:R-:W-:Y:S02]  /*7800*/  LOP3.LUT R12, R12, R25, RZ, 0x3c, !PT ;  /* 0x000000190c0c7212 */ /* 0x000fe400078e3cff */
[----:B------:R-:W-:Y:S01]  /*7810*/  LOP3.LUT R44, R44, R45, RZ, 0x3c, !PT ;  /* 0x0000002d2c2c7212 */ /* 0x000fe200078e3cff */
[----:B-1----:R-:W1:Y:S01]  /*7820*/  @P1 LDC R53, c[0x0][0xbec] ;  /* 0x0002fb00ff351b82 */ /* 0x002e620000000800 */
[----:B------:R-:W-:Y:S01]  /*7830*/  LOP3.LUT R40, R40, R41, RZ, 0x3c, !PT ;  /* 0x0000002928287212 */ /* 0x000fe200078e3cff */
[--C-:B------:R-:W-:Y:S01]  /*7840*/  IMAD.X R45, RZ, RZ, R21.reuse, P6 ;  /* 0x000000ffff2d7224 */ /* 0x100fe200030e0615 */
[----:B------:R-:W-:Y:S01]  /*7850*/  LOP3.LUT R36, R36, R37, RZ, 0x3c, !PT ;  /* 0x0000002524247212 */ /* 0x000fe200078e3cff */
[--C-:B------:R-:W-:Y:S01]  /*7860*/  IMAD.X R41, RZ, RZ, R21.reuse, P5 ;  /* 0x000000ffff297224 */ /* 0x100fe200028e0615 */
[----:B------:R-:W-:Y:S01]  /*7870*/  IADD3.X R33, RZ, R21, RZ, P3, !PT ;  /* 0x00000015ff217210 */ /* 0x000fe20001ffe4ff */
[----:B------:R-:W-:Y:S01]  /*7880*/  IMAD.X R37, RZ, RZ, R21, P4 ;  /* 0x000000ffff257224 */ /* 0x000fe200020e0615 */
[----:B------:R3:W5:Y:S01]  /*7890*/  LD.E.128 R24, desc[UR36][R20.64] ;  /* 0x0000002414187980 */ /* 0x000762000c101d00 */
[----:B--2---:R-:W-:Y:S01]  /*78a0*/  IMAD R3, R31, UR4, RZ ;  /* 0x000000041f037c24 */ /* 0x004fe2000f8e02ff */
[----:B------:R-:W-:Y:S01]  /*78b0*/  LOP3.LUT R4, R5, 0x380, RZ, 0xc0, !PT ;  /* 0x0000038005047812 */ /* 0x000fe200078ec0ff */
[----:B------:R-:W2:Y:S01]  /*78c0*/  @P1 LDC R31, c[0x0][0xbf0] ;  /* 0x0002fc00ff1f1b82 */ /* 0x000ea20000000800 */
[----:B------:R-:W-:Y:S01]  /*78d0*/  IMAD R0, R19, 0x20, R161 ;  /* 0x0000002013007824 */ /* 0x000fe200078e02a1 */
[----:B------:R-:W-:Y:S01]  /*78e0*/  LOP3.LUT R6, R6, R15, RZ, 0x3c, !PT ;  /* 0x0000000f06067212 */ /* 0x000fe200078e3cff */
[----:B------:R-:W-:Y:S01]  /*78f0*/  IMAD R3, R30, UR5, R3 ;  /* 0x000000051e037c24 */ /* 0x000fe2000f8e0203 */
[----:B------:R-:W-:Y:S01]  /*7900*/  SHF.R.U64 R4, R4, 0x3, RZ ;  /* 0x0000000304047819 */ /* 0x000fe200000012ff */
[----:B------:R-:W5:Y:S01]  /*7910*/  LD.E.128 R12, desc[UR36][R12.64] ;  /* 0x000000240c0c7980 */ /* 0x000f62000c101d00 */
[----:B---3--:R-:W-:Y:S01]  /*7920*/  IMAD.WIDE.U32 R20, R30, UR4, RZ ;  /* 0x000000041e147c25 */ /* 0x008fe2000f8e00ff */
[----:B------:R-:W-:Y:S01]  /*7930*/  ULDC.64 UR4, c[0x0][0xae8] ;  /* 0x0002ba0000047ab9 */ /* 0x000fe20000000a00 */
[----:B------:R-:W-:Y:S01]  /*7940*/  LOP3.LUT R32, R4, R5, RZ, 0x3c, !PT ;  /* 0x0000000504207212 */ /* 0x000fe200078e3cff */
[----:B------:R-:W5:Y:S01]  /*7950*/  LD.E.128 R8, desc[UR36][R8.64] ;  /* 0x0000002408087980 */ /* 0x000f62000c101d00 */
[----:B------:R-:W-:-:S02]  /*7960*/  IMAD.IADD R21, R21, 0x1, R3 ;  /* 0x0000000115157824 */ /* 0x000fc400078e0203 */
[----:B------:R-:W-:Y:S01]  /*7970*/  IMAD R3, R29, UR4, RZ ;  /* 0x000000041d037c24 */ /* 0x000fe2000f8e02ff */
[----:B------:R-:W5:Y:S01]  /*7980*/  LD.E.128 R4, desc[UR36][R6.64] ;  /* 0x0000002406047980 */ /* 0x000f62000c101d00 */
[----:B------:R-:W-:Y:S02]  /*7990*/  IMAD R30, R23, 0x80, R0 ;  /* 0x00000080171e7824 */ /* 0x000fe400078e0200 */
[C---:B------:R-:W-:Y:S01]  /*79a0*/  IMAD R3, R22.reuse, UR5, R3 ;  /* 0x0000000516037c24 */ /* 0x040fe2000f8e0203 */
[----:B------:R-:W5:Y:S01]  /*79b0*/  LD.E.128 R44, desc[UR36][R44.64] ;  /* 0x000000242c2c7980 */ /* 0x000f62000c101d00 */
[----:B------:R-:W-:Y:S01]  /*79c0*/  IMAD.WIDE.U32 R20, R22, UR4, R20 ;  /* 0x0000000416147c25 */ /* 0x000fe2000f8e0014 */
[----:B------:R-:W-:Y:S02]  /*79d0*/  ULDC.64 UR4, c[0x0][0xaf0] ;  /* 0x0002bc0000047ab9 */ /* 0x000fe40000000a00 */
[----:B------:R-:W5:Y:S01]  /*79e0*/  LD.E.128 R40, desc[UR36][R40.64] ;  /* 0x0000002428287980 */ /* 0x000f62000c101d00 */
[----:B-1----:R-:W-:Y:S01]  /*79f0*/  @P1 IMAD.HI.U32 R0, R30, R53, RZ ;  /* 0x000000351e001227 */ /* 0x002fe200078e00ff */
[----:B------:R-:W-:-:S02]  /*7a00*/  IADD3 R21, R21, R3, RZ ;  /* 0x0000000315157210 */ /* 0x000fc40007ffe0ff */
[----:B------:R-:W5:Y:S01]  /*7a10*/  LD.E.128 R36, desc[UR36][R36.64] ;  /* 0x0000002424247980 */ /* 0x000f62000c101d00 */
[----:B------:R-:W-:Y:S01]  /*7a20*/  IMAD.MOV.U32 R3, RZ, RZ, R30 ;  /* 0x000000ffff037224 */ /* 0x000fe200078e001e */
[----:B--2---:R-:W-:Y:S01]  /*7a30*/  @P1 SHF.R.U32.HI R3, RZ, R31, R0 ;  /* 0x0000001fff031219 */ /* 0x004fe20000011600 */
[----:B------:R-:W-:Y:S01]  /*7a40*/  IMAD R18, R160, UR4, RZ ;  /* 0x00000004a0127c24 */ /* 0x000fe2000f8e02ff */
[----:B------:R-:W5:Y:S01]  /*7a50*/  LD.E.128 R32, desc[UR36][R32.64] ;  /* 0x0000002420207980 */ /* 0x000f62000c101d00 */
[C---:B------:R-:W-:Y:S01]  /*7a60*/  IMAD.WIDE.U32 R20, R57.reuse, UR4, R20 ;  /* 0x0000000439147c25 */ /* 0x040fe2000f8e0014 */
[--C-:B------:R-:W-:Y:S01]  /*7a70*/  SHF.R.S32.HI R0, RZ, 0x1f, R3.reuse ;  /* 0x0000001fff007819 */ /* 0x100fe20000011403 */
[----:B------:R-:W-:Y:S01]  /*7a80*/  @!PT LDS RZ, [RZ] ;  /* 0x00000000fffff984 */ /* 0x000fe20000000800 */
[----:B------:R-:W-:Y:S01]  /*7a90*/  @!PT LDS RZ, [RZ] ;  /* 0x00000000fffff984 */ /* 0x000fe20000000800 */
[----:B------:R-:W-:Y:S01]  /*7aa0*/  @!PT LDS RZ, [RZ] ;  /* 0x00000000fffff984 */ /* 0x000fe20000000800 */
[----:B------:R-:W-:Y:S01]  /*7ab0*/  @!PT LDS RZ, [RZ] ;  /* 0x00000000fffff984 */ /* 0x000fe20000000800 */
[----:B------:R1:W-:Y:S06]  /*7ac0*/  MEMBAR.ALL.CTA ;  /* 0x0000000000007992 */ /* 0x0003ec0000008000 */
[----:B-1----:R-:W1:Y:S01]  /*7ad0*/  FENCE.VIEW.ASYNC.S ;  /* 0x00000000000073c6 */ /* 0x002e620000000000 */
[----:B------:R-:W-:Y:S01]  /*7ae0*/  IMAD R29, R57, UR5, R18 ;  /* 0x00000005391d7c24 */ /* 0x000fe2000f8e0212 */
[----:B------:R-:W-:Y:S01]  /*7af0*/  ULDC.64 UR4, c[0x0][0xae0] ;  /* 0x0002b80000047ab9 */ /* 0x000fe20000000a00 */
[----:B------:R-:W-:-:S02]  /*7b00*/  IMAD.MOV R31, RZ, RZ, -R3 ;  /* 0x000000ffff1f7224 */ /* 0x000fc400078e0a03 */
[----:B------:R-:W-:Y:S02]  /*7b10*/  IMAD.IADD R21, R21, 0x1, R29 ;  /* 0x0000000115157824 */ /* 0x000fe400078e021d */
[----:B------:R-:W-:Y:S02]  /*7b20*/  IMAD R0, R0, UR4, RZ ;  /* 0x0000000400007c24 */ /* 0x000fe4000f8e02ff */
[----:B------:R-:W-:Y:S02]  /*7b30*/  IMAD R29, R56, R31, R30 ;  /* 0x0000001f381d7224 */ /* 0x000fe400078e021e */
[C---:B------:R-:W-:Y:S02]  /*7b40*/  IMAD R31, R3.reuse, UR5, R0 ;  /* 0x00000005031f7c24 */ /* 0x040fe4000f8e0200 */
[----:B------:R-:W-:Y:S01]  /*7b50*/  IMAD.WIDE.U32 R20, R3, UR4, R20 ;  /* 0x0000000403147c25 */ /* 0x000fe2000f8e0014 */
[----:B------:R-:W-:Y:S01]  /*7b60*/  SHF.R.S32.HI R0, RZ, 0x1f, R29 ;  /* 0x0000001fff007819 */ /* 0x000fe2000001141d */
[----:B------:R-:W-:Y:S01]  /*7b70*/  ULDC.64 UR4, c[0x0][0xad8] ;  /* 0x0002b60000047ab9 */ /* 0x000fe20000000a00 */
[----:B------:R-:W-:Y:S01]  /*7b80*/  LEA R30, R23, R161, 0x7 ;  /* 0x000000a1171e7211 */ /* 0x000fe200078e38ff */
[----:B------:R-:W-:-:S02]  /*7b90*/  IMAD.IADD R21, R21, 0x1, R31 ;  /* 0x0000000115157824 */ /* 0x000fc400078e021f */
[----:B------:R-:W-:Y:S02]  /*7ba0*/  IMAD R18, R0, UR4, RZ ;  /* 0x0000000400127c24 */ /* 0x000fe4000f8e02ff */
[----:B------:R-:W-:Y:S01]  /*7bb0*/  IMAD.WIDE.U32 R20, R29, UR4, R20 ;  /* 0x000000041d147c25 */ /* 0x000fe2000f8e0014 */
[----:B------:R-:W-:-:S03]  /*7bc0*/  ISETP.GE.AND P2, PT, R30, R59, PT ;  /* 0x0000003b1e00720c */ /* 0x000fc60003f46270 */
[----:B------:R-:W-:Y:S01]  /*7bd0*/  IMAD R3, R29, UR5, R18 ;  /* 0x000000051d037c24 */ /* 0x000fe2000f8e0212 */
[----:B------:R-:W-:Y:S01]  /*7be0*/  ULDC.64 UR4, c[0x0][0xa80] ;  /* 0x0002a00000047ab9 */ /* 0x000fe20000000a00 */
[----:B------:R-:W-:Y:S01]  /*7bf0*/  VIADD R0, R30, 0x20 ;  /* 0x000000201e007836 */ /* 0x000fe20000000000 */
[----:B------:R-:W-:Y:S01]  /*7c00*/  LEA R18, P3, R20, UR4, 0x1 ;  /* 0x0000000414127c11 */ /* 0x000fe2000f8608ff */
[----:B------:R-:W-:Y:S02]  /*7c10*/  IMAD.IADD R3, R21, 0x1, R3 ;  /* 0x0000000115037824 */ /* 0x000fe400078e0203 */
[----:B0-----:R-:W-:Y:S01]  /*7c20*/  VIADD R28, R28, 0x2a820 ;  /* 0x0002a8201c1c7836 */ /* 0x001fe20000000000 */
[----:B------:R-:W-:Y:S02]  /*7c30*/  ISETP.GE.AND P0, PT, R0, R59, PT ;  /* 0x0000003b0000720c */ /* 0x000fe40003f06270 */
[----:B------:R-:W-:Y:S02]  /*7c40*/  IADD3 R0, R30, 0x40, RZ ;  /* 0x000000401e007810 */ /* 0x000fe40007ffe0ff */
[----:B------:R-:W-:-:S02]  /*7c50*/  LEA.HI.X R3, R20, UR5, R3, 0x1, P3 ;  /* 0x0000000514037c11 */ /* 0x000fc400098f0c03 */
[----:B------:R-:W-:Y:S01]  /*7c60*/  PRMT R28, RZ, 0x654, R28 ;  /* 0x00000654ff1c7816 */ /* 0x000fe2000000001c */
[----:B-1----:R0:W1:Y:S01]  /*7c70*/  SHFL.IDX PT, R22, R18, RZ, 0x181f ;  /* 0x00181fff12167589 */ /* 0x00206200000e0000 */
[----:B------:R-:W-:Y:S01]  /*7c80*/  ISETP.GE.AND P1, PT, R0, R59, PT ;  /* 0x0000003b0000720c */ /* 0x000fe20003f26270 */
[----:B------:R-:W-:Y:S01]  /*7c90*/  BSSY B1, `(.L_x_218) ;  /* 0x000000d000017945 */ /* 0x000fe20003800000 */
[----:B------:R0:W-:Y:S01]  /*7ca0*/  SYNCS.ARRIVE.TRANS64.RED.A1T0 RZ, [R28+URZ], RZ ;  /* 0x000000ff1cff79a7 */ /* 0x0001e2000810043f */
[----:B------:R0:W2:Y:S02]  /*7cb0*/  SHFL.IDX PT, R0, R3, RZ, 0x181f ;  /* 0x00181fff03007589 */ /* 0x0000a400000e0000 */
[----:B------:R-:W-:Y:S08]  /*7cc0*/  @P2 BRA `(.L_x_219) ;  /* 0x0000000000242947 */ /* 0x000ff00003800000 */
[----:B------:R-:W-:Y:S02]  /*7cd0*/  ULDC UR4, c[0x0][0xac8] ;  /* 0x0002b20000047ab9 */ /* 0x000fe40000000800 */
[----:B------:R-:W-:Y:S02]  /*7ce0*/  ISETP.GE.AND P2, PT, R2, UR4, PT ;  /* 0x0000000402007c0c */ /* 0x000fe4000bf46270 */
[----:B------:R-:W-:-:S11]  /*7cf0*/  ISETP.GE.AND P3, PT, R17, UR4, PT ;  /* 0x0000000411007c0c */ /* 0x000fd6000bf66270 */
[CC--:B-1----:R-:W-:Y:S02]  /*7d00*/  @!P2 LEA R20, P4, R2.reuse, R22.reuse, 0x1 ;  /* 0x000000160214a211 */ /* 0x0c2fe400078808ff */
[C---:B------:R-:W-:Y:S02]  /*7d10*/  @!P3 LEA R22, P5, R17.reuse, R22, 0x1 ;  /* 0x000000161116b211 */ /* 0x040fe400078a08ff */
[-C--:B--2---:R-:W-:Y:S02]  /*7d20*/  @!P2 LEA.HI.X R21, R2, R0.reuse, R170, 0x1, P4 ;  /* 0x000000000215a211 */ /* 0x084fe400020f0caa */
[----:B------:R-:W-:-:S03]  /*7d30*/  @!P3 LEA.HI.X R23, R17, R0, R169, 0x1, P5 ;  /* 0x000000001117b211 */ /* 0x000fc600028f0ca9 */
[----:B-----5:R3:W-:Y:S04]  /*7d40*/  @!P2 ST.E.128 desc[UR36][R20.64], R24 ;  /* 0x000000181400a985 */ /* 0x0207e8000c101d24 */
[----:B------:R3:W-:Y:S02]  /*7d50*/  @!P3 ST.E.128 desc[UR36][R22.64], R44 ;  /* 0x0000002c1600b985 */ /* 0x0007e4000c101d24 */
.L_x_219:
[----:B------:R-:W-:Y:S05]  /*7d60*/  BSYNC B1 ;  /* 0x0000000000017941 */ /* 0x000fea0003800000 */
.L_x_218:
[----:B--2---:R2:W4:Y:S01]  /*7d70*/  SHFL.IDX PT, R0, R3, 0x1, 0x181f ;  /* 0x00381f0003007f89 */ /* 0x00452200000e0000 */
[----:B------:R-:W-:Y:S03]  /*7d80*/  BSSY B1, `(.L_x_220) ;  /* 0x000000c000017945 */ /* 0x000fe60003800000 */
[----:B-1-3--:R2:W1:Y:S01]  /*7d90*/  SHFL.IDX PT, R22, R18, 0x1, 0x181f ;  /* 0x00381f0012167f89 */ /* 0x00a46200000e0000 */
[----:B------:R-:W-:Y:S05]  /*7da0*/  @P0 BRA `(.L_x_221) ;  /* 0x0000000000240947 */ /* 0x000fea0003800000 */
[----:B------:R-:W-:Y:S02]  /*7db0*/  ULDC UR4, c[0x0][0xac8] ;  /* 0x0002b20000047ab9 */ /* 0x000fe40000000800 */
[----:B------:R-:W-:Y:S02]  /*7dc0*/  ISETP.GE.AND P3, PT, R2, UR4, PT ;  /* 0x0000000402007c0c */ /* 0x000fe4000bf66270 */
[----:B------:R-:W-:-:S11]  /*7dd0*/  ISETP.GE.AND P4, PT, R17, UR4, PT ;  /* 0x0000000411007c0c */ /* 0x000fd6000bf86270 */
[CC--:B-1----:R-:W-:Y:S02]  /*7de0*/  @!P3 LEA R20, P0, R2.reuse, R22.reuse, 0x1 ;  /* 0x000000160214b211 */ /* 0x0c2fe400078008ff */
[C---:B------:R-:W-:Y:S02]  /*7df0*/  @!P4 LEA R22, P2, R17.reuse, R22, 0x1 ;  /* 0x000000161116c211 */ /* 0x040fe400078408ff */
[-C--:B----4-:R-:W-:Y:S02]  /*7e00*/  @!P3 LEA.HI.X R21, R2, R0.reuse, R170, 0x1, P0 ;  /* 0x000000000215b211 */ /* 0x090fe400000f0caa */
[----:B------:R-:W-:-:S03]  /*7e10*/  @!P4 LEA.HI.X R23, R17, R0, R169, 0x1, P2 ;  /* 0x000000001117c211 */ /* 0x000fc600010f0ca9 */
[----:B-----5:R3:W-:Y:S04]  /*7e20*/  @!P3 ST.E.128 desc[UR36][R20.64], R12 ;  /* 0x0000000c1400b985 */ /* 0x0207e8000c101d24 */
[----:B------:R3:W-:Y:S02]  /*7e30*/  @!P4 ST.E.128 desc[UR36][R22.64], R40 ;  /* 0x000000281600c985 */ /* 0x0007e4000c101d24 */
.L_x_221:
[----:B------:R-:W-:Y:S05]  /*7e40*/  BSYNC B1 ;  /* 0x0000000000017941 */ /* 0x000fea0003800000 */
.L_x_220:
[----:B----4-:R4:W0:Y:S01]  /*7e50*/  SHFL.IDX PT, R0, R3, 0x2, 0x181f ;  /* 0x00581f0003007f89 */ /* 0x01082200000e0000 */
[----:B------:R-:W-:Y:S03]  /*7e60*/  BSSY B1, `(.L_x_222) ;  /* 0x000000c000017945 */ /* 0x000fe60003800000 */
[----:B---3-5:R4:W3:Y:S01]  /*7e70*/  SHFL.IDX PT, R14, R18, 0x2, 0x181f ;  /* 0x00581f00120e7f89 */ /* 0x0288e200000e0000 */
[----:B------:R-:W-:Y:S05]  /*7e80*/  @P1 BRA `(.L_x_223) ;  /* 0x0000000000241947 */ /* 0x000fea0003800000 */
[----:B------:R-:W-:Y:S02]  /*7e90*/  ULDC UR4, c[0x0][0xac8] ;  /* 0x0002b20000047ab9 */ /* 0x000fe40000000800 */
[----:B------:R-:W-:Y:S02]  /*7ea0*/  ISETP.GE.AND P2, PT, R2, UR4, PT ;  /* 0x0000000402007c0c */ /* 0x000fe4000bf46270 */
[----:B------:R-:W-:-:S11]  /*7eb0*/  ISETP.GE.AND P3, PT, R17, UR4, PT ;  /* 0x0000000411007c0c */ /* 0x000fd6000bf66270 */
[CC--:B---3--:R-:W-:Y:S02]  /*7ec0*/  @!P2 LEA R12, P0, R2.reuse, R14.reuse, 0x1 ;  /* 0x0000000e020ca211 */ /* 0x0c8fe400078008ff */
[C---:B------:R-:W-:Y:S02]  /*7ed0*/  @!P3 LEA R14, P1, R17.reuse, R14, 0x1 ;  /* 0x0000000e110eb211 */ /* 0x040fe400078208ff */
[-C--:B0-----:R-:W-:Y:S02]  /*7ee0*/  @!P2 LEA.HI.X R13, R2, R0.reuse, R170, 0x1, P0 ;  /* 0x00000000020da211 */ /* 0x081fe400000f0caa */
[----:B------:R-:W-:-:S03]  /*7ef0*/  @!P3 LEA.HI.X R15, R17, R0, R169, 0x1, P1 ;  /* 0x00000000110fb211 */ /* 0x000fc600008f0ca9 */
[----:B------:R0:W-:Y:S04]  /*7f00*/  @!P2 ST.E.128 desc[UR36][R12.64], R4 ;  /* 0x000000040c00a985 */ /* 0x0001e8000c101d24 */
[----:B------:R0:W-:Y:S02]  /*7f10*/  @!P3 ST.E.128 desc[UR36][R14.64], R36 ;  /* 0x000000240e00b985 */ /* 0x0001e4000c101d24 */
.L_x_223:
[----:B------:R-:W-:Y:S05]  /*7f20*/  BSYNC B1 ;  /* 0x0000000000017941 */ /* 0x000fea0003800000 */
.L_x_222:
[----:B0-----:R-:W-:Y:S01]  /*7f30*/  VIADD R0, R30, 0x60 ;  /* 0x000000601e007836 */ /* 0x001fe20000000000 */
[----:B--2-4-:R-:W0:Y:S04]  /*7f40*/  SHFL.IDX PT, R3, R3, 0x3, 0x181f ;  /* 0x00781f0003037f89 */ /* 0x014e2800000e0000 */
[----:B------:R-:W-:Y:S01]  /*7f50*/  ISETP.GE.AND P0, PT, R0, R59, PT ;  /* 0x0000003b0000720c */ /* 0x000fe20003f06270 */
[----:B------:R-:W2:-:S12]  /*7f60*/  SHFL.IDX PT, R18, R18, 0x3, 0x181f ;  /* 0x00781f0012127f89 */ /* 0x000e9800000e0000 */
[----:B------:R-:W-:Y:S05]  /*7f70*/  @P0 BRA `(.L_x_224) ;  /* 0x0000000800dc0947 */ /* 0x000fea0003800000 */
[----:B------:R-:W-:Y:S02]  /*7f80*/  ULDC UR4, c[0x0][0xac8] ;  /* 0x0002b20000047ab9 */ /* 0x000fe40000000800 */
[----:B------:R-:W-:-:S13]  /*7f90*/  ISETP.GE.AND P1, PT, R2, UR4, PT ;  /* 0x0000000402007c0c */ /* 0x000fda000bf26270 */
[----:B--2---:R-:W-:-:S04]  /*7fa0*/  @!P1 LEA R4, P0, R2, R18, 0x1 ;  /* 0x0000001202049211 */ /* 0x004fc800078008ff */
[----:B0-----:R-:W-:Y:S02]  /*7fb0*/  @!P1 LEA.HI.X R5, R2, R3, R170, 0x1, P0 ;  /* 0x0000000302059211 */ /* 0x001fe400000f0caa */
[----:B------:R-:W-:-:S03]  /*7fc0*/  ISETP.GE.AND P0, PT, R17, UR4, PT ;  /* 0x0000000411007c0c */ /* 0x000fc6000bf06270 */
[----:B------:R0:W-:Y:S10]  /*7fd0*/  @!P1 ST.E.128 desc[UR36][R4.64], R8 ;  /* 0x0000000804009985 */ /* 0x0001f4000c101d24 */
[----:B------:R-:W-:Y:S05]  /*7fe0*/  @P0 BRA `(.L_x_224) ;  /* 0x0000000800c00947 */ /* 0x000fea0003800000 */
[----:B0-----:R-:W-:-:S04]  /*7ff0*/  LEA R4, P0, R17, R18, 0x1 ;  /* 0x0000001211047211 */ /* 0x001fc800078008ff */
[----:B------:R-:W-:-:S05]  /*8000*/  LEA.HI.X R5, R17, R3, R169, 0x1, P0 ;  /* 0x0000000311057211 */ /* 0x000fca00000f0ca9 */
[----:B------:R0:W-:Y:S01]  /*8010*/  ST.E.128 desc[UR36][R4.64], R32 ;  /* 0x0000002004007985 */ /* 0x0001e2000c101d24 */
[----:B------:R-:W-:Y:S05]  /*8020*/  BRA `(.L_x_224) ;  /* 0x0000000800b07947 */ /* 0x000fea0003800000 */
.L_x_216:
[----:B------:R-:W2:Y:S01]  /*8030*/  LDC.64 R6, c[0x0][0xc00] ;  /* 0x00030000ff067b82 */ /* 0x000ea20000000a00 */
[----:B------:R-:W-:Y:S01]  /*8040*/  ULDC.64 UR4, c[0x0][0xc08] ;  /* 0x0003020000047ab9 */ /* 0x000fe20000000a00 */
[----:B------:R-:W-:-:S06]  /*8050*/  IMAD.MOV.U32 R3, RZ, RZ, RZ ;  /* 0x000000ffff037224 */ /* 0x000fcc00078e00ff */
[----:B------:R-:W3:Y:S01]  /*8060*/  LDC.64 R4, c[0x0][0xc00] ;  /* 0x00030000ff047b82 */ /* 0x000ee20000000a00 */
[----:B------:R-:W-:-:S04]  /*8070*/  ISETP.NE.U32.AND P1, PT, RZ, UR4, PT ;  /* 0x00000004ff007c0c */ /* 0x000fc8000bf25070 */
[----:B------:R-:W-:-:S03]  /*8080*/  ISETP.NE.AND.EX P1, PT, RZ, UR5, PT, P1 ;  /* 0x00000005ff007c0c */ /* 0x000fc6000bf25310 */
[----:B------:R-:W4:Y:S01]  /*8090*/  LDC R25, c[0x0][0xbe8] ;  /* 0x0002fa00ff197b82 */ /* 0x000f220000000800 */
[----:B--2---:R-:W-:-:S04]  /*80a0*/  ISETP.NE.U32.AND P0, PT, R6, RZ, PT ;  /* 0x000000ff0600720c */ /* 0x004fc80003f05070 */
[----:B------:R-:W-:Y:S01]  /*80b0*/  ISETP.NE.AND.EX P0, PT, R7, RZ, PT, P0 ;  /* 0x000000ff0700720c */ /* 0x000fe20003f05300 */
[----:B---3--:R-:W-:-:S04]  /*80c0*/  IMAD.WIDE R6, R18, 0x4, R4 ;  /* 0x0000000412067825 */ /* 0x008fc800078e0204 */
[----:B------:R-:W2:Y:S01]  /*80d0*/  @P1 LDC.64 R4, c[0x0][0xc08] ;  /* 0x00030200ff041b82 */ /* 0x000ea20000000a00 */
[----:B------:R-:W-:Y:S02]  /*80e0*/  ULDC UR4, c[0x0][0xa88] ;  /* 0x0002a20000047ab9 */ /* 0x000fe40000000800 */
[----:B------:R-:W-:-:S05]  /*80f0*/  MOV R0, UR4 ;  /* 0x0000000400007c02 */ /* 0x000fca0008000f00 */
[----:B------:R3:W5:Y:S01]  /*8100*/  @P0 LDG.E R3, desc[UR36][R6.64] ;  /* 0x0000002406030981 */ /* 0x000762000c1e1900 */
[----:B--2---:R-:W-:-:S05]  /*8110*/  @P1 IMAD.WIDE R4, R18, 0x4, R4 ;  /* 0x0000000412041825 */ /* 0x004fca00078e0204 */
[----:B------:R3:W5:Y:S01]  /*8120*/  @P1 LDG.E R0, desc[UR36][R4.64] ;  /* 0x0000002404001981 */ /* 0x000762000c1e1900 */
[----:B----4-:R-:W-:Y:S02]  /*8130*/  ISETP.NE.AND P2, PT, R25, 0x1, PT ;  /* 0x000000011900780c */ /* 0x010fe40003f45270 */
[----:B------:R-:W-:-:S11]  /*8140*/  ISETP.GE.AND P3, PT, R171, 0x80, PT ;  /* 0x00000080ab00780c */ /* 0x000fd60003f66270 */
[----:B------:R-:W2:Y:S08]  /*8150*/  @P2 LDC R14, c[0x0][0xbec] ;  /* 0x0002fb00ff0e2b82 */ /* 0x000eb00000000800 */
[----:B------:R-:W4:Y:S01]  /*8160*/  @P2 LDC R27, c[0x0][0xbf0] ;  /* 0x0002fc00ff1b2b82 */ /* 0x000f220000000800 */
[----:B---3--:R-:W-:Y:S05]  /*8170*/  @P1 BRA `(.L_x_225) ;  /* 0x0000000000101947 */ /* 0x008fea0003800000 */
[----:B------:R-:W-:Y:S05]  /*8180*/  @!P0 BRA `(.L_x_225) ;  /* 0x00000000000c8947 */ /* 0x000fea0003800000 */
[----:B------:R-:W3:Y:S04]  /*8190*/  LDG.E R5, desc[UR36][R6.64] ;  /* 0x0000002406057981 */ /* 0x000ee8000c1e1900 */
[----:B-----5:R-:W3:Y:S02]  /*81a0*/  LDG.E R0, desc[UR36][R6.64+0x4] ;  /* 0x0000042406007981 */ /* 0x020ee4000c1e1900 */
[----:B---3--:R-:W-:-:S07]  /*81b0*/  IMAD.IADD R0, R0, 0x1, -R5 ;  /* 0x0000000100007824 */ /* 0x008fce00078e0a05 */
.L_x_225:
[----:B------:R-:W-:Y:S01]  /*81c0*/  BSSY B1, `(.L_x_226) ;  /* 0x000002e000017945 */ /* 0x000fe20003800000 */
[----:B------:R-:W-:Y:S02]  /*81d0*/  SHF.R.S32.HI R12, RZ, 0x1f, R22 ;  /* 0x0000001fff0c7819 */ /* 0x000fe40000011416 */
[----:B------:R-:W-:Y:S02]  /*81e0*/  SEL R13, R18, RZ, !P0 ;  /* 0x000000ff120d7207 */ /* 0x000fe40004000000 */
[----:B------:R-:W-:Y:S02]  /*81f0*/  SEL R160, R160, RZ, !P0 ;  /* 0x000000ffa0a07207 */ /* 0x000fe40004000000 */
[----:B-----5:R-:W-:Y:S01]  /*8200*/  SHF.R.S32.HI R10, RZ, 0x1f, R3 ;  /* 0x0000001fff0a7819 */ /* 0x020fe20000011403 */
[----:B------:R-:W-:Y:S06]  /*8210*/  @P3 BRA `(.L_x_227) ;  /* 0x0000000000a03947 */ /* 0x000fec0003800000 */
[----:B------:R-:W3:Y:S01]  /*8220*/  S2R R4, SR_TID.X ;  /* 0x0000000000047919 */ /* 0x000ee20000002100 */
[----:B------:R-:W5:Y:S02]  /*8230*/  LDC R11, c[0x0][0xbe8] ;  /* 0x0002fa00ff0b7b82 */ /* 0x000f640000000800 */
[----:B-----5:R-:W-:Y:S02]  /*8240*/  IMAD R5, R0, R11, RZ ;  /* 0x0000000b00057224 */ /* 0x020fe400078e02ff */
[----:B---3--:R-:W-:-:S04]  /*8250*/  IMAD R4, R23, 0x80, R4 ;  /* 0x0000008017047824 */ /* 0x008fc800078e0204 */
[----:B------:R-:W-:-:S05]  /*8260*/  VIADD R8, R4, 0xffffff80 ;  /* 0xffffff8004087836 */ /* 0x000fca0000000000 */
[----:B------:R-:W-:-:S13]  /*8270*/  ISETP.GE.AND P0, PT, R8, R5, PT ;  /* 0x000000050800720c */ /* 0x000fda0003f06270 */
[----:B------:R-:W-:Y:S05]  /*8280*/  @P0 BRA `(.L_x_227) ;  /* 0x0000000000840947 */ /* 0x000fea0003800000 */
[----:B------:R-:W-:Y:S01]  /*8290*/  ISETP.NE.AND P0, PT, R11, 0x1, PT ;  /* 0x000000010b00780c */ /* 0x000fe20003f05270 */
[----:B------:R-:W-:Y:S01]  /*82a0*/  ULDC.64 UR4, c[0x0][0xb90] ;  /* 0x0002e40000047ab9 */ /* 0x000fe20000000a00 */
[----:B------:R-:W-:Y:S01]  /*82b0*/  IMAD.MOV.U32 R4, RZ, RZ, R3 ;  /* 0x000000ffff047224 */ /* 0x000fe200078e0003 */
[----:B------:R-:W-:Y:S01]  /*82c0*/  MOV R7, R8 ;  /* 0x0000000800077202 */ /* 0x000fe20000000f00 */
[----:B------:R-:W-:Y:S02]  /*82d0*/  IMAD R9, R12, UR4, RZ ;  /* 0x000000040c097c24 */ /* 0x000fe4000f8e02ff */
[----:B------:R-:W-:Y:S02]  /*82e0*/  IMAD.MOV.U32 R5, RZ, RZ, R10 ;  /* 0x000000ffff057224 */ /* 0x000fe400078e000a */
[C---:B------:R-:W-:Y:S02]  /*82f0*/  IMAD R9, R22.reuse, UR5, R9 ;  /* 0x0000000516097c24 */ /* 0x040fe4000f8e0209 */
[----:B------:R-:W-:Y:S01]  /*8300*/  IMAD.WIDE.U32 R4, R22, UR4, R4 ;  /* 0x0000000416047c25 */ /* 0x000fe2000f8e0004 */
[----:B------:R-:W-:-:S02]  /*8310*/  ULDC.64 UR4, c[0x0][0xb98] ;  /* 0x0002e60000047ab9 */ /* 0x000fc40000000a00 */
[----:B------:R-:W3:Y:S01]  /*8320*/  @P0 LDC R15, c[0x0][0xbec] ;  /* 0x0002fb00ff0f0b82 */ /* 0x000ee20000000800 */
[----:B------:R-:W-:Y:S02]  /*8330*/  IMAD.IADD R5, R5, 0x1, R9 ;  /* 0x0000000105057824 */ /* 0x000fe400078e0209 */
[----:B------:R-:W-:-:S05]  /*8340*/  IMAD.WIDE.U32 R4, R13, UR4, R4 ;  /* 0x000000040d047c25 */ /* 0x000fca000f8e0004 */
[----:B------:R-:W5:Y:S01]  /*8350*/  @P0 LDC R21, c[0x0][0xbf0] ;  /* 0x0002fc00ff150b82 */ /* 0x000f620000000800 */
[----:B---3--:R-:W-:-:S05]  /*8360*/  @P0 IMAD.HI.U32 R6, R8, R15, RZ ;  /* 0x0000000f08060227 */ /* 0x008fca00078e00ff */
[----:B-----5:R-:W-:Y:S01]  /*8370*/  @P0 SHF.R.U32.HI R7, RZ, R21, R6 ;  /* 0x00000015ff070219 */ /* 0x020fe20000011606 */
[----:B------:R-:W-:-:S03]  /*8380*/  IMAD R6, R160, UR4, RZ ;  /* 0x00000004a0067c24 */ /* 0x000fc6000f8e02ff */
[C---:B------:R-:W-:Y:S02]  /*8390*/  IADD3 R9, -R7.reuse, RZ, RZ ;  /* 0x000000ff07097210 */ /* 0x040fe40007ffe1ff */
[----:B------:R-:W-:-:S03]  /*83a0*/  IADD3 R4, P0, R7, R4, RZ ;  /* 0x0000000407047210 */ /* 0x000fc60007f1e0ff */
[----:B------:R-:W-:Y:S01]  /*83b0*/  IMAD R9, R11, R9, R8 ;  /* 0x000000090b097224 */ /* 0x000fe200078e0208 */
[----:B------:R-:W-:Y:S01]  /*83c0*/  SHF.R.S32.HI R11, RZ, 0x1f, R7 ;  /* 0x0000001fff0b7819 */ /* 0x000fe20000011407 */
[----:B------:R-:W-:Y:S01]  /*83d0*/  IMAD R8, R13, UR5, R6 ;  /* 0x000000050d087c24 */ /* 0x000fe2000f8e0206 */
[----:B------:R-:W-:Y:S02]  /*83e0*/  ULDC.64 UR4, c[0x0][0xb88] ;  /* 0x0002e20000047ab9 */ /* 0x000fe40000000a00 */
[----:B------:R-:W-:Y:S02]  /*83f0*/  SHF.R.S32.HI R6, RZ, 0x1f, R9 ;  /* 0x0000001fff067819 */ /* 0x000fe40000011409 */
[----:B------:R-:W-:-:S03]  /*8400*/  IADD3.X R5, R11, R5, R8, P0, !PT ;  /* 0x000000050b057210 */ /* 0x000fc600007fe408 */
[----:B------:R-:W-:Y:S02]  /*8410*/  IMAD R6, R6, UR4, RZ ;  /* 0x0000000406067c24 */ /* 0x000fe4000f8e02ff */
[----:B------:R-:W-:-:S04]  /*8420*/  IMAD.WIDE.U32 R4, R9, UR4, R4 ;  /* 0x0000000409047c25 */ /* 0x000fc8000f8e0004 */
[----:B------:R-:W-:Y:S01]  /*8430*/  IMAD R7, R9, UR5, R6 ;  /* 0x0000000509077c24 */ /* 0x000fe2000f8e0206 */
[----:B------:R-:W-:Y:S02]  /*8440*/  ULDC.64 UR4, c[0x0][0xb50] ;  /* 0x0002d40000047ab9 */ /* 0x000fe40000000a00 */
[----:B------:R-:W-:Y:S01]  /*8450*/  LEA R6, P0, R4, UR4, 0x2 ;  /* 0x0000000404067c11 */ /* 0x000fe2000f8010ff */
[----:B------:R-:W-:-:S05]  /*8460*/  IMAD.IADD R5, R5, 0x1, R7 ;  /* 0x0000000105057824 */ /* 0x000fca00078e0207 */
[----:B------:R-:W-:Y:S01]  /*8470*/  LEA.HI.X R7, R4, UR5, R5, 0x2, P0 ;  /* 0x0000000504077c11 */ /* 0x000fe200080f1405 */
[----:B------:R-:W-:-:S05]  /*8480*/  IMAD.MOV.U32 R5, RZ, RZ, -0x800000 ;  /* 0xff800000ff057424 */ /* 0x000fca00078e00ff */
[----:B------:R3:W-:Y:S02]  /*8490*/  STG.E desc[UR36][R6.64], R5 ;  /* 0x0000000506007986 */ /* 0x0007e4000c101924 */
.L_x_227:
[----:B------:R-:W-:Y:S05]  /*84a0*/  BSYNC B1 ;  /* 0x0000000000017941 */ /* 0x000fea0003800000 */
.L_x_226:
[----:B------:R-:W-:Y:S01]  /*84b0*/  ULDC.64 UR4, c[0x0][0xaa0] ;  /* 0x0002a80000047ab9 */ /* 0x000fe20000000a00 */
[----:B---3--:R-:W-:Y:S01]  /*84c0*/  IMAD R6, R19, 0x20, R161 ;  /* 0x0000002013067824 */ /* 0x008fe200078e02a1 */
[----:B------:R-:W-:Y:S01]  /*84d0*/  BSSY B1, `(.L_x_228) ;  /* 0x0000037000017945 */ /* 0x000fe20003800000 */
[----:B------:R-:W-:Y:S02]  /*84e0*/  IMAD R4, R10, UR4, RZ ;  /* 0x000000040a047c24 */ /* 0x000fe4000f8e02ff */
[----:B------:R-:W-:Y:S02]  /*84f0*/  IMAD R9, R23, 0x80, R6 ;  /* 0x0000008017097824 */ /* 0x000fe400078e0206 */
[C---:B------:R-:W-:Y:S02]  /*8500*/  IMAD R7, R3.reuse, UR5, R4 ;  /* 0x0000000503077c24 */ /* 0x040fe4000f8e0204 */
[----:B------:R-:W-:Y:S01]  /*8510*/  IMAD.WIDE.U32 R4, R3, UR4, RZ ;  /* 0x0000000403047c25 */ /* 0x000fe2000f8e00ff */
[----:B------:R-:W-:-:S03]  /*8520*/  ULDC.64 UR4, c[0x0][0xae8] ;  /* 0x0002ba0000047ab9 */ /* 0x000fc60000000a00 */
[----:B--2---:R-:W-:Y:S01]  /*8530*/  @P2 IMAD.HI.U32 R6, R9, R14, RZ ;  /* 0x0000000e09062227 */ /* 0x004fe200078e00ff */
[----:B------:R-:W-:-:S03]  /*8540*/  IADD3 R5, R5, R7, RZ ;  /* 0x0000000705057210 */ /* 0x000fc60007ffe0ff */
[----:B------:R-:W-:Y:S02]  /*8550*/  IMAD R7, R12, UR4, RZ ;  /* 0x000000040c077c24 */ /* 0x000fe4000f8e02ff */
[----:B------:R-:W-:-:S04]  /*8560*/  IMAD.WIDE.U32 R4, R22, UR4, R4 ;  /* 0x0000000416047c25 */ /* 0x000fc8000f8e0004 */
[----:B------:R-:W-:Y:S01]  /*8570*/  IMAD R7, R22, UR5, R7 ;  /* 0x0000000516077c24 */ /* 0x000fe2000f8e0207 */
[----:B------:R-:W-:Y:S01]  /*8580*/  ULDC.64 UR4, c[0x0][0xaf0] ;  /* 0x0002bc0000047ab9 */ /* 0x000fe20000000a00 */
[----:B------:R-:W-:Y:S01]  /*8590*/  IMAD.MOV.U32 R3, RZ, RZ, R9 ;  /* 0x000000ffff037224 */ /* 0x000fe200078e0009 */
[----:B----4-:R-:W-:Y:S01]  /*85a0*/  @P2 SHF.R.U32.HI R3, RZ, R27, R6 ;  /* 0x0000001bff032219 */ /* 0x010fe20000011606 */
[----:B------:R-:W-:Y:S02]  /*85b0*/  IMAD R8, R160, UR4, RZ ;  /* 0x00000004a0087c24 */ /* 0x000fe4000f8e02ff */
[----:B------:R-:W-:Y:S01]  /*85c0*/  IMAD.IADD R5, R5, 0x1, R7 ;  /* 0x0000000105057824 */ /* 0x000fe200078e0207 */
[----:B------:R-:W-:Y:S01]  /*85d0*/  SHF.R.S32.HI R6, RZ, 0x1f, R3 ;  /* 0x0000001fff067819 */ /* 0x000fe20000011403 */
[----:B------:R-:W-:Y:S01]  /*85e0*/  IMAD R7, R13, UR5, R8 ;  /* 0x000000050d077c24 */ /* 0x000fe2000f8e0208 */
[----:B------:R-:W-:Y:S01]  /*85f0*/  IADD3 R8, -R3, RZ, RZ ;  /* 0x000000ff03087210 */ /* 0x000fe20007ffe1ff */
[----:B------:R-:W-:Y:S01]  /*8600*/  IMAD.WIDE.U32 R4, R13, UR4, R4 ;  /* 0x000000040d047c25 */ /* 0x000fe2000f8e0004 */
[----:B------:R-:W-:-:S03]  /*8610*/  ULDC.64 UR4, c[0x0][0xae0] ;  /* 0x0002b80000047ab9 */ /* 0x000fc60000000a00 */
[----:B------:R-:W-:Y:S02]  /*8620*/  IMAD.IADD R5, R5, 0x1, R7 ;  /* 0x0000000105057824 */ /* 0x000fe400078e0207 */
[----:B------:R-:W-:Y:S02]  /*8630*/  IMAD R6, R6, UR4, RZ ;  /* 0x0000000406067c24 */ /* 0x000fe4000f8e02ff */
[----:B------:R-:W-:Y:S02]  /*8640*/  IMAD R7, R25, R8, R9 ;  /* 0x0000000819077224 */ /* 0x000fe400078e0209 */
[C---:B------:R-:W-:Y:S02]  /*8650*/  IMAD R9, R3.reuse, UR5, R6 ;  /* 0x0000000503097c24 */ /* 0x040fe4000f8e0206 */
[----:B------:R-:W-:Y:S01]  /*8660*/  IMAD.WIDE.U32 R4, R3, UR4, R4 ;  /* 0x0000000403047c25 */ /* 0x000fe2000f8e0004 */
[----:B------:R-:W-:Y:S01]  /*8670*/  SHF.R.S32.HI R3, RZ, 0x1f, R7 ;  /* 0x0000001fff037819 */ /* 0x000fe20000011407 */
[----:B------:R-:W-:-:S02]  /*8680*/  ULDC.64 UR4, c[0x0][0xad8] ;  /* 0x0002b60000047ab9 */ /* 0x000fc40000000a00 */
[----:B------:R-:W-:Y:S02]  /*8690*/  IMAD.IADD R5, R5, 0x1, R9 ;  /* 0x0000000105057824 */ /* 0x000fe400078e0209 */
[----:B------:R-:W-:Y:S02]  /*86a0*/  IMAD R6, R3, UR4, RZ ;  /* 0x0000000403067c24 */ /* 0x000fe4000f8e02ff */
[----:B------:R-:W-:Y:S02]  /*86b0*/  IMAD R8, R23, 0x80, R161 ;  /* 0x0000008017087824 */ /* 0x000fe400078e02a1 */
[----:B------:R-:W-:Y:S02]  /*86c0*/  IMAD R25, R0, R25, RZ ;  /* 0x0000001900197224 */ /* 0x000fe400078e02ff */
[C---:B------:R-:W-:Y:S01]  /*86d0*/  IMAD R3, R7.reuse, UR5, R6 ;  /* 0x0000000507037c24 */ /* 0x040fe2000f8e0206 */
[C---:B------:R-:W-:Y:S01]  /*86e0*/  IADD3 R0, R8.reuse, 0x20, RZ ;  /* 0x0000002008007810 */ /* 0x040fe20007ffe0ff */
[----:B------:R-:W-:Y:S01]  /*86f0*/  IMAD.WIDE.U32 R4, R7, UR4, R4 ;  /* 0x0000000407047c25 */ /* 0x000fe2000f8e0004 */
[-C--:B------:R-:W-:Y:S01]  /*8700*/  ISETP.GE.AND P2, PT, R8, R25.reuse, PT ;  /* 0x000000190800720c */ /* 0x080fe20003f46270 */
[----:B------:R-:W-:Y:S01]  /*8710*/  ULDC.64 UR4, c[0x0][0xa80] ;  /* 0x0002a00000047ab9 */ /* 0x000fe20000000a00 */
[----:B------:R-:W-:Y:S01]  /*8720*/  ISETP.GE.AND P1, PT, R0, R25, PT ;  /* 0x000000190000720c */ /* 0x000fe20003f26270 */
[----:B------:R-:W-:Y:S01]  /*8730*/  IMAD.IADD R3, R5, 0x1, R3 ;  /* 0x0000000105037824 */ /* 0x000fe200078e0203 */
[----:B------:R-:W-:Y:S01]  /*8740*/  LEA R6, P3, R4, UR4, 0x1 ;  /* 0x0000000404067c11 */ /* 0x000fe2000f8608ff */
[----:B------:R-:W-:-:S03]  /*8750*/  VIADD R0, R8, 0x40 ;  /* 0x0000004008007836 */ /* 0x000fc60000000000 */
[----:B------:R-:W-:Y:S02]  /*8760*/  LEA.HI.X R3, R4, UR5, R3, 0x1, P3 ;  /* 0x0000000504037c11 */ /* 0x000fe400098f0c03 */
[----:B------:R-:W-:Y:S01]  /*8770*/  ISETP.GE.AND P0, PT, R0, R25, PT ;  /* 0x000000190000720c */ /* 0x000fe20003f06270 */
[----:B------:R2:W3:Y:S04]  /*8780*/  SHFL.IDX PT, R4, R6, RZ, 0x181f ;  /* 0x00181fff06047589 */ /* 0x0004e800000e0000 */
[----:B------:R2:W4:Y:S01]  /*8790*/  SHFL.IDX PT, R0, R3, RZ, 0x181f ;  /* 0x00181fff03007589 */ /* 0x00052200000e0000 */
[----:B------:R-:W-:Y:S07]  /*87a0*/  @P2 BRA `(.L_x_229) ;  /* 0x0000000000242947 */ /* 0x000fee0003800000 */
[----:B------:R-:W-:Y:S02]  /*87b0*/  ULDC UR4, c[0x0][0xac8] ;  /* 0x0002b20000047ab9 */ /* 0x000fe40000000800 */
[----:B------:R-:W-:Y:S02]  /*87c0*/  ISETP.GE.AND P4, PT, R2, UR4, PT ;  /* 0x0000000402007c0c */ /* 0x000fe4000bf86270 */
[----:B------:R-:W-:-:S11]  /*87d0*/  ISETP.GE.AND P5, PT, R17, UR4, PT ;  /* 0x0000000411007c0c */ /* 0x000fd6000bfa6270 */
[CC--:B---3--:R-:W-:Y:S02]  /*87e0*/  @!P4 LEA R10, P2, R2.reuse, R4.reuse, 0x1 ;  /* 0x00000004020ac211 */ /* 0x0c8fe400078408ff */
[C---:B------:R-:W-:Y:S02]  /*87f0*/  @!P5 LEA R4, P3, R17.reuse, R4, 0x1 ;  /* 0x000000041104d211 */ /* 0x040fe400078608ff */
[-C--:B----4-:R-:W-:Y:S02]  /*8800*/  @!P4 LEA.HI.X R11, R2, R0.reuse, R170, 0x1, P2 ;  /* 0x00000000020bc211 */ /* 0x090fe400010f0caa */
[----:B------:R-:W-:-:S03]  /*8810*/  @!P5 LEA.HI.X R5, R17, R0, R169, 0x1, P3 ;  /* 0x000000001105d211 */ /* 0x000fc600018f0ca9 */
[----:B------:R3:W-:Y:S04]  /*8820*/  @!P4 ST.E.128 desc[UR36][R10.64], RZ ;  /* 0x000000ff0a00c985 */ /* 0x0007e8000c101d24 */
[----:B------:R3:W-:Y:S02]  /*8830*/  @!P5 ST.E.128 desc[UR36][R4.64], RZ ;  /* 0x000000ff0400d985 */ /* 0x0007e4000c101d24 */
.L_x_229:
[----:B------:R-:W-:Y:S05]  /*8840*/  BSYNC B1 ;  /* 0x0000000000017941 */ /* 0x000fea0003800000 */
.L_x_228:
[----:B----4-:R4:W0:Y:S01]  /*8850*/  SHFL.IDX PT, R0, R3, 0x1, 0x181f ;  /* 0x00381f0003007f89 */ /* 0x01082200000e0000 */
[----:B------:R-:W-:Y:S03]  /*8860*/  BSSY B1, `(.L_x_230) ;  /* 0x000000c000017945 */ /* 0x000fe60003800000 */
[----:B---3--:R4:W3:Y:S01]  /*8870*/  SHFL.IDX PT, R4, R6, 0x1, 0x181f ;  /* 0x00381f0006047f89 */ /* 0x0088e200000e0000 */
        /* <DEDUP_REMOVED lines=8> */
[----:B------:R0:W-:Y:S04]  /*8900*/  @!P3 ST.E.128 desc[UR36][R10.64], RZ ;  /* 0x000000ff0a00b985 */ /* 0x0001e8000c101d24 */
[----:B------:R0:W-:Y:S02]  /*8910*/  @!P4 ST.E.128 desc[UR36][R4.64], RZ ;  /* 0x000000ff0400c985 */ /* 0x0001e4000c101d24 */
.L_x_231:
[----:B------:R-:W-:Y:S05]  /*8920*/  BSYNC B1 ;  /* 0x0000000000017941 */ /* 0x000fea0003800000 */
.L_x_230:
[----:B0-----:R0:W0:Y:S01]  /*8930*/  SHFL.IDX PT, R0, R3, 0x2, 0x181f ;  /* 0x00581f0003007f89 */ /* 0x00102200000e0000 */
[----:B------:R-:W-:Y:S03]  /*8940*/  BSSY B1, `(.L_x_232) ;  /* 0x000000c000017945 */ /* 0x000fe60003800000 */
[----:B---3--:R3:W0:Y:S01]  /*8950*/  SHFL.IDX PT, R4, R6, 0x2, 0x181f ;  /* 0x00581f0006047f89 */ /* 0x00862200000e0000 */
[----:B------:R-:W-:Y:S05]  /*8960*/  @P0 BRA `(.L_x_233) ;  /* 0x0000000000240947 */ /* 0x000fea0003800000 */
[----:B------:R-:W-:Y:S02]  /*8970*/  ULDC UR4, c[0x0][0xac8] ;  /* 0x0002b20000047ab9 */ /* 0x000fe40000000800 */
[----:B------:R-:W-:Y:S02]  /*8980*/  ISETP.GE.AND P2, PT, R2, UR4, PT ;  /* 0x0000000402007c0c */ /* 0x000fe4000bf46270 */
[----:B------:R-:W-:-:S11]  /*8990*/  ISETP.GE.AND P3, PT, R17, UR4, PT ;  /* 0x0000000411007c0c */ /* 0x000fd6000bf66270 */
[CC--:B0-----:R-:W-:Y:S02]  /*89a0*/  @!P2 LEA R10, P0, R2.reuse, R4.reuse, 0x1 ;  /* 0x00000004020aa211 */ /* 0x0c1fe400078008ff */
[C---:B------:R-:W-:Y:S02]  /*89b0*/  @!P3 LEA R4, P1, R17.reuse, R4, 0x1 ;  /* 0x000000041104b211 */ /* 0x040fe400078208ff */
[-C--:B------:R-:W-:Y:S02]  /*89c0*/  @!P2 LEA.HI.X R11, R2, R0.reuse, R170, 0x1, P0 ;  /* 0x00000000020ba211 */ /* 0x080fe400000f0caa */
[----:B------:R-:W-:-:S03]  /*89d0*/  @!P3 LEA.HI.X R5, R17, R0, R169, 0x1, P1 ;  /* 0x000000001105b211 */ /* 0x000fc600008f0ca9 */
[----:B------:R0:W-:Y:S04]  /*89e0*/  @!P2 ST.E.128 desc[UR36][R10.64], RZ ;  /* 0x000000ff0a00a985 */ /* 0x0001e8000c101d24 */
[----:B------:R0:W-:Y:S02]  /*89f0*/  @!P3 ST.E.128 desc[UR36][R4.64], RZ ;  /* 0x000000ff0400b985 */ /* 0x0001e4000c101d24 */
.L_x_233:
[----:B------:R-:W-:Y:S05]  /*8a00*/  BSYNC B1 ;  /* 0x0000000000017941 */ /* 0x000fea0003800000 */
.L_x_232:
[----:B0-----:R-:W-:Y:S01]  /*8a10*/  VIADD R0, R8, 0x60 ;  /* 0x0000006008007836 */ /* 0x001fe20000000000 */
[----:B--2-4-:R-:W0:Y:S04]  /*8a20*/  SHFL.IDX PT, R3, R3, 0x3, 0x181f ;  /* 0x00781f0003037f89 */ /* 0x014e2800000e0000 */
[----:B------:R-:W-:Y:S01]  /*8a30*/  ISETP.GE.AND P0, PT, R0, R25, PT ;  /* 0x000000190000720c */ /* 0x000fe20003f06270 */
[----:B------:R2:W4:-:S12]  /*8a40*/  SHFL.IDX PT, R4, R6, 0x3, 0x181f ;  /* 0x00781f0006047f89 */ /* 0x00051800000e0000 */
[----:B--2---:R-:W-:Y:S05]  /*8a50*/  @P0 BRA `(.L_x_224) ;  /* 0x0000000000240947 */ /* 0x004fea0003800000 */
[----:B------:R-:W-:Y:S02]  /*8a60*/  ULDC UR4, c[0x0][0xac8] ;  /* 0x0002b20000047ab9 */ /* 0x000fe40000000800 */
[----:B------:R-:W-:Y:S02]  /*8a70*/  ISETP.GE.AND P2, PT, R2, UR4, PT ;  /* 0x0000000402007c0c */ /* 0x000fe4000bf46270 */
[----:B------:R-:W-:-:S11]  /*8a80*/  ISETP.GE.AND P3, PT, R17, UR4, PT ;  /* 0x0000000411007c0c */ /* 0x000fd6000bf66270 */
[CC--:B---34-:R-:W-:Y:S02]  /*8a90*/  @!P2 LEA R6, P0, R2.reuse, R4.reuse, 0x1 ;  /* 0x000000040206a211 */ /* 0x0d8fe400078008ff */
[C---:B------:R-:W-:Y:S02]  /*8aa0*/  @!P3 LEA R4, P1, R17.reuse, R4, 0x1 ;  /* 0x000000041104b211 */ /* 0x040fe400078208ff */
[-C--:B0-----:R-:W-:Y:S02]  /*8ab0*/  @!P2 LEA.HI.X R7, R2, R3.reuse, R170, 0x1, P0 ;  /* 0x000000030207a211 */ /* 0x081fe400000f0caa */
[----:B------:R-:W-:-:S03]  /*8ac0*/  @!P3 LEA.HI.X R5, R17, R3, R169, 0x1, P1 ;  /* 0x000000031105b211 */ /* 0x000fc600008f0ca9 */
[----:B------:R2:W-:Y:S04]  /*8ad0*/  @!P2 ST.E.128 desc[UR36][R6.64], RZ ;  /* 0x000000ff0600a985 */ /* 0x0005e8000c101d24 */
[----:B------:R2:W-:Y:S02]  /*8ae0*/  @!P3 ST.E.128 desc[UR36][R4.64], RZ ;  /* 0x000000ff0400b985 */ /* 0x0005e4000c101d24 */
.L_x_224:
[----:B------:R-:W-:Y:S05]  /*8af0*/  BSYNC B0 ;  /* 0x0000000000007941 */ /* 0x000fea0003800000 */
.L_x_215:
[----:B------:R-:W-:Y:S02]  /*8b00*/  ULDC UR4, c[0x0][0xc3c] ;  /* 0x00030f0000047ab9 */ /* 0x000fe40000000800 */
[----:B-1----:R-:W-:-:S13]  /*8b10*/  ISETP.GE.AND P0, PT, R51, UR4, PT ;  /* 0x0000000433007c0c */ /* 0x002fda000bf06270 */
[----:B------:R-:W-:Y:S05]  /*8b20*/  @!P0 BRA `(.L_x_234) ;  /* 0xffffff8000748947 */ /* 0x000fea000383ffff */
[----:B------:R-:W-:Y:S05]  /*8b30*/  EXIT ;  /* 0x000000000000794d */ /* 0x000fea0003800000 */
.L_x_187:
[----:B------:R-:W-:-:S08]  /*8b40*/  NOP ;  /* 0x0000000000007918 */ /* 0x000fd00000000000 */
[----:B------:R-:W0:-:S00]  /*8b50*/  USETMAXREG.DEALLOC.CTAPOOL 0x28 ;  /* 0x00000028000079c8 */ /* 0x000e0000080e0500 */
[----:B0-----:R-:W-:Y:S02]  /*8b60*/  LOP3.LUT R0, R0, 0x3, RZ, 0xc0, !PT ;  /* 0x0000000300007812 */ /* 0x001fe400078ec0ff */
[----:B------:R-:W-:-:S04]  /*8b70*/  LOP3.LUT R25, R25, 0xffffff7f, RZ, 0xc0, !PT ;  /* 0xffffff7f19197812 */ /* 0x000fc800078ec0ff */
[----:B------:R-:W0:Y:S02]  /*8b80*/  SHFL.IDX PT, R0, R0, RZ, 0x1f ;  /* 0x00001fff00007589 */ /* 0x000e2400000e0000 */
[----:B0-----:R-:W-:Y:S02]  /*8b90*/  ISETP.NE.AND P0, PT, R0, RZ, PT ;  /* 0x000000ff0000720c */ /* 0x001fe40003f05270 */
[----:B------:R-:W-:-:S11]  /*8ba0*/  MOV R0, RZ ;  /* 0x000000ff00007202 */ /* 0x000fd60000000f00 */
[----:B------:R-:W-:Y:S01]  /*8bb0*/  @P0 LOP3.LUT R25, R25, 0x80, RZ, 0xfc, !PT ;  /* 0x0000008019190812 */ /* 0x000fe200078efcff */
[----:B------:R-:W-:Y:S06]  /*8bc0*/  @!P0 BRA `(.L_x_235) ;  /* 0x00000000001c8947 */ /* 0x000fec0003800000 */
[----:B------:R-:W0:Y:S08]  /*8bd0*/  S2UR UR5, SR_CgaCtaId ;  /* 0x00000000000579c3 */ /* 0x000e300000008800 */
[----:B------:R-:W-:Y:S06]  /*8be0*/  BAR.SYNC.DEFER_BLOCKING 0x5, 0x180 ;  /* 0x0146000000007b1d */ /* 0x000fec0000010000 */
[----:B------:R-:W-:-:S02]  /*8bf0*/  UMOV UR4, 0x400 ;  /* 0x0000040000047882 */ /* 0x000fc40000000000 */
[----:B0-----:R-:W-:-:S09]  /*8c00*/  ULEA UR4, UR5, UR4, 0x18 ;  /* 0x0000000405047291 */ /* 0x001fd2000f8ec03f */
[----:B------:R-:W1:Y:S01]  /*8c10*/  LDS.128 R16, [UR4+0x2a8d0] ;  /* 0x02a8d004ff107984 */ /* 0x000e620008000c00 */
[----:B------:R-:W-:Y:S06]  /*8c20*/  BAR.ARV 0x4, 0x180 ;  /* 0x0106000000007b1d */ /* 0x000fec0000002000 */
[----:B------:R-:W-:Y:S05]  /*8c30*/  BRA `(.L_x_236) ;  /* 0x0000000800007947 */ /* 0x000fea0003800000 */
.L_x_235:
[----:B------:R-:W0:Y:S01]  /*8c40*/  S2R R2, SR_TID.X ;  /* 0x0000000000027919 */ /* 0x000e220000002100 */
[----:B------:R-:W-:Y:S01]  /*8c50*/  ULDC UR4, c[0x0][0xc3c] ;  /* 0x00030f0000047ab9 */ /* 0x000fe20000000800 */
[----:B------:R-:W1:Y:S01]  /*8c60*/  S2UR UR6, SR_CTAID.X ;  /* 0x00000000000679c3 */ /* 0x000e620000002500 */
[----:B------:R-:W-:Y:S01]  /*8c70*/  ULDC UR5, c[0x0][0xc38] ;  /* 0x00030e0000057ab9 */ /* 0x000fe20000000800 */
[----:B0-----:R-:W-:-:S04]  /*8c80*/  LOP3.LUT R5, R2, 0x1f, RZ, 0xc0, !PT ;  /* 0x0000001f02057812 */ /* 0x001fc800078ec0ff */
[----:B------:R-:W-:-:S04]  /*8c90*/  ISETP.NE.AND P0, PT, R5, 0x1f, PT ;  /* 0x0000001f0500780c */ /* 0x000fc80003f05270 */
[----:B------:R-:W-:-:S13]  /*8ca0*/  ISETP.GE.OR P1, PT, R5, UR4, !P0 ;  /* 0x0000000405007c0c */ /* 0x000fda000c726670 */
[----:B------:R-:W0:Y:S02]  /*8cb0*/  @!P1 LDC.64 R2, c[0x0][0xc80] ;  /* 0x00032000ff029b82 */ /* 0x000e240000000a00 */
[----:B0-----:R-:W-:-:S05]  /*8cc0*/  @!P1 IMAD.WIDE.U32 R2, R5, 0x4, R2 ;  /* 0x0000000405029825 */ /* 0x001fca00078e0002 */
[----:B------:R-:W2:Y:S01]  /*8cd0*/  @!P1 LDG.E R0, desc[UR36][R2.64] ;  /* 0x0000002402009981 */ /* 0x000ea2000c1e1900 */
[C---:B------:R-:W-:Y:S01]  /*8ce0*/  ISETP.NE.AND P1, PT, R5.reuse, RZ, PT ;  /* 0x000000ff0500720c */ /* 0x040fe20003f25270 */
[----:B------:R-:W-:Y:S01]  /*8cf0*/  UMOV UR4, URZ ;  /* 0x0000003f00047c82 */ /* 0x000fe20008000000 */
[C---:B------:R-:W-:Y:S01]  /*8d00*/  ISETP.GE.U32.AND P2, PT, R5.reuse, 0x2, PT ;  /* 0x000000020500780c */ /* 0x040fe20003f46070 */
[----:B------:R-:W-:Y:S01]  /*8d10*/  IMAD.MOV.U32 R16, RZ, RZ, RZ ;  /* 0x000000ffff107224 */ /* 0x000fe200078e00ff */
[C---:B------:R-:W-:Y:S02]  /*8d20*/  ISETP.GE.U32.AND P3, PT, R5.reuse, 0x4, PT ;  /* 0x000000040500780c */ /* 0x040fe40003f66070 */
[C---:B------:R-:W-:Y:S02]  /*8d30*/  ISETP.GE.U32.AND P4, PT, R5.reuse, 0x8, PT ;  /* 0x000000080500780c */ /* 0x040fe40003f86070 */
[----:B------:R-:W-:Y:S01]  /*8d40*/  ISETP.GE.U32.AND P5, PT, R5, 0x10, PT ;  /* 0x000000100500780c */ /* 0x000fe20003fa6070 */
[----:B--2---:R-:W0:Y:S02]  /*8d50*/  SHFL.UP PT, R4, R0, 0x1, RZ ;  /* 0x0420000000047989 */ /* 0x004e2400000e00ff */
[----:B0-----:R-:W-:-:S05]  /*8d60*/  SEL R7, R4, RZ, P1 ;  /* 0x000000ff04077207 */ /* 0x001fca0000800000 */
[----:B------:R-:W-:-:S05]  /*8d70*/  IMAD.IADD R7, R0, 0x1, R7 ;  /* 0x0000000100077824 */ /* 0x000fca00078e0207 */
[----:B------:R-:W0:Y:S02]  /*8d80*/  SHFL.UP PT, R4, R7, 0x2, RZ ;  /* 0x0440000007047989 */ /* 0x000e2400000e00ff */
[----:B0-----:R-:W-:-:S05]  /*8d90*/  SEL R4, R4, RZ, P2 ;  /* 0x000000ff04047207 */ /* 0x001fca0001000000 */
[----:B------:R-:W-:-:S05]  /*8da0*/  IMAD.IADD R4, R7, 0x1, R4 ;  /* 0x0000000107047824 */ /* 0x000fca00078e0204 */
[----:B------:R-:W0:Y:S02]  /*8db0*/  SHFL.UP PT, R6, R4, 0x4, RZ ;  /* 0x0480000004067989 */ /* 0x000e2400000e00ff */
[----:B0-----:R-:W-:-:S05]  /*8dc0*/  SEL R3, R6, RZ, P3 ;  /* 0x000000ff06037207 */ /* 0x001fca0001800000 */
[----:B------:R-:W-:-:S05]  /*8dd0*/  IMAD.IADD R3, R4, 0x1, R3 ;  /* 0x0000000104037824 */ /* 0x000fca00078e0203 */
[----:B------:R-:W0:Y:S02]  /*8de0*/  SHFL.UP PT, R2, R3, 0x8, RZ ;  /* 0x0500000003027989 */ /* 0x000e2400000e00ff */
[----:B0-----:R-:W-:-:S04]  /*8df0*/  SEL R2, R2, RZ, P4 ;  /* 0x000000ff02027207 */ /* 0x001fc80002000000 */
[----:B------:R-:W-:-:S05]  /*8e00*/  IADD3 R2, R3, R2, RZ ;  /* 0x0000000203027210 */ /* 0x000fca0007ffe0ff */
[----:B------:R-:W0:Y:S02]  /*8e10*/  SHFL.UP PT, R6, R2, 0x10, RZ ;  /* 0x0600000002067989 */ /* 0x000e2400000e00ff */
[----:B0-----:R-:W-:-:S05]  /*8e20*/  SEL R7, R6, RZ, P5 ;  /* 0x000000ff06077207 */ /* 0x001fca0002800000 */
[----:B------:R-:W-:-:S05]  /*8e30*/  IMAD.IADD R7, R2, 0x1, R7 ;  /* 0x0000000102077824 */ /* 0x000fca00078e0207 */
[----:B------:R-:W0:Y:S02]  /*8e40*/  SHFL.IDX PT, R4, R7, 0x1f, 0x1f ;  /* 0x03e01f0007047f89 */ /* 0x000e2400000e0000 */
[----:B0-----:R-:W-:-:S04]  /*8e50*/  IMAD R4, R4, UR5, RZ ;  /* 0x0000000504047c24 */ /* 0x001fc8000f8e02ff */
[----:B------:R-:W-:Y:S01]  /*8e60*/  IMAD.MOV.U32 R3, RZ, RZ, R4 ;  /* 0x000000ffff037224 */ /* 0x000fe200078e0004 */
[----:B-1----:R-:W-:-:S13]  /*8e70*/  ISETP.GT.AND P6, PT, R4, UR6, PT ;  /* 0x0000000604007c0c */ /* 0x002fda000bfc4270 */
[----:B------:R-:W-:Y:S05]  /*8e80*/  @P6 BRA `(.L_x_237) ;  /* 0x0000000000946947 */ /* 0x000fea0003800000 */
[----:B------:R-:W-:Y:S01]  /*8e90*/  MOV R4, R3 ;  /* 0x0000000300047202 */ /* 0x000fe20000000f00 */
[----:B------:R-:W-:Y:S01]  /*8ea0*/  UMOV UR4, URZ ;  /* 0x0000003f00047c82 */ /* 0x000fe20008000000 */
[----:B------:R-:W-:-:S05]  /*8eb0*/  ULDC UR5, c[0x0][0xc38] ;  /* 0x00030e0000057ab9 */ /* 0x000fca0000000800 */
.L_x_241:
[----:B------:R-:W0:Y:S01]  /*8ec0*/  LDC R2, c[0x0][0xc3c] ;  /* 0x00030f00ff027b82 */ /* 0x000e220000000800 */
[----:B------:R-:W-:-:S06]  /*8ed0*/  UIADD3 UR4, UR4, 0x1f, URZ ;  /* 0x0000001f04047890 */ /* 0x000fcc000fffe03f */
[----:B0-----:R-:W-:-:S13]  /*8ee0*/  ISETP.LE.AND P6, PT, R2, UR4, PT ;  /* 0x0000000402007c0c */ /* 0x001fda000bfc3270 */
[----:B------:R-:W-:Y:S05]  /*8ef0*/  @P6 BRA `(.L_x_238) ;  /* 0x0000000400246947 */ /* 0x000fea0003800000 */
[----:B------:R-:W-:Y:S01]  /*8f00*/  VIADD R7, R5, UR4 ;  /* 0x0000000405077c36 */ /* 0x000fe20008000000 */
[----:B------:R-:W-:Y:S01]  /*8f10*/  BSSY B0, `(.L_x_239) ;  /* 0x0000007000007945 */ /* 0x000fe20003800000 */
[----:B------:R-:W-:-:S03]  /*8f20*/  IMAD.MOV.U32 R0, RZ, RZ, RZ ;  /* 0x000000ffff007224 */ /* 0x000fc600078e00ff */
[----:B------:R-:W-:-:S13]  /*8f30*/  ISETP.GE.OR P6, PT, R7, R2, !P0 ;  /* 0x000000020700720c */ /* 0x000fda00047c6670 */
[----:B------:R-:W-:Y:S05]  /*8f40*/  @P6 BRA `(.L_x_240) ;  /* 0x00000000000c6947 */ /* 0x000fea0003800000 */
[----:B------:R-:W0:Y:S02]  /*8f50*/  LDC.64 R2, c[0x0][0xc80] ;  /* 0x00032000ff027b82 */ /* 0x000e240000000a00 */
[----:B0-----:R-:W-:-:S05]  /*8f60*/  IMAD.WIDE R2, R7, 0x4, R2 ;  /* 0x0000000407027825 */ /* 0x001fca00078e0202 */
[----:B------:R0:W5:Y:S02]  /*8f70*/  LDG.E R0, desc[UR36][R2.64] ;  /* 0x0000002402007981 */ /* 0x000164000c1e1900 */
.L_x_240:
[----:B------:R-:W-:Y:S05]  /*8f80*/  BSYNC B0 ;  /* 0x0000000000007941 */ /* 0x000fea0003800000 */
.L_x_239:
[----:B0----5:R-:W0:Y:S02]  /*8f90*/  SHFL.UP PT, R2, R0, 0x1, RZ ;  /* 0x0420000000027989 */ /* 0x021e2400000e00ff */
        /* <DEDUP_REMOVED lines=14> */
[----:B------:R-:W0:Y:S02]  /*9080*/  SHFL.IDX PT, R3, R9, 0x1f, 0x1f ;  /* 0x03e01f0009037f89 */ /* 0x000e2400000e0000 */
[----:B0-----:R-:W-:-:S05]  /*9090*/  IMAD R3, R3, UR5, RZ ;  /* 0x0000000503037c24 */ /* 0x001fca000f8e02ff */
[----:B------:R-:W-:-:S04]  /*90a0*/  IADD3 R4, R3, R4, RZ ;  /* 0x0000000403047210 */ /* 0x000fc80007ffe0ff */
[----:B------:R-:W-:-:S13]  /*90b0*/  ISETP.GT.AND P6, PT, R4, UR6, PT ;  /* 0x0000000604007c0c */ /* 0x000fda000bfc4270 */
[----:B------:R-:W-:Y:S05]  /*90c0*/  @!P6 BRA `(.L_x_241) ;  /* 0xfffffffc007ce947 */ /* 0x000fea000383ffff */
[----:B------:R-:W-:-:S07]  /*90d0*/  IMAD.MOV.U32 R7, RZ, RZ, R9 ;  /* 0x000000ffff077224 */ /* 0x000fce00078e0009 */
.L_x_237:
[----:B------:R-:W-:-:S04]  /*90e0*/  IMAD.IADD R8, R4, 0x1, -R3 ;  /* 0x0000000104087824 */ /* 0x000fc800078e0a03 */
[----:B------:R-:W-:-:S05]  /*90f0*/  IMAD R2, R7, UR5, R8 ;  /* 0x0000000507027c24 */ /* 0x000fca000f8e0208 */
[----:B------:R-:W-:-:S13]  /*9100*/  ISETP.GT.AND P0, PT, R2, UR6, PT ;  /* 0x0000000602007c0c */ /* 0x000fda000bf04270 */
[----:B------:R-:W-:-:S04]  /*9110*/  VOTE.ANY R4, PT, !P0 ;  /* 0x0000000000047806 */ /* 0x000fc800040e0100 */
[----:B------:R-:W0:Y:S01]  /*9120*/  POPC R19, R4 ;  /* 0x0000000400137309 */ /* 0x000e220000000000 */
[----:B------:R-:W-:Y:S01]  /*9130*/  ISETP.NE.AND P0, PT, R4, RZ, PT ;  /* 0x000000ff0400720c */ /* 0x000fe20003f05270 */
[----:B0-----:R-:W0:Y:S02]  /*9140*/  SHFL.IDX PT, R10, R0, R19, 0x1f ;  /* 0x00001f13000a7589 */ /* 0x001e2400000e0000 */
[----:B0-----:R-:W-:-:S04]  /*9150*/  IABS R9, R10 ;  /* 0x0000000a00097213 */ /* 0x001fc80000000000 */
[----:B------:R-:W0:Y:S08]  /*9160*/  I2F.RP R6, R9 ;  /* 0x0000000900067306 */ /* 0x000e300000209400 */
[----:B0-----:R-:W0:Y:S02]  /*9170*/  MUFU.RCP R6, R6 ;  /* 0x0000000600067308 */ /* 0x001e240000001000 */
[----:B0-----:R-:W-:-:S06]  /*9180*/  VIADD R2, R6, 0xffffffe ;  /* 0x0ffffffe06027836 */ /* 0x001fcc0000000000 */
[----:B------:R0:W1:Y:S01]  /*9190*/  F2I.FTZ.U32.TRUNC.NTZ R3, R2 ;  /* 0x0000000200037305 */ /* 0x000062000021f000 */
[----:B------:R-:W-:Y:S05]  /*91a0*/  @!P0 BRA `(.L_x_242) ;  /* 0x0000000000088947 */ /* 0x000fea0003800000 */
[----:B------:R-:W-:-:S06]  /*91b0*/  IADD3 R16, R19, -0x1, RZ ;  /* 0xffffffff13107810 */ /* 0x000fcc0007ffe0ff */
[----:B------:R2:W3:Y:S02]  /*91c0*/  SHFL.IDX PT, R16, R7, R16, 0x1f ;  /* 0x00001f1007107589 */ /* 0x0004e400000e0000 */
.L_x_242:
[----:B---3--:R-:W-:Y:S01]  /*91d0*/  IMAD R16, R16, UR5, R8 ;  /* 0x0000000510107c24 */ /* 0x008fe2000f8e0208 */
[----:B0-----:R-:W-:Y:S01]  /*91e0*/  IABS R2, R10 ;  /* 0x0000000a00027213 */ /* 0x001fe20000000000 */
[----:B-1----:R-:W-:Y:S02]  /*91f0*/  IMAD.MOV R0, RZ, RZ, -R3 ;  /* 0x000000ffff007224 */ /* 0x002fe400078e0a03 */
[----:B------:R-:W-:Y:S01]  /*9200*/  VIADD R19, R19, UR4 ;  /* 0x0000000413137c36 */ /* 0x000fe20008000000 */
[----:B------:R-:W-:Y:S01]  /*9210*/  IADD3 R11, -R16, UR6, RZ ;  /* 0x00000006100b7c10 */ /* 0x000fe2000fffe1ff */
[----:B------:R-:W-:Y:S02]  /*9220*/  IMAD.MOV R4, RZ, RZ, -R2 ;  /* 0x000000ffff047224 */ /* 0x000fe400078e0a02 */
[----:B--2---:R-:W-:Y:S01]  /*9230*/  IMAD R7, R0, R9, RZ ;  /* 0x0000000900077224 */ /* 0x004fe200078e02ff */
[----:B------:R-:W-:Y:S01]  /*9240*/  IABS R0, R11 ;  /* 0x0000000b00007213 */ /* 0x000fe20000000000 */
[----:B------:R-:W-:-:S04]  /*9250*/  IMAD.MOV.U32 R2, RZ, RZ, RZ ;  /* 0x000000ffff027224 */ /* 0x000fc800078e00ff */
[----:B------:R-:W-:Y:S01]  /*9260*/  IMAD.HI.U32 R2, R3, R7, R2 ;  /* 0x0000000703027227 */ /* 0x000fe200078e0002 */
[----:B------:R-:W-:-:S03]  /*9270*/  MOV R3, R0 ;  /* 0x0000000000037202 */ /* 0x000fc60000000f00 */
[----:B------:R-:W-:Y:S02]  /*9280*/  IMAD.MOV.U32 R0, RZ, RZ, R4 ;  /* 0x000000ffff007224 */ /* 0x000fe400078e0004 */
[----:B------:R-:W-:-:S04]  /*9290*/  IMAD.HI.U32 R2, R2, R3, RZ ;  /* 0x0000000302027227 */ /* 0x000fc800078e00ff */
[----:B------:R-:W-:-:S05]  /*92a0*/  IMAD R0, R2, R0, R3 ;  /* 0x0000000002007224 */ /* 0x000fca00078e0203 */
[----:B------:R-:W-:-:S13]  /*92b0*/  ISETP.GT.U32.AND P1, PT, R9, R0, PT ;  /* 0x000000000900720c */ /* 0x000fda0003f24070 */
[----:B------:R-:W-:Y:S02]  /*92c0*/  @!P1 IMAD.IADD R0, R0, 0x1, -R9 ;  /* 0x0000000100009824 */ /* 0x000fe400078e0a09 */
[----:B------:R-:W-:Y:S01]  /*92d0*/  @!P1 VIADD R2, R2, 0x1 ;  /* 0x0000000102029836 */ /* 0x000fe20000000000 */
[----:B------:R-:W-:Y:S02]  /*92e0*/  ISETP.NE.AND P1, PT, R10, RZ, PT ;  /* 0x000000ff0a00720c */ /* 0x000fe40003f25270 */
[----:B------:R-:W-:Y:S02]  /*92f0*/  ISETP.GE.U32.AND P0, PT, R0, R9, PT ;  /* 0x000000090000720c */ /* 0x000fe40003f06070 */
[----:B------:R-:W-:-:S04]  /*9300*/  LOP3.LUT R0, R11, R10, RZ, 0x3c, !PT ;  /* 0x0000000a0b007212 */ /* 0x000fc800078e3cff */
[----:B------:R-:W-:-:S07]  /*9310*/  ISETP.GE.AND P2, PT, R0, RZ, PT ;  /* 0x000000ff0000720c */ /* 0x000fce0003f46270 */
[----:B------:R-:W-:-:S06]  /*9320*/  @P0 IADD3 R2, R2, 0x1, RZ ;  /* 0x0000000102020810 */ /* 0x000fcc0007ffe0ff */
[----:B------:R-:W-:Y:S01]  /*9330*/  @!P2 IMAD.MOV R2, RZ, RZ, -R2 ;  /* 0x000000ffff02a224 */ /* 0x000fe200078e0a02 */
[----:B------:R-:W-:-:S04]  /*9340*/  @!P1 LOP3.LUT R2, RZ, R10, RZ, 0x33, !PT ;  /* 0x0000000aff029212 */ /* 0x000fc800078e33ff */
[----:B------:R-:W-:Y:S01]  /*9350*/  MOV R18, R2 ;  /* 0x0000000200127202 */ /* 0x000fe20000000f00 */
[----:B------:R-:W-:-:S04]  /*9360*/  IMAD.MOV R17, RZ, RZ, -R2 ;  /* 0x000000ffff117224 */ /* 0x000fc800078e0a02 */
[----:B------:R-:W-:Y:S01]  /*9370*/  IMAD R17, R10, R17, R11 ;  /* 0x000000110a117224 */ /* 0x000fe200078e020b */
[----:B------:R-:W-:Y:S06]  /*9380*/  BRA `(.L_x_243) ;  /* 0x0000000000147947 */ /* 0x000fec0003800000 */
.L_x_238:
[----:B------:R-:W-:Y:S01]  /*9390*/  ULDC UR4, c[0x0][0xc3c] ;  /* 0x00030f0000047ab9 */ /* 0x000fe20000000800 */
[----:B------:R-:W-:Y:S01]  /*93a0*/  IMAD.MOV.U32 R17, RZ, RZ, RZ ;  /* 0x000000ffff117224 */ /* 0x000fe200078e00ff */
[----:B------:R-:W-:Y:S01]  /*93b0*/  MOV R19, UR4 ;  /* 0x0000000400137c02 */ /* 0x000fe20008000f00 */
[----:B------:R-:W-:Y:S02]  /*93c0*/  IMAD.U32 R16, RZ, RZ, UR6 ;  /* 0x00000006ff107e24 */ /* 0x000fe4000f8e00ff */
[----:B------:R-:W-:-:S07]  /*93d0*/  IMAD.MOV.U32 R18, RZ, RZ, RZ ;  /* 0x000000ffff127224 */ /* 0x000fce00078e00ff */
.L_x_243:
[----:B------:R-:W-:-:S13]  /*93e0*/  ISETP.NE.AND P0, PT, R5, RZ, PT ;  /* 0x000000ff0500720c */ /* 0x000fda0003f05270 */
[----:B------:R-:W0:Y:S01]  /*93f0*/  @!P0 S2R R3, SR_CgaCtaId ;  /* 0x0000000000038919 */ /* 0x000e220000008800 */
[----:B------:R-:W-:-:S04]  /*9400*/  @!P0 MOV R0, 0x400 ;  /* 0x0000040000008802 */ /* 0x000fc80000000f00 */
[----:B0-----:R-:W-:-:S05]  /*9410*/  @!P0 LEA R0, R3, R0, 0x18 ;  /* 0x0000000003008211 */ /* 0x001fca00078ec0ff */
[----:B------:R0:W-:Y:S01]  /*9420*/  @!P0 STS.128 [R0+0x2a8d0], R16 ;  /* 0x02a8d01000008388 */ /* 0x0001e20000000c00 */
[----:B------:R-:W-:Y:S06]  /*9430*/  BAR.ARV 0x5, 0x180 ;  /* 0x0146000000007b1d */ /* 0x000fec0000002000 */
.L_x_236:
[----:B------:R2:W-:Y:S01]  /*9440*/  STL [R1+0x14], RZ ;  /* 0x000014ff01007387 */ /* 0x0005e20000100800 */
[----:B------:R-:W-:Y:S01]  /*9450*/  ULDC UR4, c[0x0][0xc3c] ;  /* 0x00030f0000047ab9 */ /* 0x000fe20000000800 */
[----:B------:R-:W-:Y:S01]  /*9460*/  IMAD.MOV.U32 R28, RZ, RZ, 0x1 ;  /* 0x00000001ff1c7424 */ /* 0x000fe200078e00ff */
[----:B-1----:R-:W-:Y:S01]  /*9470*/  ISETP.GE.AND P0, PT, R19, UR4, PT ;  /* 0x0000000413007c0c */ /* 0x002fe2000bf06270 */
[----:B------:R-:W-:-:S12]  /*9480*/  IMAD.MOV.U32 R27, RZ, RZ, RZ ;  /* 0x000000ffff1b7224 */ /* 0x000fd800078e00ff */
[----:B--2---:R-:W-:Y:S05]  /*9490*/  @P0 BRA `(.L_x_244) ;  /* 0x0000004400b40947 */ /* 0x004fea0003800000 */
[----:B------:R-:W2:Y:S01]  /*94a0*/  LDL R4, [R1+0x4] ;  /* 0x0000040001047983 */ /* 0x000ea20000100800 */
[----:B------:R-:W0:Y:S01]  /*94b0*/  S2R R5, SR_TID.X ;  /* 0x0000000000057919 */ /* 0x000e220000002100 */
[----:B------:R-:W1:Y:S01]  /*94c0*/  S2UR UR5, SR_CgaCtaId ;  /* 0x00000000000579c3 */ /* 0x000e620000008800 */
[----:B------:R-:W-:Y:S01]  /*94d0*/  UMOV UR4, 0x400 ;  /* 0x0000040000047882 */ /* 0x000fe20000000000 */
[----:B------:R-:W-:Y:S01]  /*94e0*/  BSSY B8, `(.L_x_244) ;  /* 0x0000468000087945 */ /* 0x000fe20003800000 */
[----:B------:R-:W-:Y:S02]  /*94f0*/  IMAD.MOV.U32 R28, RZ, RZ, 0x1 ;  /* 0x00000001ff1c7424 */ /* 0x000fe400078e00ff */
[----:B------:R-:W-:Y:S01]  /*9500*/  IMAD.MOV.U32 R27, RZ, RZ, RZ ;  /* 0x000000ffff1b7224 */ /* 0x000fe200078e00ff */
[----:B------:R-:W-:Y:S01]  /*9510*/  ULDC UR38, c[0x0][0xc] ;  /* 0x0000030000267ab9 */ /* 0x000fe20000000800 */
[----:B-1----:R-:W-:Y:S01]  /*9520*/  ULEA UR4, UR5, UR4, 0x18 ;  /* 0x0000000405047291 */ /* 0x002fe2000f8ec03f */
[C---:B0-----:R-:W-:Y:S01]  /*9530*/  IMAD.SHL.U32 R0, R5.reuse, 0x8, RZ ;  /* 0x0000000805007824 */ /* 0x041fe200078e00ff */
[----:B------:R-:W-:-:S04]  /*9540*/  LOP3.LUT R3, R5, 0x7f, RZ, 0xc0, !PT ;  /* 0x0000007f05037812 */ /* 0x000fc800078ec0ff */
[----:B------:R-:W-:Y:S01]  /*9550*/  LOP3.LUT R2, R0, 0x1f8, RZ, 0xc0, !PT ;  /* 0x000001f800027812 */ /* 0x000fe200078ec0ff */
[----:B------:R-:W-:-:S03]  /*9560*/  IMAD.U32 R22, RZ, RZ, UR4 ;  /* 0x00000004ff167e24 */ /* 0x000fc6000f8e00ff */
[----:B------:R-:W-:Y:S02]  /*9570*/  LOP3.LUT R33, R2, 0x38, R5, 0x78, !PT ;  /* 0x0000003802217812 */ /* 0x000fe400078e7805 */
[----:B------:R-:W-:Y:S02]  /*9580*/  SHF.L.U32 R2, R5, 0x4, RZ ;  /* 0x0000000405027819 */ /* 0x000fe400000006ff */
[----:B------:R-:W-:-:S04]  /*9590*/  LOP3.LUT R33, R33, 0x200, R0, 0xf8, !PT ;  /* 0x0000020021217812 */ /* 0x000fc800078ef800 */
[----:B------:R-:W-:Y:S02]  /*95a0*/  LEA R34, R33, R22, 0x1 ;  /* 0x0000001621227211 */ /* 0x000fe400078e08ff */
[----:B--2---:R-:W-:-:S05]  /*95b0*/  LOP3.LUT R4, R4, 0x2, RZ, 0xfc, !PT ;  /* 0x0000000204047812 */ /* 0x004fca00078efcff */
[----:B------:R0:W-:Y:S04]  /*95c0*/  STL [R1+0x20], R4 ;  /* 0x0000200401007387 */ /* 0x0001e80000100800 */
[----:B------:R1:W-:Y:S01]  /*95d0*/  STL [R1+0x14], RZ ;  /* 0x000014ff01007387 */ /* 0x0003e20000100800 */
[----:B0-----:R-:W-:Y:S02]  /*95e0*/  SHF.R.U32.HI R4, RZ, 0x3, R3 ;  /* 0x00000003ff047819 */ /* 0x001fe40000011603 */
[----:B------:R-:W-:Y:S02]  /*95f0*/  LOP3.LUT R3, R0, 0x38, RZ, 0xc0, !PT ;  /* 0x0000003800037812 */ /* 0x000fe400078ec0ff */
[----:B------:R-:W-:Y:S02]  /*9600*/  LOP3.LUT R4, R4, 0x70, R2, 0xf8, !PT ;  /* 0x0000007004047812 */ /* 0x000fe400078ef802 */
[----:B------:R-:W-:-:S02]  /*9610*/  LOP3.LUT R2, R3, 0x40, RZ, 0xfc, !PT ;  /* 0x0000004003027812 */ /* 0x000fc400078efcff */
[----:B-1----:R-:W-:-:S07]  /*9620*/  LOP3.LUT R0, R3, 0x80, RZ, 0xfc, !PT ;  /* 0x0000008003007812 */ /* 0x002fce00078efcff */
.L_x_307:
[----:B0-----:R-:W0:Y:S02]  /*9630*/  LDC.64 R30, c[0x0][0xc88] ;  /* 0x00032200ff1e7b82 */ /* 0x001e240000000a00 */
[----:B0-----:R-:W-:-:S06]  /*9640*/  IMAD.WIDE R30, R19, 0x4, R30 ;  /* 0x00000004131e7825 */ /* 0x001fcc00078e021e */
[----:B------:R-:W2:Y:S01]  /*9650*/  LDG.E R30, desc[UR36][R30.64] ;  /* 0x000000241e1e7981 */ /* 0x000ea2000c1e1900 */
[----:B------:R-:W-:Y:S05]  /*9660*/  YIELD ;  /* 0x0000000000007946 */ /* 0x000fea0003800000 */
[----:B------:R-:W-:Y:S01]  /*9670*/  ULDC.64 UR4, c[0x0][0xa28] ;  /* 0x00028a0000047ab9 */ /* 0x000fe20000000a00 */
[----:B------:R-:W-:Y:S01]  /*9680*/  IMAD.MOV.U32 R37, RZ, RZ, RZ ;  /* 0x000000ffff257224 */ /* 0x000fe200078e00ff */
[----:B------:R-:W-:Y:S01]  /*9690*/  ISETP.NE.U32.AND P0, PT, RZ, UR4, PT ;  /* 0x00000004ff007c0c */ /* 0x000fe2000bf05070 */
[----:B------:R-:W-:-:S03]  /*96a0*/  ULDC.64 UR6, c[0x0][0xa18] ;  /* 0x0002860000067ab9 */ /* 0x000fc60000000a00 */
[----:B------:R-:W-:Y:S01]  /*96b0*/  ISETP.NE.AND.EX P0, PT, RZ, UR5, PT, P0 ;  /* 0x00000005ff007c0c */ /* 0x000fe2000bf05300 */
[----:B------:R-:W-:Y:S01]  /*96c0*/  IMAD.MOV.U32 R35, RZ, RZ, RZ ;  /* 0x000000ffff237224 */ /* 0x000fe200078e00ff */
[----:B--2---:R-:W-:-:S11]  /*96d0*/  SHF.R.S32.HI R0, RZ, 0x1f, R30 ;  /* 0x0000001fff007819 */ /* 0x004fd6000001141e */
[C---:B------:R-:W-:Y:S01]  /*96e0*/  @P0 LEA R2, P1, R30.reuse, UR4, 0x2 ;  /* 0x000000041e020c11 */ /* 0x040fe2000f8210ff */
[C---:B------:R-:W-:Y:S01]  /*96f0*/  IMAD.SHL.U32 R23, R30.reuse, 0x4, RZ ;  /* 0x000000041e177824 */ /* 0x040fe200078e00ff */
[C-C-:B------:R-:W-:Y:S01]  /*9700*/  SHF.L.U64.HI R24, R30.reuse, 0x2, R0.reuse ;  /* 0x000000021e187819 */ /* 0x140fe20000010200 */
[----:B------:R0:W-:Y:S01]  /*9710*/  STL [R1+0x8], R0 ;  /* 0x0000080001007387 */ /* 0x0001e20000100800 */
[----:B------:R-:W-:Y:S01]  /*9720*/  @P0 LEA.HI.X R3, R30, UR5, R0, 0x2, P1 ;  /* 0x000000051e030c11 */ /* 0x000fe200088f1400 */
[----:B------:R-:W-:-:S04]  /*9730*/  ULDC.64 UR4, c[0x0][0xa00] ;  /* 0x0002800000047ab9 */ /* 0x000fc80000000a00 */
[----:B-1----:R1:W5:Y:S01]  /*9740*/  @P0 LDG.E R37, desc[UR36][R2.64] ;  /* 0x0000002402250981 */ /* 0x002362000c1e1900 */
[----:B------:R-:W-:Y:S02]  /*9750*/  ISETP.NE.U32.AND P0, PT, RZ, UR4, PT ;  /* 0x00000004ff007c0c */ /* 0x000fe4000bf05070 */
[----:B------:R-:W-:Y:S02]  /*9760*/  LOP3.LUT R25, R25, 0xffffffbf, RZ, 0xc0, !PT ;  /* 0xffffffbf19197812 */ /* 0x000fe400078ec0ff */
[----:B------:R-:W-:Y:S02]  /*9770*/  ISETP.NE.AND.EX P2, PT, RZ, UR5, PT, P0 ;  /* 0x00000005ff007c0c */ /* 0x000fe4000bf45300 */
[----:B------:R-:W-:Y:S02]  /*9780*/  ISETP.NE.U32.AND P0, PT, RZ, UR6, PT ;  /* 0x00000006ff007c0c */ /* 0x000fe4000bf05070 */
[----:B-1----:R-:W-:Y:S02]  /*9790*/  IADD3 R2, P1, R23, UR4, RZ ;  /* 0x0000000417027c10 */ /* 0x002fe4000ff3e0ff */
[----:B------:R-:W-:-:S02]  /*97a0*/  ISETP.NE.AND.EX P0, PT, RZ, UR7, PT, P0 ;  /* 0x00000007ff007c0c */ /* 0x000fc4000bf05300 */
[----:B------:R-:W-:Y:S01]  /*97b0*/  IADD3.X R3, R24, UR5, RZ, P1, !PT ;  /* 0x0000000518037c10 */ /* 0x000fe20008ffe4ff */
[----:B------:R-:W-:-:S04]  /*97c0*/  ULDC.64 UR4, c[0x0][0x418] ;  /* 0x0001060000047ab9 */ /* 0x000fc80000000a00 */
[----:B------:R-:W-:Y:S01]  /*97d0*/  @P2 LOP3.LUT R25, R25, 0x40, RZ, 0xfc, !PT ;  /* 0x0000004019192812 */ /* 0x000fe200078efcff */
[----:B------:R1:W5:Y:S05]  /*97e0*/  @P2 LDG.E R35, desc[UR36][R2.64] ;  /* 0x0000002402232981 */ /* 0x00036a000c1e1900 */
[----:B------:R-:W-:-:S04]  /*97f0*/  @P0 IADD3 R4, P1, R23, UR6, RZ ;  /* 0x0000000617040c10 */ /* 0x000fc8000ff3e0ff */
[----:B------:R-:W-:-:S05]  /*9800*/  @P0 IADD3.X R5, R24, UR7, RZ, P1, !PT ;  /* 0x0000000718050c10 */ /* 0x000fca0008ffe4ff */
[----:B0-----:R-:W2:Y:S01]  /*9810*/  @P0 LDG.E R0, desc[UR36][R4.64] ;  /* 0x0000002404000981 */ /* 0x001ea2000c1e1900 */
[----:B------:R-:W-:-:S03]  /*9820*/  UISETP.NE.U32.AND UP0, UPT, UR4, URZ, UPT ;  /* 0x0000003f0400728c */ /* 0x000fc6000bf05070 */
[----:B------:R-:W-:Y:S01]  /*9830*/  ULDC UR4, c[0x0][0x424] ;  /* 0x0001090000047ab9 */ /* 0x000fe20000000800 */
[----:B------:R-:W-:-:S03]  /*9840*/  UISETP.NE.AND.EX UP0, UPT, UR5, URZ, UPT, UP0 ;  /* 0x0000003f0500728c */ /* 0x000fc6000bf05300 */
[----:B------:R-:W-:Y:S01]  /*9850*/  ULDC UR5, c[0x0][0x2f0] ;  /* 0x0000bc0000057ab9 */ /* 0x000fe20000000800 */
[----:B------:R-:W-:-:S04]  /*9860*/  USEL UR4, UR4, 0x1, UP0 ;  /* 0x0000000104047887 */ /* 0x000fc80008000000 */
[----:B------:R-:W-:-:S06]  /*9870*/  UIMAD UR4, UR4, UR5, URZ ;  /* 0x00000005040472a4 */ /* 0x000fcc000f8e023f */
[----:B------:R-:W-:Y:S01]  /*9880*/  MOV R36, UR4 ;  /* 0x0000000400247c02 */ /* 0x000fe20008000f00 */
[----:B--2---:R1:W-:Y:S01]  /*9890*/  @P0 STL [R1+0x10], R0 ;  /* 0x0000100001000387 */ /* 0x0043e20000100800 */
[----:B---3--:R-:W-:Y:S05]  /*98a0*/  @P0 BRA `(.L_x_245) ;  /* 0x0000000000200947 */ /* 0x008fea0003800000 */
[----:B------:R-:W-:Y:S02]  /*98b0*/  ULDC UR4, c[0x0][0x288] ;  /* 0x0000a20000047ab9 */ /* 0x000fe40000000800 */
[----:B-1----:R-:W-:-:S05]  /*98c0*/  IMAD.U32 R0, RZ, RZ, UR4 ;  /* 0x00000004ff007e24 */ /* 0x002fca000f8e00ff */
[----:B------:R0:W-:Y:S01]  /*98d0*/  STL [R1+0x10], R0 ;  /* 0x0000100001007387 */ /* 0x0001e20000100800 */
[----:B------:R-:W-:Y:S05]  /*98e0*/  @!P2 BRA `(.L_x_245) ;  /* 0x000000000010a947 */ /* 0x000fea0003800000 */
[----:B------:R-:W2:Y:S04]  /*98f0*/  LDG.E R5, desc[UR36][R2.64] ;  /* 0x0000002402057981 */ /* 0x000ea8000c1e1900 */
[----:B0-----:R-:W2:Y:S02]  /*9900*/  LDG.E R0, desc[UR36][R2.64+0x4] ;  /* 0x0000042402007981 */ /* 0x001ea4000c1e1900 */
[----:B--2---:R-:W-:-:S05]  /*9910*/  IMAD.IADD R0, R0, 0x1, -R5 ;  /* 0x0000000100007824 */ /* 0x004fca00078e0a05 */
[----:B------:R2:W-:Y:S02]  /*9920*/  STL [R1+0x10], R0 ;  /* 0x0000100001007387 */ /* 0x0005e40000100800 */
.L_x_245:
[----:B------:R-:W-:Y:S01]  /*9930*/  ULDC.64 UR4, c[0x0][0xa20] ;  /* 0x0002880000047ab9 */ /* 0x000fe20000000a00 */
[----:B------:R-:W-:Y:S01]  /*9940*/  IMAD.MOV.U32 R31, RZ, RZ, R30 ;  /* 0x000000ffff1f7224 */ /* 0x000fe200078e001e */
[----:B------:R-:W-:-:S04]  /*9950*/  ISETP.NE.U32.AND P0, PT, RZ, UR4, PT ;  /* 0x00000004ff007c0c */ /* 0x000fc8000bf05070 */
[----:B------:R-:W-:-:S13]  /*9960*/  ISETP.NE.AND.EX P0, PT, RZ, UR5, PT, P0 ;  /* 0x00000005ff007c0c */ /* 0x000fda000bf05300 */
[----:B------:R-:W-:Y:S05]  /*9970*/  @!P0 BRA `(.L_x_246) ;  /* 0x0000000000108947 */ /* 0x000fea0003800000 */
[----:B-1----:R-:W-:-:S04]  /*9980*/  IADD3 R2, P0, R23, UR4, RZ ;  /* 0x0000000417027c10 */ /* 0x002fc8000ff1e0ff */
[----:B------:R-:W-:-:S05]  /*9990*/  IADD3.X R3, R24, UR5, RZ, P0, !PT ;  /* 0x0000000518037c10 */ /* 0x000fca00087fe4ff */
[----:B------:R3:W5:Y:S01]  /*99a0*/  LDG.E R36, desc[UR36][R2.64] ;  /* 0x0000002402247981 */ /* 0x000762000c1e1900 */
[----:B------:R-:W-:Y:S05]  /*99b0*/  BRA `(.L_x_247) ;  /* 0x0000000000247947 */ /* 0x000fea0003800000 */
.L_x_246:
[----:B------:R-:W-:Y:S02]  /*99c0*/  ULDC.64 UR4, c[0x0][0xa08] ;  /* 0x0002820000047ab9 */ /* 0x000fe40000000a00 */
[----:B------:R-:W-:-:S04]  /*99d0*/  ISETP.NE.U32.AND P0, PT, RZ, UR4, PT ;  /* 0x00000004ff007c0c */ /* 0x000fc8000bf05070 */
[----:B------:R-:W-:-:S13]  /*99e0*/  ISETP.NE.AND.EX P0, PT, RZ, UR5, PT, P0 ;  /* 0x00000005ff007c0c */ /* 0x000fda000bf05300 */
[----:B------:R-:W-:Y:S05]  /*99f0*/  @!P0 BRA `(.L_x_247) ;  /* 0x0000000000148947 */ /* 0x000fea0003800000 */
[----:B-1----:R-:W1:Y:S02]  /*9a00*/  LDC.64 R2, c[0x0][0xa08] ;  /* 0x00028200ff027b82 */ /* 0x002e640000000a00 */
[----:B-1----:R-:W-:-:S05]  /*9a10*/  IMAD.WIDE R2, R31, 0x4, R2 ;  /* 0x000000041f027825 */ /* 0x002fca00078e0202 */
[----:B------:R-:W3:Y:S04]  /*9a20*/  LDG.E R36, desc[UR36][R2.64] ;  /* 0x0000002402247981 */ /* 0x000ee8000c1e1900 */
[----:B------:R-:W3:Y:S02]  /*9a30*/  LDG.E R5, desc[UR36][R2.64+0x4] ;  /* 0x0000042402057981 */ /* 0x000ee4000c1e1900 */
[----:B---3--:R-:W-:-:S07]  /*9a40*/  IADD3 R36, -R36, R5, RZ ;  /* 0x0000000524247210 */ /* 0x008fce0007ffe1ff */
.L_x_247:
[----:B-----5:R-:W-:Y:S01]  /*9a50*/  IMAD.IADD R36, R36, 0x1, -R37 ;  /* 0x0000000124247824 */ /* 0x020fe200078e0a25 */
[----:B------:R-:W-:Y:S03]  /*9a60*/  BSSY B7, `(.L_x_248) ;  /* 0x0000371000077945 */ /* 0x000fe60003800000 */
[C---:B012---:R-:W-:Y:S01]  /*9a70*/  VIADD R0, R36.reuse, 0x5f ;  /* 0x0000005f24007836 */ /* 0x047fe20000000000 */
[----:B------:R-:W-:-:S03]  /*9a80*/  ISETP.GT.AND P0, PT, R36, RZ, PT ;  /* 0x000000ff2400720c */ /* 0x000fc60003f04270 */
[----:B------:R-:W-:-:S05]  /*9a90*/  IMAD.HI R0, R0, 0x2aaaaaab, RZ ;  /* 0x2aaaaaab00007827 */ /* 0x000fca00078e02ff */
[----:B---3--:R-:W-:-:S04]  /*9aa0*/  SHF.R.U32.HI R3, RZ, 0x1f, R0 ;  /* 0x0000001fff037819 */ /* 0x008fc80000011600 */
[----:B------:R-:W-:-:S05]  /*9ab0*/  LEA.HI.SX32 R29, R0, R3, 0x1c ;  /* 0x00000003001d7211 */ /* 0x000fca00078fe2ff */
[----:B------:R0:W-:Y:S01]  /*9ac0*/  STL [R1+0x18], R29 ;  /* 0x0000181d01007387 */ /* 0x0001e20000100800 */
[----:B------:R-:W-:Y:S05]  /*9ad0*/  @P0 BRA `(.L_x_249) ;  /* 0x0000000000440947 */ /* 0x000fea0003800000 */
[----:B------:R-:W1:Y:S02]  /*9ae0*/  S2R R2, SR_TID.X ;  /* 0x0000000000027919 */ /* 0x000e640000002100 */
[----:B-1----:R-:W-:-:S04]  /*9af0*/  LOP3.LUT R2, R2, 0x7f, RZ, 0xc0, !PT ;  /* 0x0000007f02027812 */ /* 0x002fc800078ec0ff */
[----:B------:R-:W-:-:S13]  /*9b00*/  ISETP.NE.AND P0, PT, R2, RZ, PT ;  /* 0x000000ff0200720c */ /* 0x000fda0003f05270 */
[----:B------:R-:W-:Y:S05]  /*9b10*/  @P0 BRA `(.L_x_250) ;  /* 0x0000003400940947 */ /* 0x000fea0003800000 */
[----:B------:R-:W1:Y:S01]  /*9b20*/  S2R R5, SR_LANEID ;  /* 0x0000000000057919 */ /* 0x000e620000000000 */
[----:B------:R-:W-:Y:S01]  /*9b30*/  VOTEU.ANY UR4, UPT, PT ;  /* 0x0000000000047886 */ /* 0x000fe200038e0100 */
[----:B------:R-:W2:Y:S01]  /*9b40*/  LDC.64 R2, c[0x0][0xc60] ;  /* 0x00031800ff027b82 */ /* 0x000ea20000000a00 */
[----:B------:R-:W1:Y:S02]  /*9b50*/  FLO.U32 R0, UR4 ;  /* 0x0000000400007d00 */ /* 0x000e6400080e0000 */
[----:B-1----:R-:W-:-:S06]  /*9b60*/  ISETP.EQ.U32.AND P0, PT, R0, R5, PT ;  /* 0x000000050000720c */ /* 0x002fcc0003f02070 */
[----:B------:R-:W2:Y:S07]  /*9b70*/  POPC R5, UR4 ;  /* 0x0000000400057d09 */ /* 0x000eae0008000000 */
[----:B--2---:R-:W2:Y:S01]  /*9b80*/  @P0 ATOMG.E.ADD.STRONG.GPU PT, R3, desc[UR36][R2.64], R5 ;  /* 0x00000005020309a8 */ /* 0x004ea200081ee1e4 */
[----:B------:R-:W1:Y:S02]  /*9b90*/  S2R R4, SR_LTMASK ;  /* 0x0000000000047919 */ /* 0x000e640000003900 */
[----:B-1----:R-:W-:-:S04]  /*9ba0*/  LOP3.LUT R4, R4, UR4, RZ, 0xc0, !PT ;  /* 0x0000000404047c12 */ /* 0x002fc8000f8ec0ff */
[----:B------:R-:W1:Y:S01]  /*9bb0*/  POPC R7, R4 ;  /* 0x0000000400077309 */ /* 0x000e620000000000 */
[----:B--2---:R-:W1:Y:S02]  /*9bc0*/  SHFL.IDX PT, R0, R3, R0, 0x1f ;  /* 0x00001f0003007589 */ /* 0x004e6400000e0000 */
[----:B-1----:R-:W-:Y:S01]  /*9bd0*/  IADD3 R16, R0, UR38, R7 ;  /* 0x0000002600107c10 */ /* 0x002fe2000fffe007 */
[----:B------:R-:W-:Y:S06]  /*9be0*/  BRA `(.L_x_250) ;  /* 0x0000003400607947 */ /* 0x000fec0003800000 */
.L_x_249:
[----:B------:R-:W-:Y:S01]  /*9bf0*/  VIADD R0, R22, 0x18400 ;  /* 0x0001840016007836 */ /* 0x000fe20000000000 */
[----:B------:R-:W-:Y:S04]  /*9c00*/  BSSY B6, `(.L_x_251) ;  /* 0x0000013000067945 */ /* 0x000fe80003800000 */
[----:B------:R-:W-:-:S13]  /*9c10*/  LOP3.LUT P0, RZ, R0, 0x3ff, RZ, 0xc0, !PT ;  /* 0x000003ff00ff7812 */ /* 0x000fda000780c0ff */
[----:B------:R-:W-:Y:S05]  /*9c20*/  @!P0 BRA `(.L_x_252) ;  /* 0x0000000000408947 */ /* 0x000fea0003800000 */
[----:B------:R-:W-:Y:S01]  /*9c30*/  MOV R2, 0x0 ;  /* 0x0000000000027802 */ /* 0x000fe20000000f00 */
[----:B------:R-:W-:Y:S01]  /*9c40*/  ULDC.64 UR6, c[0x4][0x90] ;  /* 0x0100240000067ab9 */ /* 0x000fe20000000a00 */
[----:B------:R-:W-:Y:S01]  /*9c50*/  ULDC.64 UR8, c[0x4][0x98] ;  /* 0x0100260000087ab9 */ /* 0x000fe20000000a00 */
[----:B------:R-:W-:Y:S01]  /*9c60*/  ULDC.64 UR4, c[0x4][0x8] ;  /* 0x0100020000047ab9 */ /* 0x000fe20000000a00 */
[----:B------:R-:W-:Y:S01]  /*9c70*/  MOV R4, UR6 ;  /* 0x0000000600047c02 */ /* 0x000fe20008000f00 */
[----:B------:R-:W-:Y:S01]  /*9c80*/  IMAD.U32 R5, RZ, RZ, UR7 ;  /* 0x00000007ff057e24 */ /* 0x000fe2000f8e00ff */
[----:B------:R-:W1:Y:S01]  /*9c90*/  LDC.64 R2, c[0x4][R2] ;  /* 0x0100000002027b82 */ /* 0x000e620000000a00 */
[----:B------:R-:W-:Y:S01]  /*9ca0*/  IMAD.U32 R6, RZ, RZ, UR8 ;  /* 0x00000008ff067e24 */ /* 0x000fe2000f8e00ff */
[----:B------:R-:W-:Y:S01]  /*9cb0*/  MOV R10, UR4 ;  /* 0x00000004000a7c02 */ /* 0x000fe20008000f00 */
[----:B------:R-:W-:Y:S01]  /*9cc0*/  IMAD.U32 R7, RZ, RZ, UR9 ;  /* 0x00000009ff077e24 */ /* 0x000fe2000f8e00ff */
[----:B------:R-:W-:Y:S01]  /*9cd0*/  MOV R13, RZ ;  /* 0x000000ff000d7202 */ /* 0x000fe20000000f00 */
[----:B------:R-:W-:-:S02]  /*9ce0*/  IMAD.U32 R11, RZ, RZ, UR5 ;  /* 0x00000005ff0b7e24 */ /* 0x000fc4000f8e00ff */
[----:B------:R-:W-:Y:S02]  /*9cf0*/  IMAD.MOV.U32 R8, RZ, RZ, 0x70 ;  /* 0x00000070ff087424 */ /* 0x000fe400078e00ff */
[----:B------:R-:W-:-:S07]  /*9d00*/  IMAD.MOV.U32 R12, RZ, RZ, 0x1 ;  /* 0x00000001ff0c7424 */ /* 0x000fce00078e00ff */
[----:B------:R-:W-:-:S07]  /*9d10*/  LEPC R20, `(.L_x_252) ;  /* 0x000000001014794e */ /* 0x000fce0000000000 */
[----:B01----:R-:W-:Y:S05]  /*9d20*/  CALL.ABS.NOINC R2 ;  /* 0x0000000002007343 */ /* 0x003fea0003c00000 */
.L_x_252:
[----:B------:R-:W-:Y:S05]  /*9d30*/  BSYNC B6 ;  /* 0x0000000000067941 */ /* 0x000fea0003800000 */
.L_x_251:
        /* <DEDUP_REMOVED lines=8> */
[----:B------:R1:W2:Y:S01]  /*9dc0*/  LDC.64 R2, c[0x4][R26] ;  /* 0x010000001a027b82 */ /* 0x0002a20000000a00 */
[----:B------:R-:W-:Y:S01]  /*9dd0*/  IMAD.U32 R4, RZ, RZ, UR6 ;  /* 0x00000006ff047e24 */ /* 0x000fe2000f8e00ff */
[----:B------:R-:W-:Y:S01]  /*9de0*/  MOV R6, UR8 ;  /* 0x0000000800067c02 */ /* 0x000fe20008000f00 */
[----:B------:R-:W-:Y:S01]  /*9df0*/  IMAD.U32 R5, RZ, RZ, UR7 ;  /* 0x00000007ff057e24 */ /* 0x000fe2000f8e00ff */
[----:B------:R-:W-:Y:S01]  /*9e00*/  MOV R8, 0x70 ;  /* 0x0000007000087802 */ /* 0x000fe20000000f00 */
[----:B------:R-:W-:Y:S02]  /*9e10*/  IMAD.U32 R7, RZ, RZ, UR9 ;  /* 0x00000009ff077e24 */ /* 0x000fe4000f8e00ff */
[----:B------:R-:W-:-:S02]  /*9e20*/  IMAD.U32 R10, RZ, RZ, UR4 ;  /* 0x00000004ff0a7e24 */ /* 0x000fc4000f8e00ff */
[----:B------:R-:W-:Y:S02]  /*9e30*/  IMAD.U32 R11, RZ, RZ, UR5 ;  /* 0x00000005ff0b7e24 */ /* 0x000fe4000f8e00ff */
[----:B------:R-:W-:Y:S02]  /*9e40*/  IMAD.MOV.U32 R12, RZ, RZ, 0x1 ;  /* 0x00000001ff0c7424 */ /* 0x000fe400078e00ff */
[----:B-1----:R-:W-:-:S07]  /*9e50*/  IMAD.MOV.U32 R13, RZ, RZ, RZ ;  /* 0x000000ffff0d7224 */ /* 0x002fce00078e00ff */
[----:B------:R-:W-:-:S07]  /*9e60*/  LEPC R20, `(.L_x_255) ;  /* 0x000000001014794e */ /* 0x000fce0000000000 */
[----:B0-2---:R-:W-:Y:S05]  /*9e70*/  CALL.ABS.NOINC R2 ;  /* 0x0000000002007343 */ /* 0x005fea0003c00000 */
.L_x_255:
[----:B------:R0:W1:Y:S01]  /*9e80*/  LDC.64 R2, c[0x4][R26] ;  /* 0x010000001a027b82 */ /* 0x0000620000000a00 */
[----:B------:R-:W-:Y:S01]  /*9e90*/  ULDC.64 UR6, c[0x4][0x90] ;  /* 0x0100240000067ab9 */ /* 0x000fe20000000a00 */
[----:B------:R-:W-:Y:S01]  /*9ea0*/  ULDC.64 UR8, c[0x4][0x98] ;  /* 0x0100260000087ab9 */ /* 0x000fe20000000a00 */
[----:B------:R-:W-:Y:S01]  /*9eb0*/  ULDC.64 UR4, c[0x4][0x18] ;  /* 0x0100060000047ab9 */ /* 0x000fe20000000a00 */
[----:B------:R-:W-:Y:S01]  /*9ec0*/  IMAD.U32 R4, RZ, RZ, UR6 ;  /* 0x00000006ff047e24 */ /* 0x000fe2000f8e00ff */
[----:B------:R-:W-:Y:S01]  /*9ed0*/  MOV R5, UR7 ;  /* 0x0000000700057c02 */ /* 0x000fe20008000f00 */
[----:B------:R-:W-:Y:S01]  /*9ee0*/  IMAD.U32 R6, RZ, RZ, UR8 ;  /* 0x00000008ff067e24 */ /* 0x000fe2000f8e00ff */
[----:B------:R-:W-:Y:S01]  /*9ef0*/  MOV R11, UR5 ;  /* 0x00000005000b7c02 */ /* 0x000fe20008000f00 */
[----:B------:R-:W-:Y:S02]  /*9f00*/  IMAD.U32 R7, RZ, RZ, UR9 ;  /* 0x00000009ff077e24 */ /* 0x000fe4000f8e00ff */
[----:B------:R-:W-:-:S02]  /*9f10*/  IMAD.U32 R10, RZ, RZ, UR4 ;  /* 0x00000004ff0a7e24 */ /* 0x000fc4000f8e00ff */
[----:B------:R-:W-:Y:S02]  /*9f20*/  IMAD.MOV.U32 R8, RZ, RZ, 0x70 ;  /* 0x00000070ff087424 */ /* 0x000fe400078e00ff */
[----:B------:R-:W-:Y:S02]  /*9f30*/  IMAD.MOV.U32 R12, RZ, RZ, 0x1 ;  /* 0x00000001ff0c7424 */ /* 0x000fe400078e00ff */
[----:B0-----:R-:W-:-:S07]  /*9f40*/  IMAD.MOV.U32 R13, RZ, RZ, RZ ;  /* 0x000000ffff0d7224 */ /* 0x001fce00078e00ff */
[----:B------:R-:W-:-:S07]  /*9f50*/  LEPC R20, `(.L_x_254) ;  /* 0x000000001014794e */ /* 0x000fce0000000000 */
[----:B-1----:R-:W-:Y:S05]  /*9f60*/  CALL.ABS.NOINC R2 ;  /* 0x0000000002007343 */ /* 0x002fea0003c00000 */
.L_x_254:
[----:B------:R-:W-:Y:S05]  /*9f70*/  BSYNC B6 ;  /* 0x0000000000067941 */ /* 0x000fea0003800000 */
.L_x_253:
[----:B------:R-:W1:Y:S01]  /*9f80*/  S2R R2, SR_TID.X ;  /* 0x0000000000027919 */ /* 0x000e620000002100 */
[----:B------:R-:W-:Y:S01]  /*9f90*/  ULDC.64 UR4, c[0x0][0x9f8] ;  /* 0x00027e0000047ab9 */ /* 0x000fe20000000a00 */
[----:B------:R-:W2:Y:S01]  /*9fa0*/  LDC R8, c[0x0][0x430] ;  /* 0x00010c00ff087b82 */ /* 0x000ea20000000800 */
[----:B------:R-:W-:Y:S01]  /*9fb0*/  ISETP.NE.U32.AND P0, PT, RZ, UR4, PT ;  /* 0x00000004ff007c0c */ /* 0x000fe2000bf05070 */
[----:B------:R-:W3:Y:S03]  /*9fc0*/  S2R R20, SR_TID.X ;  /* 0x0000000000147919 */ /* 0x000ee60000002100 */
[----:B------:R-:W-:Y:S02]  /*9fd0*/  ISETP.NE.AND.EX P0, PT, RZ, UR5, PT, P0 ;  /* 0x00000005ff007c0c */ /* 0x000fe4000bf05300 */
[----:B-1----:R-:W-:-:S11]  /*9fe0*/  LOP3.LUT R21, R2, 0x7f, RZ, 0xc0, !PT ;  /* 0x0000007f02157812 */ /* 0x002fd600078ec0ff */
[----:B------:R-:W-:Y:S01]  /*9ff0*/  @P0 IADD3 R2, P1, R23, UR4, RZ ;  /* 0x0000000417020c10 */ /* 0x000fe2000ff3e0ff */
[----:B------:R-:W-:Y:S01]  /*a000*/  VIADD R26, R29, 0xffffffff ;  /* 0xffffffff1d1a7836 */ /* 0x000fe20000000000 */
[----:B--2---:R-:W-:Y:S01]  /*a010*/  ISETP.NE.AND P2, PT, R8, 0x1, PT ;  /* 0x000000010800780c */ /* 0x004fe20003f45270 */
[----:B------:R-:W-:Y:S01]  /*a020*/  ULDC UR4, c[0x0][0x320] ;  /* 0x0000c80000047ab9 */ /* 0x000fe20000000800 */
[----:B------:R-:W-:Y:S02]  /*a030*/  @P0 IADD3.X R3, R24, UR5, RZ, P1, !PT ;  /* 0x0000000518030c10 */ /* 0x000fe40008ffe4ff */
[----:B------:R-:W-:-:S03]  /*a040*/  SHF.R.U32.HI R21, RZ, 0x3, R21 ;  /* 0x00000003ff157819 */ /* 0x000fc60000011615 */
[----:B------:R1:W2:Y:S01]  /*a050*/  @P0 LDG.E R31, desc[UR36][R2.64] ;  /* 0x00000024021f0981 */ /* 0x0002a2000c1e1900 */
[C---:B---3--:R-:W-:Y:S02]  /*a060*/  SHF.L.U32 R32, R20.reuse, 0x4, RZ ;  /* 0x0000000414207819 */ /* 0x048fe400000006ff */
[----:B------:R-:W-:Y:S02]  /*a070*/  LOP3.LUT R25, R25, 0xffffffdf, RZ, 0xc0, !PT ;  /* 0xffffffdf19197812 */ /* 0x000fe400078ec0ff */
[----:B------:R-:W-:Y:S01]  /*a080*/  LOP3.LUT R32, R21, 0x70, R32, 0xf8, !PT ;  /* 0x0000007015207812 */ /* 0x000fe200078ef820 */
[----:B------:R-:W3:Y:S01]  /*a090*/  @P2 LDC R7, c[0x0][0x434] ;  /* 0x00010d00ff072b82 */ /* 0x000ee20000000800 */
[----:B------:R-:W-:Y:S01]  /*a0a0*/  IMAD.SHL.U32 R21, R20, 0x8, RZ ;  /* 0x0000000814157824 */ /* 0x000fe200078e00ff */
[----:B------:R-:W-:Y:S02]  /*a0b0*/  @P2 LOP3.LUT R25, R25, 0x20, RZ, 0xfc, !PT ;  /* 0x0000002019192812 */ /* 0x000fe400078efcff */
[----:B------:R-:W-:-:S02]  /*a0c0*/  IMAD R6, R26, 0x60, R32 ;  /* 0x000000601a067824 */ /* 0x000fc400078e0220 */
[----:B------:R-:W-:Y:S02]  /*a0d0*/  LOP3.LUT R21, R21, 0x38, RZ, 0xc0, !PT ;  /* 0x0000003815157812 */ /* 0x000fe400078ec0ff */
[----:B------:R-:W4:Y:S01]  /*a0e0*/  @P2 LDC R0, c[0x0][0x438] ;  /* 0x00010e00ff002b82 */ /* 0x000f220000000800 */
[C---:B------:R-:W-:Y:S01]  /*a0f0*/  ISETP.GE.AND P0, PT, R6.reuse, R36, PT ;  /* 0x000000240600720c */ /* 0x040fe20003f06270 */
[----:B------:R-:W-:Y:S01]  /*a100*/  IMAD.IADD R6, R6, 0x1, R37 ;  /* 0x0000000106067824 */ /* 0x000fe200078e0225 */
[C---:B------:R-:W-:Y:S02]  /*a110*/  LOP3.LUT R20, R21.reuse, 0x40, RZ, 0xfc, !PT ;  /* 0x0000004015147812 */ /* 0x040fe400078efcff */
[----:B------:R-:W-:Y:S01]  /*a120*/  ISETP.GT.U32.OR P0, PT, R32, 0x5f, P0 ;  /* 0x0000005f2000780c */ /* 0x000fe20000704470 */
[----:B-1----:R-:W-:Y:S01]  /*a130*/  IMAD.MOV.U32 R2, RZ, RZ, R6 ;  /* 0x000000ffff027224 */ /* 0x002fe200078e0006 */
[----:B------:R-:W-:Y:S01]  /*a140*/  ISETP.GE.AND P1, PT, R21, UR4, PT ;  /* 0x0000000415007c0c */ /* 0x000fe2000bf26270 */
[----:B---3--:R-:W-:-:S10]  /*a150*/  @P2 IMAD.HI.U32 R3, R6, R7, RZ ;  /* 0x0000000706032227 */ /* 0x008fd400078e00ff */
[----:B------:R-:W1:Y:S01]  /*a160*/  @!P0 LDC.64 R4, c[0x0][0x428] ;  /* 0x00010a00ff048b82 */ /* 0x000e620000000a00 */
[----:B----4-:R-:W-:Y:S02]  /*a170*/  @P2 SHF.R.U32.HI R2, RZ, R0, R3 ;  /* 0x00000000ff022219 */ /* 0x010fe40000011603 */
[----:B------:R-:W-:Y:S01]  /*a180*/  ISETP.GE.AND P2, PT, R20, UR4, PT ;  /* 0x0000000414007c0c */ /* 0x000fe2000bf46270 */
[----:B------:R-:W-:Y:S01]  /*a190*/  ULDC UR4, c[0x0][0x2f4] ;  /* 0x0000bd0000047ab9 */ /* 0x000fe20000000800 */
[----:B------:R-:W-:Y:S02]  /*a1a0*/  IADD3 R3, -R2, RZ, RZ ;  /* 0x000000ff02037210 */ /* 0x000fe40007ffe1ff */
[----:B0-----:R-:W-:-:S03]  /*a1b0*/  SEL R29, RZ, 0xffffffff, P2 ;  /* 0xffffffffff1d7807 */ /* 0x001fc60001000000 */
[----:B------:R-:W-:Y:S01]  /*a1c0*/  IMAD R0, R8, R3, R6 ;  /* 0x0000000308007224 */ /* 0x000fe200078e0206 */
[----:B------:R-:W-:Y:S01]  /*a1d0*/  @!P0 SHF.R.S32.HI R3, RZ, 0x1f, R2 ;  /* 0x0000001fff038819 */ /* 0x000fe20000011402 */
[----:B------:R-:W-:Y:S01]  /*a1e0*/  IMAD.SHL.U32 R29, R29, 0x2, RZ ;  /* 0x000000021d1d7824 */ /* 0x000fe200078e00ff */
[----:B------:R-:W-:Y:S02]  /*a1f0*/  ISETP.GE.AND P2, PT, R21, UR4, PT ;  /* 0x0000000415007c0c */ /* 0x000fe4000bf46270 */
[----:B------:R-:W-:Y:S02]  /*a200*/  LOP3.LUT R25, R25, 0xfffffff7, RZ, 0xc0, !PT ;  /* 0xfffffff719197812 */ /* 0x000fe400078ec0ff */
[----:B------:R-:W-:Y:S01]  /*a210*/  LOP3.LUT R9, R21, 0x80, RZ, 0xfc, !PT ;  /* 0x0000008015097812 */ /* 0x000fe200078efcff */
[----:B------:R-:W-:Y:S01]  /*a220*/  UMOV UR5, 0xffffffff ;  /* 0xffffffff00057882 */ /* 0x000fe20000000000 */
[----:B--2---:R-:W-:-:S05]  /*a230*/  SHF.R.S32.HI R7, RZ, 0x1f, R31 ;  /* 0x0000001fff077819 */ /* 0x004fca000001141f */
[----:B------:R0:W-:Y:S01]  /*a240*/  STL [R1], R7 ;  /* 0x0000000701007387 */ /* 0x0001e20000100800 */
[----:B-1----:R-:W-:-:S04]  /*a250*/  @!P0 IMAD R8, R7, R4, RZ ;  /* 0x0000000407088224 */ /* 0x002fc800078e02ff */
[C---:B------:R-:W-:Y:S02]  /*a260*/  @!P0 IMAD R5, R31.reuse, R5, R8 ;  /* 0x000000051f058224 */ /* 0x040fe400078e0208 */
[----:B0-----:R-:W-:Y:S01]  /*a270*/  @!P0 IMAD.WIDE.U32 R6, R31, R4, R2 ;  /* 0x000000041f068225 */ /* 0x001fe200078e0002 */
[----:B------:R-:W-:Y:S02]  /*a280*/  SEL R2, RZ, 0x1, P1 ;  /* 0x00000001ff027807 */ /* 0x000fe40000800000 */
[----:B------:R-:W-:Y:S01]  /*a290*/  MOV R4, RZ ;  /* 0x000000ff00047202 */ /* 0x000fe20000000f00 */
[----:B------:R-:W-:Y:S01]  /*a2a0*/  @!P0 IMAD.IADD R5, R7, 0x1, R5 ;  /* 0x0000000107058824 */ /* 0x000fe200078e0205 */
[----:B------:R-:W-:Y:S02]  /*a2b0*/  LOP3.LUT R29, R29, 0x2, R2, 0xe2, !PT ;  /* 0x000000021d1d7812 */ /* 0x000fe400078ee202 */
[----:B------:R-:W0:Y:S02]  /*a2c0*/  @!P0 LDC.64 R2, c[0x0][0x418] ;  /* 0x00010600ff028b82 */ /* 0x000e240000000a00 */
[----:B0-----:R-:W-:-:S04]  /*a2d0*/  @!P0 LEA R2, P1, R6, R2, 0x2 ;  /* 0x0000000206028211 */ /* 0x001fc800078210ff */
[----:B------:R-:W-:-:S05]  /*a2e0*/  @!P0 LEA.HI.X R3, R6, R3, R5, 0x2, P1 ;  /* 0x0000000306038211 */ /* 0x000fca00008f1405 */
[----:B------:R0:W5:Y:S01]  /*a2f0*/  @!P0 LDG.E R4, desc[UR36][R2.64] ;  /* 0x0000002402048981 */ /* 0x000162000c1e1900 */
[----:B------:R-:W-:Y:S02]  /*a300*/  ISETP.GT.U32.AND P0, PT, R32, 0x5f, PT ;  /* 0x0000005f2000780c */ /* 0x000fe40003f04070 */
[----:B------:R-:W-:-:S11]  /*a310*/  ISETP.GE.AND P1, PT, R20, UR4, PT ;  /* 0x0000000414007c0c */ /* 0x000fd6000bf26270 */
[----:B------:R-:W-:Y:S02]  /*a320*/  @P0 LOP3.LUT R25, R25, 0x8, RZ, 0xfc, !PT ;  /* 0x0000000819190812 */ /* 0x000fe400078efcff */
[----:B------:R-:W-:Y:S02]  /*a330*/  ISETP.GE.AND P0, PT, R9, UR4, PT ;  /* 0x0000000409007c0c */ /* 0x000fe4000bf06270 */
[----:B------:R-:W-:-:S04]  /*a340*/  LOP3.LUT R25, R25, 0xfffffffb, RZ, 0xc0, !PT ;  /* 0xfffffffb19197812 */ /* 0x000fc800078ec0ff */
[----:B------:R-:W-:-:S04]  /*a350*/  @P2 LOP3.LUT R25, R25, 0x4, RZ, 0xfc, !PT ;  /* 0x0000000419192812 */ /* 0x000fc800078efcff */
[----:B------:R-:W-:-:S04]  /*a360*/  LOP3.LUT R25, R25, 0xfffffffe, RZ, 0xc0, !PT ;  /* 0xfffffffe19197812 */ /* 0x000fc800078ec0ff */
[----:B------:R-:W-:-:S04]  /*a370*/  LOP3.LUT R25, R25, 0xfffffffd, RZ, 0xc0, !PT ;  /* 0xfffffffd19197812 */ /* 0x000fc800078ec0ff */
[----:B------:R-:W-:-:S04]  /*a380*/  @P1 LOP3.LUT R25, R25, 0x2, RZ, 0xfc, !PT ;  /* 0x0000000219191812 */ /* 0x000fc800078efcff */
[----:B------:R-:W-:Y:S01]  /*a390*/  @P0 LOP3.LUT R25, R25, 0x1, RZ, 0xfc, !PT ;  /* 0x0000000119190812 */ /* 0x000fe200078efcff */
[----:B0-----:R-:W-:Y:S06]  /*a3a0*/  BRA.DIV UR5, `(.L_x_256) ;  /* 0x0000003e054c7947 */ /* 0x001fec000b800000 */
.L_x_324:
[----:B------:R-:W2:Y:S01]  /*a3b0*/  LDL R2, [R1+0x20] ;  /* 0x0000200001027983 */ /* 0x000ea20000100800 */
[----:B------:R-:W-:Y:S02]  /*a3c0*/  LOP3.LUT R25, R25, 0xffffffef, RZ, 0xc0, !PT ;  /* 0xffffffef19197812 */ /* 0x000fe400078ec0ff */
[----:B------:R-:W-:Y:S02]  /*a3d0*/  SHF.R.S32.HI R32, RZ, 0x1f, R18 ;  /* 0x0000001fff207819 */ /* 0x000fe40000011412 */
[----:B--2---:R-:W-:-:S13]  /*a3e0*/  ISETP.NE.AND P0, PT, R2, 0x3, PT ;  /* 0x000000030200780c */ /* 0x004fda0003f05270 */
[----:B------:R-:W-:Y:S01]  /*a3f0*/  @P0 LOP3.LUT R25, R25, 0x10, RZ, 0xfc, !PT ;  /* 0x0000001019190812 */ /* 0x000fe200078efcff */
[----:B------:R-:W-:Y:S06]  /*a400*/  @!P0 BRA `(.L_x_257) ;  /* 0x0000000000048947 */ /* 0x000fec0003800000 */
[----:B------:R-:W-:Y:S01]  /*a410*/  BPT.TRAP 0x1 ;  /* 0x000000040000795c */ /* 0x000fe20000300000 */
.L_x_257:
[----:B------:R-:W-:Y:S01]  /*a420*/  SHF.R.S32.HI R5, RZ, 0x1f, R0 ;  /* 0x0000001fff057819 */ /* 0x000fe20000011400 */
[----:B------:R-:W-:Y:S01]  /*a430*/  ULDC.64 UR4, c[0x0][0x328] ;  /* 0x0000ca0000047ab9 */ /* 0x000fe20000000a00 */
[----:B------:R-:W-:Y:S01]  /*a440*/  BSSY B0, `(.L_x_258) ;  /* 0x0000017000007945 */ /* 0x000fe20003800000 */
[----:B------:R-:W-:-:S04]  /*a450*/  IMAD.WIDE.U32 R2, R0, UR4, RZ ;  /* 0x0000000400027c25 */ /* 0x000fc8000f8e00ff */
[----:B------:R-:W-:-:S04]  /*a460*/  IMAD R6, R5, UR4, RZ ;  /* 0x0000000405067c24 */ /* 0x000fc8000f8e02ff */
[----:B------:R-:W-:Y:S01]  /*a470*/  IMAD R6, R0, UR5, R6 ;  /* 0x0000000500067c24 */ /* 0x000fe2000f8e0206 */
[----:B------:R-:W-:-:S03]  /*a480*/  ULDC.64 UR4, c[0x0][0x338] ;  /* 0x0000ce0000047ab9 */ /* 0x000fc60000000a00 */
[----:B------:R-:W-:Y:S01]  /*a490*/  IMAD.IADD R3, R3, 0x1, R6 ;  /* 0x0000000103037824 */ /* 0x000fe200078e0206 */
[----:B-----5:R-:W-:Y:S01]  /*a4a0*/  SHF.R.S32.HI R6, RZ, 0x1f, R4 ;  /* 0x0000001fff067819 */ /* 0x020fe20000011404 */
[----:B------:R-:W-:-:S04]  /*a4b0*/  IMAD.WIDE.U32 R2, R4, UR4, R2 ;  /* 0x0000000404027c25 */ /* 0x000fc8000f8e0002 */
[----:B------:R-:W-:-:S04]  /*a4c0*/  IMAD R7, R6, UR4, RZ ;  /* 0x0000000406077c24 */ /* 0x000fc8000f8e02ff */
[----:B------:R-:W-:Y:S01]  /*a4d0*/  IMAD R7, R4, UR5, R7 ;  /* 0x0000000504077c24 */ /* 0x000fe2000f8e0207 */
[----:B------:R-:W-:-:S03]  /*a4e0*/  ULDC.64 UR4, c[0x0][0x330] ;  /* 0x0000cc0000047ab9 */ /* 0x000fc60000000a00 */
[----:B------:R-:W-:Y:S02]  /*a4f0*/  IMAD.IADD R3, R3, 0x1, R7 ;  /* 0x0000000103037824 */ /* 0x000fe400078e0207 */
[----:B------:R-:W-:Y:S02]  /*a500*/  IMAD R7, R32, UR4, RZ ;  /* 0x0000000420077c24 */ /* 0x000fe4000f8e02ff */
[----:B------:R-:W-:-:S04]  /*a510*/  IMAD.WIDE.U32 R2, R18, UR4, R2 ;  /* 0x0000000412027c25 */ /* 0x000fc8000f8e0002 */
[----:B------:R-:W-:Y:S01]  /*a520*/  IMAD R7, R18, UR5, R7 ;  /* 0x0000000512077c24 */ /* 0x000fe2000f8e0207 */
[----:B------:R-:W-:Y:S02]  /*a530*/  ULDC.64 UR4, c[0x0][0x318] ;  /* 0x0000c60000047ab9 */ /* 0x000fe40000000a00 */
[----:B------:R-:W-:Y:S01]  /*a540*/  LEA R23, P0, R2, UR4, 0x1 ;  /* 0x0000000402177c11 */ /* 0x000fe2000f8008ff */
[----:B------:R-:W-:-:S05]  /*a550*/  IMAD.IADD R7, R3, 0x1, R7 ;  /* 0x0000000103077824 */ /* 0x000fca00078e0207 */
[----:B------:R-:W-:Y:S02]  /*a560*/  LEA.HI.X R24, R2, UR5, R7, 0x1, P0 ;  /* 0x0000000502187c11 */ /* 0x000fe400080f0c07 */
[----:B------:R-:W-:Y:S02]  /*a570*/  LEA R7, R27, R22, 0x3 ;  /* 0x000000161b077211 */ /* 0x000fe400078e18ff */
[----:B------:R-:W-:-:S04]  /*a580*/  SHF.L.U32 R2, R28, 0x1f, RZ ;  /* 0x0000001f1c027819 */ /* 0x000fc800000006ff */
[----:B------:R-:W0:Y:S02]  /*a590*/  SYNCS.PHASECHK.TRANS64.TRYWAIT P0, [R7+URZ+0x2a840], R2 ;  /* 0x02a84002070075a7 */ /* 0x000e24000800017f */
[----:B0-----:R-:W-:Y:S05]  /*a5a0*/  @!P0 BRA `(.L_x_259) ;  /* 0x0000003c00008947 */ /* 0x001fea0003800000 */
.L_x_325:
[----:B------:R-:W-:Y:S05]  /*a5b0*/  BSYNC B0 ;  /* 0x0000000000007941 */ /* 0x000fea0003800000 */
.L_x_258:
[----:B------:R-:W1:Y:S01]  /*a5c0*/  S2R R8, SR_TID.X ;  /* 0x0000000000087919 */ /* 0x000e620000002100 */
[----:B------:R-:W-:Y:S01]  /*a5d0*/  ULDC.64 UR4, c[0x0][0x300] ;  /* 0x0000c00000047ab9 */ /* 0x000fe20000000a00 */
[----:B------:R-:W-:Y:S01]  /*a5e0*/  LOP3.LUT P4, RZ, R25, 0x4, RZ, 0xc0, !PT ;  /* 0x0000000419ff7812 */ /* 0x000fe2000788c0ff */
[----:B------:R-:W-:Y:S01]  /*a5f0*/  IMAD R5, R5, UR4, RZ ;  /* 0x0000000405057c24 */ /* 0x000fe2000f8e02ff */
[C---:B------:R-:W-:Y:S01]  /*a600*/  LOP3.LUT P3, RZ, R25.reuse, 0x2, RZ, 0xc0, !PT ;  /* 0x0000000219ff7812 */ /* 0x040fe2000786c0ff */
[----:B0-----:R-:W-:Y:S01]  /*a610*/  IMAD.WIDE.U32 R2, R0, UR4, RZ ;  /* 0x0000000400027c25 */ /* 0x001fe2000f8e00ff */
[----:B------:R-:W-:-:S03]  /*a620*/  LOP3.LUT P2, RZ, R25, 0x1, RZ, 0xc0, !PT ;  /* 0x0000000119ff7812 */ /* 0x000fc6000784c0ff */
[----:B------:R-:W-:Y:S01]  /*a630*/  IMAD R5, R0, UR5, R5 ;  /* 0x0000000500057c24 */ /* 0x000fe2000f8e0205 */
[----:B------:R-:W-:Y:S02]  /*a640*/  ULDC.64 UR4, c[0x0][0x310] ;  /* 0x0000c40000047ab9 */ /* 0x000fe40000000a00 */
[----:B------:R-:W-:Y:S02]  /*a650*/  IMAD R6, R6, UR4, RZ ;  /* 0x0000000406067c24 */ /* 0x000fe4000f8e02ff */
[----:B------:R-:W-:Y:S02]  /*a660*/  IMAD.IADD R3, R3, 0x1, R5 ;  /* 0x0000000103037824 */ /* 0x000fe400078e0205 */
        /* <DEDUP_REMOVED lines=8> */
[----:B-1----:R-:W-:Y:S01]  /*a6f0*/  LOP3.LUT R8, R8, 0x7f, RZ, 0xc0, !PT ;  /* 0x0000007f08087812 */ /* 0x002fe200078ec0ff */
[----:B------:R-:W-:Y:S01]  /*a700*/  IMAD R6, R26, -0x60, R36 ;  /* 0xffffffa01a067824 */ /* 0x000fe200078e0224 */
[----:B------:R-:W-:Y:S01]  /*a710*/  LEA R4, P0, R2, UR4, 0x1 ;  /* 0x0000000402047c11 */ /* 0x000fe2000f8008ff */
[----:B------:R-:W-:Y:S01]  /*a720*/  IMAD.IADD R0, R3, 0x1, R0 ;  /* 0x0000000103007824 */ /* 0x000fe200078e0200 */
[----:B------:R-:W-:Y:S01]  /*a730*/  SHF.R.U32.HI R9, RZ, 0x3, R8 ;  /* 0x00000003ff097819 */ /* 0x000fe20000011608 */
[----:B------:R-:W-:Y:S01]  /*a740*/  UMOV UR4, 0xffffffff ;  /* 0xffffffff00047882 */ /* 0x000fe20000000000 */
[----:B------:R-:W0:Y:S01]  /*a750*/  S2R R8, SR_TID.X ;  /* 0x0000000000087919 */ /* 0x000e220000002100 */
[----:B------:R-:W-:Y:S01]  /*a760*/  IMAD R5, R27, 0x4800, R33 ;  /* 0x000048001b057824 */ /* 0x000fe200078e0221 */
[----:B------:R-:W-:-:S02]  /*a770*/  IADD3 R6, -R9, R6, RZ ;  /* 0x0000000609067210 */ /* 0x000fc40007ffe1ff */
[----:B------:R-:W-:Y:S02]  /*a780*/  LEA.HI.X R0, R2, UR5, R0, 0x1, P0 ;  /* 0x0000000502007c11 */ /* 0x000fe400080f0c00 */
[----:B------:R-:W-:Y:S01]  /*a790*/  ISETP.GE.AND P0, PT, R6, 0x1, PT ;  /* 0x000000010600780c */ /* 0x000fe20003f06270 */
[----:B0-----:R-:W-:-:S05]  /*a7a0*/  IMAD.SHL.U32 R9, R8, 0x8, RZ ;  /* 0x0000000808097824 */ /* 0x001fca00078e00ff */
[----:B------:R-:W-:Y:S01]  /*a7b0*/  LOP3.LUT R9, R9, 0x38, RZ, 0xc0, !PT ;  /* 0x0000003809097812 */ /* 0x000fe200078ec0ff */
[----:B------:R-:W-:Y:S06]  /*a7c0*/  BRA.DIV UR4, `(.L_x_260) ;  /* 0x0000003a048c7947 */ /* 0x000fec000b800000 */
[----:B------:R-:W0:Y:S01]  /*a7d0*/  SHFL.IDX PT, R3, R4, RZ, 0x181f ;  /* 0x00181fff04037589 */ /* 0x000e2200000e0000 */
[----:B------:R-:W-:-:S03]  /*a7e0*/  @P0 IMAD R8, R5, 0x2, R22 ;  /* 0x0000000205080824 */ /* 0x000fc600078e0216 */
[----:B------:R-:W1:Y:S01]  /*a7f0*/  SHFL.IDX PT, R2, R0, RZ, 0x181f ;  /* 0x00181fff00027589 */ /* 0x000e6200000e0000 */
[----:B0-----:R-:W-:-:S05]  /*a800*/  @P0 LEA R3, P1, R9, R3, 0x1 ;  /* 0x0000000309030211 */ /* 0x001fca00078208ff */
[----:B-1----:R-:W-:Y:S01]  /*a810*/  @P0 IMAD.X R2, RZ, RZ, R2, P1 ;  /* 0x000000ffff020224 */ /* 0x002fe200008e0602 */
[----:B------:R-:W-:-:S04]  /*a820*/  ISETP.GE.AND P1, PT, R6, 0x11, PT ;  /* 0x000000110600780c */ /* 0x000fc80003f26270 */
[----:B------:R-:W-:-:S04]  /*a830*/  @P0 LOP3.LUT R3, R3, R2, RZ, 0x3c, !PT ;  /* 0x0000000203030212 */ /* 0x000fc800078e3cff */
[----:B------:R-:W-:-:S04]  /*a840*/  @P0 LOP3.LUT R2, R3, R2, RZ, 0x3c, !PT ;  /* 0x0000000203020212 */ /* 0x000fc800078e3cff */
[----:B------:R-:W-:-:S05]  /*a850*/  @P0 LOP3.LUT R3, R3, R2, RZ, 0x3c, !PT ;  /* 0x0000000203030212 */ /* 0x000fca00078e3cff */
[----:B------:R-:W-:Y:S01]  /*a860*/  @!PT LDS RZ, [RZ] ;  /* 0x00000000fffff984 */ /* 0x000fe20000000800 */
[----:B------:R-:W-:Y:S04]  /*a870*/  @P0 LDGSTS.E.BYPASS.LTC128B.128 [R8+0x18400], desc[UR36][R2.64], !P4 ;  /* 0x1840000002080fae */ /* 0x000fe8000e101d64 */
[----:B------:R-:W-:Y:S04]  /*a880*/  @P0 LDGSTS.E.BYPASS.LTC128B.128 [R8+0x1b400], desc[UR36][R2.64+0x80], !P3 ;  /* 0x1b40008002080fae */ /* 0x000fe8000d901d64 */
[----:B------:R0:W-:Y:S04]  /*a890*/  @P0 LDGSTS.E.BYPASS.LTC128B.128 [R8+0x1e400], desc[UR36][R2.64+0x100], !P2 ;  /* 0x1e40010002080fae */ /* 0x0001e8000d101d64 */
[----:B0-----:R-:W0:Y:S01]  /*a8a0*/  SHFL.IDX PT, R3, R4, 0x1, 0x181f ;  /* 0x00381f0004037f89 */ /* 0x001e2200000e0000 */
[----:B------:R-:W-:-:S03]  /*a8b0*/  @P1 IMAD R8, R5, 0x2, R22 ;  /* 0x0000000205081824 */ /* 0x000fc600078e0216 */
[----:B------:R-:W1:Y:S01]  /*a8c0*/  SHFL.IDX PT, R2, R0, 0x1, 0x181f ;  /* 0x00381f0000027f89 */ /* 0x000e6200000e0000 */
[----:B0-----:R-:W-:-:S04]  /*a8d0*/  @P1 LEA R3, P0, R9, R3, 0x1 ;  /* 0x0000000309031211 */ /* 0x001fc800078008ff */
[----:B-1----:R-:W-:-:S04]  /*a8e0*/  @P1 IADD3.X R2, RZ, R2, RZ, P0, !PT ;  /* 0x00000002ff021210 */ /* 0x002fc800007fe4ff */
[----:B------:R-:W-:-:S04]  /*a8f0*/  @P1 LOP3.LUT R3, R3, R2, RZ, 0x3c, !PT ;  /* 0x0000000203031212 */ /* 0x000fc800078e3cff */
[----:B------:R-:W-:-:S04]  /*a900*/  @P1 LOP3.LUT R2, R3, R2, RZ, 0x3c, !PT ;  /* 0x0000000203021212 */ /* 0x000fc800078e3cff */
[----:B------:R-:W-:-:S05]  /*a910*/  @P1 LOP3.LUT R3, R3, R2, RZ, 0x3c, !PT ;  /* 0x0000000203031212 */ /* 0x000fca00078e3cff */
[----:B------:R-:W-:Y:S04]  /*a920*/  @P1 LDGSTS.E.BYPASS.LTC128B.128 [R8+0x18c00], desc[UR36][R2.64], !P4 ;  /* 0x18c0000002081fae */ /* 0x000fe8000e101d64 */
[----:B------:R-:W-:Y:S04]  /*a930*/  @P1 LDGSTS.E.BYPASS.LTC128B.128 [R8+0x1bc00], desc[UR36][R2.64+0x80], !P3 ;  /* 0x1bc0008002081fae */ /* 0x000fe8000d901d64 */
[----:B------:R0:W-:Y:S01]  /*a940*/  @P1 LDGSTS.E.BYPASS.LTC128B.128 [R8+0x1ec00], desc[UR36][R2.64+0x100], !P2 ;  /* 0x1ec0010002081fae */ /* 0x0001e2000d101d64 */
[----:B------:R-:W-:-:S03]  /*a950*/  ISETP.GE.AND P1, PT, R6, 0x21, PT ;  /* 0x000000210600780c */ /* 0x000fc60003f26270 */
[----:B0-----:R-:W0:Y:S10]  /*a960*/  SHFL.IDX PT, R3, R4, 0x2, 0x181f ;  /* 0x00581f0004037f89 */ /* 0x001e3400000e0000 */
[----:B------:R-:W-:Y:S01]  /*a970*/  @P1 IMAD R8, R5, 0x2, R22 ;  /* 0x0000000205081824 */ /* 0x000fe200078e0216 */
[----:B------:R-:W1:Y:S01]  /*a980*/  SHFL.IDX PT, R2, R0, 0x2, 0x181f ;  /* 0x00581f0000027f89 */ /* 0x000e6200000e0000 */
[----:B0-----:R-:W-:-:S05]  /*a990*/  @P1 LEA R3, P0, R9, R3, 0x1 ;  /* 0x0000000309031211 */ /* 0x001fca00078008ff */
[----:B-1----:R-:W-:-:S05]  /*a9a0*/  @P1 IMAD.X R2, RZ, RZ, R2, P0 ;  /* 0x000000ffff021224 */ /* 0x002fca00000e0602 */
        /* <DEDUP_REMOVED lines=21> */
[----:B------:R-:W1:Y:S04]  /*ab00*/  SHFL.IDX PT, R2, R0, 0x4, 0x181f ;  /* 0x00981f0000027f89 */ /* 0x000e6800000e0000 */
[----:B------:R-:W2:Y:S01]  /*ab10*/  SHFL.IDX PT, R0, R0, 0x5, 0x181f ;  /* 0x00b81f0000007f89 */ /* 0x000ea200000e0000 */
[----:B0-----:R-:W-:-:S05]  /*ab20*/  @P1 LEA R3, P0, R9, R3, 0x1 ;  /* 0x0000000309031211 */ /* 0x001fca00078008ff */
[----:B-1----:R-:W-:-:S05]  /*ab30*/  @P1 IMAD.X R2, RZ, RZ, R2, P0 ;  /* 0x000000ffff021224 */ /* 0x002fca00000e0602 */
[----:B------:R-:W-:-:S04]  /*ab40*/  @P1 LOP3.LUT R3, R3, R2, RZ, 0x3c, !PT ;  /* 0x0000000203031212 */ /* 0x000fc800078e3cff */
[----:B------:R-:W-:-:S04]  /*ab50*/  @P1 LOP3.LUT R2, R3, R2, RZ, 0x3c, !PT ;  /* 0x0000000203021212 */ /* 0x000fc800078e3cff */
[----:B------:R-:W-:-:S05]  /*ab60*/  @P1 LOP3.LUT R3, R3, R2, RZ, 0x3c, !PT ;  /* 0x0000000203031212 */ /* 0x000fca00078e3cff */
[----:B------:R-:W-:Y:S04]  /*ab70*/  @P1 LDGSTS.E.BYPASS.LTC128B.128 [R8+0x1a400], desc[UR36][R2.64], !P4 ;  /* 0x1a40000002081fae */ /* 0x000fe8000e101d64 */
[----:B------:R-:W-:Y:S04]  /*ab80*/  @P1 LDGSTS.E.BYPASS.LTC128B.128 [R8+0x1d400], desc[UR36][R2.64+0x80], !P3 ;  /* 0x1d40008002081fae */ /* 0x000fe8000d901d64 */
[----:B------:R0:W-:Y:S04]  /*ab90*/  @P1 LDGSTS.E.BYPASS.LTC128B.128 [R8+0x20400], desc[UR36][R2.64+0x100], !P2 ;  /* 0x2040010002081fae */ /* 0x0001e8000d101d64 */
[----:B0-2---:R0:W1:Y:S02]  /*aba0*/  SHFL.IDX PT, R2, R4, 0x5, 0x181f ;  /* 0x00b81f0004027f89 */ /* 0x00506400000e0000 */
.L_x_339:
[----:B------:R-:W-:-:S13]  /*abb0*/  ISETP.GE.AND P0, PT, R6, 0x51, PT ;  /* 0x000000510600780c */ /* 0x000fda0003f06270 */
[----:B-1----:R-:W-:Y:S01]  /*abc0*/  @P0 LEA R2, P1, R9, R2, 0x1 ;  /* 0x0000000209020211 */ /* 0x002fe200078208ff */
[----:B------:R-:W-:-:S03]  /*abd0*/  @P0 IMAD R5, R5, 0x2, R22 ;  /* 0x0000000205050824 */ /* 0x000fc600078e0216 */
[----:B------:R-:W-:-:S05]  /*abe0*/  @P0 IADD3.X R3, RZ, R0, RZ, P1, !PT ;  /* 0x00000000ff030210 */ /* 0x000fca0000ffe4ff */
        /* <DEDUP_REMOVED lines=8> */
.L_x_261:
[----:B------:R-:W-:Y:S02]  /*ac70*/  PLOP3.LUT P1, PT, P1, P0, PT, 0xa2, 0x0 ;  /* 0x000000000000781c */ /* 0x000fe40000f21472 */
[----:B------:R-:W-:-:S08]  /*ac80*/  @P0 R2UR P1, UR4, R7 ;  /* 0x00000000070402ca */ /* 0x000fd00000020000 */
[----:B------:R-:W-:-:S05]  /*ac90*/  @P0 PLOP3.LUT P0, PT, P1, PT, PT, 0x80, 0x0 ;  /* 0x000000000000081c */ /* 0x000fca0000f0f070 */
[----:B------:R-:W-:Y:S01]  /*aca0*/  @!P1 SYNCS.ARRIVE.TRANS64.RED.A0T1 RZ, [UR4+0x2a830], RZ ;  /* 0x02a830ffffff99a7 */ /* 0x000fe20008200404 */
[----:B------:R-:W-:Y:S07]  /*acb0*/  @!P1 ARRIVES.LDGSTSBAR.64.TRANSCNT [UR4+0x2a830] ;  /* 0x02a83000ff0099b0 */ /* 0x000fee0008000a84 */
[----:B------:R-:W-:Y:S05]  /*acc0*/  @P0 BRA.U.ANY `(.L_x_261) ;  /* 0xfffffffd00e80947 */ /* 0x000fea000393ffff */
[----:B------:R-:W-:Y:S01]  /*acd0*/  NOP ;  /* 0x0000000000007918 */ /* 0x000fe20000000000 */
[----:B------:R-:W2:Y:S02]  /*ace0*/  LDL R0, [R1+0x20] ;  /* 0x0000200001007983 */ /* 0x000ea40000100800 */
[----:B--2---:R-:W-:-:S13]  /*acf0*/  ISETP.NE.AND P2, PT, R0, 0x3, PT ;  /* 0x000000030000780c */ /* 0x004fda0003f45270 */
[----:B------:R-:W-:Y:S05]  /*ad00*/  @!P2 BRA `(.L_x_262) ;  /* 0x000000000004a947 */ /* 0x000fea0003800000 */
[----:B------:R-:W-:Y:S01]  /*ad10*/  BPT.TRAP 0x1 ;  /* 0x000000040000795c */ /* 0x000fe20000300000 */
.L_x_262:
[----:B------:R2:W5:Y:S01]  /*ad20*/  LDL.LU R0, [R1+0x8] ;  /* 0x0000080001007983 */ /* 0x0005620000300800 */
[----:B------:R-:W-:Y:S01]  /*ad30*/  LOP3.LUT P0, RZ, R25, 0x40, RZ, 0xc0, !PT ;  /* 0x0000004019ff7812 */ /* 0x000fe2000780c0ff */
[----:B------:R2:W-:-:S12]  /*ad40*/  SYNCS.ARRIVE.TRANS64.A1T0 RZ, [R7+URZ+0x2a830], RZ ;  /* 0x02a830ff07ff79a7 */ /* 0x0005d8000810003f */
[----:B------:R-:W-:Y:S05]  /*ad50*/  WARPSYNC.ALL ;  /* 0x0000000000007948 */ /* 0x000fea0003800000 */
[----:B------:R-:W-:Y:S01]  /*ad60*/  ULDC.64 UR4, c[0x0][0x298] ;  /* 0x0000a60000047ab9 */ /* 0x000fe20000000a00 */
[----:B-1----:R-:W-:Y:S01]  /*ad70*/  VIADD R2, R22, 0xc400 ;  /* 0x0000c40016027836 */ /* 0x002fe20000000000 */
[----:B------:R-:W-:Y:S01]  /*ad80*/  SEL R30, R30, RZ, !P0 ;  /* 0x000000ff1e1e7207 */ /* 0x000fe20004000000 */
[----:B0-----:R-:W-:Y:S01]  /*ad90*/  IMAD.WIDE.U32 R4, R35, UR4, RZ ;  /* 0x0000000423047c25 */ /* 0x001fe2000f8e00ff */
[----:B------:R-:W-:Y:S01]  /*ada0*/  BSSY B6, `(.L_x_263) ;  /* 0x000001b000067945 */ /* 0x000fe20003800000 */
[----:B------:R-:W-:Y:S01]  /*adb0*/  BAR.SYNC.DEFER_BLOCKING 0x8, 0x180 ;  /* 0x0206000000007b1d */ /* 0x000fe20000010000 */
[----:B-----5:R-:W-:-:S02]  /*adc0*/  SEL R0, R0, RZ, !P0 ;  /* 0x000000ff00007207 */ /* 0x020fc40004000000 */
[----:B------:R-:W-:-:S03]  /*add0*/  LOP3.LUT P0, RZ, R2, 0x3ff, RZ, 0xc0, !PT ;  /* 0x000003ff02ff7812 */ /* 0x000fc6000780c0ff */
[----:B------:R0:W-:Y:S04]  /*ade0*/  STL [R1+0x1c], R0 ;  /* 0x00001c0001007387 */ /* 0x0001e80000100800 */
[----:B------:R1:W-:Y:S01]  /*adf0*/  STL.64 [R1+0x8], R4 ;  /* 0x0000080401007387 */ /* 0x0003e20000100a00 */
[----:B0-----:R-:W-:-:S05]  /*ae00*/  SHF.R.S32.HI R0, RZ, 0x1f, R35 ;  /* 0x0000001fff007819 */ /* 0x001fca0000011423 */
[----:B------:R-:W-:-:S04]  /*ae10*/  IMAD R0, R0, UR4, RZ ;  /* 0x0000000400007c24 */ /* 0x000fc8000f8e02ff */
[----:B------:R-:W-:-:S04]  /*ae20*/  IMAD R0, R35, UR5, R0 ;  /* 0x0000000523007c24 */ /* 0x000fc8000f8e0200 */
[----:B------:R-:W-:Y:S01]  /*ae30*/  IMAD.IADD R35, R5, 0x1, R0 ;  /* 0x0000000105237824 */ /* 0x000fe200078e0200 */
[----:B-1----:R-:W-:Y:S06]  /*ae40*/  @!P0 BRA `(.L_x_264) ;  /* 0x0000000000408947 */ /* 0x002fec0003800000 */
[----:B------:R-:W-:Y:S01]  /*ae50*/  MOV R2, 0x0 ;  /* 0x0000000000027802 */ /* 0x000fe20000000f00 */
        /* <DEDUP_REMOVED lines=8> */
[----:B--2---:R-:W-:Y:S01]  /*aee0*/  IMAD.U32 R7, RZ, RZ, UR9 ;  /* 0x00000009ff077e24 */ /* 0x004fe2000f8e00ff */
[----:B------:R-:W-:Y:S01]  /*aef0*/  MOV R13, RZ ;  /* 0x000000ff000d7202 */ /* 0x000fe20000000f00 */
[----:B------:R-:W-:-:S02]  /*af00*/  IMAD.U32 R11, RZ, RZ, UR5 ;  /* 0x00000005ff0b7e24 */ /* 0x000fc4000f8e00ff */
[----:B------:R-:W-:Y:S02]  /*af10*/  IMAD.MOV.U32 R8, RZ, RZ, 0x70 ;  /* 0x00000070ff087424 */ /* 0x000fe400078e00ff */
[----:B------:R-:W-:-:S07]  /*af20*/  IMAD.MOV.U32 R12, RZ, RZ, 0x1 ;  /* 0x00000001ff0c7424 */ /* 0x000fce00078e00ff */
[----:B------:R-:W-:-:S07]  /*af30*/  LEPC R20, `(.L_x_264) ;  /* 0x000000001014794e */ /* 0x000fce0000000000 */
[----:B0-----:R-:W-:Y:S05]  /*af40*/  CALL.ABS.NOINC R2 ;  /* 0x0000000002007343 */ /* 0x001fea0003c00000 */
.L_x_264:
[----:B------:R-:W-:Y:S05]  /*af50*/  BSYNC B6 ;  /* 0x0000000000067941 */ /* 0x000fea0003800000 */
.L_x_263:
[----:B------:R-:W3:Y:S01]  /*af60*/  LDL.LU R20, [R1+0x1c] ;  /* 0x00001c0001147983 */ /* 0x000ee20000300800 */
[----:B------:R-:W0:Y:S01]  /*af70*/  LDC R8, c[0x0][0x448] ;  /* 0x00011200ff087b82 */ /* 0x000e220000000800 */
[----:B------:R-:W-:Y:S02]  /*af80*/  ULDC.64 UR4, c[0x0][0x2d8] ;  /* 0x0000b60000047ab9 */ /* 0x000fe40000000a00 */
[----:B------:R-:W4:Y:S01]  /*af90*/  LDL.LU.64 R2, [R1+0x8] ;  /* 0x0000080001027983 */ /* 0x000f220000300a00 */
[----:B------:R-:W-:Y:S02]  /*afa0*/  IMAD.SHL.U32 R4, R17, 0x80, RZ ;  /* 0x0000008011047824 */ /* 0x000fe400078e00ff */
[----:B------:R-:W-:Y:S01]  /*afb0*/  IMAD R0, R32, UR4, RZ ;  /* 0x0000000420007c24 */ /* 0x000fe2000f8e02ff */
[----:B------:R1:W5:Y:S03]  /*afc0*/  LDL R17, [R1+0x10] ;  /* 0x0000100001117983 */ /* 0x0003660000100800 */
[----:B------:R-:W-:Y:S01]  /*afd0*/  IMAD R0, R18, UR5, R0 ;  /* 0x0000000512007c24 */ /* 0x000fe2000f8e0200 */
[----:B0-----:R-:W-:Y:S01]  /*afe0*/  ISETP.NE.AND P0, PT, R8, 0x1, PT ;  /* 0x000000010800780c */ /* 0x001fe20003f05270 */
[----:B------:R-:W0:Y:S02]  /*aff0*/  S2R R11, SR_TID.X ;  /* 0x00000000000b7919 */ /* 0x000e240000002100 */
[----:B0-----:R-:W-:-:S05]  /*b000*/  IMAD.SHL.U32 R9, R11, 0x8, RZ ;  /* 0x000000080b097824 */ /* 0x001fca00078e00ff */
[----:B------:R-:W-:Y:S01]  /*b010*/  LOP3.LUT R9, R9, 0x38, RZ, 0xc0, !PT ;  /* 0x0000003809097812 */ /* 0x000fe200078ec0ff */
[----:B---3--:R-:W-:Y:S02]  /*b020*/  IMAD.MOV.U32 R21, RZ, RZ, R20 ;  /* 0x000000ffff157224 */ /* 0x008fe400078e0014 */
[----:B------:R-:W0:Y:S01]  /*b030*/  S2R R20, SR_TID.X ;  /* 0x0000000000147919 */ /* 0x000e220000002100 */
[----:B----4-:R-:W-:Y:S02]  /*b040*/  IMAD.MOV.U32 R3, RZ, RZ, R35 ;  /* 0x000000ffff037224 */ /* 0x010fe400078e0023 */
[----:B------:R-:W-:Y:S01]  /*b050*/  IMAD.WIDE.U32 R2, R18, UR4, R2 ;  /* 0x0000000412027c25 */ /* 0x000fe2000f8e0002 */
[----:B------:R-:W-:-:S03]  /*b060*/  ULDC.64 UR4, c[0x0][0x2e0] ;  /* 0x0000b80000047ab9 */ /* 0x000fc60000000a00 */
[----:B------:R-:W-:Y:S02]  /*b070*/  IMAD R5, R21, UR4, RZ ;  /* 0x0000000415057c24 */ /* 0x000fe4000f8e02ff */
[----:B------:R-:W-:Y:S02]  /*b080*/  IMAD.IADD R3, R3, 0x1, R0 ;  /* 0x0000000103037824 */ /* 0x000fe400078e0200 */
[C---:B------:R-:W-:Y:S02]  /*b090*/  IMAD R0, R30.reuse, UR5, R5 ;  /* 0x000000051e007c24 */ /* 0x040fe4000f8e0205 */
[----:B------:R-:W-:Y:S01]  /*b0a0*/  IMAD.WIDE.U32 R2, R30, UR4, R2 ;  /* 0x000000041e027c25 */ /* 0x000fe2000f8e0002 */
[----:B------:R-:W2:Y:S01]  /*b0b0*/  @P0 LDC R5, c[0x0][0x44c] ;  /* 0x00011300ff050b82 */ /* 0x000ea20000000800 */
[----:B------:R-:W-:-:S03]  /*b0c0*/  ULDC.64 UR4, c[0x0][0x2d0] ;  /* 0x0000b40000047ab9 */ /* 0x000fc60000000a00 */
[----:B------:R-:W-:-:S04]  /*b0d0*/  IADD3 R3, R3, R0, RZ ;  /* 0x0000000003037210 */ /* 0x000fc80007ffe0ff */
[----:B------:R-:W3:Y:S01]  /*b0e0*/  @P0 LDC R0, c[0x0][0x450] ;  /* 0x00011400ff000b82 */ /* 0x000ee20000000800 */
[C---:B0-----:R-:W-:Y:S01]  /*b0f0*/  LOP3.LUT R21, R20.reuse, 0x7f, RZ, 0xc0, !PT ;  /* 0x0000007f14157812 */ /* 0x041fe200078ec0ff */
[----:B------:R-:W-:-:S03]  /*b100*/  IMAD.SHL.U32 R20, R20, 0x10, RZ ;  /* 0x0000001014147824 */ /* 0x000fc600078e00ff */
[----:B------:R-:W-:-:S04]  /*b110*/  SHF.R.U32.HI R21, RZ, 0x3, R21 ;  /* 0x00000003ff157819 */ /* 0x000fc80000011615 */
[----:B------:R-:W-:-:S04]  /*b120*/  LOP3.LUT R20, R21, 0x70, R20, 0xf8, !PT ;  /* 0x0000007015147812 */ /* 0x000fc800078ef814 */
[----:B------:R-:W-:-:S05]  /*b130*/  LOP3.LUT R6, R20, R4, RZ, 0xfc, !PT ;  /* 0x0000000414067212 */ /* 0x000fca00078efcff */
[----:B--2---:R-:W-:-:S04]  /*b140*/  @P0 IMAD.HI.U32 R7, R6, R5, RZ ;  /* 0x0000000506070227 */ /* 0x004fc800078e00ff */
[----:B------:R-:W-:Y:S01]  /*b150*/  IMAD.MOV.U32 R5, RZ, RZ, R6 ;  /* 0x000000ffff057224 */ /* 0x000fe200078e0006 */
[----:B---3--:R-:W-:-:S04]  /*b160*/  @P0 SHF.R.U32.HI R5, RZ, R0, R7 ;  /* 0x00000000ff050219 */ /* 0x008fc80000011607 */
[----:B------:R-:W-:-:S05]  /*b170*/  IADD3 R0, -R5, RZ, RZ ;  /* 0x000000ff05007210 */ /* 0x000fca0007ffe1ff */
[----:B------:R-:W-:Y:S01]  /*b180*/  IMAD R0, R8, R0, R6 ;  /* 0x0000000008007224 */ /* 0x000fe200078e0206 */
[----:B------:R-:W-:Y:S01]  /*b190*/  SHF.R.S32.HI R6, RZ, 0x1f, R5 ;  /* 0x0000001fff067819 */ /* 0x000fe20000011405 */
[----:B------:R-:W-:-:S04]  /*b1a0*/  IMAD.WIDE.U32 R2, R5, UR4, R2 ;  /* 0x0000000405027c25 */ /* 0x000fc8000f8e0002 */
[----:B------:R-:W-:-:S04]  /*b1b0*/  IMAD R6, R6, UR4, RZ ;  /* 0x0000000406067c24 */ /* 0x000fc8000f8e02ff */
[----:B------:R-:W-:Y:S01]  /*b1c0*/  IMAD R6, R5, UR5, R6 ;  /* 0x0000000505067c24 */ /* 0x000fe2000f8e0206 */
[----:B------:R-:W-:Y:S01]  /*b1d0*/  SHF.R.S32.HI R5, RZ, 0x1f, R0 ;  /* 0x0000001fff057819 */ /* 0x000fe20000011400 */
[----:B------:R-:W-:Y:S02]  /*b1e0*/  ULDC.64 UR4, c[0x0][0x2c8] ;  /* 0x0000b20000047ab9 */ /* 0x000fe40000000a00 */
[----:B------:R-:W-:Y:S02]  /*b1f0*/  IMAD.IADD R3, R3, 0x1, R6 ;  /* 0x0000000103037824 */ /* 0x000fe400078e0206 */
[----:B------:R-:W-:Y:S01]  /*b200*/  IMAD R5, R5, UR4, RZ ;  /* 0x0000000405057c24 */ /* 0x000fe2000f8e02ff */
[----:B------:R-:W-:Y:S01]  /*b210*/  SHF.L.U32 R21, R11, 0x3, RZ ;  /* 0x000000030b157819 */ /* 0x000fe200000006ff */
[----:B------:R-:W-:-:S04]  /*b220*/  IMAD.WIDE.U32 R2, R0, UR4, R2 ;  /* 0x0000000400027c25 */ /* 0x000fc8000f8e0002 */
[----:B------:R-:W-:Y:S01]  /*b230*/  IMAD R5, R0, UR5, R5 ;  /* 0x0000000500057c24 */ /* 0x000fe2000f8e0205 */
[----:B------:R-:W-:Y:S01]  /*b240*/  ULDC.64 UR4, c[0x0][0x280] ;  /* 0x0000a00000047ab9 */ /* 0x000fe20000000a00 */
[----:B------:R-:W-:Y:S02]  /*b250*/  LOP3.LUT R21, R21, 0x38, RZ, 0xc0, !PT ;  /* 0x0000003815157812 */ /* 0x000fe400078ec0ff */
[----:B------:R-:W-:Y:S01]  /*b260*/  IMAD.IADD R5, R3, 0x1, R5 ;  /* 0x0000000103057824 */ /* 0x000fe200078e0205 */
[----:B------:R-:W-:Y:S01]  /*b270*/  LEA R0, P0, R2, UR4, 0x1 ;  /* 0x0000000402007c11 */ /* 0x000fe2000f8008ff */
[----:B------:R-:W-:Y:S01]  /*b280*/  ULDC UR4, c[0x0][0x2b8] ;  /* 0x0000ae0000047ab9 */ /* 0x000fe20000000800 */
[----:B------:R-:W-:Y:S02]  /*b290*/  LOP3.LUT R20, R11, 0x7f, RZ, 0xc0, !PT ;  /* 0x0000007f0b147812 */ /* 0x000fe400078ec0ff */
[C---:B------:R-:W-:Y:S02]  /*b2a0*/  LOP3.LUT R10, R21.reuse, 0x40, RZ, 0xfc, !PT ;  /* 0x00000040150a7812 */ /* 0x040fe400078efcff */
[----:B------:R-:W-:-:S02]  /*b2b0*/  LOP3.LUT R11, R21, 0x80, RZ, 0xfc, !PT ;  /* 0x00000080150b7812 */ /* 0x000fc400078efcff */
[----:B------:R-:W-:Y:S01]  /*b2c0*/  LEA.HI.X R5, R2, UR5, R5, 0x1, P0 ;  /* 0x0000000502057c11 */ /* 0x000fe200080f0c05 */
[----:B------:R-:W-:Y:S01]  /*b2d0*/  UMOV UR5, 0xffffffff ;  /* 0xffffffff00057882 */ /* 0x000fe20000000000 */
[----:B------:R-:W-:Y:S02]  /*b2e0*/  ISETP.GE.AND P3, PT, R9, UR4, PT ;  /* 0x0000000409007c0c */ /* 0x000fe4000bf66270 */
[----:B------:R-:W-:Y:S02]  /*b2f0*/  ISETP.GE.AND P2, PT, R10, UR4, PT ;  /* 0x000000040a007c0c */ /* 0x000fe4000bf46270 */
[----:B------:R-:W-:Y:S02]  /*b300*/  ISETP.GE.AND P0, PT, R11, UR4, PT ;  /* 0x000000040b007c0c */ /* 0x000fe4000bf06270 */
[----:B------:R-:W-:Y:S01]  /*b310*/  SHF.R.U32.HI R10, RZ, 0x3, R20 ;  /* 0x00000003ff0a7819 */ /* 0x000fe20000011614 */
[----:B-1----:R-:W-:Y:S10]  /*b320*/  BRA.DIV UR5, `(.L_x_265) ;  /* 0x0000003605dc7947 */ /* 0x002ff4000b800000 */
[----:B------:R-:W0:Y:S01]  /*b330*/  SHFL.IDX PT, R3, R0, RZ, 0x181f ;  /* 0x00181fff00037589 */ /* 0x000e2200000e0000 */
[----:B-----5:R-:W-:Y:S02]  /*b340*/  IMAD R6, R17, R8, RZ ;  /* 0x0000000811067224 */ /* 0x020fe400078e02ff */
[----:B------:R-:W-:Y:S01]  /*b350*/  IMAD.IADD R4, R10, 0x1, R4 ;  /* 0x000000010a047824 */ /* 0x000fe200078e0204 */
[----:B------:R-:W1:Y:S04]  /*b360*/  SHFL.IDX PT, R2, R5, RZ, 0x181f ;  /* 0x00181fff05027589 */ /* 0x000e6800000e0000 */
[----:B------:R-:W-:Y:S01]  /*b370*/  ISETP.GE.AND P1, PT, R4, R6, PT ;  /* 0x000000060400720c */ /* 0x000fe20003f26270 */
[----:B------:R-:W-:-:S12]  /*b380*/  SHFL.IDX PT, R14, R0, 0x7, 0x181f ;  /* 0x00f81f00000e7f89 */ /* 0x000fd800000e0000 */
[----:B0-----:R-:W-:-:S05]  /*b390*/  @!P1 LEA R7, P4, R9, R3, 0x1 ;  /* 0x0000000309079211 */ /* 0x001fca00078808ff */
[----:B-1----:R-:W-:Y:S02]  /*b3a0*/  @!P1 IMAD.X R3, RZ, RZ, R2, P4 ;  /* 0x000000ffff039224 */ /* 0x002fe400020e0602 */
[----:B------:R-:W-:Y:S01]  /*b3b0*/  @!P1 IMAD.MOV.U32 R2, RZ, RZ, R7 ;  /* 0x000000ffff029224 */ /* 0x000fe200078e0007 */
[----:B------:R-:W-:-:S04]  /*b3c0*/  IADD3 R7, R4, 0x10, RZ ;  /* 0x0000001004077810 */ /* 0x000fc80007ffe0ff */
[----:B------:R-:W-:Y:S04]  /*b3d0*/  @!P1 LDGSTS.E.BYPASS.LTC128B.128 [R34+0xc400], desc[UR36][R2.64], !P3 ;  /* 0x0c40000002229fae */ /* 0x000fe8000d901d64 */
[----:B------:R-:W-:Y:S04]  /*b3e0*/  @!P1 LDGSTS.E.BYPASS.LTC128B.128 [R34+0x10400], desc[UR36][R2.64+0x80], !P2 ;  /* 0x1040008002229fae */ /* 0x000fe8000d101d64 */
[----:B------:R0:W-:Y:S01]  /*b3f0*/  @!P1 LDGSTS.E.BYPASS.LTC128B.128 [R34+0x14400], desc[UR36][R2.64+0x100], !P0 ;  /* 0x1440010002229fae */ /* 0x0001e2000c101d64 */
[----:B------:R-:W-:-:S03]  /*b400*/  ISETP.GE.AND P1, PT, R7, R6, PT ;  /* 0x000000060700720c */ /* 0x000fc60003f26270 */
[----:B0-----:R-:W0:Y:S04]  /*b410*/  SHFL.IDX PT, R3, R0, 0x1, 0x181f ;  /* 0x00381f0000037f89 */ /* 0x001e2800000e0000 */
[----:B------:R-:W1:Y:S06]  /*b420*/  SHFL.IDX PT, R2, R5, 0x1, 0x181f ;  /* 0x00381f0005027f89 */ /* 0x000e6c00000e0000 */
[----:B0-----:R-:W-:-:S05]  /*b430*/  @!P1 LEA R7, P4, R9, R3, 0x1 ;  /* 0x0000000309079211 */ /* 0x001fca00078808ff */
[----:B-1----:R-:W-:Y:S02]  /*b440*/  @!P1 IMAD.X R8, RZ, RZ, R2, P4 ;  /* 0x000000ffff089224 */ /* 0x002fe400020e0602 */
[----:B------:R-:W-:Y:S01]  /*b450*/  @!P1 IMAD.MOV.U32 R2, RZ, RZ, R7 ;  /* 0x000000ffff029224 */ /* 0x000fe200078e0007 */
[----:B------:R-:W-:Y:S01]  /*b460*/  IADD3 R7, R4, 0x20, RZ ;  /* 0x0000002004077810 */ /* 0x000fe20007ffe0ff */
[----:B------:R-:W-:-:S05]  /*b470*/  @!P1 IMAD.MOV.U32 R3, RZ, RZ, R8 ;  /* 0x000000ffff039224 */ /* 0x000fca00078e0008 */
        /* <DEDUP_REMOVED lines=49> */
[----:B------:R-:W1:Y:S04]  /*b790*/  SHFL.IDX PT, R2, R5, 0x6, 0x181f ;  /* 0x00d81f0005027f89 */ /* 0x000e6800000e0000 */
[----:B------:R-:W2:Y:S02]  /*b7a0*/  SHFL.IDX PT, R5, R5, 0x7, 0x181f ;  /* 0x00f81f0005057f89 */ /* 0x000ea400000e0000 */
[----:B0-----:R-:W-:-:S05]  /*b7b0*/  @!P1 LEA R7, P4, R9, R3, 0x1 ;  /* 0x0000000309079211 */ /* 0x001fca00078808ff */
[----:B-1----:R-:W-:Y:S02]  /*b7c0*/  @!P1 IMAD.X R8, RZ, RZ, R2, P4 ;  /* 0x000000ffff089224 */ /* 0x002fe400020e0602 */
[----:B------:R-:W-:Y:S02]  /*b7d0*/  @!P1 IMAD.MOV.U32 R2, RZ, RZ, R7 ;  /* 0x000000ffff029224 */ /* 0x000fe400078e0007 */
[----:B------:R-:W-:-:S05]  /*b7e0*/  @!P1 IMAD.MOV.U32 R3, RZ, RZ, R8 ;  /* 0x000000ffff039224 */ /* 0x000fca00078e0008 */
[----:B------:R0:W-:Y:S04]  /*b7f0*/  @!P1 LDGSTS.E.BYPASS.LTC128B.128 [R34+0xf400], desc[UR36][R2.64], !P3 ;  /* 0x0f40000002229fae */ /* 0x0001e8000d901d64 */
[----:B------:R0:W-:Y:S04]  /*b800*/  @!P1 LDGSTS.E.BYPASS.LTC128B.128 [R34+0x13400], desc[UR36][R2.64+0x80], !P2 ;  /* 0x1340008002229fae */ /* 0x0001e8000d101d64 */
[----:B--2---:R0:W-:Y:S02]  /*b810*/  @!P1 LDGSTS.E.BYPASS.LTC128B.128 [R34+0x17400], desc[UR36][R2.64+0x100], !P0 ;  /* 0x1740010002229fae */ /* 0x0041e4000c101d64 */
.L_x_356:
[----:B0-----:R-:W-:Y:S01]  /*b820*/  IADD3 R3, R4, 0x70, RZ ;  /* 0x0000007004037810 */ /* 0x001fe20007ffe0ff */
[----:B------:R-:W-:Y:S03]  /*b830*/  BSSY B0, `(.L_x_266) ;  /* 0x000000b000007945 */ /* 0x000fe60003800000 */
[----:B------:R-:W-:-:S13]  /*b840*/  ISETP.GE.AND P1, PT, R3, R6, PT ;  /* 0x000000060300720c */ /* 0x000fda0003f26270 */
[----:B------:R-:W-:Y:S05]  /*b850*/  @P1 BRA `(.L_x_267) ;  /* 0x0000000000201947 */ /* 0x000fea0003800000 */
[----:B------:R-:W-:-:S05]  /*b860*/  LEA R2, P1, R9, R14, 0x1 ;  /* 0x0000000e09027211 */ /* 0x000fca00078208ff */
[----:B------:R-:W-:-:S05]  /*b870*/  IMAD.X R3, RZ, RZ, R5, P1 ;  /* 0x000000ffff037224 */ /* 0x000fca00008e0605 */
[----:B------:R-:W-:Y:S01]  /*b880*/  @!PT LDS RZ, [RZ] ;  /* 0x00000000fffff984 */ /* 0x000fe20000000800 */
[----:B------:R-:W-:Y:S01]  /*b890*/  @!PT LDS RZ, [RZ] ;  /* 0x00000000fffff984 */ /* 0x000fe20000000800 */
[----:B------:R-:W-:Y:S01]  /*b8a0*/  @!PT LDS RZ, [RZ] ;  /* 0x00000000fffff984 */ /* 0x000fe20000000800 */
[----:B------:R0:W-:Y:S04]  /*b8b0*/  LDGSTS.E.BYPASS.LTC128B.128 [R34+0xfc00], desc[UR36][R2.64], !P3 ;  /* 0x0fc0000002227fae */ /* 0x0001e8000d901d64 */
[----:B------:R0:W-:Y:S04]  /*b8c0*/  LDGSTS.E.BYPASS.LTC128B.128 [R34+0x13c00], desc[UR36][R2.64+0x80], !P2 ;  /* 0x13c0008002227fae */ /* 0x0001e8000d101d64 */
[----:B------:R0:W-:Y:S02]  /*b8d0*/  LDGSTS.E.BYPASS.LTC128B.128 [R34+0x17c00], desc[UR36][R2.64+0x100], !P0 ;  /* 0x17c0010002227fae */ /* 0x0001e4000c101d64 */
.L_x_267:
[----:B------:R-:W-:Y:S05]  /*b8e0*/  BSYNC B0 ;  /* 0x0000000000007941 */ /* 0x000fea0003800000 */
.L_x_266:
[----:B------:R-:W-:Y:S01]  /*b8f0*/  NOP ;  /* 0x0000000000007918 */ /* 0x000fe20000000000 */
[----:B------:R-:W-:-:S13]  /*b900*/  PLOP3.LUT P0, PT, PT, PT, PT, 0x80, 0x0 ;  /* 0x000000000000781c */ /* 0x000fda0003f0f070 */
.L_x_268:
[----:B------:R-:W-:Y:S02]  /*b910*/  PLOP3.LUT P1, PT, P1, P0, PT, 0xa2, 0x0 ;  /* 0x000000000000781c */ /* 0x000fe40000f21472 */
[----:B------:R-:W-:-:S08]  /*b920*/  @P0 R2UR P1, UR4, R22 ;  /* 0x00000000160402ca */ /* 0x000fd00000020000 */
[----:B------:R-:W-:-:S05]  /*b930*/  @P0 PLOP3.LUT P0, PT, P1, PT, PT, 0x80, 0x0 ;  /* 0x000000000000081c */ /* 0x000fca0000f0f070 */
[----:B------:R-:W-:Y:S01]  /*b940*/  @!P1 SYNCS.ARRIVE.TRANS64.RED.A0T1 RZ, [UR4+0x2a800], RZ ;  /* 0x02a800ffffff99a7 */ /* 0x000fe20008200404 */
[----:B------:R-:W-:Y:S07]  /*b950*/  @!P1 ARRIVES.LDGSTSBAR.64.TRANSCNT [UR4+0x2a800] ;  /* 0x02a80000ff0099b0 */ /* 0x000fee0008000a84 */
[----:B------:R-:W-:Y:S05]  /*b960*/  @P0 BRA.U.ANY `(.L_x_268) ;  /* 0xfffffffd00e80947 */ /* 0x000fea000393ffff */
[----:B0-----:R-:W2:Y:S02]  /*b970*/  LDL.LU R2, [R1+0x14] ;  /* 0x0000140001027983 */ /* 0x001ea40000300800 */
[----:B--2---:R-:W-:-:S05]  /*b980*/  VIADD R2, R2, 0x1 ;  /* 0x0000000102027836 */ /* 0x004fca0000000000 */
[----:B------:R0:W-:Y:S01]  /*b990*/  STL [R1+0x14], R2 ;  /* 0x0000140201007387 */ /* 0x0001e20000100800 */
[----:B------:R-:W-:-:S04]  /*b9a0*/  LEA.HI R0, R2, R2, RZ, 0x1 ;  /* 0x0000000202007211 */ /* 0x000fc800078f08ff */
[----:B------:R-:W-:-:S05]  /*b9b0*/  LOP3.LUT R0, R0, 0xfffffffe, RZ, 0xc0, !PT ;  /* 0xfffffffe00007812 */ /* 0x000fca00078ec0ff */
[----:B------:R-:W-:-:S05]  /*b9c0*/  IMAD.IADD R0, R2, 0x1, -R0 ;  /* 0x0000000102007824 */ /* 0x000fca00078e0a00 */
[----:B------:R-:W-:Y:S01]  /*b9d0*/  SHF.L.U32 R3, R0, 0x1f, RZ ;  /* 0x0000001f00037819 */ /* 0x000fe200000006ff */
[----:B------:R-:W-:Y:S01]  /*b9e0*/  NOP ;  /* 0x0000000000007918 */ /* 0x000fe20000000000 */
[----:B------:R0:W-:Y:S01]  /*b9f0*/  SYNCS.ARRIVE.TRANS64.A1T0 RZ, [R22+URZ+0x2a800], RZ ;  /* 0x02a800ff16ff79a7 */ /* 0x0001e2000810003f */
[----:B------:R-:W-:Y:S01]  /*ba00*/  BSSY B0, `(.L_x_269) ;  /* 0x0000003000007945 */ /* 0x000fe20003800000 */
[----:B------:R-:W1:Y:S03]  /*ba10*/  SYNCS.PHASECHK.TRANS64.TRYWAIT P0, [R22+URZ+0x2a820], R3 ;  /* 0x02a82003160075a7 */ /* 0x000e66000800017f */
[----:B01----:R-:W-:Y:S05]  /*ba20*/  @!P0 BRA `(.L_x_270) ;  /* 0x0000003800d48947 */ /* 0x003fea0003800000 */
.L_x_357:
[----:B------:R-:W-:Y:S05]  /*ba30*/  BSYNC B0 ;  /* 0x0000000000007941 */ /* 0x000fea0003800000 */
.L_x_269:
[----:B------:R-:W-:Y:S01]  /*ba40*/  ISETP.GE.AND P0, PT, R36, 0x61, PT ;  /* 0x000000612400780c */ /* 0x000fe20003f06270 */
[----:B------:R-:W-:-:S12]  /*ba50*/  BSSY B0, `(.L_x_271) ;  /* 0x00000ff000007945 */ /* 0x000fd80003800000 */
[----:B------:R-:W-:Y:S05]  /*ba60*/  @!P0 BRA `(.L_x_272) ;  /* 0x0000000c00f48947 */ /* 0x000fea0003800000 */
[----:B------:R-:W2:Y:S01]  /*ba70*/  LDL.LU R0, [R1+0x18] ;  /* 0x0000180001007983 */ /* 0x000ea20000300800 */
[----:B------:R-:W-:Y:S02]  /*ba80*/  IMAD.MOV.U32 R17, RZ, RZ, R28 ;  /* 0x000000ffff117224 */ /* 0x000fe400078e001c */
[----:B------:R-:W-:Y:S02]  /*ba90*/  IMAD.MOV.U32 R10, RZ, RZ, R27 ;  /* 0x000000ffff0a7224 */ /* 0x000fe400078e001b */
[----:B------:R-:W-:Y:S01]  /*baa0*/  IMAD.MOV.U32 R30, RZ, RZ, R26 ;  /* 0x000000ffff1e7224 */ /* 0x000fe200078e001a */
[----:B--2---:R-:W-:-:S07]  /*bab0*/  IADD3 R0, R0, -0x2, RZ ;  /* 0xfffffffe00007810 */ /* 0x004fce0007ffe0ff */
.L_x_285:
[----:B------:R-:W2:Y:S01]  /*bac0*/  LDL R7, [R1] ;  /* 0x0000000001077983 */ /* 0x000ea20000100800 */
[----:B------:R-:W1:Y:S01]  /*bad0*/  LDC R4, c[0x0][0x430] ;  /* 0x00010c00ff047b82 */ /* 0x000e620000000800 */
[----:B------:R-:W0:Y:S02]  /*bae0*/  S2R R2, SR_TID.X ;  /* 0x0000000000027919 */ /* 0x000e240000002100 */
[----:B------:R-:W3:Y:S01]  /*baf0*/  LDL R9, [R1+0x20] ;  /* 0x0000200001097983 */ /* 0x000ee20000100800 */
[----:B-1----:R-:W-:Y:S02]  /*bb00*/  ISETP.NE.AND P0, PT, R4, 0x1, PT ;  /* 0x000000010400780c */ /* 0x002fe40003f05270 */
[C---:B0-----:R-:W-:Y:S02]  /*bb10*/  LOP3.LUT R3, R2.reuse, 0x7f, RZ, 0xc0, !PT ;  /* 0x0000007f02037812 */ /* 0x041fe400078ec0ff */
[----:B------:R-:W-:-:S09]  /*bb20*/  SHF.L.U32 R2, R2, 0x4, RZ ;  /* 0x0000000402027819 */ /* 0x000fd200000006ff */
[----:B------:R-:W0:Y:S01]  /*bb30*/  @P0 LDC R5, c[0x0][0x438] ;  /* 0x00010e00ff050b82 */ /* 0x000e220000000800 */
[----:B------:R-:W-:-:S04]  /*bb40*/  SHF.R.U32.HI R3, RZ, 0x3, R3 ;  /* 0x00000003ff037819 */ /* 0x000fc80000011603 */
[----:B------:R-:W-:-:S03]  /*bb50*/  LOP3.LUT R2, R3, 0x70, R2, 0xf8, !PT ;  /* 0x0000007003027812 */ /* 0x000fc600078ef802 */
[----:B------:R-:W1:Y:S01]  /*bb60*/  @P0 LDC R3, c[0x0][0x434] ;  /* 0x00010d00ff030b82 */ /* 0x000e620000000800 */
[----:B------:R-:W-:Y:S01]  /*bb70*/  IMAD R8, R0, 0x60, R37 ;  /* 0x0000006000087824 */ /* 0x000fe200078e0225 */
[----:B------:R-:W-:-:S03]  /*bb80*/  ISETP.GT.U32.AND P2, PT, R2, 0x5f, PT ;  /* 0x0000005f0200780c */ /* 0x000fc60003f44070 */
[----:B------:R-:W-:-:S04]  /*bb90*/  IMAD.IADD R8, R2, 0x1, R8 ;  /* 0x0000000102087824 */ /* 0x000fc800078e0208 */
[----:B------:R-:W-:Y:S02]  /*bba0*/  IMAD.MOV.U32 R6, RZ, RZ, R8 ;  /* 0x000000ffff067224 */ /* 0x000fe400078e0008 */
[----:B-1----:R-:W-:-:S05]  /*bbb0*/  @P0 IMAD.HI.U32 R2, R8, R3, RZ ;  /* 0x0000000308020227 */ /* 0x002fca00078e00ff */
[----:B0-----:R-:W-:Y:S02]  /*bbc0*/  @P0 SHF.R.U32.HI R6, RZ, R5, R2 ;  /* 0x00000005ff060219 */ /* 0x001fe40000011602 */
[----:B------:R-:W0:Y:S02]  /*bbd0*/  @!P2 LDC.64 R4, c[0x0][0x428] ;  /* 0x00010a00ff04ab82 */ /* 0x000e240000000a00 */
[--C-:B------:R-:W-:Y:S01]  /*bbe0*/  @!P2 SHF.R.S32.HI R3, RZ, 0x1f, R6.reuse ;  /* 0x0000001fff03a819 */ /* 0x100fe20000011406 */
[----:B------:R-:W-:-:S04]  /*bbf0*/  @!P2 IMAD.MOV.U32 R2, RZ, RZ, R6 ;  /* 0x000000ffff02a224 */ /* 0x000fc800078e0006 */
[----:B0-----:R-:W-:-:S04]  /*bc00*/  @!P2 IMAD.WIDE.U32 R2, R31, R4, R2 ;  /* 0x000000041f02a225 */ /* 0x001fc800078e0002 */
[----:B--2---:R-:W-:-:S04]  /*bc10*/  @!P2 IMAD R4, R7, R4, RZ ;  /* 0x000000040704a224 */ /* 0x004fc800078e02ff */
[----:B------:R-:W-:Y:S02]  /*bc20*/  @!P2 IMAD R7, R31, R5, R4 ;  /* 0x000000051f07a224 */ /* 0x000fe400078e0204 */
[----:B------:R-:W0:Y:S03]  /*bc30*/  @!P2 LDC.64 R4, c[0x0][0x418] ;  /* 0x00010600ff04ab82 */ /* 0x000e260000000a00 */
[----:B------:R-:W-:Y:S01]  /*bc40*/  @!P2 IADD3 R3, R7, R3, RZ ;  /* 0x000000030703a210 */ /* 0x000fe20007ffe0ff */
[----:B------:R-:W-:Y:S01]  /*bc50*/  IMAD.MOV.U32 R7, RZ, RZ, RZ ;  /* 0x000000ffff077224 */ /* 0x000fe200078e00ff */
[----:B0-----:R-:W-:-:S04]  /*bc60*/  @!P2 LEA R4, P0, R2, R4, 0x2 ;  /* 0x000000040204a211 */ /* 0x001fc800078010ff */
[----:B------:R-:W-:-:S05]  /*bc70*/  @!P2 LEA.HI.X R5, R2, R5, R3, 0x2, P0 ;  /* 0x000000050205a211 */ /* 0x000fca00000f1403 */
[----:B------:R0:W5:Y:S01]  /*bc80*/  @!P2 LDG.E R7, desc[UR36][R4.64] ;  /* 0x000000240407a981 */ /* 0x000162000c1e1900 */
[----:B---3--:R-:W-:Y:S01]  /*bc90*/  ISETP.NE.AND P1, PT, R9, 0x3, PT ;  /* 0x000000030900780c */ /* 0x008fe20003f25270 */
[----:B------:R-:W-:Y:S01]  /*bca0*/  VIADD R27, R10, 0x1 ;  /* 0x000000010a1b7836 */ /* 0x000fe20000000000 */
[----:B------:R-:W-:Y:S05]  /*bcb0*/  YIELD ;  /* 0x0000000000007946 */ /* 0x000fea0003800000 */
[----:B------:R-:W-:Y:S01]  /*bcc0*/  ISETP.NE.AND P0, PT, R27, 0x2, PT ;  /* 0x000000021b00780c */ /* 0x000fe20003f05270 */
[----:B------:R-:W-:Y:S01]  /*bcd0*/  IMAD.MOV R3, RZ, RZ, -R6 ;  /* 0x000000ffff037224 */ /* 0x000fe200078e0a06 */
[----:B------:R-:W-:-:S02]  /*bce0*/  ULDC UR4, c[0x0][0x430] ;  /* 0x00010c0000047ab9 */ /* 0x000fc40000000800 */
[----:B------:R-:W-:Y:S01]  /*bcf0*/  SEL R28, RZ, 0x1, P0 ;  /* 0x00000001ff1c7807 */ /* 0x000fe20000000000 */
[----:B------:R-:W-:Y:S01]  /*bd00*/  IMAD R8, R3, UR4, R8 ;  /* 0x0000000403087c24 */ /* 0x000fe2000f8e0208 */
[----:B------:R-:W-:Y:S02]  /*bd10*/  SEL R27, R27, RZ, P0 ;  /* 0x000000ff1b1b7207 */ /* 0x000fe40000000000 */
[----:B------:R-:W-:Y:S02]  /*bd20*/  MOV R26, R0 ;  /* 0x00000000001a7202 */ /* 0x000fe40000000f00 */
[----:B------:R-:W-:Y:S01]  /*bd30*/  LOP3.LUT R28, R17, R28, RZ, 0x3c, !PT ;  /* 0x0000001c111c7212 */ /* 0x000fe200078e3cff */
[----:B0-----:R-:W-:Y:S06]  /*bd40*/  @!P1 BRA `(.L_x_273) ;  /* 0x0000000000049947 */ /* 0x001fec0003800000 */
[----:B------:R-:W-:Y:S01]  /*bd50*/  BPT.TRAP 0x1 ;  /* 0x000000040000795c */ /* 0x000fe20000300000 */
.L_x_273:
[----:B------:R-:W-:Y:S01]  /*bd60*/  IMAD R6, R27, 0x8, R22 ;  /* 0x000000081b067824 */ /* 0x000fe200078e0216 */
[----:B------:R-:W-:Y:S01]  /*bd70*/  SHF.L.U32 R3, R28, 0x1f, RZ ;  /* 0x0000001f1c037819 */ /* 0x000fe200000006ff */
[----:B------:R-:W-:Y:S03]  /*bd80*/  BSSY B1, `(.L_x_274) ;  /* 0x0000003000017945 */ /* 0x000fe60003800000 */
[----:B------:R-:W0:Y:S02]  /*bd90*/  SYNCS.PHASECHK.TRANS64.TRYWAIT P0, [R6+URZ+0x2a840], R3 ;  /* 0x02a84003060075a7 */ /* 0x000e24000800017f */
[----:B0-----:R-:W-:Y:S05]  /*bda0*/  @!P0 BRA `(.L_x_275) ;  /* 0x0000003800088947 */ /* 0x001fea0003800000 */
.L_x_358:
[----:B------:R-:W-:Y:S05]  /*bdb0*/  BSYNC B1 ;  /* 0x0000000000017941 */ /* 0x000fea0003800000 */
.L_x_274:
[----:B------:R-:W-:Y:S01]  /*bdc0*/  SHF.R.S32.HI R20, RZ, 0x1f, R8 ;  /* 0x0000001fff147819 */ /* 0x000fe20000011408 */
[----:B------:R-:W-:Y:S01]  /*bdd0*/  ULDC.64 UR4, c[0x0][0x300] ;  /* 0x0000c00000047ab9 */ /* 0x000fe20000000a00 */
[----:B-----5:R-:W-:Y:S01]  /*bde0*/  SHF.R.S32.HI R21, RZ, 0x1f, R7 ;  /* 0x0000001fff157819 */ /* 0x020fe20000011407 */
[----:B0-----:R-:W-:Y:S01]  /*bdf0*/  IMAD.WIDE.U32 R2, R8, UR4, RZ ;  /* 0x0000000408027c25 */ /* 0x001fe2000f8e00ff */
[C---:B------:R-:W-:Y:S02]  /*be00*/  LOP3.LUT P3, RZ, R25.reuse, 0x4, RZ, 0xc0, !PT ;  /* 0x0000000419ff7812 */ /* 0x040fe4000786c0ff */
[C---:B------:R-:W-:Y:S01]  /*be10*/  LOP3.LUT P2, RZ, R25.reuse, 0x2, RZ, 0xc0, !PT ;  /* 0x0000000219ff7812 */ /* 0x040fe2000784c0ff */
[----:B------:R-:W-:Y:S01]  /*be20*/  IMAD R0, R20, UR4, RZ ;  /* 0x0000000414007c24 */ /* 0x000fe2000f8e02ff */
[----:B------:R-:W-:Y:S01]  /*be30*/  LOP3.LUT P1, RZ, R25, 0x1, RZ, 0xc0, !PT ;  /* 0x0000000119ff7812 */ /* 0x000fe2000782c0ff */
[----:B------:R-:W-:Y:S02]  /*be40*/  IMAD R4, R27, 0x4800, R33 ;  /* 0x000048001b047824 */ /* 0x000fe400078e0221 */
[----:B------:R-:W-:Y:S01]  /*be50*/  IMAD R0, R8, UR5, R0 ;  /* 0x0000000508007c24 */ /* 0x000fe2000f8e0200 */
[----:B------:R-:W-:-:S03]  /*be60*/  ULDC.64 UR4, c[0x0][0x310] ;  /* 0x0000c40000047ab9 */ /* 0x000fc60000000a00 */
[----:B------:R-:W-:Y:S02]  /*be70*/  IMAD.IADD R3, R3, 0x1, R0 ;  /* 0x0000000103037824 */ /* 0x000fe400078e0200 */
[----:B------:R-:W-:Y:S02]  /*be80*/  IMAD R0, R21, UR4, RZ ;  /* 0x0000000415007c24 */ /* 0x000fe4000f8e02ff */
[----:B------:R-:W-:-:S04]  /*be90*/  IMAD.WIDE.U32 R2, R7, UR4, R2 ;  /* 0x0000000407027c25 */ /* 0x000fc8000f8e0002 */
        /* <DEDUP_REMOVED lines=8> */
[----:B------:R-:W-:Y:S01]  /*bf20*/  UMOV UR4, 0xffffffff ;  /* 0xffffffff00047882 */ /* 0x000fe20000000000 */
[----:B------:R-:W-:-:S04]  /*bf30*/  IADD3 R0, R0, R3, RZ ;  /* 0x0000000300007210 */ /* 0x000fc80007ffe0ff */
[----:B------:R-:W-:Y:S01]  /*bf40*/  LEA.HI.X R5, R2, UR5, R0, 0x1, P0 ;  /* 0x0000000502057c11 */ /* 0x000fe200080f0c00 */
[----:B------:R-:W-:Y:S06]  /*bf50*/  BRA.DIV UR4, `(.L_x_276) ;  /* 0x0000003604b07947 */ /* 0x000fec000b800000 */
[----:B------:R-:W0:Y:S01]  /*bf60*/  S2R R3, SR_TID.X ;  /* 0x0000000000037919 */ /* 0x000e220000002100 */
[----:B------:R-:W-:Y:S01]  /*bf70*/  LEA R4, R4, R22, 0x1 ;  /* 0x0000001604047211 */ /* 0x000fe200078e08ff */
[----:B------:R-:W1:Y:S04]  /*bf80*/  SHFL.IDX PT, R2, R9, RZ, 0x181f ;  /* 0x00181fff09027589 */ /* 0x000e6800000e0000 */
[----:B------:R-:W-:Y:S01]  /*bf90*/  SHFL.IDX PT, R35, R5, 0x2, 0x181f ;  /* 0x00581f0005237f89 */ /* 0x000fe200000e0000 */
[----:B0-----:R-:W-:-:S03]  /*bfa0*/  IMAD.SHL.U32 R11, R3, 0x8, RZ ;  /* 0x00000008030b7824 */ /* 0x001fc600078e00ff */
[----:B------:R-:W0:Y:S02]  /*bfb0*/  SHFL.IDX PT, R3, R5, RZ, 0x181f ;  /* 0x00181fff05037589 */ /* 0x000e2400000e0000 */
[----:B------:R-:W-:-:S05]  /*bfc0*/  LOP3.LUT R11, R11, 0x38, RZ, 0xc0, !PT ;  /* 0x000000380b0b7812 */ /* 0x000fca00078ec0ff */
[----:B------:R-:W-:-:S05]  /*bfd0*/  IMAD.SHL.U32 R0, R11, 0x2, RZ ;  /* 0x000000020b007824 */ /* 0x000fca00078e00ff */
[----:B-1----:R-:W-:-:S05]  /*bfe0*/  IADD3 R2, P0, R2, R0, RZ ;  /* 0x0000000002027210 */ /* 0x002fca0007f1e0ff */
[----:B0-----:R-:W-:-:S05]  /*bff0*/  IMAD.X R3, RZ, RZ, R3, P0 ;  /* 0x000000ffff037224 */ /* 0x001fca00000e0603 */
[----:B------:R-:W-:Y:S04]  /*c000*/  LDGSTS.E.BYPASS.LTC128B.128 [R4+0x18400], desc[UR36][R2.64], !P3 ;  /* 0x1840000002047fae */ /* 0x000fe8000d901d64 */
[----:B------:R-:W-:Y:S04]  /*c010*/  LDGSTS.E.BYPASS.LTC128B.128 [R4+0x1b400], desc[UR36][R2.64+0x80], !P2 ;  /* 0x1b40008002047fae */ /* 0x000fe8000d101d64 */
[----:B------:R0:W-:Y:S04]  /*c020*/  LDGSTS.E.BYPASS.LTC128B.128 [R4+0x1e400], desc[UR36][R2.64+0x100], !P1 ;  /* 0x1e40010002047fae */ /* 0x0001e8000c901d64 */
[----:B0-----:R-:W0:Y:S04]  /*c030*/  SHFL.IDX PT, R2, R9, 0x1, 0x181f ;  /* 0x00381f0009027f89 */ /* 0x001e2800000e0000 */
[----:B------:R-:W1:Y:S01]  /*c040*/  SHFL.IDX PT, R3, R5, 0x1, 0x181f ;  /* 0x00381f0005037f89 */ /* 0x000e6200000e0000 */
[----:B0-----:R-:W-:-:S05]  /*c050*/  IADD3 R2, P0, R2, R0, RZ ;  /* 0x0000000002027210 */ /* 0x001fca0007f1e0ff */
[----:B-1----:R-:W-:-:S05]  /*c060*/  IMAD.X R3, RZ, RZ, R3, P0 ;  /* 0x000000ffff037224 */ /* 0x002fca00000e0603 */
[----:B------:R-:W-:Y:S04]  /*c070*/  LDGSTS.E.BYPASS.LTC128B.128 [R4+0x18c00], desc[UR36][R2.64], !P3 ;  /* 0x18c0000002047fae */ /* 0x000fe8000d901d64 */
[----:B------:R-:W-:Y:S04]  /*c080*/  LDGSTS.E.BYPASS.LTC128B.128 [R4+0x1bc00], desc[UR36][R2.64+0x80], !P2 ;  /* 0x1bc0008002047fae */ /* 0x000fe8000d101d64 */
[----:B------:R0:W-:Y:S04]  /*c090*/  LDGSTS.E.BYPASS.LTC128B.128 [R4+0x1ec00], desc[UR36][R2.64+0x100], !P1 ;  /* 0x1ec0010002047fae */ /* 0x0001e8000c901d64 */
[----:B0-----:R-:W0:Y:S02]  /*c0a0*/  SHFL.IDX PT, R2, R9, 0x2, 0x181f ;  /* 0x00581f0009027f89 */ /* 0x001e2400000e0000 */
[----:B0-----:R-:W-:-:S05]  /*c0b0*/  IADD3 R2, P0, R2, R0, RZ ;  /* 0x0000000002027210 */ /* 0x001fca0007f1e0ff */
[----:B------:R-:W-:Y:S02]  /*c0c0*/  IMAD.X R3, RZ, RZ, R35, P0 ;  /* 0x000000ffff037224 */ /* 0x000fe400000e0623 */
[----:B------:R-:W-:Y:S04]  /*c0d0*/  SHFL.IDX PT, R35, R5, 0x3, 0x181f ;  /* 0x00781f0005237f89 */ /* 0x000fe800000e0000 */
        /* <DEDUP_REMOVED lines=11> */
[----:B0-----:R-:W-:-:S04]  /*c190*/  IADD3 R2, P0, R2, R0, RZ ;  /* 0x0000000002027210 */ /* 0x001fc80007f1e0ff */
[----:B------:R-:W-:Y:S02]  /*c1a0*/  IADD3.X R3, RZ, R35, RZ, P0, !PT ;  /* 0x00000023ff037210 */ /* 0x000fe400007fe4ff */
[----:B------:R0:W1:Y:S04]  /*c1b0*/  SHFL.IDX PT, R35, R5, 0x5, 0x181f ;  /* 0x00b81f0005237f89 */ /* 0x00006800000e0000 */
[----:B------:R-:W-:Y:S04]  /*c1c0*/  LDGSTS.E.BYPASS.LTC128B.128 [R4+0x1a400], desc[UR36][R2.64], !P3 ;  /* 0x1a40000002047fae */ /* 0x000fe8000d901d64 */
[----:B------:R-:W-:Y:S04]  /*c1d0*/  LDGSTS.E.BYPASS.LTC128B.128 [R4+0x1d400], desc[UR36][R2.64+0x80], !P2 ;  /* 0x1d40008002047fae */ /* 0x000fe8000d101d64 */
[----:B------:R2:W-:Y:S04]  /*c1e0*/  LDGSTS.E.BYPASS.LTC128B.128 [R4+0x20400], desc[UR36][R2.64+0x100], !P1 ;  /* 0x2040010002047fae */ /* 0x0005e8000c901d64 */
[----:B-12---:R0:W2:Y:S02]  /*c1f0*/  SHFL.IDX PT, R2, R9, 0x5, 0x181f ;  /* 0x00b81f0009027f89 */ /* 0x0060a400000e0000 */
.L_x_372:
[----:B--2---:R-:W-:-:S05]  /*c200*/  IADD3 R2, P0, R2, R0, RZ ;  /* 0x0000000002027210 */ /* 0x004fca0007f1e0ff */
[----:B------:R-:W-:Y:S01]  /*c210*/  IMAD.X R3, RZ, RZ, R35, P0 ;  /* 0x000000ffff037224 */ /* 0x000fe200000e0623 */
        /* <DEDUP_REMOVED lines=8> */
.L_x_277:
[----:B------:R-:W-:Y:S02]  /*c2a0*/  PLOP3.LUT P1, PT, P1, P0, PT, 0xa2, 0x0 ;  /* 0x000000000000781c */ /* 0x000fe40000f21472 */
[----:B------:R-:W-:-:S08]  /*c2b0*/  @P0 R2UR P1, UR4, R6 ;  /* 0x00000000060402ca */ /* 0x000fd00000020000 */
[----:B------:R-:W-:-:S05]  /*c2c0*/  @P0 PLOP3.LUT P0, PT, P1, PT, PT, 0x80, 0x0 ;  /* 0x000000000000081c */ /* 0x000fca0000f0f070 */
[----:B------:R-:W-:Y:S01]  /*c2d0*/  @!P1 SYNCS.ARRIVE.TRANS64.RED.A0T1 RZ, [UR4+0x2a830], RZ ;  /* 0x02a830ffffff99a7 */ /* 0x000fe20008200404 */
[----:B------:R-:W-:Y:S07]  /*c2e0*/  @!P1 ARRIVES.LDGSTSBAR.64.TRANSCNT [UR4+0x2a830] ;  /* 0x02a83000ff0099b0 */ /* 0x000fee0008000a84 */
[----:B------:R-:W-:Y:S05]  /*c2f0*/  @P0 BRA.U.ANY `(.L_x_277) ;  /* 0xfffffffd00e80947 */ /* 0x000fea000393ffff */
[----:B------:R-:W-:Y:S01]  /*c300*/  NOP ;  /* 0x0000000000007918 */ /* 0x000fe20000000000 */
[----:B-1----:R-:W2:Y:S02]  /*c310*/  LDL R2, [R1+0x20] ;  /* 0x0000200001027983 */ /* 0x002ea40000100800 */
[----:B--2---:R-:W-:-:S13]  /*c320*/  ISETP.NE.AND P2, PT, R2, 0x3, PT ;  /* 0x000000030200780c */ /* 0x004fda0003f45270 */
[----:B------:R-:W-:Y:S05]  /*c330*/  @!P2 BRA `(.L_x_278) ;  /* 0x000000000004a947 */ /* 0x000fea0003800000 */
[----:B------:R-:W-:Y:S01]  /*c340*/  BPT.TRAP 0x1 ;  /* 0x000000040000795c */ /* 0x000fe20000300000 */
.L_x_278:
[----:B------:R1:W-:Y:S01]  /*c350*/  SYNCS.ARRIVE.TRANS64.A1T0 RZ, [R6+URZ+0x2a830], RZ ;  /* 0x02a830ff06ff79a7 */ /* 0x0003e2000810003f */
[----:B------:R-:W-:Y:S05]  /*c360*/  @!P2 BRA `(.L_x_279) ;  /* 0x000000000004a947 */ /* 0x000fea0003800000 */
[----:B------:R-:W-:Y:S01]  /*c370*/  BPT.TRAP 0x1 ;  /* 0x000000040000795c */ /* 0x000fe20000300000 */
.L_x_279:
[----:B------:R-:W-:Y:S01]  /*c380*/  SHF.L.U32 R2, R17, 0x1f, RZ ;  /* 0x0000001f11027819 */ /* 0x000fe200000006ff */
[----:B------:R-:W-:Y:S01]  /*c390*/  IMAD R4, R10, 0x8, R22 ;  /* 0x000000080a047824 */ /* 0x000fe200078e0216 */
[----:B------:R-:W-:Y:S03]  /*c3a0*/  BSSY B1, `(.L_x_280) ;  /* 0x0000003000017945 */ /* 0x000fe60003800000 */
[----:B------:R-:W2:Y:S02]  /*c3b0*/  SYNCS.PHASECHK.TRANS64.TRYWAIT P0, [R4+URZ+0x2a860], R2 ;  /* 0x02a86002040075a7 */ /* 0x000ea4000800017f */
[----:B--2---:R-:W-:Y:S05]  /*c3c0*/  @!P0 BRA `(.L_x_281) ;  /* 0x0000003800708947 */ /* 0x004fea0003800000 */
.L_x_373:
[----:B------:R-:W-:Y:S05]  /*c3d0*/  BSYNC B1 ;  /* 0x0000000000017941 */ /* 0x000fea0003800000 */
.L_x_280:
[----:B------:R-:W3:Y:S01]  /*c3e0*/  S2R R3, SR_TID.X ;  /* 0x0000000000037919 */ /* 0x000ee20000002100 */
[----:B------:R-:W-:Y:S01]  /*c3f0*/  UMOV UR4, 0xffffffff ;  /* 0xffffffff00047882 */ /* 0x000fe20000000000 */
[----:B-1----:R-:W-:Y:S01]  /*c400*/  IMAD R6, R30, -0x60, R36 ;  /* 0xffffffa01e067824 */ /* 0x002fe200078e0224 */
[----:B------:R-:W-:Y:S01]  /*c410*/  LOP3.LUT P0, RZ, R29, 0x2, RZ, 0xc0, !PT ;  /* 0x000000021dff7812 */ /* 0x000fe2000780c0ff */
[----:B0-----:R-:W-:Y:S01]  /*c420*/  IMAD R5, R10, 0x3000, R33 ;  /* 0x000030000a057824 */ /* 0x001fe200078e0221 */
[----:B---3--:R-:W-:-:S04]  /*c430*/  LOP3.LUT R3, R3, 0x7f, RZ, 0xc0, !PT ;  /* 0x0000007f03037812 */ /* 0x008fc800078ec0ff */
[----:B------:R-:W-:-:S05]  /*c440*/  SHF.R.U32.HI R3, RZ, 0x3, R3 ;  /* 0x00000003ff037819 */ /* 0x000fca0000011603 */
[----:B------:R-:W-:Y:S01]  /*c450*/  IMAD.IADD R6, R6, 0x1, -R3 ;  /* 0x0000000106067824 */ /* 0x000fe200078e0a03 */
[----:B------:R-:W-:Y:S06]  /*c460*/  BRA.DIV UR4, `(.L_x_282) ;  /* 0x0000003a045c7947 */ /* 0x000fec000b800000 */
[----:B--2---:R-:W0:Y:S01]  /*c470*/  SHFL.IDX PT, R2, R23, RZ, 0x181f ;  /* 0x00181fff17027589 */ /* 0x004e2200000e0000 */
[----:B------:R-:W-:-:S03]  /*c480*/  IMAD R5, R5, 0x2, R22 ;  /* 0x0000000205057824 */ /* 0x000fc600078e0216 */
[----:B------:R-:W1:Y:S01]  /*c490*/  SHFL.IDX PT, R3, R24, RZ, 0x181f ;  /* 0x00181fff18037589 */ /* 0x000e6200000e0000 */
[----:B0-----:R-:W-:-:S04]  /*c4a0*/  IADD3 R2, P1, R2, R0, RZ ;  /* 0x0000000002027210 */ /* 0x001fc80007f3e0ff */
[----:B-1----:R-:W-:Y:S02]  /*c4b0*/  IADD3.X R3, RZ, R3, RZ, P1, !PT ;  /* 0x00000003ff037210 */ /* 0x002fe40000ffe4ff */
[----:B------:R-:W-:-:S04]  /*c4c0*/  LOP3.LUT P1, RZ, R29, 0x1, RZ, 0xc0, !PT ;  /* 0x000000011dff7812 */ /* 0x000fc8000782c0ff */
[----:B------:R-:W-:-:S13]  /*c4d0*/  ISETP.LT.OR P2, PT, R6, 0x1, !P1 ;  /* 0x000000010600780c */ /* 0x000fda0004f41670 */
[----:B------:R-:W-:Y:S01]  /*c4e0*/  @!PT LDS RZ, [RZ] ;  /* 0x00000000fffff984 */ /* 0x000fe20000000800 */
[----:B------:R-:W-:Y:S01]  /*c4f0*/  LDGSTS.E.BYPASS.LTC128B.128 [R5+0x400], desc[UR36][R2.64], !P2 ;  /* 0x0040000002057fae */ /* 0x000fe2000d101d64 */
[----:B------:R-:W-:-:S13]  /*c500*/  ISETP.LT.OR P2, PT, R6, 0x1, !P0 ;  /* 0x000000010600780c */ /* 0x000fda0004741670 */
[----:B------:R0:W-:Y:S04]  /*c510*/  LDGSTS.E.BYPASS.LTC128B.128 [R5+0x3400], desc[UR36][R2.64+0x80], !P2 ;  /* 0x0340008002057fae */ /* 0x0001e8000d101d64 */
[----:B0-----:R-:W0:Y:S04]  /*c520*/  SHFL.IDX PT, R2, R23, 0x1, 0x181f ;  /* 0x00381f0017027f89 */ /* 0x001e2800000e0000 */
[----:B------:R-:W1:Y:S01]  /*c530*/  SHFL.IDX PT, R3, R24, 0x1, 0x181f ;  /* 0x00381f0018037f89 */ /* 0x000e6200000e0000 */
[----:B0-----:R-:W-:-:S05]  /*c540*/  IADD3 R2, P2, R2, R0, RZ ;  /* 0x0000000002027210 */ /* 0x001fca0007f5e0ff */
[----:B-1----:R-:W-:Y:S01]  /*c550*/  IMAD.X R3, RZ, RZ, R3, P2 ;  /* 0x000000ffff037224 */ /* 0x002fe200010e0603 */
[----:B------:R-:W-:-:S13]  /*c560*/  ISETP.LT.OR P2, PT, R6, 0x11, !P1 ;  /* 0x000000110600780c */ /* 0x000fda0004f41670 */
        /* <DEDUP_REMOVED lines=13> */
[----:B0-----:R-:W-:-:S04]  /*c640*/  IADD3 R2, P2, R2, R0, RZ ;  /* 0x0000000002027210 */ /* 0x001fc80007f5e0ff */
[----:B-1----:R-:W-:Y:S02]  /*c650*/  IADD3.X R3, RZ, R3, RZ, P2, !PT ;  /* 0x00000003ff037210 */ /* 0x002fe400017fe4ff */
[----:B------:R-:W-:-:S13]  /*c660*/  ISETP.LT.OR P2, PT, R6, 0x31, !P1 ;  /* 0x000000310600780c */ /* 0x000fda0004f41670 */
[----:B------:R-:W-:Y:S01]  /*c670*/  LDGSTS.E.BYPASS.LTC128B.128 [R5+0x1c00], desc[UR36][R2.64], !P2 ;  /* 0x01c0000002057fae */ /* 0x000fe2000d101d64 */
[----:B------:R-:W-:-:S13]  /*c680*/  ISETP.LT.OR P2, PT, R6, 0x31, !P0 ;  /* 0x000000310600780c */ /* 0x000fda0004741670 */
[----:B------:R0:W-:Y:S04]  /*c690*/  LDGSTS.E.BYPASS.LTC128B.128 [R5+0x4c00], desc[UR36][R2.64+0x80], !P2 ;  /* 0x04c0008002057fae */ /* 0x0001e8000d101d64 */
[----:B0-----:R-:W0:Y:S04]  /*c6a0*/  SHFL.IDX PT, R2, R23, 0x4, 0x181f ;  /* 0x00981f0017027f89 */ /* 0x001e2800000e0000 */
[----:B------:R-:W1:Y:S04]  /*c6b0*/  SHFL.IDX PT, R3, R24, 0x4, 0x181f ;  /* 0x00981f0018037f89 */ /* 0x000e6800000e0000 */
[----:B------:R-:W2:Y:S01]  /*c6c0*/  SHFL.IDX PT, R24, R24, 0x5, 0x181f ;  /* 0x00b81f0018187f89 */ /* 0x000ea200000e0000 */
[----:B0-----:R-:W-:-:S05]  /*c6d0*/  IADD3 R2, P2, R2, R0, RZ ;  /* 0x0000000002027210 */ /* 0x001fca0007f5e0ff */
[----:B-1----:R-:W-:Y:S01]  /*c6e0*/  IMAD.X R3, RZ, RZ, R3, P2 ;  /* 0x000000ffff037224 */ /* 0x002fe200010e0603 */
[----:B------:R-:W-:-:S13]  /*c6f0*/  ISETP.LT.OR P2, PT, R6, 0x41, !P1 ;  /* 0x000000410600780c */ /* 0x000fda0004f41670 */
[----:B------:R-:W-:Y:S01]  /*c700*/  LDGSTS.E.BYPASS.LTC128B.128 [R5+0x2400], desc[UR36][R2.64], !P2 ;  /* 0x0240000002057fae */ /* 0x000fe2000d101d64 */
[----:B------:R-:W-:-:S13]  /*c710*/  ISETP.LT.OR P2, PT, R6, 0x41, !P0 ;  /* 0x000000410600780c */ /* 0x000fda0004741670 */
[----:B------:R0:W-:Y:S04]  /*c720*/  LDGSTS.E.BYPASS.LTC128B.128 [R5+0x5400], desc[UR36][R2.64+0x80], !P2 ;  /* 0x0540008002057fae */ /* 0x0001e8000d101d64 */
[----:B0-2---:R0:W1:Y:S02]  /*c730*/  SHFL.IDX PT, R2, R23, 0x5, 0x181f ;  /* 0x00b81f0017027f89 */ /* 0x00506400000e0000 */
.L_x_387:
[C---:B------:R-:W-:Y:S01]  /*c740*/  ISETP.LT.OR P1, PT, R6.reuse, 0x51, !P1 ;  /* 0x000000510600780c */ /* 0x040fe20004f21670 */
[----:B------:R-:W-:Y:S01]  /*c750*/  ULDC.64 UR4, c[0x0][0x328] ;  /* 0x0000ca0000047ab9 */ /* 0x000fe20000000a00 */
[----:B------:R-:W-:Y:S01]  /*c760*/  ISETP.LT.OR P0, PT, R6, 0x51, !P0 ;  /* 0x000000510600780c */ /* 0x000fe20004701670 */
[----:B------:R-:W-:Y:S01]  /*c770*/  IMAD R9, R20, UR4, RZ ;  /* 0x0000000414097c24 */ /* 0x000fe2000f8e02ff */
[----:B-1----:R-:W-:-:S03]  /*c780*/  IADD3 R2, P2, R2, R0, RZ ;  /* 0x0000000002027210 */ /* 0x002fc60007f5e0ff */
[----:B------:R-:W-:Y:S02]  /*c790*/  IMAD R9, R8, UR5, R9 ;  /* 0x0000000508097c24 */ /* 0x000fe4000f8e0209 */
[----:B------:R-:W-:-:S05]  /*c7a0*/  IMAD.X R3, RZ, RZ, R24, P2 ;  /* 0x000000ffff037224 */ /* 0x000fca00010e0618 */
[----:B------:R-:W-:Y:S01]  /*c7b0*/  @!PT LDS RZ, [RZ] ;  /* 0x00000000fffff984 */ /* 0x000fe20000000800 */
[----:B------:R-:W-:Y:S01]  /*c7c0*/  @!PT LDS RZ, [RZ] ;  /* 0x00000000fffff984 */ /* 0x000fe20000000800 */
[----:B------:R-:W-:Y:S01]  /*c7d0*/  @!PT LDS RZ, [RZ] ;  /* 0x00000000fffff984 */ /* 0x000fe20000000800 */
[----:B------:R-:W-:Y:S04]  /*c7e0*/  LDGSTS.E.BYPASS.LTC128B.128 [R5+0x2c00], desc[UR36][R2.64], !P1 ;  /* 0x02c0000002057fae */ /* 0x000fe8000c901d64 */
[----:B------:R1:W-:Y:S01]  /*c7f0*/  LDGSTS.E.BYPASS.LTC128B.128 [R5+0x5c00], desc[UR36][R2.64+0x80], !P0 ;  /* 0x05c0008002057fae */ /* 0x0003e2000c101d64 */
[----:B------:R-:W-:Y:S01]  /*c800*/  PLOP3.LUT P0, PT, PT, PT, PT, 0x80, 0x0 ;  /* 0x000000000000781c */ /* 0x000fe20003f0f070 */
[----:B------:R-:W-:Y:S01]  /*c810*/  NOP ;  /* 0x0000000000007918 */ /* 0x000fe20000000000 */
[----:B-1----:R-:W-:Y:S01]  /*c820*/  IMAD.WIDE.U32 R2, R8, UR4, RZ ;  /* 0x0000000408027c25 */ /* 0x002fe2000f8e00ff */
[----:B------:R-:W-:-:S03]  /*c830*/  ULDC.64 UR4, c[0x0][0x338] ;  /* 0x0000ce0000047ab9 */ /* 0x000fc60000000a00 */
[----:B------:R-:W-:Y:S02]  /*c840*/  IMAD.IADD R3, R3, 0x1, R9 ;  /* 0x0000000103037824 */ /* 0x000fe400078e0209 */
[----:B------:R-:W-:Y:S02]  /*c850*/  IMAD R0, R21, UR4, RZ ;  /* 0x0000000415007c24 */ /* 0x000fe4000f8e02ff */
[----:B------:R-:W-:-:S04]  /*c860*/  IMAD.WIDE.U32 R2, R7, UR4, R2 ;  /* 0x0000000407027c25 */ /* 0x000fc8000f8e0002 */
[----:B------:R-:W-:-:S05]  /*c870*/  IMAD R9, R7, UR5, R0 ;  /* 0x0000000507097c24 */ /* 0x000fca000f8e0200 */
[----:B------:R-:W-:-:S07]  /*c880*/  IADD3 R9, R3, R9, RZ ;  /* 0x0000000903097210 */ /* 0x000fce0007ffe0ff */
.L_x_283:
        /* <DEDUP_REMOVED lines=11> */
.L_x_284:
        /* <DEDUP_REMOVED lines=8> */
[----:B------:R-:W-:Y:S01]  /*c9c0*/  VIADD R0, R26, 0xffffffff ;  /* 0xffffffff1a007836 */ /* 0x000fe20000000000 */
[C---:B0-----:R-:W-:Y:S01]  /*c9d0*/  LEA R23, P0, R2.reuse, UR4, 0x1 ;  /* 0x0000000402177c11 */ /* 0x041fe2000f8008ff */
[----:B------:R-:W-:Y:S02]  /*c9e0*/  IMAD.IADD R3, R5, 0x1, R3 ;  /* 0x0000000105037824 */ /* 0x000fe400078e0203 */
[----:B------:R-:W-:Y:S02]  /*c9f0*/  IMAD.MOV.U32 R10, RZ, RZ, R27 ;  /* 0x000000ffff0a7224 */ /* 0x000fe400078e001b */
[----:B------:R-:W-:Y:S01]  /*ca00*/  IMAD.MOV.U32 R30, RZ, RZ, R26 ;  /* 0x000000ffff1e7224 */ /* 0x000fe200078e001a */
[----:B------:R-:W-:Y:S02]  /*ca10*/  LEA.HI.X R24, R2, UR5, R3, 0x1, P0 ;  /* 0x0000000502187c11 */ /* 0x000fe400080f0c03 */
[----:B------:R-:W-:-:S13]  /*ca20*/  ISETP.GT.AND P0, PT, R26, RZ, PT ;  /* 0x000000ff1a00720c */ /* 0x000fda0003f04270 */
[----:B-1----:R-:W-:Y:S05]  /*ca30*/  @P0 BRA `(.L_x_285) ;  /* 0xfffffff000200947 */ /* 0x002fea000383ffff */
.L_x_272:
[----:B------:R-:W-:Y:S05]  /*ca40*/  BSYNC B0 ;  /* 0x0000000000007941 */ /* 0x000fea0003800000 */
.L_x_271:
[----:B------:R-:W1:Y:S01]  /*ca50*/  S2R R2, SR_TID.X ;  /* 0x0000000000027919 */ /* 0x000e620000002100 */
[----:B------:R-:W-:Y:S01]  /*ca60*/  BSSY B0, `(.L_x_286) ;  /* 0x0000010000007945 */ /* 0x000fe20003800000 */
[----:B-1----:R-:W-:-:S04]  /*ca70*/  LOP3.LUT R2, R2, 0x7f, RZ, 0xc0, !PT ;  /* 0x0000007f02027812 */ /* 0x002fc800078ec0ff */
[----:B------:R-:W-:-:S13]  /*ca80*/  ISETP.NE.AND P0, PT, R2, RZ, PT ;  /* 0x000000ff0200720c */ /* 0x000fda0003f05270 */
[----:B------:R-:W-:Y:S05]  /*ca90*/  @P0 BRA `(.L_x_287) ;  /* 0x0000000000300947 */ /* 0x000fea0003800000 */
[----:B------:R-:W1:Y:S01]  /*caa0*/  S2R R5, SR_LANEID ;  /* 0x0000000000057919 */ /* 0x000e620000000000 */
[----:B------:R-:W-:Y:S01]  /*cab0*/  VOTEU.ANY UR4, UPT, PT ;  /* 0x0000000000047886 */ /* 0x000fe200038e0100 */
[----:B0-----:R-:W0:Y:S01]  /*cac0*/  LDC.64 R2, c[0x0][0xc60] ;  /* 0x00031800ff027b82 */ /* 0x001e220000000a00 */
[----:B------:R-:W1:Y:S02]  /*cad0*/  FLO.U32 R0, UR4 ;  /* 0x0000000400007d00 */ /* 0x000e6400080e0000 */
[----:B-1----:R-:W-:-:S06]  /*cae0*/  ISETP.EQ.U32.AND P0, PT, R0, R5, PT ;  /* 0x000000050000720c */ /* 0x002fcc0003f02070 */
[----:B------:R-:W0:Y:S07]  /*caf0*/  POPC R5, UR4 ;  /* 0x0000000400057d09 */ /* 0x000e2e0008000000 */
[----:B0-----:R-:W2:Y:S01]  /*cb00*/  @P0 ATOMG.E.ADD.STRONG.GPU PT, R3, desc[UR36][R2.64], R5 ;  /* 0x00000005020309a8 */ /* 0x001ea200081ee1e4 */
[----:B------:R-:W0:Y:S02]  /*cb10*/  S2R R4, SR_LTMASK ;  /* 0x0000000000047919 */ /* 0x000e240000003900 */
[----:B0-----:R-:W-:-:S04]  /*cb20*/  LOP3.LUT R4, R4, UR4, RZ, 0xc0, !PT ;  /* 0x0000000404047c12 */ /* 0x001fc8000f8ec0ff */
[----:B------:R-:W0:Y:S01]  /*cb30*/  POPC R7, R4 ;  /* 0x0000000400077309 */ /* 0x000e220000000000 */
[----:B--2---:R-:W0:Y:S02]  /*cb40*/  SHFL.IDX PT, R0, R3, R0, 0x1f ;  /* 0x00001f0003007589 */ /* 0x004e2400000e0000 */
[----:B0-----:R-:W-:-:S07]  /*cb50*/  IADD3 R16, R0, UR38, R7 ;  /* 0x0000002600107c10 */ /* 0x001fce000fffe007 */
.L_x_287:
[----:B------:R-:W-:Y:S05]  /*cb60*/  BSYNC B0 ;  /* 0x0000000000007941 */ /* 0x000fea0003800000 */
.L_x_286:
[----:B------:R-:W2:Y:S02]  /*cb70*/  LDL R0, [R1+0x20] ;  /* 0x0000200001007983 */ /* 0x000ea40000100800 */
[----:B--2---:R-:W-:-:S13]  /*cb80*/  ISETP.NE.AND P0, PT, R0, 0x3, PT ;  /* 0x000000030000780c */ /* 0x004fda0003f05270 */
[----:B------:R-:W-:Y:S05]  /*cb90*/  @!P0 BRA `(.L_x_288) ;  /* 0x0000000000048947 */ /* 0x000fea0003800000 */
[----:B------:R-:W-:Y:S01]  /*cba0*/  BPT.TRAP 0x1 ;  /* 0x000000040000795c */ /* 0x000fe20000300000 */
.L_x_288:
[----:B------:R-:W-:Y:S01]  /*cbb0*/  IMAD R0, R27, 0x8, R22 ;  /* 0x000000081b007824 */ /* 0x000fe200078e0216 */
[----:B0-----:R-:W-:Y:S01]  /*cbc0*/  SHF.L.U32 R3, R28, 0x1f, RZ ;  /* 0x0000001f1c037819 */ /* 0x001fe200000006ff */
[----:B------:R-:W-:Y:S01]  /*cbd0*/  BSSY B0, `(.L_x_289) ;  /* 0x0000004000007945 */ /* 0x000fe20003800000 */
[----:B------:R-:W-:Y:S02]  /*cbe0*/  IMAD R5, R26, -0x60, R36 ;  /* 0xffffffa01a057824 */ /* 0x000fe400078e0224 */
[----:B------:R-:W0:Y:S02]  /*cbf0*/  SYNCS.PHASECHK.TRANS64.TRYWAIT P0, [R0+URZ+0x2a860], R3 ;  /* 0x02a86003000075a7 */ /* 0x000e24000800017f */
[----:B0-----:R-:W-:Y:S05]  /*cc00*/  @!P0 BRA `(.L_x_290) ;  /* 0x0000003800648947 */ /* 0x001fea0003800000 */
.L_x_388:
[----:B------:R-:W-:Y:S05]  /*cc10*/  BSYNC B0 ;  /* 0x0000000000007941 */ /* 0x000fea0003800000 */
.L_x_289:
[----:B------:R-:W1:Y:S01]  /*cc20*/  S2R R2, SR_TID.X ;  /* 0x0000000000027919 */ /* 0x000e620000002100 */
[----:B------:R-:W-:Y:S01]  /*cc30*/  UMOV UR4, 0xffffffff ;  /* 0xffffffff00047882 */ /* 0x000fe20000000000 */
[----:B------:R-:W-:Y:S01]  /*cc40*/  IMAD R7, R27, 0x3000, R33 ;  /* 0x000030001b077824 */ /* 0x000fe200078e0221 */
[----:B-1----:R-:W-:-:S04]  /*cc50*/  LOP3.LUT R2, R2, 0x7f, RZ, 0xc0, !PT ;  /* 0x0000007f02027812 */ /* 0x002fc800078ec0ff */
[----:B------:R-:W-:-:S04]  /*cc60*/  SHF.R.U32.HI R2, RZ, 0x3, R2 ;  /* 0x00000003ff027819 */ /* 0x000fc80000011602 */
[----:B------:R-:W-:Y:S01]  /*cc70*/  IADD3 R5, -R2, R5, RZ ;  /* 0x0000000502057210 */ /* 0x000fe20007ffe1ff */
[----:B------:R-:W-:Y:S06]  /*cc80*/  BRA.DIV UR4, `(.L_x_291) ;  /* 0x0000003a04587947 */ /* 0x000fec000b800000 */
[----:B------:R-:W1:Y:S01]  /*cc90*/  S2R R2, SR_TID.X ;  /* 0x0000000000027919 */ /* 0x000e620000002100 */
[----:B------:R-:W-:Y:S02]  /*cca0*/  LOP3.LUT P0, RZ, R29, 0x2, RZ, 0xc0, !PT ;  /* 0x000000021dff7812 */ /* 0x000fe4000780c0ff */
[----:B------:R-:W-:Y:S01]  /*ccb0*/  LEA R4, R7, R22, 0x1 ;  /* 0x0000001607047211 */ /* 0x000fe200078e08ff */
[----:B------:R-:W2:Y:S01]  /*ccc0*/  SHFL.IDX PT, R14, R23, RZ, 0x181f ;  /* 0x00181fff170e7589 */ /* 0x000ea200000e0000 */
[----:B------:R-:W-:-:S03]  /*ccd0*/  ISETP.LT.OR P3, PT, R5, 0x1, !P0 ;  /* 0x000000010500780c */ /* 0x000fc60004761670 */
[----:B0-----:R-:W0:Y:S04]  /*cce0*/  SHFL.IDX PT, R3, R24, RZ, 0x181f ;  /* 0x00181fff18037589 */ /* 0x001e2800000e0000 */
[----:B------:R-:W-:Y:S04]  /*ccf0*/  SHFL.IDX PT, R9, R23, 0x2, 0x181f ;  /* 0x00581f0017097f89 */ /* 0x000fe800000e0000 */
[----:B------:R-:W-:Y:S01]  /*cd00*/  SHFL.IDX PT, R7, R24, 0x2, 0x181f ;  /* 0x00581f0018077f89 */ /* 0x000fe200000e0000 */
[----:B-1----:R-:W-:Y:S01]  /*cd10*/  IMAD.SHL.U32 R8, R2, 0x8, RZ ;  /* 0x0000000802087824 */ /* 0x002fe200078e00ff */
[----:B------:R-:W-:-:S04]  /*cd20*/  LOP3.LUT R2, R29, 0x1, RZ, 0xc0, !PT ;  /* 0x000000011d027812 */ /* 0x000fc800078ec0ff */
[----:B------:R-:W-:Y:S02]  /*cd30*/  LOP3.LUT R8, R8, 0x38, RZ, 0xc0, !PT ;  /* 0x0000003808087812 */ /* 0x000fe400078ec0ff */
[----:B------:R-:W-:-:S03]  /*cd40*/  ISETP.NE.U32.AND P1, PT, R2, 0x1, PT ;  /* 0x000000010200780c */ /* 0x000fc60003f25070 */
[----:B------:R-:W-:Y:S01]  /*cd50*/  IMAD.SHL.U32 R6, R8, 0x2, RZ ;  /* 0x0000000208067824 */ /* 0x000fe200078e00ff */
[----:B------:R-:W-:Y:S01]  /*cd60*/  ISETP.LT.OR P2, PT, R5, 0x1, P1 ;  /* 0x000000010500780c */ /* 0x000fe20000f41670 */
[----:B------:R-:W-:Y:S03]  /*cd70*/  SHFL.IDX PT, R8, R24, 0x1, 0x181f ;  /* 0x00381f0018087f89 */ /* 0x000fe600000e0000 */
[----:B--2---:R-:W-:Y:S02]  /*cd80*/  IADD3 R2, P4, R14, R6, RZ ;  /* 0x000000060e027210 */ /* 0x004fe40007f9e0ff */
[----:B------:R-:W1:Y:S03]  /*cd90*/  SHFL.IDX PT, R14, R23, 0x1, 0x181f ;  /* 0x00381f00170e7f89 */ /* 0x000e6600000e0000 */
[----:B0-----:R-:W-:-:S05]  /*cda0*/  IMAD.X R3, RZ, RZ, R3, P4 ;  /* 0x000000ffff037224 */ /* 0x001fca00020e0603 */
[----:B------:R-:W-:Y:S01]  /*cdb0*/  LDGSTS.E.BYPASS.LTC128B.128 [R4+0x400], desc[UR36][R2.64], !P2 ;  /* 0x0040000002047fae */ /* 0x000fe2000d101d64 */
[----:B------:R-:W-:-:S03]  /*cdc0*/  ISETP.LT.OR P2, PT, R5, 0x11, P1 ;  /* 0x000000110500780c */ /* 0x000fc60000f41670 */
[----:B------:R1:W-:Y:S01]  /*cdd0*/  LDGSTS.E.BYPASS.LTC128B.128 [R4+0x3400], desc[UR36][R2.64+0x80], !P3 ;  /* 0x0340008002047fae */ /* 0x0003e2000d901d64 */
[C---:B------:R-:W-:Y:S02]  /*cde0*/  ISETP.LT.OR P3, PT, R5.reuse, 0x11, !P0 ;  /* 0x000000110500780c */ /* 0x040fe40004761670 */
[----:B-1----:R-:W-:Y:S02]  /*cdf0*/  IADD3 R2, P4, R14, R6, RZ ;  /* 0x000000060e027210 */ /* 0x002fe40007f9e0ff */
[----:B------:R-:W0:Y:S03]  /*ce00*/  SHFL.IDX PT, R14, R23, 0x3, 0x181f ;  /* 0x00781f00170e7f89 */ /* 0x000e2600000e0000 */
[----:B------:R-:W-:Y:S02]  /*ce10*/  IMAD.X R3, RZ, RZ, R8, P4 ;  /* 0x000000ffff037224 */ /* 0x000fe400020e0608 */
[----:B------:R-:W1:Y:S04]  /*ce20*/  SHFL.IDX PT, R8, R24, 0x3, 0x181f ;  /* 0x00781f0018087f89 */ /* 0x000e6800000e0000 */
[----:B------:R-:W-:Y:S01]  /*ce30*/  LDGSTS.E.BYPASS.LTC128B.128 [R4+0xc00], desc[UR36][R2.64], !P2 ;  /* 0x00c0000002047fae */ /* 0x000fe2000d101d64 */
[----:B------:R-:W-:-:S03]  /*ce40*/  ISETP.LT.OR P2, PT, R5, 0x21, P1 ;  /* 0x000000210500780c */ /* 0x000fc60000f41670 */
[----:B------:R2:W-:Y:S01]  /*ce50*/  LDGSTS.E.BYPASS.LTC128B.128 [R4+0x3c00], desc[UR36][R2.64+0x80], !P3 ;  /* 0x03c0008002047fae */ /* 0x0005e2000d901d64 */
[----:B------:R-:W-:Y:S02]  /*ce60*/  ISETP.LT.OR P3, PT, R5, 0x21, !P0 ;  /* 0x000000210500780c */ /* 0x000fe40004761670 */
[----:B--2---:R-:W-:Y:S02]  /*ce70*/  IADD3 R2, P4, R9, R6, RZ ;  /* 0x0000000609027210 */ /* 0x004fe40007f9e0ff */
[----:B------:R-:W2:Y:S03]  /*ce80*/  SHFL.IDX PT, R9, R23, 0x4, 0x181f ;  /* 0x00981f0017097f89 */ /* 0x000ea600000e0000 */
[----:B------:R-:W-:Y:S02]  /*ce90*/  IMAD.X R3, RZ, RZ, R7, P4 ;  /* 0x000000ffff037224 */ /* 0x000fe400020e0607 */
[----:B------:R-:W3:Y:S04]  /*cea0*/  SHFL.IDX PT, R7, R24, 0x4, 0x181f ;  /* 0x00981f0018077f89 */ /* 0x000ee800000e0000 */
[----:B------:R-:W-:Y:S01]  /*ceb0*/  LDGSTS.E.BYPASS.LTC128B.128 [R4+0x1400], desc[UR36][R2.64], !P2 ;  /* 0x0140000002047fae */ /* 0x000fe2000d101d64 */
[----:B------:R-:W-:-:S03]  /*cec0*/  ISETP.LT.OR P2, PT, R5, 0x31, P1 ;  /* 0x000000310500780c */ /* 0x000fc60000f41670 */
[----:B------:R0:W-:Y:S01]  /*ced0*/  LDGSTS.E.BYPASS.LTC128B.128 [R4+0x4400], desc[UR36][R2.64+0x80], !P3 ;  /* 0x0440008002047fae */ /* 0x0001e2000d901d64 */
[----:B------:R-:W-:-:S03]  /*cee0*/  ISETP.LT.OR P3, PT, R5, 0x31, !P0 ;  /* 0x000000310500780c */ /* 0x000fc60004761670 */
[----:B------:R-:W4:Y:S01]  /*cef0*/  SHFL.IDX PT, R24, R24, 0x5, 0x181f ;  /* 0x00b81f0018187f89 */ /* 0x000f2200000e0000 */
[----:B0-----:R-:W-:-:S03]  /*cf00*/  IADD3 R2, P4, R14, R6, RZ ;  /* 0x000000060e027210 */ /* 0x001fc60007f9e0ff */
[----:B------:R0:W0:Y:S02]  /*cf10*/  SHFL.IDX PT, R14, R23, 0x5, 0x181f ;  /* 0x00b81f00170e7f89 */ /* 0x00002400000e0000 */
[----:B-1----:R-:W-:-:S05]  /*cf20*/  IMAD.X R3, RZ, RZ, R8, P4 ;  /* 0x000000ffff037224 */ /* 0x002fca00020e0608 */
[----:B------:R-:W-:Y:S01]  /*cf30*/  LDGSTS.E.BYPASS.LTC128B.128 [R4+0x1c00], desc[UR36][R2.64], !P2 ;  /* 0x01c0000002047fae */ /* 0x000fe2000d101d64 */
[----:B------:R-:W-:-:S03]  /*cf40*/  ISETP.LT.OR P2, PT, R5, 0x41, P1 ;  /* 0x000000410500780c */ /* 0x000fc60000f41670 */
[----:B------:R2:W-:Y:S01]  /*cf50*/  LDGSTS.E.BYPASS.LTC128B.128 [R4+0x4c00], desc[UR36][R2.64+0x80], !P3 ;  /* 0x04c0008002047fae */ /* 0x0005e2000d901d64 */
[----:B------:R-:W-:Y:S02]  /*cf60*/  ISETP.LT.OR P3, PT, R5, 0x41, !P0 ;  /* 0x000000410500780c */ /* 0x000fe40004761670 */
[----:B--2---:R-:W-:-:S04]  /*cf70*/  IADD3 R2, P4, R9, R6, RZ ;  /* 0x0000000609027210 */ /* 0x004fc80007f9e0ff */
[----:B---3--:R-:W-:-:S05]  /*cf80*/  IADD3.X R3, RZ, R7, RZ, P4, !PT ;  /* 0x00000007ff037210 */ /* 0x008fca00027fe4ff */
[----:B------:R1:W-:Y:S04]  /*cf90*/  LDGSTS.E.BYPASS.LTC128B.128 [R4+0x2400], desc[UR36][R2.64], !P2 ;  /* 0x0240000002047fae */ /* 0x0003e8000d101d64 */
[----:B0---4-:R1:W-:Y:S02]  /*cfa0*/  LDGSTS.E.BYPASS.LTC128B.128 [R4+0x5400], desc[UR36][R2.64+0x80], !P3 ;  /* 0x0540008002047fae */ /* 0x0113e4000d901d64 */
.L_x_402:
[C---:B------:R-:W-:Y:S02]  /*cfb0*/  ISETP.LT.OR P1, PT, R5.reuse, 0x51, P1 ;  /* 0x000000510500780c */ /* 0x040fe40000f21670 */
[----:B------:R-:W-:Y:S02]  /*cfc0*/  ISETP.LT.OR P0, PT, R5, 0x51, !P0 ;  /* 0x000000510500780c */ /* 0x000fe40004701670 */
[----:B-1----:R-:W-:-:S05]  /*cfd0*/  IADD3 R2, P2, R14, R6, RZ ;  /* 0x000000060e027210 */ /* 0x002fca0007f5e0ff */
[----:B------:R-:W-:-:S05]  /*cfe0*/  IMAD.X R3, RZ, RZ, R24, P2 ;  /* 0x000000ffff037224 */ /* 0x000fca00010e0618 */
[----:B------:R-:W-:Y:S01]  /*cff0*/  @!PT LDS RZ, [RZ] ;  /* 0x00000000fffff984 */ /* 0x000fe20000000800 */
[----:B------:R-:W-:Y:S01]  /*d000*/  @!PT LDS RZ, [RZ] ;  /* 0x00000000fffff984 */ /* 0x000fe20000000800 */
[----:B------:R-:W-:Y:S01]  /*d010*/  @!PT LDS RZ, [RZ] ;  /* 0x00000000fffff984 */ /* 0x000fe20000000800 */
[----:B------:R0:W-:Y:S04]  /*d020*/  LDGSTS.E.BYPASS.LTC128B.128 [R4+0x2c00], desc[UR36][R2.64], !P1 ;  /* 0x02c0000002047fae */ /* 0x0001e8000c901d64 */
[----:B------:R0:W-:Y:S01]  /*d030*/  LDGSTS.E.BYPASS.LTC128B.128 [R4+0x5c00], desc[UR36][R2.64+0x80], !P0 ;  /* 0x05c0008002047fae */ /* 0x0001e2000c101d64 */
[----:B------:R-:W-:Y:S01]  /*d040*/  PLOP3.LUT P0, PT, PT, PT, PT, 0x80, 0x0 ;  /* 0x000000000000781c */ /* 0x000fe20003f0f070 */
[----:B------:R-:W-:-:S12]  /*d050*/  NOP ;  /* 0x0000000000007918 */ /* 0x000fd80000000000 */
.L_x_292:
[----:B------:R-:W-:Y:S02]  /*d060*/  PLOP3.LUT P1, PT, P1, P0, PT, 0xa2, 0x0 ;  /* 0x000000000000781c */ /* 0x000fe40000f21472 */
[----:B------:R-:W-:-:S08]  /*d070*/  @P0 R2UR P1, UR4, R0 ;  /* 0x00000000000402ca */ /* 0x000fd00000020000 */
[----:B------:R-:W-:-:S05]  /*d080*/  @P0 PLOP3.LUT P0, PT, P1, PT, PT, 0x80, 0x0 ;  /* 0x000000000000081c */ /* 0x000fca0000f0f070 */
[----:B------:R-:W-:Y:S01]  /*d090*/  @!P1 SYNCS.ARRIVE.TRANS64.RED.A0T1 RZ, [UR4+0x2a850], RZ ;  /* 0x02a850ffffff99a7 */ /* 0x000fe20008200404 */
[----:B------:R-:W-:Y:S07]  /*d0a0*/  @!P1 ARRIVES.LDGSTSBAR.64.TRANSCNT [UR4+0x2a850] ;  /* 0x02a85000ff0099b0 */ /* 0x000fee0008000a84 */
[----:B------:R-:W-:Y:S05]  /*d0b0*/  @P0 BRA.U.ANY `(.L_x_292) ;  /* 0xfffffffd00e80947 */ /* 0x000fea000393ffff */
[----:B------:R-:W-:Y:S01]  /*d0c0*/  NOP ;  /* 0x0000000000007918 */ /* 0x000fe20000000000 */
[----:B0-----:R-:W2:Y:S02]  /*d0d0*/  LDL R2, [R1+0x20] ;  /* 0x0000200001027983 */ /* 0x001ea40000100800 */
[----:B--2---:R-:W-:-:S13]  /*d0e0*/  ISETP.NE.AND P2, PT, R2, 0x3, PT ;  /* 0x000000030200780c */ /* 0x004fda0003f45270 */
[----:B------:R-:W-:Y:S05]  /*d0f0*/  @!P2 BRA `(.L_x_293) ;  /* 0x000000000004a947 */ /* 0x000fea0003800000 */
[----:B------:R-:W-:Y:S01]  /*d100*/  BPT.TRAP 0x1 ;  /* 0x000000040000795c */ /* 0x000fe20000300000 */
.L_x_293:
[----:B------:R0:W-:Y:S01]  /*d110*/  SYNCS.ARRIVE.TRANS64.A1T0 RZ, [R0+URZ+0x2a850], RZ ;  /* 0x02a850ff00ff79a7 */ /* 0x0001e2000810003f */
[----:B------:R-:W-:-:S05]  /*d120*/  VIADD R27, R27, 0x1 ;  /* 0x000000011b1b7836 */ /* 0x000fca0000000000 */
[----:B------:R-:W-:-:S04]  /*d130*/  ISETP.NE.AND P0, PT, R27, 0x2, PT ;  /* 0x000000021b00780c */ /* 0x000fc80003f05270 */
[----:B------:R-:W-:Y:S02]  /*d140*/  SEL R3, RZ, 0x1, P0 ;  /* 0x00000001ff037807 */ /* 0x000fe40000000000 */
[----:B------:R-:W-:Y:S02]  /*d150*/  SEL R27, R27, RZ, P0 ;  /* 0x000000ff1b1b7207 */ /* 0x000fe40000000000 */
[----:B0-----:R-:W-:-:S07]  /*d160*/  LOP3.LUT R28, R28, R3, RZ, 0x3c, !PT ;  /* 0x000000031c1c7212 */ /* 0x001fce00078e3cff */
.L_x_250:
[----:B------:R-:W-:Y:S05]  /*d170*/  BSYNC B7 ;  /* 0x0000000000077941 */ /* 0x000fea0003800000 */
.L_x_248:
[----:B------:R-:W-:-:S13]  /*d180*/  LOP3.LUT P0, RZ, R25, 0x80, RZ, 0xc0, !PT ;  /* 0x0000008019ff7812 */ /* 0x000fda000780c0ff */
[----:B------:R-:W-:Y:S05]  /*d190*/  @!P0 BRA `(.L_x_294) ;  /* 0x0000000000248947 */ /* 0x000fea0003800000 */
[----:B------:R-:W-:Y:S05]  /*d1a0*/  WARPSYNC.ALL ;  /* 0x0000000000007948 */ /* 0x000fea0003800000 */
[----:B------:R-:W1:Y:S08]  /*d1b0*/  S2UR UR5, SR_CgaCtaId ;  /* 0x00000000000579c3 */ /* 0x000e700000008800 */
[----:B------:R-:W-:Y:S06]  /*d1c0*/  BAR.SYNC.DEFER_BLOCKING 0x5, 0x180 ;  /* 0x0146000000007b1d */ /* 0x000fec0000010000 */
[----:B------:R-:W-:-:S02]  /*d1d0*/  UMOV UR4, 0x400 ;  /* 0x0000040000047882 */ /* 0x000fc40000000000 */
[----:B-1----:R-:W-:-:S06]  /*d1e0*/  ULEA UR4, UR5, UR4, 0x18 ;  /* 0x0000000405047291 */ /* 0x002fcc000f8ec03f */
[----:B------:R-:W-:-:S05]  /*d1f0*/  IMAD.U32 R22, RZ, RZ, UR4 ;  /* 0x00000004ff167e24 */ /* 0x000fca000f8e00ff */
[----:B------:R1:W2:Y:S01]  /*d200*/  LDS.128 R16, [R22+0x2a8d0] ;  /* 0x02a8d00016107984 */ /* 0x0002a20000000c00 */
[----:B------:R-:W-:Y:S06]  /*d210*/  BAR.ARV 0x4, 0x180 ;  /* 0x0106000000007b1d */ /* 0x000fec0000002000 */
[----:B------:R-:W-:Y:S05]  /*d220*/  BRA `(.L_x_295) ;  /* 0x0000000800407947 */ /* 0x000fea0003800000 */
.L_x_294:
[----:B------:R-:W1:Y:S01]  /*d230*/  S2R R0, SR_TID.X ;  /* 0x0000000000007919 */ /* 0x000e620000002100 */
[----:B------:R-:W-:Y:S01]  /*d240*/  UMOV UR4, 0xffffffff ;  /* 0xffffffff00047882 */ /* 0x000fe20000000000 */
[----:B-1----:R-:W-:-:S04]  /*d250*/  LOP3.LUT R8, R0, 0x1f, RZ, 0xc0, !PT ;  /* 0x0000001f00087812 */ /* 0x002fc800078ec0ff */
[----:B------:R-:W-:Y:S01]  /*d260*/  ISETP.NE.AND P0, PT, R8, 0x1f, PT ;  /* 0x0000001f0800780c */ /* 0x000fe20003f05270 */
[----:B------:R-:W-:-:S12]  /*d270*/  BRA.DIV UR4, `(.L_x_296) ;  /* 0x0000003a04c87947 */ /* 0x000fd8000b800000 */
[----:B------:R-:W-:Y:S01]  /*d280*/  IADD3 R5, R19, R8, RZ ;  /* 0x0000000813057210 */ /* 0x000fe20007ffe0ff */
[----:B------:R-:W-:-:S03]  /*d290*/  ULDC UR4, c[0x0][0xc3c] ;  /* 0x00030f0000047ab9 */ /* 0x000fc60000000800 */
[----:B------:R-:W-:-:S13]  /*d2a0*/  ISETP.GE.OR P1, PT, R5, UR4, !P0 ;  /* 0x0000000405007c0c */ /* 0x000fda000c726670 */
[----:B------:R-:W1:Y:S02]  /*d2b0*/  @!P1 LDC.64 R2, c[0x0][0xc80] ;  /* 0x00032000ff029b82 */ /* 0x000e640000000a00 */
[----:B-1----:R-:W-:-:S06]  /*d2c0*/  @!P1 IMAD.WIDE R2, R5, 0x4, R2 ;  /* 0x0000000405029825 */ /* 0x002fcc00078e0202 */
[----:B------:R-:W2:Y:S01]  /*d2d0*/  @!P1 LDG.E R2, desc[UR36][R2.64] ;  /* 0x0000002402029981 */ /* 0x000ea2000c1e1900 */
[----:B------:R-:W-:Y:S01]  /*d2e0*/  IMAD.MOV.U32 R4, RZ, RZ, RZ ;  /* 0x000000ffff047224 */ /* 0x000fe200078e00ff */
[C---:B------:R-:W-:Y:S02]  /*d2f0*/  ISETP.GE.U32.AND P2, PT, R8.reuse, 0x2, PT ;  /* 0x000000020800780c */ /* 0x040fe40003f46070 */
[C---:B------:R-:W-:Y:S01]  /*d300*/  ISETP.GE.U32.AND P3, PT, R8.reuse, 0x4, PT ;  /* 0x000000040800780c */ /* 0x040fe20003f66070 */
[----:B------:R-:W-:Y:S01]  /*d310*/  SHFL.IDX PT, R0, R16, 0x1, 0x1f ;  /* 0x00201f0010007f89 */ /* 0x000fe200000e0000 */
[C---:B------:R-:W-:Y:S02]  /*d320*/  ISETP.GE.U32.AND P4, PT, R8.reuse, 0x8, PT ;  /* 0x000000080800780c */ /* 0x040fe40003f86070 */
[C---:B------:R-:W-:Y:S01]  /*d330*/  ISETP.GE.U32.AND P5, PT, R8.reuse, 0x10, PT ;  /* 0x000000100800780c */ /* 0x040fe20003fa6070 */
[----:B--2---:R-:W-:Y:S01]  /*d340*/  @!P1 IMAD.MOV.U32 R4, RZ, RZ, R2 ;  /* 0x000000ffff049224 */ /* 0x004fe200078e0002 */
[----:B------:R-:W-:-:S04]  /*d350*/  ISETP.NE.AND P1, PT, R8, RZ, PT ;  /* 0x000000ff0800720c */ /* 0x000fc80003f25270 */
[----:B------:R-:W1:Y:S02]  /*d360*/  SHFL.UP PT, R14, R4, 0x1, RZ ;  /* 0x04200000040e7989 */ /* 0x000e6400000e00ff */
[----:B-1----:R-:W-:-:S05]  /*d370*/  SEL R5, R14, RZ, P1 ;  /* 0x000000ff0e057207 */ /* 0x002fca0000800000 */
[----:B------:R-:W-:Y:S02]  /*d380*/  IMAD.IADD R6, R4, 0x1, R5 ;  /* 0x0000000104067824 */ /* 0x000fe400078e0205 */
[----:B------:R-:W-:Y:S04]  /*d390*/  SHFL.IDX PT, R5, R16, RZ, 0x1f ;  /* 0x00001fff10057589 */ /* 0x000fe800000e0000 */
[----:B------:R-:W1:Y:S02]  /*d3a0*/  SHFL.UP PT, R14, R6, 0x2, RZ ;  /* 0x04400000060e7989 */ /* 0x000e6400000e00ff */
[----:B-1----:R-:W-:-:S04]  /*d3b0*/  SEL R7, R14, RZ, P2 ;  /* 0x000000ff0e077207 */ /* 0x002fc80001000000 */
[----:B------:R-:W-:-:S05]  /*d3c0*/  IADD3 R7, R6, R7, RZ ;  /* 0x0000000706077210 */ /* 0x000fca0007ffe0ff */
[----:B------:R-:W1:Y:S02]  /*d3d0*/  SHFL.UP PT, R14, R7, 0x4, RZ ;  /* 0x04800000070e7989 */ /* 0x000e6400000e00ff */
[----:B-1----:R-:W-:-:S05]  /*d3e0*/  SEL R2, R14, RZ, P3 ;  /* 0x000000ff0e027207 */ /* 0x002fca0001800000 */
[----:B------:R-:W-:-:S05]  /*d3f0*/  IMAD.IADD R2, R7, 0x1, R2 ;  /* 0x0000000107027824 */ /* 0x000fca00078e0202 */
[----:B------:R-:W1:Y:S02]  /*d400*/  SHFL.UP PT, R14, R2, 0x8, RZ ;  /* 0x05000000020e7989 */ /* 0x000e6400000e00ff */
[----:B-1----:R-:W-:-:S05]  /*d410*/  SEL R3, R14, RZ, P4 ;  /* 0x000000ff0e037207 */ /* 0x002fca0002000000 */
[----:B------:R-:W-:-:S05]  /*d420*/  IMAD.IADD R3, R2, 0x1, R3 ;  /* 0x0000000102037824 */ /* 0x000fca00078e0203 */
[----:B------:R-:W1:Y:S02]  /*d430*/  SHFL.UP PT, R14, R3, 0x10, RZ ;  /* 0x06000000030e7989 */ /* 0x000e6400000e00ff */
[----:B-1----:R-:W-:-:S05]  /*d440*/  SEL R6, R14, RZ, P5 ;  /* 0x000000ff0e067207 */ /* 0x002fca0002800000 */
[----:B------:R-:W-:-:S05]  /*d450*/  IMAD.IADD R6, R3, 0x1, R6 ;  /* 0x0000000103067824 */ /* 0x000fca00078e0206 */
[----:B------:R1:W2:Y:S02]  /*d460*/  SHFL.IDX PT, R14, R6, 0x1f, 0x1f ;  /* 0x03e01f00060e7f89 */ /* 0x0002a400000e0000 */
.L_x_412:
[----:B------:R-:W-:Y:S02]  /*d470*/  ULDC UR4, c[0x0][0xc38] ;  /* 0x00030e0000047ab9 */ /* 0x000fe40000000800 */
[----:B------:R-:W-:-:S05]  /*d480*/  MOV R7, UR4 ;  /* 0x0000000400077c02 */ /* 0x000fca0008000f00 */
[----:B--2---:R-:W-:-:S04]  /*d490*/  IMAD R3, R14, R7, RZ ;  /* 0x000000070e037224 */ /* 0x004fc800078e02ff */
[----:B------:R-:W-:-:S05]  /*d4a0*/  IMAD.IADD R8, R0, 0x1, R3 ;  /* 0x0000000100087824 */ /* 0x000fca00078e0203 */
[----:B------:R-:W-:-:S13]  /*d4b0*/  ISETP.GT.AND P6, PT, R8, R5, PT ;  /* 0x000000050800720c */ /* 0x000fda0003fc4270 */
[----:B------:R-:W-:Y:S05]  /*d4c0*/  @P6 BRA `(.L_x_297) ;  /* 0x00000000009c6947 */ /* 0x000fea0003800000 */
.L_x_302:
[----:B------:R-:W2:Y:S01]  /*d4d0*/  LDC R0, c[0x0][0xc3c] ;  /* 0x00030f00ff007b82 */ /* 0x000ea20000000800 */
[----:B------:R-:W-:-:S05]  /*d4e0*/  VIADD R19, R19, 0x1f ;  /* 0x0000001f13137836 */ /* 0x000fca0000000000 */
[----:B--2---:R-:W-:-:S13]  /*d4f0*/  ISETP.GE.AND P6, PT, R19, R0, PT ;  /* 0x000000001300720c */ /* 0x004fda0003fc6270 */
[----:B------:R-:W-:Y:S05]  /*d500*/  @P6 BRA `(.L_x_298) ;  /* 0x0000000400446947 */ /* 0x000fea0003800000 */
[----:B------:R-:W2:Y:S01]  /*d510*/  S2R R2, SR_TID.X ;  /* 0x0000000000027919 */ /* 0x000ea20000002100 */
[----:B------:R-:W-:Y:S01]  /*d520*/  BSSY B0, `(.L_x_299) ;  /* 0x0000009000007945 */ /* 0x000fe20003800000 */
[----:B------:R-:W-:Y:S02]  /*d530*/  MOV R4, RZ ;  /* 0x000000ff00047202 */ /* 0x000fe40000000f00 */
[----:B--2---:R-:W-:-:S05]  /*d540*/  LOP3.LUT R2, R2, 0x1f, RZ, 0xc0, !PT ;  /* 0x0000001f02027812 */ /* 0x004fca00078ec0ff */
[----:B------:R-:W-:-:S05]  /*d550*/  IMAD.IADD R7, R19, 0x1, R2 ;  /* 0x0000000113077824 */ /* 0x000fca00078e0202 */
[----:B------:R-:W-:-:S13]  /*d560*/  ISETP.GE.OR P6, PT, R7, R0, !P0 ;  /* 0x000000000700720c */ /* 0x000fda00047c6670 */
[----:B------:R-:W-:Y:S05]  /*d570*/  @P6 BRA `(.L_x_300) ;  /* 0x00000000000c6947 */ /* 0x000fea0003800000 */
[----:B------:R-:W2:Y:S02]  /*d580*/  LDC.64 R2, c[0x0][0xc80] ;  /* 0x00032000ff027b82 */ /* 0x000ea40000000a00 */
[----:B--2---:R-:W-:-:S05]  /*d590*/  IMAD.WIDE R2, R7, 0x4, R2 ;  /* 0x0000000407027825 */ /* 0x004fca00078e0202 */
[----:B------:R2:W5:Y:S02]  /*d5a0*/  LDG.E R4, desc[UR36][R2.64] ;  /* 0x0000002402047981 */ /* 0x000564000c1e1900 */
.L_x_300:
[----:B------:R-:W-:Y:S05]  /*d5b0*/  BSYNC B0 ;  /* 0x0000000000007941 */ /* 0x000fea0003800000 */
.L_x_299:
[----:B------:R-:W-:-:S03]  /*d5c0*/  UMOV UR4, 0xffffffff ;  /* 0xffffffff00047882 */ /* 0x000fc60000000000 */
[----:B------:R-:W-:Y:S05]  /*d5d0*/  BRA.DIV UR4, `(.L_x_301) ;  /* 0x0000003e04147947 */ /* 0x000fea000b800000 */
[----:B-----5:R-:W3:Y:S02]  /*d5e0*/  SHFL.UP PT, R14, R4, 0x1, RZ ;  /* 0x04200000040e7989 */ /* 0x020ee400000e00ff */
[----:B---3--:R-:W-:-:S05]  /*d5f0*/  SEL R13, R14, RZ, P1 ;  /* 0x000000ff0e0d7207 */ /* 0x008fca0000800000 */
[----:B------:R-:W-:-:S05]  /*d600*/  IMAD.IADD R13, R4, 0x1, R13 ;  /* 0x00000001040d7824 */ /* 0x000fca00078e020d */
[----:B------:R-:W3:Y:S02]  /*d610*/  SHFL.UP PT, R14, R13, 0x2, RZ ;  /* 0x044000000d0e7989 */ /* 0x000ee400000e00ff */
[----:B---3--:R-:W-:-:S05]  /*d620*/  SEL R0, R14, RZ, P2 ;  /* 0x000000ff0e007207 */ /* 0x008fca0001000000 */
[----:B------:R-:W-:-:S05]  /*d630*/  IMAD.IADD R0, R13, 0x1, R0 ;  /* 0x000000010d007824 */ /* 0x000fca00078e0200 */
[----:B------:R-:W2:Y:S02]  /*d640*/  SHFL.UP PT, R14, R0, 0x4, RZ ;  /* 0x04800000000e7989 */ /* 0x000ea400000e00ff */
[----:B--2---:R-:W-:-:S05]  /*d650*/  SEL R3, R14, RZ, P3 ;  /* 0x000000ff0e037207 */ /* 0x004fca0001800000 */
[----:B------:R-:W-:-:S05]  /*d660*/  IMAD.IADD R2, R0, 0x1, R3 ;  /* 0x0000000100027824 */ /* 0x000fca00078e0203 */
[----:B------:R-:W2:Y:S02]  /*d670*/  SHFL.UP PT, R14, R2, 0x8, RZ ;  /* 0x05000000020e7989 */ /* 0x000ea400000e00ff */
[----:B--2---:R-:W-:-:S04]  /*d680*/  SEL R3, R14, RZ, P4 ;  /* 0x000000ff0e037207 */ /* 0x004fc80002000000 */
[----:B------:R-:W-:-:S05]  /*d690*/  IADD3 R3, R2, R3, RZ ;  /* 0x0000000302037210 */ /* 0x000fca0007ffe0ff */
[----:B------:R-:W1:Y:S02]  /*d6a0*/  SHFL.UP PT, R14, R3, 0x10, RZ ;  /* 0x06000000030e7989 */ /* 0x000e6400000e00ff */
[----:B-1----:R-:W-:-:S05]  /*d6b0*/  SEL R6, R14, RZ, P5 ;  /* 0x000000ff0e067207 */ /* 0x002fca0002800000 */
[----:B------:R-:W-:-:S05]  /*d6c0*/  IMAD.IADD R6, R3, 0x1, R6 ;  /* 0x0000000103067824 */ /* 0x000fca00078e0206 */
[----:B------:R1:W2:Y:S02]  /*d6d0*/  SHFL.IDX PT, R14, R6, 0x1f, 0x1f ;  /* 0x03e01f00060e7f89 */ /* 0x0002a400000e0000 */
.L_x_420:
[----:B------:R-:W-:Y:S02]  /*d6e0*/  ULDC UR4, c[0x0][0xc38] ;  /* 0x00030e0000047ab9 */ /* 0x000fe40000000800 */
[----:B------:R-:W-:-:S04]  /*d6f0*/  IMAD.U32 R7, RZ, RZ, UR4 ;  /* 0x00000004ff077e24 */ /* 0x000fc8000f8e00ff */
[----:B--2---:R-:W-:-:S04]  /*d700*/  IMAD R3, R14, R7, RZ ;  /* 0x000000070e037224 */ /* 0x004fc800078e02ff */
[----:B------:R-:W-:-:S05]  /*d710*/  IMAD.IADD R8, R3, 0x1, R8 ;  /* 0x0000000103087824 */ /* 0x000fca00078e0208 */
[----:B------:R-:W-:-:S13]  /*d720*/  ISETP.GT.AND P6, PT, R8, R5, PT ;  /* 0x000000050800720c */ /* 0x000fda0003fc4270 */
[----:B------:R-:W-:Y:S05]  /*d730*/  @!P6 BRA `(.L_x_302) ;  /* 0xfffffffc0064e947 */ /* 0x000fea000383ffff */
.L_x_297:
[----:B------:R-:W-:Y:S01]  /*d740*/  IADD3 R8, -R3, R8, RZ ;  /* 0x0000000803087210 */ /* 0x000fe20007ffe1ff */
[----:B------:R-:W-:-:S04]  /*d750*/  UMOV UR4, 0xffffffff ;  /* 0xffffffff00047882 */ /* 0x000fc80000000000 */
[----:B------:R-:W-:-:S05]  /*d760*/  IMAD R0, R6, R7, R8 ;  /* 0x0000000706007224 */ /* 0x000fca00078e0208 */
[----:B------:R-:W-:Y:S01]  /*d770*/  ISETP.GT.AND P6, PT, R0, R5, PT ;  /* 0x000000050000720c */ /* 0x000fe20003fc4270 */
[----:B------:R-:W-:-:S12]  /*d780*/  BRA.DIV UR4, `(.L_x_303) ;  /* 0x0000003e04647947 */ /* 0x000fd8000b800000 */
[----:B------:R-:W-:-:S04]  /*d790*/  VOTE.ANY R2, PT, !P6 ;  /* 0x0000000000027806 */ /* 0x000fc800070e0100 */
[----:B------:R-:W2:Y:S02]  /*d7a0*/  POPC R0, R2 ;  /* 0x0000000200007309 */ /* 0x000ea40000000000 */
[----:B--2---:R2:W3:Y:S02]  /*d7b0*/  SHFL.IDX PT, R4, R4, R0, 0x1f ;  /* 0x00001f0004047589 */ /* 0x0044e400000e0000 */
.L_x_424:
[----:B------:R-:W-:Y:S01]  /*d7c0*/  ISETP.NE.AND P0, PT, R2, RZ, PT ;  /* 0x000000ff0200720c */ /* 0x000fe20003f05270 */
[----:B------:R-:W-:-:S12]  /*d7d0*/  IMAD.MOV.U32 R14, RZ, RZ, RZ ;  /* 0x000000ffff0e7224 */ /* 0x000fd800078e00ff */
[----:B------:R-:W-:Y:S05]  /*d7e0*/  @!P0 BRA `(.L_x_304) ;  /* 0x0000000000108947 */ /* 0x000fea0003800000 */
[----:B------:R-:W-:Y:S01]  /*d7f0*/  UMOV UR4, 0xffffffff ;  /* 0xffffffff00047882 */ /* 0x000fe20000000000 */
[----:B------:R-:W-:Y:S02]  /*d800*/  VIADD R12, R0, 0xffffffff ;  /* 0xffffffff000c7836 */ /* 0x000fe40000000000 */
[----:B------:R-:W-:Y:S05]  /*d810*/  BRA.DIV UR4, `(.L_x_305) ;  /* 0x0000003e04887947 */ /* 0x000fea000b800000 */
[----:B------:R4:W0:Y:S02]  /*d820*/  SHFL.IDX PT, R14, R6, R12, 0x1f ;  /* 0x00001f0c060e7589 */ /* 0x00082400000e0000 */
.L_x_304:
[----:B-1-34-:R-:W-:Y:S01]  /*d830*/  IABS R6, R4 ;  /* 0x0000000400067213 */ /* 0x01afe20000000000 */
[----:B0-----:R-:W-:Y:S02]  /*d840*/  IMAD R16, R14, R7, R8 ;  /* 0x000000070e107224 */ /* 0x001fe400078e0208 */
[----:B------:R-:W-:Y:S01]  /*d850*/  IMAD.IADD R19, R0, 0x1, R19 ;  /* 0x0000000100137824 */ /* 0x000fe200078e0213 */
[----:B------:R-:W0:Y:S08]  /*d860*/  I2F.RP R9, R6 ;  /* 0x0000000600097306 */ /* 0x000e300000209400 */
[----:B0-----:R-:W0:Y:S02]  /*d870*/  MUFU.RCP R9, R9 ;  /* 0x0000000900097308 */ /* 0x001e240000001000 */
[----:B0-----:R-:W-:-:S06]  /*d880*/  VIADD R2, R9, 0xffffffe ;  /* 0x0ffffffe09027836 */ /* 0x001fcc0000000000 */
[----:B------:R0:W1:Y:S02]  /*d890*/  F2I.FTZ.U32.TRUNC.NTZ R3, R2 ;  /* 0x0000000200037305 */ /* 0x000064000021f000 */
[----:B0-----:R-:W-:Y:S01]  /*d8a0*/  IMAD.MOV.U32 R2, RZ, RZ, RZ ;  /* 0x000000ffff027224 */ /* 0x001fe200078e00ff */
[----:B-1----:R-:W-:-:S05]  /*d8b0*/  IADD3 R7, RZ, -R3, RZ ;  /* 0x80000003ff077210 */ /* 0x002fca0007ffe0ff */
[----:B------:R-:W-:-:S04]  /*d8c0*/  IMAD R7, R7, R6, RZ ;  /* 0x0000000607077224 */ /* 0x000fc800078e02ff */
[----:B------:R-:W-:-:S04]  /*d8d0*/  IMAD.HI.U32 R3, R3, R7, R2 ;  /* 0x0000000703037227 */ /* 0x000fc800078e0002 */
[----:B------:R-:W-:Y:S01]  /*d8e0*/  IMAD.IADD R7, R5, 0x1, -R16 ;  /* 0x0000000105077824 */ /* 0x000fe200078e0a10 */
[----:B------:R-:W-:-:S04]  /*d8f0*/  IABS R5, R4 ;  /* 0x0000000400057213 */ /* 0x000fc80000000000 */
[----:B------:R-:W-:Y:S01]  /*d900*/  IABS R2, R7 ;  /* 0x0000000700027213 */ /* 0x000fe20000000000 */
[----:B------:R-:W-:-:S04]  /*d910*/  IMAD.MOV R5, RZ, RZ, -R5 ;  /* 0x000000ffff057224 */ /* 0x000fc800078e0a05 */
[----:B------:R-:W-:-:S04]  /*d920*/  IMAD.HI.U32 R3, R3, R2, RZ ;  /* 0x0000000203037227 */ /* 0x000fc800078e00ff */
[----:B------:R-:W-:Y:S01]  /*d930*/  IMAD R5, R3, R5, R2 ;  /* 0x0000000503057224 */ /* 0x000fe200078e0202 */
[----:B------:R-:W-:-:S04]  /*d940*/  LOP3.LUT R2, R7, R4, RZ, 0x3c, !PT ;  /* 0x0000000407027212 */ /* 0x000fc800078e3cff */
[----:B------:R-:W-:Y:S02]  /*d950*/  ISETP.GT.U32.AND P1, PT, R6, R5, PT ;  /* 0x000000050600720c */ /* 0x000fe40003f24070 */
[----:B------:R-:W-:-:S11]  /*d960*/  ISETP.GE.AND P2, PT, R2, RZ, PT ;  /* 0x000000ff0200720c */ /* 0x000fd60003f46270 */
[-C--:B------:R-:W-:Y:S01]  /*d970*/  @!P1 IADD3 R5, R5, -R6.reuse, RZ ;  /* 0x8000000605059210 */ /* 0x080fe20007ffe0ff */
[----:B------:R-:W-:Y:S01]  /*d980*/  @!P1 VIADD R3, R3, 0x1 ;  /* 0x0000000103039836 */ /* 0x000fe20000000000 */
[----:B------:R-:W-:Y:S02]  /*d990*/  ISETP.NE.AND P1, PT, R4, RZ, PT ;  /* 0x000000ff0400720c */ /* 0x000fe40003f25270 */
[----:B------:R-:W-:-:S13]  /*d9a0*/  ISETP.GE.U32.AND P0, PT, R5, R6, PT ;  /* 0x000000060500720c */ /* 0x000fda0003f06070 */
[----:B------:R-:W-:-:S04]  /*d9b0*/  @P0 VIADD R3, R3, 0x1 ;  /* 0x0000000103030836 */ /* 0x000fc80000000000 */
[----:B------:R-:W-:Y:S01]  /*d9c0*/  @!P2 IMAD.MOV R3, RZ, RZ, -R3 ;  /* 0x000000ffff03a224 */ /* 0x000fe200078e0a03 */
[----:B------:R-:W-:-:S04]  /*d9d0*/  @!P1 LOP3.LUT R3, RZ, R4, RZ, 0x33, !PT ;  /* 0x00000004ff039212 */ /* 0x000fc800078e33ff */
[----:B------:R-:W-:Y:S01]  /*d9e0*/  IADD3 R17, -R3, RZ, RZ ;  /* 0x000000ff03117210 */ /* 0x000fe20007ffe1ff */
[----:B------:R-:W-:-:S04]  /*d9f0*/  IMAD.MOV.U32 R18, RZ, RZ, R3 ;  /* 0x000000ffff127224 */ /* 0x000fc800078e0003 */
[----:B------:R-:W-:Y:S01]  /*da00*/  IMAD R17, R4, R17, R7 ;  /* 0x0000001104117224 */ /* 0x000fe200078e0207 */
[----:B------:R-:W-:Y:S06]  /*da10*/  BRA `(.L_x_306) ;  /* 0x00000000001c7947 */ /* 0x000fec0003800000 */
.L_x_298:
[----:B------:R-:W-:Y:S01]  /*da20*/  UMOV UR4, URZ ;  /* 0x0000003f00047c82 */ /* 0x000fe20008000000 */
[----:B------:R-:W-:Y:S01]  /*da30*/  UMOV UR5, URZ ;  /* 0x0000003f00057c82 */ /* 0x000fe20008000000 */
[----:B------:R-:W-:Y:S01]  /*da40*/  ULDC UR6, c[0x0][0xc3c] ;  /* 0x00030f0000067ab9 */ /* 0x000fe20000000800 */
[----:B------:R-:W-:Y:S01]  /*da50*/  IMAD.MOV.U32 R16, RZ, RZ, R5 ;  /* 0x000000ffff107224 */ /* 0x000fe200078e0005 */
[----:B------:R-:W-:Y:S01]  /*da60*/  MOV R17, UR4 ;  /* 0x0000000400117c02 */ /* 0x000fe20008000f00 */
[----:B------:R-:W-:Y:S02]  /*da70*/  IMAD.U32 R18, RZ, RZ, UR5 ;  /* 0x00000005ff127e24 */ /* 0x000fe4000f8e00ff */
[----:B------:R-:W-:-:S07]  /*da80*/  IMAD.U32 R19, RZ, RZ, UR6 ;  /* 0x00000006ff137e24 */ /* 0x000fce000f8e00ff */
.L_x_306:
[----:B--2---:R-:W2:Y:S01]  /*da90*/  S2R R0, SR_TID.X ;  /* 0x0000000000007919 */ /* 0x004ea20000002100 */
[----:B------:R-:W-:Y:S05]  /*daa0*/  WARPSYNC.ALL ;  /* 0x0000000000007948 */ /* 0x000fea0003800000 */
[----:B------:R-:W-:Y:S01]  /*dab0*/  BAR.SYNC.DEFER_BLOCKING 0x4, 0x180 ;  /* 0x0106000000007b1d */ /* 0x000fe20000010000 */
[----:B--2---:R-:W-:-:S04]  /*dac0*/  LOP3.LUT R0, R0, 0x1f, RZ, 0xc0, !PT ;  /* 0x0000001f00007812 */ /* 0x004fc800078ec0ff */
[----:B------:R-:W-:-:S13]  /*dad0*/  ISETP.NE.AND P0, PT, R0, RZ, PT ;  /* 0x000000ff0000720c */ /* 0x000fda0003f05270 */
[----:B------:R-:W2:Y:S01]  /*dae0*/  @!P0 S2R R3, SR_CgaCtaId ;  /* 0x0000000000038919 */ /* 0x000ea20000008800 */
[----:B------:R-:W-:-:S04]  /*daf0*/  @!P0 MOV R0, 0x400 ;  /* 0x0000040000008802 */ /* 0x000fc80000000f00 */
[----:B--2---:R-:W-:-:S05]  /*db00*/  @!P0 LEA R22, R3, R0, 0x18 ;  /* 0x0000000003168211 */ /* 0x004fca00078ec0ff */
[----:B------:R3:W-:Y:S01]  /*db10*/  @!P0 STS.128 [R22+0x2a8d0], R16 ;  /* 0x02a8d01016008388 */ /* 0x0007e20000000c00 */
[----:B------:R-:W-:Y:S06]  /*db20*/  BAR.ARV 0x5, 0x180 ;  /* 0x0146000000007b1d */ /* 0x000fec0000002000 */
.L_x_295:
[----:B------:R-:W-:Y:S02]  /*db30*/  ULDC UR4, c[0x0][0xc3c] ;  /* 0x00030f0000047ab9 */ /* 0x000fe40000000800 */
[----:B--2---:R-:W-:-:S13]  /*db40*/  ISETP.GE.AND P0, PT, R19, UR4, PT ;  /* 0x0000000413007c0c */ /* 0x004fda000bf06270 */
[----:B------:R-:W-:Y:S05]  /*db50*/  @!P0 BRA `(.L_x_307) ;  /* 0xffffffb800b48947 */ /* 0x000fea000383ffff */
[----:B------:R-:W-:Y:S05]  /*db60*/  BSYNC B8 ;  /* 0x0000000000087941 */ /* 0x000fea0003800000 */
.L_x_244:
[----:B0-----:R-:W2:Y:S01]  /*db70*/  LDL.LU R0, [R1+0x14] ;  /* 0x0000140001007983 */ /* 0x001ea20000300800 */
[----:B------:R-:W-:Y:S01]  /*db80*/  BSSY B0, `(.L_x_308) ;  /* 0x000000b000007945 */ /* 0x000fe20003800000 */
[----:B------:R-:W0:Y:S01]  /*db90*/  S2R R5, SR_CgaCtaId ;  /* 0x0000000000057919 */ /* 0x000e220000008800 */
[----:B--2---:R-:W-:-:S05]  /*dba0*/  VIADD R0, R0, 0x1 ;  /* 0x0000000100007836 */ /* 0x004fca0000000000 */
[----:B------:R-:W-:-:S04]  /*dbb0*/  LEA.HI R2, R0, R0, RZ, 0x1 ;  /* 0x0000000000027211 */ /* 0x000fc800078f08ff */
[----:B------:R-:W-:Y:S02]  /*dbc0*/  LOP3.LUT R3, R2, 0xfffffffe, RZ, 0xc0, !PT ;  /* 0xfffffffe02037812 */ /* 0x000fe400078ec0ff */
[----:B------:R-:W-:Y:S02]  /*dbd0*/  MOV R2, 0x400 ;  /* 0x0000040000027802 */ /* 0x000fe40000000f00 */
[----:B------:R-:W-:Y:S02]  /*dbe0*/  IADD3 R0, R0, -R3, RZ ;  /* 0x8000000300007210 */ /* 0x000fe40007ffe0ff */
[----:B0-----:R-:W-:Y:S02]  /*dbf0*/  LEA R4, R5, R2, 0x18 ;  /* 0x0000000205047211 */ /* 0x001fe400078ec0ff */
[----:B------:R-:W-:-:S04]  /*dc00*/  SHF.L.U32 R0, R0, 0x1f, RZ ;  /* 0x0000001f00007819 */ /* 0x000fc800000006ff */
[----:B------:R-:W0:Y:S02]  /*dc10*/  SYNCS.PHASECHK.TRANS64.TRYWAIT P0, [R4+URZ+0x2a820], R0 ;  /* 0x02a82000040075a7 */ /* 0x000e24000800017f */
[----:B0-----:R-:W-:Y:S05]  /*dc20*/  @!P0 BRA `(.L_x_309) ;  /* 0x0000003800a88947 */ /* 0x001fea0003800000 */
.L_x_427:
[----:B------:R-:W-:Y:S05]  /*dc30*/  BSYNC B0 ;  /* 0x0000000000007941 */ /* 0x000fea0003800000 */
.L_x_308:
[----:B------:R-:W-:-:S03]  /*dc40*/  UMOV UR4, 0xffffffff ;  /* 0xffffffff00047882 */ /* 0x000fc60000000000 */
[----:B------:R-:W-:Y:S05]  /*dc50*/  BRA.DIV UR4, `(.L_x_310) ;  /* 0x0000003a04b07947 */ /* 0x000fea000b800000 */
[----:B0-----:R-:W0:Y:S02]  /*dc60*/  S2R R0, SR_TID.X ;  /* 0x0000000000007919 */ /* 0x001e240000002100 */
[----:B0-----:R-:W-:-:S04]  /*dc70*/  SHF.R.U32.HI R0, RZ, 0x5, R0 ;  /* 0x00000005ff007819 */ /* 0x001fc80000011600 */
[----:B------:R-:W-:-:S05]  /*dc80*/  LOP3.LUT R0, R0, 0x3, RZ, 0xc0, !PT ;  /* 0x0000000300007812 */ /* 0x000fca00078ec0ff */
[----:B------:R0:W2:Y:S02]  /*dc90*/  SHFL.IDX PT, R14, R0, RZ, 0x1f ;  /* 0x00001fff000e7589 */ /* 0x0000a400000e0000 */
.L_x_430:
[----:B--2---:R-:W-:Y:S01]  /*dca0*/  ISETP.NE.AND P0, PT, R14, RZ, PT ;  /* 0x000000ff0e00720c */ /* 0x004fe20003f05270 */
[----:B------:R-:W-:-:S12]  /*dcb0*/  BSSY B0, `(.L_x_311) ;  /* 0x0000024000007945 */ /* 0x000fd80003800000 */
[----:B------:R-:W-:Y:S05]  /*dcc0*/  @P0 BRA `(.L_x_312) ;  /* 0x0000000000880947 */ /* 0x000fea0003800000 */
[----:B------:R-:W-:-:S03]  /*dcd0*/  UMOV UR4, 0xffffffff ;  /* 0xffffffff00047882 */ /* 0x000fc60000000000 */
[----:B------:R-:W-:Y:S05]  /*dce0*/  BRA.DIV UR4, `(.L_x_313) ;  /* 0x0000003a04c07947 */ /* 0x000fea000b800000 */
[----:B------:R-:W-:-:S13]  /*dcf0*/  ELECT P6, URZ, PT ;  /* 0x00000000003f782f */ /* 0x000fda00038c0000 */
.L_x_433:
[----:B------:R-:W-:Y:S05]  /*dd00*/  @!P6 BRA `(.L_x_312) ;  /* 0x000000000078e947 */ /* 0x000fea0003800000 */
[----:B0-----:R-:W2:Y:S02]  /*dd10*/  LDL.LU R0, [R1+0x4] ;  /* 0x0000040001007983 */ /* 0x001ea40000300800 */
[----:B--2---:R-:W-:-:S04]  /*dd20*/  LOP3.LUT R0, R0, 0x2, RZ, 0xfc, !PT ;  /* 0x0000000200007812 */ /* 0x004fc800078efcff */
[----:B------:R-:W-:-:S13]  /*dd30*/  ISETP.NE.AND P0, PT, R0, 0x3, PT ;  /* 0x000000030000780c */ /* 0x000fda0003f05270 */
[----:B------:R-:W-:Y:S05]  /*dd40*/  @!P0 BRA `(.L_x_314) ;  /* 0x0000000000048947 */ /* 0x000fea0003800000 */
[----:B------:R-:W-:Y:S01]  /*dd50*/  BPT.TRAP 0x1 ;  /* 0x000000040000795c */ /* 0x000fe20000300000 */
.L_x_314:
[C---:B------:R-:W-:Y:S01]  /*dd60*/  IMAD R5, R27.reuse, 0x8, R4 ;  /* 0x000000081b057824 */ /* 0x040fe200078e0204 */
[----:B------:R-:W-:Y:S01]  /*dd70*/  SHF.L.U32 R0, R28, 0x1f, RZ ;  /* 0x0000001f1c007819 */ /* 0x000fe200000006ff */
[----:B------:R-:W-:-:S03]  /*dd80*/  VIADD R27, R27, 0x1 ;  /* 0x000000011b1b7836 */ /* 0x000fc60000000000 */
[----:B------:R-:W0:Y:S02]  /*dd90*/  SYNCS.PHASECHK.TRANS64.TRYWAIT P1, [R5+URZ+0x2a840], R0 ;  /* 0x02a84000050075a7 */ /* 0x000e24000802017f */
[----:B------:R-:W-:-:S04]  /*dda0*/  ISETP.NE.AND P2, PT, R27, 0x2, PT ;  /* 0x000000021b00780c */ /* 0x000fc80003f45270 */
[----:B------:R-:W-:Y:S01]  /*ddb0*/  SEL R3, RZ, 0x1, P2 ;  /* 0x00000001ff037807 */ /* 0x000fe20001000000 */
[----:B0-----:R-:W-:Y:S08]  /*ddc0*/  @!P1 BRA `(.L_x_315) ;  /* 0x0000003800a89947 */ /* 0x001ff00003800000 */
.L_x_434:
[----:B------:R-:W-:Y:S02]  /*ddd0*/  SEL R27, R27, RZ, P2 ;  /* 0x000000ff1b1b7207 */ /* 0x000fe40001000000 */
[----:B------:R-:W-:Y:S01]  /*dde0*/  LOP3.LUT R2, R28, R3, RZ, 0x3c, !PT ;  /* 0x000000031c027212 */ /* 0x000fe200078e3cff */
[----:B------:R-:W-:Y:S06]  /*ddf0*/  @!P0 BRA `(.L_x_316) ;  /* 0x0000000000048947 */ /* 0x000fec0003800000 */
[----:B------:R-:W-:Y:S01]  /*de00*/  BPT.TRAP 0x1 ;  /* 0x000000040000795c */ /* 0x000fe20000300000 */
.L_x_316:
[----:B------:R-:W-:Y:S01]  /*de10*/  IMAD R27, R27, 0x8, R4 ;  /* 0x000000081b1b7824 */ /* 0x000fe200078e0204 */
[----:B------:R-:W-:-:S04]  /*de20*/  SHF.L.U32 R2, R2, 0x1f, RZ ;  /* 0x0000001f02027819 */ /* 0x000fc800000006ff */
[----:B------:R-:W2:Y:S02]  /*de30*/  SYNCS.PHASECHK.TRANS64.TRYWAIT P1, [R27+URZ+0x2a840], R2 ;  /* 0x02a840021b0075a7 */ /* 0x000ea4000802017f */
[----:B--2---:R-:W-:Y:S05]  /*de40*/  @!P1 BRA `(.L_x_317) ;  /* 0x00000038009c9947 */ /* 0x004fea0003800000 */
.L_x_435:
[----:B------:R-:W-:Y:S05]  /*de50*/  @!P0 BRA `(.L_x_318) ;  /* 0x0000000000048947 */ /* 0x000fea0003800000 */
[----:B------:R-:W-:Y:S01]  /*de60*/  BPT.TRAP 0x1 ;  /* 0x000000040000795c */ /* 0x000fe20000300000 */
.L_x_318:
[----:B------:R-:W4:Y:S02]  /*de70*/  SYNCS.PHASECHK.TRANS64.TRYWAIT P1, [R5+URZ+0x2a860], R0 ;  /* 0x02a86000050075a7 */ /* 0x000f24000802017f */
[----:B----4-:R-:W-:Y:S05]  /*de80*/  @!P1 BRA `(.L_x_319) ;  /* 0x0000003800a09947 */ /* 0x010fea0003800000 */
.L_x_436:
[----:B------:R-:W-:Y:S05]  /*de90*/  @!P0 BRA `(.L_x_320) ;  /* 0x0000000000048947 */ /* 0x000fea0003800000 */
[----:B------:R-:W-:Y:S01]  /*dea0*/  BPT.TRAP 0x1 ;  /* 0x000000040000795c */ /* 0x000fe20000300000 */
.L_x_320:
[----:B------:R0:W0:Y:S02]  /*deb0*/  SYNCS.PHASECHK.TRANS64.TRYWAIT P0, [R27+URZ+0x2a860], R2 ;  /* 0x02a860021b0075a7 */ /* 0x000024000800017f */
[----:B0-----:R-:W-:Y:S05]  /*dec0*/  @!P0 NANOSLEEP.SYNCS 0x989680 ;  /* 0x009896800000895d */ /* 0x001fea0003900000 */
[----:B------:R-:W0:Y:S02]  /*ded0*/  @!P0 SYNCS.PHASECHK.TRANS64 P0, [R27+URZ+0x2a860], R2 ;  /* 0x02a860021b0085a7 */ /* 0x000e24000800007f */
[----:B0-----:R-:W-:Y:S05]  /*dee0*/  @!P0 BRA `(.L_x_320) ;  /* 0xfffffffc00f08947 */ /* 0x001fea000383ffff */
.L_x_312:
[----:B------:R-:W-:Y:S05]  /*def0*/  BSYNC B0 ;  /* 0x0000000000007941 */ /* 0x000fea0003800000 */
.L_x_311:
[----:B------:R-:W-:Y:S05]  /*df00*/  EXIT ;  /* 0x000000000000794d */ /* 0x000fea0003800000 */
.L_x_192:
[----:B0-----:R-:W-:-:S04]  /*df10*/  MOV R3, UR42 ;  /* 0x0000002a00037c02 */ /* 0x001fc80008000f00 */
[----:B------:R0:W1:Y:S03]  /*df20*/  SYNCS.PHASECHK.TRANS64.TRYWAIT P1, [R3+URZ+0x2a800], R0 ;  /* 0x02a80000030075a7 */ /* 0x000066000802017f */
[----:B-1----:R-:W-:Y:S05]  /*df30*/  @!P1 NANOSLEEP.SYNCS 0x989680 ;  /* 0x009896800000995d */ /* 0x002fea0003900000 */
[----:B------:R-:W1:Y:S02]  /*df40*/  @!P1 SYNCS.PHASECHK.TRANS64 P1, [R3+URZ+0x2a800], R0 ;  /* 0x02a80000030095a7 */ /* 0x000e64000802007f */
[----:B-1----:R-:W-:Y:S05]  /*df50*/  @!P1 BRA `(.L_x_192) ;  /* 0xfffffffc00ec9947 */ /* 0x002fea000383ffff */
[----:B------:R-:W-:Y:S05]  /*df60*/  BRA `(.L_x_321) ;  /* 0xffffff34004c7947 */ /* 0x000fea000383ffff */
.L_x_196:
[----:B-1----:R1:W2:Y:S02]  /*df70*/  SYNCS.PHASECHK.TRANS64.TRYWAIT P1, [R0+URZ+0x2a830], R3 ;  /* 0x02a83003000075a7 */ /* 0x0022a4000802017f */
[----:B--2---:R-:W-:Y:S05]  /*df80*/  @!P1 NANOSLEEP.SYNCS 0x989680 ;  /* 0x009896800000995d */ /* 0x004fea0003900000 */
[----:B------:R-:W2:Y:S02]  /*df90*/  @!P1 SYNCS.PHASECHK.TRANS64 P1, [R0+URZ+0x2a830], R3 ;  /* 0x02a83003000095a7 */ /* 0x000ea4000802007f */
[----:B--2---:R-:W-:Y:S05]  /*dfa0*/  @!P1 BRA `(.L_x_196) ;  /* 0xfffffffc00f09947 */ /* 0x004fea000383ffff */
[----:B------:R-:W-:Y:S05]  /*dfb0*/  BRA `(.L_x_195) ;  /* 0xffffff34006c7947 */ /* 0x000fea000383ffff */
.L_x_202:
[----:B-1----:R-:W-:-:S04]  /*dfc0*/  IMAD.U32 R11, RZ, RZ, UR8 ;  /* 0x00000008ff0b7e24 */ /* 0x002fc8000f8e00ff */
[----:B------:R1:W2:Y:S03]  /*dfd0*/  SYNCS.PHASECHK.TRANS64.TRYWAIT P1, [R11+URZ+0x2a830], R8 ;  /* 0x02a830080b0075a7 */ /* 0x0002a6000802017f */
[----:B--2---:R-:W-:Y:S05]  /*dfe0*/  @!P1 NANOSLEEP.SYNCS 0x989680 ;  /* 0x009896800000995d */ /* 0x004fea0003900000 */
[----:B------:R-:W2:Y:S02]  /*dff0*/  @!P1 SYNCS.PHASECHK.TRANS64 P1, [R11+URZ+0x2a830], R8 ;  /* 0x02a830080b0095a7 */ /* 0x000ea4000802007f */
[----:B--2---:R-:W-:Y:S05]  /*e000*/  @!P1 BRA `(.L_x_202) ;  /* 0xfffffffc00ec9947 */ /* 0x004fea000383ffff */
[----:B------:R-:W-:Y:S05]  /*e010*/  BRA `(.L_x_201) ;  /* 0xffffff5c002c7947 */ /* 0x000fea000383ffff */
.L_x_206:
[----:B-1----:R-:W-:-:S04]  /*e020*/  IMAD.U32 R9, RZ, RZ, UR9 ;  /* 0x00000009ff097e24 */ /* 0x002fc8000f8e00ff */
[----:B------:R1:W2:Y:S03]  /*e030*/  SYNCS.PHASECHK.TRANS64.TRYWAIT P1, [R9+URZ+0x2a850], R8 ;  /* 0x02a85008090075a7 */ /* 0x0002a6000802017f */
[----:B--2---:R-:W-:Y:S05]  /*e040*/  @!P1 NANOSLEEP.SYNCS 0x989680 ;  /* 0x009896800000995d */ /* 0x004fea0003900000 */
[----:B------:R-:W2:Y:S02]  /*e050*/  @!P1 SYNCS.PHASECHK.TRANS64 P1, [R9+URZ+0x2a850], R8 ;  /* 0x02a85008090095a7 */ /* 0x000ea4000802007f */
[----:B--2---:R-:W-:Y:S05]  /*e060*/  @!P1 BRA `(.L_x_206) ;  /* 0xfffffffc00ec9947 */ /* 0x004fea000383ffff */
[----:B------:R-:W-:Y:S05]  /*e070*/  BRA `(.L_x_205) ;  /* 0xffffff6400647947 */ /* 0x000fea000383ffff */
.L_x_213:
[----:B-1----:R-:W-:-:S04]  /*e080*/  IMAD.U32 R5, RZ, RZ, UR5 ;  /* 0x00000005ff057e24 */ /* 0x002fc8000f8e00ff */
[----:B------:R1:W2:Y:S03]  /*e090*/  SYNCS.PHASECHK.TRANS64.TRYWAIT P1, [R5+URZ+0x2a850], R4 ;  /* 0x02a85004050075a7 */ /* 0x0002a6000802017f */
[----:B--2---:R-:W-:Y:S05]  /*e0a0*/  @!P1 NANOSLEEP.SYNCS 0x989680 ;  /* 0x009896800000995d */ /* 0x004fea0003900000 */
[----:B------:R-:W2:Y:S02]  /*e0b0*/  @!P1 SYNCS.PHASECHK.TRANS64 P1, [R5+URZ+0x2a850], R4 ;  /* 0x02a85004050095a7 */ /* 0x000ea4000802007f */
[----:B--2---:R-:W-:Y:S05]  /*e0c0*/  @!P1 BRA `(.L_x_213) ;  /* 0xfffffffc00ec9947 */ /* 0x004fea000383ffff */
[----:B------:R-:W-:Y:S05]  /*e0d0*/  BRA `(.L_x_212) ;  /* 0xffffff8000807947 */ /* 0x000fea000383ffff */
.L_x_256:
[----:B------:R-:W0:Y:S01]  /*e0e0*/  S2R R20, SR_TID.X ;  /* 0x0000000000147919 */ /* 0x000e220000002100 */
[----:B------:R-:W-:Y:S01]  /*e0f0*/  BSSY B0, `(.L_x_322) ;  /* 0x000000a000007945 */ /* 0x000fe20003800000 */
[----:B------:R-:W-:Y:S02]  /*e100*/  IMAD.MOV.U32 R12, RZ, RZ, RZ ;  /* 0x000000ffff0c7224 */ /* 0x000fe400078e00ff */
[----:B------:R-:W-:Y:S02]  /*e110*/  IMAD.MOV.U32 R11, RZ, RZ, 0x1f ;  /* 0x0000001fff0b7424 */ /* 0x000fe400078e00ff */
[----:B------:R-:W-:Y:S01]  /*e120*/  IMAD.MOV.U32 R15, RZ, RZ, -0x1 ;  /* 0xffffffffff0f7424 */ /* 0x000fe200078e00ff */
[----:B0-----:R-:W-:-:S04]  /*e130*/  SHF.R.U32.HI R9, RZ, 0x5, R20 ;  /* 0x00000005ff097819 */ /* 0x001fc80000011614 */
[----:B------:R-:W-:-:S04]  /*e140*/  LOP3.LUT R9, R9, 0x3, RZ, 0xc0, !PT ;  /* 0x0000000309097812 */ /* 0x000fc800078ec0ff */
[----:B------:R-:W-:-:S07]  /*e150*/  MOV R13, R9 ;  /* 0x00000009000d7202 */ /* 0x000fce0000000f00 */
[----:B-----5:R-:W-:Y:S05]  /*e160*/  WARPSYNC.COLLECTIVE R15, `(.L_x_323) ;  /* 0x000000000f087348 */ /* 0x020fea0003c00000 */
[----:B------:R0:W1:Y:S02]  /*e170*/  SHFL.IDX P6, R14, R13, R12, R11 ;  /* 0x0000000c0d0e7389 */ /* 0x00006400000c000b */
[----:B01---5:R-:W-:Y:S01]  /*e180*/  ENDCOLLECTIVE ;  /* 0x000000000000791b */ /* 0x023fe20003800000 */
.L_x_323:
[----:B------:R-:W-:Y:S05]  /*e190*/  BSYNC B0 ;  /* 0x0000000000007941 */ /* 0x000fea0003800000 */
.L_x_322:
[----:B------:R-:W-:Y:S05]  /*e1a0*/  BRA `(.L_x_324) ;  /* 0xffffffc000807947 */ /* 0x000fea000383ffff */
.L_x_259:
[----:B0-----:R0:W1:Y:S02]  /*e1b0*/  SYNCS.PHASECHK.TRANS64.TRYWAIT P0, [R7+URZ+0x2a840], R2 ;  /* 0x02a84002070075a7 */ /* 0x001064000800017f */
[----:B-1----:R-:W-:Y:S05]  /*e1c0*/  @!P0 NANOSLEEP.SYNCS 0x989680 ;  /* 0x009896800000895d */ /* 0x002fea0003900000 */
[----:B------:R-:W1:Y:S02]  /*e1d0*/  @!P0 SYNCS.PHASECHK.TRANS64 P0, [R7+URZ+0x2a840], R2 ;  /* 0x02a84002070085a7 */ /* 0x000e64000800007f */
[----:B-1----:R-:W-:Y:S05]  /*e1e0*/  @!P0 BRA `(.L_x_259) ;  /* 0xfffffffc00f08947 */ /* 0x002fea000383ffff */
[----:B------:R-:W-:Y:S05]  /*e1f0*/  BRA `(.L_x_325) ;  /* 0xffffffc000ec7947 */ /* 0x000fea000383ffff */
.L_x_260:
[----:B------:R-:W-:Y:S01]  /*e200*/  BSSY B0, `(.L_x_326) ;  /* 0x0000008000007945 */ /* 0x000fe20003800000 */
[----:B------:R-:W-:Y:S01]  /*e210*/  MOV R13, R0 ;  /* 0x00000000000d7202 */ /* 0x000fe20000000f00 */
[----:B------:R-:W-:Y:S02]  /*e220*/  IMAD.MOV.U32 R12, RZ, RZ, RZ ;  /* 0x000000ffff0c7224 */ /* 0x000fe400078e00ff */
[----:B------:R-:W-:Y:S02]  /*e230*/  IMAD.MOV.U32 R11, RZ, RZ, 0x181f ;  /* 0x0000181fff0b7424 */ /* 0x000fe400078e00ff */
[----:B------:R-:W-:-:S07]  /*e240*/  IMAD.MOV.U32 R15, RZ, RZ, -0x1 ;  /* 0xffffffffff0f7424 */ /* 0x000fce00078e00ff */
[----:B------:R-:W-:Y:S05]  /*e250*/  WARPSYNC.COLLECTIVE R15, `(.L_x_327) ;  /* 0x000000000f087348 */ /* 0x000fea0003c00000 */
[----:B------:R0:W1:Y:S02]  /*e260*/  SHFL.IDX P6, R14, R13, R12, R11 ;  /* 0x0000000c0d0e7389 */ /* 0x00006400000c000b */
[----:B01----:R-:W-:Y:S01]  /*e270*/  ENDCOLLECTIVE ;  /* 0x000000000000791b */ /* 0x003fe20003800000 */
.L_x_327:
[----:B------:R-:W-:Y:S05]  /*e280*/  BSYNC B0 ;  /* 0x0000000000007941 */ /* 0x000fea0003800000 */
.L_x_326:
[----:B------:R-:W-:Y:S01]  /*e290*/  IMAD.MOV.U32 R13, RZ, RZ, R4 ;  /* 0x000000ffff0d7224 */ /* 0x000fe200078e0004 */
[----:B------:R-:W-:Y:S01]  /*e2a0*/  MOV R15, 0xffffffff ;  /* 0xffffffff000f7802 */ /* 0x000fe20000000f00 */
[----:B------:R-:W-:Y:S01]  /*e2b0*/  IMAD.MOV.U32 R12, RZ, RZ, RZ ;  /* 0x000000ffff0c7224 */ /* 0x000fe200078e00ff */
[----:B------:R-:W-:Y:S01]  /*e2c0*/  MOV R2, R14 ;  /* 0x0000000e00027202 */ /* 0x000fe20000000f00 */
[----:B------:R-:W-:Y:S02]  /*e2d0*/  IMAD.MOV.U32 R11, RZ, RZ, 0x181f ;  /* 0x0000181fff0b7424 */ /* 0x000fe400078e00ff */
[----:B------:R-:W-:-:S07]  /*e2e0*/  @P0 IMAD R8, R5, 0x2, R22 ;  /* 0x0000000205080824 */ /* 0x000fce00078e0216 */
[----:B------:R-:W-:Y:S05]  /*e2f0*/  WARPSYNC.COLLECTIVE R15, `(.L_x_328) ;  /* 0x000000000f087348 */ /* 0x000fea0003c00000 */
[----:B------:R0:W1:Y:S02]  /*e300*/  SHFL.IDX P6, R14, R13, R12, R11 ;  /* 0x0000000c0d0e7389 */ /* 0x00006400000c000b */
[----:B01----:R-:W-:Y:S01]  /*e310*/  ENDCOLLECTIVE ;  /* 0x000000000000791b */ /* 0x003fe20003800000 */
.L_x_328:
[----:B------:R-:W-:Y:S01]  /*e320*/  MOV R13, R0 ;  /* 0x00000000000d7202 */ /* 0x000fe20000000f00 */
[----:B------:R-:W-:Y:S02]  /*e330*/  IMAD.MOV.U32 R12, RZ, RZ, 0x1 ;  /* 0x00000001ff0c7424 */ /* 0x000fe400078e00ff */
[----:B------:R-:W-:-:S07]  /*e340*/  IMAD.MOV.U32 R3, RZ, RZ, R14 ;  /* 0x000000ffff037224 */ /* 0x000fce00078e000e */
[----:B------:R-:W-:Y:S05]  /*e350*/  WARPSYNC.COLLECTIVE R15, `(.L_x_329) ;  /* 0x000000000f087348 */ /* 0x000fea0003c00000 */
[----:B------:R0:W1:Y:S02]  /*e360*/  SHFL.IDX P6, R14, R13, R12, R11 ;  /* 0x0000000c0d0e7389 */ /* 0x00006400000c000b */
[----:B01----:R-:W-:Y:S01]  /*e370*/  ENDCOLLECTIVE ;  /* 0x000000000000791b */ /* 0x003fe20003800000 */
.L_x_329:
[----:B------:R-:W-:-:S05]  /*e380*/  @P0 LEA R3, P1, R9, R3, 0x1 ;  /* 0x0000000309030211 */ /* 0x000fca00078208ff */
[----:B------:R-:W-:Y:S01]  /*e390*/  @P0 IMAD.X R2, RZ, RZ, R2, P1 ;  /* 0x000000ffff020224 */ /* 0x000fe200008e0602 */
[----:B------:R-:W-:-:S04]  /*e3a0*/  ISETP.GE.AND P1, PT, R6, 0x11, PT ;  /* 0x000000110600780c */ /* 0x000fc80003f26270 */
[----:B------:R-:W-:Y:S01]  /*e3b0*/  @P0 LOP3.LUT R3, R3, R2, RZ, 0x3c, !PT ;  /* 0x0000000203030212 */ /* 0x000fe200078e3cff */
[----:B------:R-:W-:-:S03]  /*e3c0*/  IMAD.MOV.U32 R13, RZ, RZ, R4 ;  /* 0x000000ffff0d7224 */ /* 0x000fc600078e0004 */
[----:B------:R-:W-:-:S04]  /*e3d0*/  @P0 LOP3.LUT R2, R3, R2, RZ, 0x3c, !PT ;  /* 0x0000000203020212 */ /* 0x000fc800078e3cff */
[----:B------:R-:W-:-:S05]  /*e3e0*/  @P0 LOP3.LUT R3, R3, R2, RZ, 0x3c, !PT ;  /* 0x0000000203030212 */ /* 0x000fca00078e3cff */
[----:B------:R-:W-:Y:S01]  /*e3f0*/  @!PT LDS RZ, [RZ] ;  /* 0x00000000fffff984 */ /* 0x000fe20000000800 */
[----:B------:R-:W-:Y:S01]  /*e400*/  @!PT LDS RZ, [RZ] ;  /* 0x00000000fffff984 */ /* 0x000fe20000000800 */
[----:B------:R-:W-:Y:S01]  /*e410*/  @!PT LDS RZ, [RZ] ;  /* 0x00000000fffff984 */ /* 0x000fe20000000800 */
[----:B------:R-:W-:Y:S04]  /*e420*/  @P0 LDGSTS.E.BYPASS.LTC128B.128 [R8+0x18400], desc[UR36][R2.64], !P4 ;  /* 0x1840000002080fae */ /* 0x000fe8000e101d64 */
[----:B------:R-:W-:Y:S04]  /*e430*/  @P0 LDGSTS.E.BYPASS.LTC128B.128 [R8+0x1b400], desc[UR36][R2.64+0x80], !P3 ;  /* 0x1b40008002080fae */ /* 0x000fe8000d901d64 */
[----:B------:R0:W-:Y:S02]  /*e440*/  @P0 LDGSTS.E.BYPASS.LTC128B.128 [R8+0x1e400], desc[UR36][R2.64+0x100], !P2 ;  /* 0x1e40010002080fae */ /* 0x0001e4000d101d64 */
[----:B0-----:R-:W-:-:S07]  /*e450*/  IMAD.MOV.U32 R2, RZ, RZ, R14 ;  /* 0x000000ffff027224 */ /* 0x001fce00078e000e */
[----:B------:R-:W-:Y:S05]  /*e460*/  WARPSYNC.COLLECTIVE R15, `(.L_x_330) ;  /* 0x000000000f087348 */ /* 0x000fea0003c00000 */
[----:B------:R0:W1:Y:S02]  /*e470*/  SHFL.IDX P6, R14, R13, R12, R11 ;  /* 0x0000000c0d0e7389 */ /* 0x00006400000c000b */
[----:B01----:R-:W-:Y:S01]  /*e480*/  ENDCOLLECTIVE ;  /* 0x000000000000791b */ /* 0x003fe20003800000 */
.L_x_330:
[----:B------:R-:W-:Y:S02]  /*e490*/  @P1 IMAD R8, R5, 0x2, R22 ;  /* 0x0000000205081824 */ /* 0x000fe400078e0216 */
[----:B------:R-:W-:Y:S01]  /*e4a0*/  IMAD.MOV.U32 R13, RZ, RZ, R0 ;  /* 0x000000ffff0d7224 */ /* 0x000fe200078e0000 */
[----:B------:R-:W-:Y:S02]  /*e4b0*/  MOV R12, 0x2 ;  /* 0x00000002000c7802 */ /* 0x000fe40000000f00 */
[----:B------:R-:W-:-:S07]  /*e4c0*/  MOV R3, R14 ;  /* 0x0000000e00037202 */ /* 0x000fce0000000f00 */
[----:B------:R-:W-:Y:S05]  /*e4d0*/  WARPSYNC.COLLECTIVE R15, `(.L_x_331) ;  /* 0x000000000f087348 */ /* 0x000fea0003c00000 */
[----:B------:R0:W1:Y:S02]  /*e4e0*/  SHFL.IDX P6, R14, R13, R12, R11 ;  /* 0x0000000c0d0e7389 */ /* 0x00006400000c000b */
[----:B01----:R-:W-:Y:S01]  /*e4f0*/  ENDCOLLECTIVE ;  /* 0x000000000000791b */ /* 0x003fe20003800000 */
.L_x_331:
[----:B------:R-:W-:-:S05]  /*e500*/  @P1 LEA R3, P0, R9, R3, 0x1 ;  /* 0x0000000309031211 */ /* 0x000fca00078008ff */
[----:B------:R-:W-:-:S05]  /*e510*/  @P1 IMAD.X R2, RZ, RZ, R2, P0 ;  /* 0x000000ffff021224 */ /* 0x000fca00000e0602 */
        /* <DEDUP_REMOVED lines=9> */
[----:B------:R0:W-:Y:S01]  /*e5b0*/  @P1 LDGSTS.E.BYPASS.LTC128B.128 [R8+0x1ec00], desc[UR36][R2.64+0x100], !P2 ;  /* 0x1ec0010002081fae */ /* 0x0001e2000d101d64 */
[----:B------:R-:W-:Y:S01]  /*e5c0*/  ISETP.GE.AND P1, PT, R6, 0x21, PT ;  /* 0x000000210600780c */ /* 0x000fe20003f26270 */
[----:B0-----:R-:W-:-:S12]  /*e5d0*/  IMAD.MOV.U32 R2, RZ, RZ, R14 ;  /* 0x000000ffff027224 */ /* 0x001fd800078e000e */
[----:B------:R-:W-:Y:S05]  /*e5e0*/  WARPSYNC.COLLECTIVE R15, `(.L_x_332) ;  /* 0x000000000f087348 */ /* 0x000fea0003c00000 */
[----:B------:R0:W1:Y:S02]  /*e5f0*/  SHFL.IDX P6, R14, R13, R12, R11 ;  /* 0x0000000c0d0e7389 */ /* 0x00006400000c000b */
[----:B01----:R-:W-:Y:S01]  /*e600*/  ENDCOLLECTIVE ;  /* 0x000000000000791b */ /* 0x003fe20003800000 */
.L_x_332:
[----:B------:R-:W-:Y:S02]  /*e610*/  @P1 IMAD R8, R5, 0x2, R22 ;  /* 0x0000000205081824 */ /* 0x000fe400078e0216 */
[----:B------:R-:W-:Y:S02]  /*e620*/  IMAD.MOV.U32 R13, RZ, RZ, R0 ;  /* 0x000000ffff0d7224 */ /* 0x000fe400078e0000 */
[----:B------:R-:W-:Y:S02]  /*e630*/  IMAD.MOV.U32 R12, RZ, RZ, 0x3 ;  /* 0x00000003ff0c7424 */ /* 0x000fe400078e00ff */
[----:B------:R-:W-:-:S07]  /*e640*/  IMAD.MOV.U32 R3, RZ, RZ, R14 ;  /* 0x000000ffff037224 */ /* 0x000fce00078e000e */
[----:B------:R-:W-:Y:S05]  /*e650*/  WARPSYNC.COLLECTIVE R15, `(.L_x_333) ;  /* 0x000000000f087348 */ /* 0x000fea0003c00000 */
[----:B------:R0:W1:Y:S02]  /*e660*/  SHFL.IDX P6, R14, R13, R12, R11 ;  /* 0x0000000c0d0e7389 */ /* 0x00006400000c000b */
[----:B01----:R-:W-:Y:S01]  /*e670*/  ENDCOLLECTIVE ;  /* 0x000000000000791b */ /* 0x003fe20003800000 */
.L_x_333:
[----:B------:R-:W-:-:S04]  /*e680*/  @P1 LEA R3, P0, R9, R3, 0x1 ;  /* 0x0000000309031211 */ /* 0x000fc800078008ff */
[----:B------:R-:W-:-:S04]  /*e690*/  @P1 IADD3.X R2, RZ, R2, RZ, P0, !PT ;  /* 0x00000002ff021210 */ /* 0x000fc800007fe4ff */
        /* <DEDUP_REMOVED lines=10> */
[----:B------:R-:W-:Y:S02]  /*e740*/  ISETP.GE.AND P1, PT, R6, 0x31, PT ;  /* 0x000000310600780c */ /* 0x000fe40003f26270 */
[----:B0-----:R-:W-:-:S11]  /*e750*/  MOV R2, R14 ;  /* 0x0000000e00027202 */ /* 0x001fd60000000f00 */
[----:B------:R-:W-:Y:S05]  /*e760*/  WARPSYNC.COLLECTIVE R15, `(.L_x_334) ;  /* 0x000000000f087348 */ /* 0x000fea0003c00000 */
[----:B------:R0:W1:Y:S02]  /*e770*/  SHFL.IDX P6, R14, R13, R12, R11 ;  /* 0x0000000c0d0e7389 */ /* 0x00006400000c000b */
[----:B01----:R-:W-:Y:S01]  /*e780*/  ENDCOLLECTIVE ;  /* 0x000000000000791b */ /* 0x003fe20003800000 */
.L_x_334:
[----:B------:R-:W-:Y:S01]  /*e790*/  @P1 LEA R8, R5, R22, 0x1 ;  /* 0x0000001605081211 */ /* 0x000fe200078e08ff */
[----:B------:R-:W-:Y:S02]  /*e7a0*/  IMAD.MOV.U32 R13, RZ, RZ, R0 ;  /* 0x000000ffff0d7224 */ /* 0x000fe400078e0000 */
[----:B------:R-:W-:Y:S02]  /*e7b0*/  IMAD.MOV.U32 R12, RZ, RZ, 0x4 ;  /* 0x00000004ff0c7424 */ /* 0x000fe400078e00ff */
[----:B------:R-:W-:-:S07]  /*e7c0*/  IMAD.MOV.U32 R3, RZ, RZ, R14 ;  /* 0x000000ffff037224 */ /* 0x000fce00078e000e */
[----:B------:R-:W-:Y:S05]  /*e7d0*/  WARPSYNC.COLLECTIVE R15, `(.L_x_335) ;  /* 0x000000000f087348 */ /* 0x000fea0003c00000 */
[----:B------:R0:W1:Y:S02]  /*e7e0*/  SHFL.IDX P6, R14, R13, R12, R11 ;  /* 0x0000000c0d0e7389 */ /* 0x00006400000c000b */
[----:B01----:R-:W-:Y:S01]  /*e7f0*/  ENDCOLLECTIVE ;  /* 0x000000000000791b */ /* 0x003fe20003800000 */
.L_x_335:
[----:B------:R-:W-:-:S05]  /*e800*/  @P1 LEA R3, P0, R9, R3, 0x1 ;  /* 0x0000000309031211 */ /* 0x000fca00078008ff */
[----:B------:R-:W-:-:S05]  /*e810*/  @P1 IMAD.X R2, RZ, RZ, R2, P0 ;  /* 0x000000ffff021224 */ /* 0x000fca00000e0602 */
[----:B------:R-:W-:Y:S02]  /*e820*/  @P1 LOP3.LUT R3, R3, R2, RZ, 0x3c, !PT ;  /* 0x0000000203031212 */ /* 0x000fe400078e3cff */
[----:B------:R-:W-:Y:S02]  /*e830*/  MOV R13, R4 ;  /* 0x00000004000d7202 */ /* 0x000fe40000000f00 */
        /* <DEDUP_REMOVED lines=13> */
.L_x_336:
[----:B------:R-:W-:Y:S01]  /*e910*/  @P1 IMAD R8, R5, 0x2, R22 ;  /* 0x0000000205081824 */ /* 0x000fe200078e0216 */
[----:B------:R-:W-:Y:S01]  /*e920*/  MOV R13, R0 ;  /* 0x00000000000d7202 */ /* 0x000fe20000000f00 */
[----:B------:R-:W-:Y:S02]  /*e930*/  IMAD.MOV.U32 R12, RZ, RZ, 0x5 ;  /* 0x00000005ff0c7424 */ /* 0x000fe400078e00ff */
[----:B------:R-:W-:-:S07]  /*e940*/  IMAD.MOV.U32 R3, RZ, RZ, R14 ;  /* 0x000000ffff037224 */ /* 0x000fce00078e000e */
[----:B------:R-:W-:Y:S05]  /*e950*/  WARPSYNC.COLLECTIVE R15, `(.L_x_337) ;  /* 0x000000000f087348 */ /* 0x000fea0003c00000 */
[----:B------:R0:W1:Y:S02]  /*e960*/  SHFL.IDX P6, R14, R13, R12, R11 ;  /* 0x0000000c0d0e7389 */ /* 0x00006400000c000b */
[----:B01----:R-:W-:Y:S01]  /*e970*/  ENDCOLLECTIVE ;  /* 0x000000000000791b */ /* 0x003fe20003800000 */
.L_x_337:
[----:B------:R-:W-:-:S05]  /*e980*/  @P1 LEA R3, P0, R9, R3, 0x1 ;  /* 0x0000000309031211 */ /* 0x000fca00078008ff */
[----:B------:R-:W-:-:S05]  /*e990*/  @P1 IMAD.X R2, RZ, RZ, R2, P0 ;  /* 0x000000ffff021224 */ /* 0x000fca00000e0602 */
[----:B------:R-:W-:Y:S01]  /*e9a0*/  @P1 LOP3.LUT R3, R3, R2, RZ, 0x3c, !PT ;  /* 0x0000000203031212 */ /* 0x000fe200078e3cff */
[----:B------:R-:W-:-:S03]  /*e9b0*/  IMAD.MOV.U32 R13, RZ, RZ, R4 ;  /* 0x000000ffff0d7224 */ /* 0x000fc600078e0004 */
[----:B------:R-:W-:-:S04]  /*e9c0*/  @P1 LOP3.LUT R2, R3, R2, RZ, 0x3c, !PT ;  /* 0x0000000203021212 */ /* 0x000fc800078e3cff */
[----:B------:R-:W-:Y:S01]  /*e9d0*/  @P1 LOP3.LUT R3, R3, R2, RZ, 0x3c, !PT ;  /* 0x0000000203031212 */ /* 0x000fe200078e3cff */
[----:B------:R-:W-:-:S07]  /*e9e0*/  IMAD.MOV.U32 R0, RZ, RZ, R14 ;  /* 0x000000ffff007224 */ /* 0x000fce00078e000e */
[----:B------:R-:W-:Y:S05]  /*e9f0*/  WARPSYNC.COLLECTIVE R15, `(.L_x_338) ;  /* 0x000000000f087348 */ /* 0x000fea0003c00000 */
[----:B------:R0:W1:Y:S02]  /*ea00*/  SHFL.IDX P6, R14, R13, R12, R11 ;  /* 0x0000000c0d0e7389 */ /* 0x00006400000c000b */
[----:B01----:R-:W-:Y:S01]  /*ea10*/  ENDCOLLECTIVE ;  /* 0x000000000000791b */ /* 0x003fe20003800000 */
.L_x_338:
[----:B------:R-:W-:Y:S01]  /*ea20*/  @!PT LDS RZ, [RZ] ;  /* 0x00000000fffff984 */ /* 0x000fe20000000800 */
[----:B------:R-:W-:Y:S01]  /*ea30*/  @!PT LDS RZ, [RZ] ;  /* 0x00000000fffff984 */ /* 0x000fe20000000800 */
[----:B------:R-:W-:Y:S01]  /*ea40*/  @!PT LDS RZ, [RZ] ;  /* 0x00000000fffff984 */ /* 0x000fe20000000800 */
[----:B------:R-:W-:Y:S04]  /*ea50*/  @P1 LDGSTS.E.BYPASS.LTC128B.128 [R8+0x1a400], desc[UR36][R2.64], !P4 ;  /* 0x1a40000002081fae */ /* 0x000fe8000e101d64 */
[----:B------:R-:W-:Y:S04]  /*ea60*/  @P1 LDGSTS.E.BYPASS.LTC128B.128 [R8+0x1d400], desc[UR36][R2.64+0x80], !P3 ;  /* 0x1d40008002081fae */ /* 0x000fe8000d901d64 */
[----:B------:R0:W-:Y:S02]  /*ea70*/  @P1 LDGSTS.E.BYPASS.LTC128B.128 [R8+0x20400], desc[UR36][R2.64+0x100], !P2 ;  /* 0x2040010002081fae */ /* 0x0001e4000d101d64 */
[----:B0-----:R-:W-:Y:S01]  /*ea80*/  MOV R2, R14 ;  /* 0x0000000e00027202 */ /* 0x001fe20000000f00 */
[----:B------:R-:W-:Y:S06]  /*ea90*/  BRA `(.L_x_339) ;  /* 0xffffffc000447947 */ /* 0x000fec000383ffff */
.L_x_265:
[----:B------:R-:W-:Y:S01]  /*eaa0*/  IMAD.MOV.U32 R13, RZ, RZ, R5 ;  /* 0x000000ffff0d7224 */ /* 0x000fe200078e0005 */
[----:B------:R-:W-:Y:S01]  /*eab0*/  MOV R15, 0xffffffff ;  /* 0xffffffff000f7802 */ /* 0x000fe20000000f00 */
[----:B------:R-:W-:Y:S01]  /*eac0*/  IMAD.MOV.U32 R12, RZ, RZ, RZ ;  /* 0x000000ffff0c7224 */ /* 0x000fe200078e00ff */
[----:B------:R-:W-:Y:S01]  /*ead0*/  IADD3 R4, R10, R4, RZ ;  /* 0x000000040a047210 */ /* 0x000fe20007ffe0ff */
[----:B------:R-:W-:Y:S02]  /*eae0*/  IMAD.MOV.U32 R11, RZ, RZ, 0x181f ;  /* 0x0000181fff0b7424 */ /* 0x000fe400078e00ff */
[----:B-----5:R-:W-:-:S07]  /*eaf0*/  IMAD R6, R17, R8, RZ ;  /* 0x0000000811067224 */ /* 0x020fce00078e02ff */
[----:B------:R-:W-:Y:S05]  /*eb00*/  WARPSYNC.COLLECTIVE R15, `(.L_x_340) ;  /* 0x000000000f087348 */ /* 0x000fea0003c00000 */
[----:B------:R0:W1:Y:S02]  /*eb10*/  SHFL.IDX P6, R14, R13, R12, R11 ;  /* 0x0000000c0d0e7389 */ /* 0x00006400000c000b */
[----:B01----:R-:W-:Y:S01]  /*eb20*/  ENDCOLLECTIVE ;  /* 0x000000000000791b */ /* 0x003fe20003800000 */
.L_x_340:
[----:B------:R-:W-:Y:S01]  /*eb30*/  ISETP.GE.AND P1, PT, R4, R6, PT ;  /* 0x000000060400720c */ /* 0x000fe20003f26270 */
[----:B------:R-:W-:Y:S02]  /*eb40*/  IMAD.MOV.U32 R13, RZ, RZ, R0 ;  /* 0x000000ffff0d7224 */ /* 0x000fe400078e0000 */
[----:B------:R-:W-:-:S10]  /*eb50*/  IMAD.MOV.U32 R2, RZ, RZ, R14 ;  /* 0x000000ffff027224 */ /* 0x000fd400078e000e */
[----:B------:R-:W-:Y:S05]  /*eb60*/  WARPSYNC.COLLECTIVE R15, `(.L_x_341) ;  /* 0x000000000f087348 */ /* 0x000fea0003c00000 */
[----:B------:R0:W1:Y:S02]  /*eb70*/  SHFL.IDX P6, R14, R13, R12, R11 ;  /* 0x0000000c0d0e7389 */ /* 0x00006400000c000b */
[----:B01----:R-:W-:Y:S01]  /*eb80*/  ENDCOLLECTIVE ;  /* 0x000000000000791b */ /* 0x003fe20003800000 */
.L_x_341:
[----:B------:R-:W-:Y:S01]  /*eb90*/  MOV R13, R5 ;  /* 0x00000005000d7202 */ /* 0x000fe20000000f00 */
[----:B------:R-:W-:Y:S02]  /*eba0*/  IMAD.MOV.U32 R12, RZ, RZ, 0x1 ;  /* 0x00000001ff0c7424 */ /* 0x000fe400078e00ff */
[----:B------:R-:W-:-:S07]  /*ebb0*/  IMAD.MOV.U32 R3, RZ, RZ, R14 ;  /* 0x000000ffff037224 */ /* 0x000fce00078e000e */
[----:B------:R-:W-:Y:S05]  /*ebc0*/  WARPSYNC.COLLECTIVE R15, `(.L_x_342) ;  /* 0x000000000f087348 */ /* 0x000fea0003c00000 */
[----:B------:R0:W1:Y:S02]  /*ebd0*/  SHFL.IDX P6, R14, R13, R12, R11 ;  /* 0x0000000c0d0e7389 */ /* 0x00006400000c000b */
[----:B01----:R-:W-:Y:S01]  /*ebe0*/  ENDCOLLECTIVE ;  /* 0x000000000000791b */ /* 0x003fe20003800000 */
.L_x_342:
[----:B------:R-:W-:-:S05]  /*ebf0*/  @!P1 LEA R7, P4, R9, R3, 0x1 ;  /* 0x0000000309079211 */ /* 0x000fca00078808ff */
[----:B------:R-:W-:Y:S02]  /*ec00*/  @!P1 IMAD.X R3, RZ, RZ, R2, P4 ;  /* 0x000000ffff039224 */ /* 0x000fe400020e0602 */
[----:B------:R-:W-:Y:S02]  /*ec10*/  @!P1 IMAD.MOV.U32 R2, RZ, RZ, R7 ;  /* 0x000000ffff029224 */ /* 0x000fe400078e0007 */
[----:B------:R-:W-:Y:S02]  /*ec20*/  VIADD R7, R4, 0x10 ;  /* 0x0000001004077836 */ /* 0x000fe40000000000 */
[----:B------:R-:W-:Y:S01]  /*ec30*/  IMAD.MOV.U32 R13, RZ, RZ, R0 ;  /* 0x000000ffff0d7224 */ /* 0x000fe200078e0000 */
[----:B------:R-:W-:Y:S01]  /*ec40*/  @!PT LDS RZ, [RZ] ;  /* 0x00000000fffff984 */ /* 0x000fe20000000800 */
[----:B------:R-:W-:Y:S01]  /*ec50*/  @!PT LDS RZ, [RZ] ;  /* 0x00000000fffff984 */ /* 0x000fe20000000800 */
[----:B------:R-:W-:Y:S01]  /*ec60*/  @!PT LDS RZ, [RZ] ;  /* 0x00000000fffff984 */ /* 0x000fe20000000800 */
[----:B------:R-:W-:Y:S04]  /*ec70*/  @!P1 LDGSTS.E.BYPASS.LTC128B.128 [R34+0xc400], desc[UR36][R2.64], !P3 ;  /* 0x0c40000002229fae */ /* 0x000fe8000d901d64 */
[----:B------:R-:W-:Y:S04]  /*ec80*/  @!P1 LDGSTS.E.BYPASS.LTC128B.128 [R34+0x10400], desc[UR36][R2.64+0x80], !P2 ;  /* 0x1040008002229fae */ /* 0x000fe8000d101d64 */
[----:B------:R0:W-:Y:S01]  /*ec90*/  @!P1 LDGSTS.E.BYPASS.LTC128B.128 [R34+0x14400], desc[UR36][R2.64+0x100], !P0 ;  /* 0x1440010002229fae */ /* 0x0001e2000c101d64 */
[----:B------:R-:W-:Y:S01]  /*eca0*/  ISETP.GE.AND P1, PT, R7, R6, PT ;  /* 0x000000060700720c */ /* 0x000fe20003f26270 */
[----:B0-----:R-:W-:-:S12]  /*ecb0*/  IMAD.MOV.U32 R2, RZ, RZ, R14 ;  /* 0x000000ffff027224 */ /* 0x001fd800078e000e */
[----:B------:R-:W-:Y:S05]  /*ecc0*/  WARPSYNC.COLLECTIVE R15, `(.L_x_343) ;  /* 0x000000000f087348 */ /* 0x000fea0003c00000 */
[----:B------:R0:W1:Y:S02]  /*ecd0*/  SHFL.IDX P6, R14, R13, R12, R11 ;  /* 0x0000000c0d0e7389 */ /* 0x00006400000c000b */
[----:B01----:R-:W-:Y:S01]  /*ece0*/  ENDCOLLECTIVE ;  /* 0x000000000000791b */ /* 0x003fe20003800000 */
.L_x_343:
[----:B------:R-:W-:Y:S02]  /*ecf0*/  IMAD.MOV.U32 R13, RZ, RZ, R5 ;  /* 0x000000ffff0d7224 */ /* 0x000fe400078e0005 */
[----:B------:R-:W-:Y:S01]  /*ed00*/  IMAD.MOV.U32 R12, RZ, RZ, 0x2 ;  /* 0x00000002ff0c7424 */ /* 0x000fe200078e00ff */
[----:B------:R-:W-:-:S07]  /*ed10*/  MOV R3, R14 ;  /* 0x0000000e00037202 */ /* 0x000fce0000000f00 */
[----:B------:R-:W-:Y:S05]  /*ed20*/  WARPSYNC.COLLECTIVE R15, `(.L_x_344) ;  /* 0x000000000f087348 */ /* 0x000fea0003c00000 */
[----:B------:R0:W1:Y:S02]  /*ed30*/  SHFL.IDX P6, R14, R13, R12, R11 ;  /* 0x0000000c0d0e7389 */ /* 0x00006400000c000b */
[----:B01----:R-:W-:Y:S01]  /*ed40*/  ENDCOLLECTIVE ;  /* 0x000000000000791b */ /* 0x003fe20003800000 */
.L_x_344:
[----:B------:R-:W-:-:S05]  /*ed50*/  @!P1 LEA R7, P4, R9, R3, 0x1 ;  /* 0x0000000309079211 */ /* 0x000fca00078808ff */
[----:B------:R-:W-:Y:S02]  /*ed60*/  @!P1 IMAD.X R8, RZ, RZ, R2, P4 ;  /* 0x000000ffff089224 */ /* 0x000fe400020e0602 */
[----:B------:R-:W-:Y:S01]  /*ed70*/  @!P1 IMAD.MOV.U32 R2, RZ, RZ, R7 ;  /* 0x000000ffff029224 */ /* 0x000fe200078e0007 */
[----:B------:R-:W-:Y:S01]  /*ed80*/  IADD3 R7, R4, 0x20, RZ ;  /* 0x0000002004077810 */ /* 0x000fe20007ffe0ff */
[----:B------:R-:W-:Y:S01]  /*ed90*/  @!P1 IMAD.MOV.U32 R3, RZ, RZ, R8 ;  /* 0x000000ffff039224 */ /* 0x000fe200078e0008 */
[----:B------:R-:W-:-:S04]  /*eda0*/  MOV R13, R0 ;  /* 0x00000000000d7202 */ /* 0x000fc80000000f00 */
        /* <DEDUP_REMOVED lines=11> */
.L_x_345:
[----:B------:R-:W-:Y:S02]  /*ee60*/  IMAD.MOV.U32 R13, RZ, RZ, R5 ;  /* 0x000000ffff0d7224 */ /* 0x000fe400078e0005 */
[----:B------:R-:W-:Y:S02]  /*ee70*/  IMAD.MOV.U32 R12, RZ, RZ, 0x3 ;  /* 0x00000003ff0c7424 */ /* 0x000fe400078e00ff */
[----:B------:R-:W-:-:S07]  /*ee80*/  IMAD.MOV.U32 R3, RZ, RZ, R14 ;  /* 0x000000ffff037224 */ /* 0x000fce00078e000e */
[----:B------:R-:W-:Y:S05]  /*ee90*/  WARPSYNC.COLLECTIVE R15, `(.L_x_346) ;  /* 0x000000000f087348 */ /* 0x000fea0003c00000 */
[----:B------:R0:W1:Y:S02]  /*eea0*/  SHFL.IDX P6, R14, R13, R12, R11 ;  /* 0x0000000c0d0e7389 */ /* 0x00006400000c000b */
[----:B01----:R-:W-:Y:S01]  /*eeb0*/  ENDCOLLECTIVE ;  /* 0x000000000000791b */ /* 0x003fe20003800000 */
.L_x_346:
[----:B------:R-:W-:-:S05]  /*eec0*/  @!P1 LEA R7, P4, R9, R3, 0x1 ;  /* 0x0000000309079211 */ /* 0x000fca00078808ff */
[----:B------:R-:W-:Y:S02]  /*eed0*/  @!P1 IMAD.X R8, RZ, RZ, R2, P4 ;  /* 0x000000ffff089224 */ /* 0x000fe400020e0602 */
[----:B------:R-:W-:Y:S02]  /*eee0*/  @!P1 IMAD.MOV.U32 R2, RZ, RZ, R7 ;  /* 0x000000ffff029224 */ /* 0x000fe400078e0007 */
[----:B------:R-:W-:Y:S01]  /*eef0*/  VIADD R7, R4, 0x30 ;  /* 0x0000003004077836 */ /* 0x000fe20000000000 */
[----:B------:R-:W-:Y:S01]  /*ef00*/  @!P1 MOV R3, R8 ;  /* 0x0000000800039202 */ /* 0x000fe20000000f00 */
[----:B------:R-:W-:-:S04]  /*ef10*/  IMAD.MOV.U32 R13, RZ, RZ, R0 ;  /* 0x000000ffff0d7224 */ /* 0x000fc800078e0000 */
[----:B------:R-:W-:Y:S01]  /*ef20*/  @!PT LDS RZ, [RZ] ;  /* 0x00000000fffff984 */ /* 0x000fe20000000800 */
[----:B------:R-:W-:Y:S01]  /*ef30*/  @!PT LDS RZ, [RZ] ;  /* 0x00000000fffff984 */ /* 0x000fe20000000800 */
[----:B------:R-:W-:Y:S01]  /*ef40*/  @!PT LDS RZ, [RZ] ;  /* 0x00000000fffff984 */ /* 0x000fe20000000800 */
[----:B------:R-:W-:Y:S04]  /*ef50*/  @!P1 LDGSTS.E.BYPASS.LTC128B.128 [R34+0xd400], desc[UR36][R2.64], !P3 ;  /* 0x0d40000002229fae */ /* 0x000fe8000d901d64 */
[----:B------:R-:W-:Y:S04]  /*ef60*/  @!P1 LDGSTS.E.BYPASS.LTC128B.128 [R34+0x11400], desc[UR36][R2.64+0x80], !P2 ;  /* 0x1140008002229fae */ /* 0x000fe8000d101d64 */
[----:B------:R0:W-:Y:S01]  /*ef70*/  @!P1 LDGSTS.E.BYPASS.LTC128B.128 [R34+0x15400], desc[UR36][R2.64+0x100], !P0 ;  /* 0x1540010002229fae */ /* 0x0001e2000c101d64 */
[----:B------:R-:W-:Y:S02]  /*ef80*/  ISETP.GE.AND P1, PT, R7, R6, PT ;  /* 0x000000060700720c */ /* 0x000fe40003f26270 */
[----:B0-----:R-:W-:-:S11]  /*ef90*/  MOV R2, R14 ;  /* 0x0000000e00027202 */ /* 0x001fd60000000f00 */
[----:B------:R-:W-:Y:S05]  /*efa0*/  WARPSYNC.COLLECTIVE R15, `(.L_x_347) ;  /* 0x000000000f087348 */ /* 0x000fea0003c00000 */
[----:B------:R0:W1:Y:S02]  /*efb0*/  SHFL.IDX P6, R14, R13, R12, R11 ;  /* 0x0000000c0d0e7389 */ /* 0x00006400000c000b */
[----:B01----:R-:W-:Y:S01]  /*efc0*/  ENDCOLLECTIVE ;  /* 0x000000000000791b */ /* 0x003fe20003800000 */
.L_x_347:
[----:B------:R-:W-:Y:S01]  /*efd0*/  IMAD.MOV.U32 R13, RZ, RZ, R5 ;  /* 0x000000ffff0d7224 */ /* 0x000fe200078e0005 */
[----:B------:R-:W-:Y:S01]  /*efe0*/  MOV R12, 0x4 ;  /* 0x00000004000c7802 */ /* 0x000fe20000000f00 */
[----:B------:R-:W-:-:S07]  /*eff0*/  IMAD.MOV.U32 R3, RZ, RZ, R14 ;  /* 0x000000ffff037224 */ /* 0x000fce00078e000e */
[----:B------:R-:W-:Y:S05]  /*f000*/  WARPSYNC.COLLECTIVE R15, `(.L_x_348) ;  /* 0x000000000f087348 */ /* 0x000fea0003c00000 */
[----:B------:R0:W1:Y:S02]  /*f010*/  SHFL.IDX P6, R14, R13, R12, R11 ;  /* 0x0000000c0d0e7389 */ /* 0x00006400000c000b */
[----:B01----:R-:W-:Y:S01]  /*f020*/  ENDCOLLECTIVE ;  /* 0x000000000000791b */ /* 0x003fe20003800000 */
.L_x_348:
[----:B------:R-:W-:-:S05]  /*f030*/  @!P1 LEA R7, P4, R9, R3, 0x1 ;  /* 0x0000000309079211 */ /* 0x000fca00078808ff */
[----:B------:R-:W-:Y:S01]  /*f040*/  @!P1 IMAD.X R8, RZ, RZ, R2, P4 ;  /* 0x000000ffff089224 */ /* 0x000fe200020e0602 */
[----:B------:R-:W-:Y:S01]  /*f050*/  @!P1 MOV R2, R7 ;  /* 0x0000000700029202 */ /* 0x000fe20000000f00 */
[----:B------:R-:W-:Y:S02]  /*f060*/  VIADD R7, R4, 0x40 ;  /* 0x0000004004077836 */ /* 0x000fe40000000000 */
[----:B------:R-:W-:Y:S02]  /*f070*/  @!P1 IMAD.MOV.U32 R3, RZ, RZ, R8 ;  /* 0x000000ffff039224 */ /* 0x000fe400078e0008 */
[----:B------:R-:W-:-:S03]  /*f080*/  IMAD.MOV.U32 R13, RZ, RZ, R0 ;  /* 0x000000ffff0d7224 */ /* 0x000fc600078e0000 */
        /* <DEDUP_REMOVED lines=11> */
.L_x_349:
[----:B------:R-:W-:Y:S01]  /*f140*/  MOV R13, R5 ;  /* 0x00000005000d7202 */ /* 0x000fe20000000f00 */
[----:B------:R-:W-:Y:S02]  /*f150*/  IMAD.MOV.U32 R12, RZ, RZ, 0x5 ;  /* 0x00000005ff0c7424 */ /* 0x000fe400078e00ff */
[----:B------:R-:W-:-:S07]  /*f160*/  IMAD.MOV.U32 R3, RZ, RZ, R14 ;  /* 0x000000ffff037224 */ /* 0x000fce00078e000e */
[----:B------:R-:W-:Y:S05]  /*f170*/  WARPSYNC.COLLECTIVE R15, `(.L_x_350) ;  /* 0x000000000f087348 */ /* 0x000fea0003c00000 */
[----:B------:R0:W1:Y:S02]  /*f180*/  SHFL.IDX P6, R14, R13, R12, R11 ;  /* 0x0000000c0d0e7389 */ /* 0x00006400000c000b */
[----:B01----:R-:W-:Y:S01]  /*f190*/  ENDCOLLECTIVE ;  /* 0x000000000000791b */ /* 0x003fe20003800000 */
.L_x_350:
[----:B------:R-:W-:-:S04]  /*f1a0*/  @!P1 LEA R7, P4, R9, R3, 0x1 ;  /* 0x0000000309079211 */ /* 0x000fc800078808ff */
[----:B------:R-:W-:Y:S01]  /*f1b0*/  @!P1 IADD3.X R8, RZ, R2, RZ, P4, !PT ;  /* 0x00000002ff089210 */ /* 0x000fe200027fe4ff */
[----:B------:R-:W-:Y:S02]  /*f1c0*/  @!P1 IMAD.MOV.U32 R2, RZ, RZ, R7 ;  /* 0x000000ffff029224 */ /* 0x000fe400078e0007 */
        /* <DEDUP_REMOVED lines=14> */
.L_x_351:
[----:B------:R-:W-:Y:S02]  /*f2b0*/  IMAD.MOV.U32 R13, RZ, RZ, R5 ;  /* 0x000000ffff0d7224 */ /* 0x000fe400078e0005 */
[----:B------:R-:W-:Y:S01]  /*f2c0*/  IMAD.MOV.U32 R12, RZ, RZ, 0x6 ;  /* 0x00000006ff0c7424 */ /* 0x000fe200078e00ff */
[----:B------:R-:W-:-:S07]  /*f2d0*/  MOV R3, R14 ;  /* 0x0000000e00037202 */ /* 0x000fce0000000f00 */
[----:B------:R-:W-:Y:S05]  /*f2e0*/  WARPSYNC.COLLECTIVE R15, `(.L_x_352) ;  /* 0x000000000f087348 */ /* 0x000fea0003c00000 */
[----:B------:R0:W1:Y:S02]  /*f2f0*/  SHFL.IDX P6, R14, R13, R12, R11 ;  /* 0x0000000c0d0e7389 */ /* 0x00006400000c000b */
[----:B01----:R-:W-:Y:S01]  /*f300*/  ENDCOLLECTIVE ;  /* 0x000000000000791b */ /* 0x003fe20003800000 */
.L_x_352:
        /* <DEDUP_REMOVED lines=17> */
.L_x_353:
[----:B------:R-:W-:Y:S02]  /*f420*/  IMAD.MOV.U32 R13, RZ, RZ, R5 ;  /* 0x000000ffff0d7224 */ /* 0x000fe400078e0005 */
[----:B------:R-:W-:Y:S02]  /*f430*/  IMAD.MOV.U32 R12, RZ, RZ, 0x7 ;  /* 0x00000007ff0c7424 */ /* 0x000fe400078e00ff */
[----:B------:R-:W-:-:S07]  /*f440*/  IMAD.MOV.U32 R3, RZ, RZ, R14 ;  /* 0x000000ffff037224 */ /* 0x000fce00078e000e */
[----:B------:R-:W-:Y:S05]  /*f450*/  WARPSYNC.COLLECTIVE R15, `(.L_x_354) ;  /* 0x000000000f087348 */ /* 0x000fea0003c00000 */
[----:B------:R0:W1:Y:S02]  /*f460*/  SHFL.IDX P6, R14, R13, R12, R11 ;  /* 0x0000000c0d0e7389 */ /* 0x00006400000c000b */
[----:B01----:R-:W-:Y:S01]  /*f470*/  ENDCOLLECTIVE ;  /* 0x000000000000791b */ /* 0x003fe20003800000 */
.L_x_354:
[----:B------:R-:W-:-:S05]  /*f480*/  @!P1 LEA R7, P4, R9, R3, 0x1 ;  /* 0x0000000309079211 */ /* 0x000fca00078808ff */
[----:B------:R-:W-:Y:S02]  /*f490*/  @!P1 IMAD.X R8, RZ, RZ, R2, P4 ;  /* 0x000000ffff089224 */ /* 0x000fe400020e0602 */
[----:B------:R-:W-:-:S03]  /*f4a0*/  @!P1 IMAD.MOV.U32 R2, RZ, RZ, R7 ;  /* 0x000000ffff029224 */ /* 0x000fc600078e0007 */
[----:B------:R-:W-:Y:S02]  /*f4b0*/  @!P1 MOV R3, R8 ;  /* 0x0000000800039202 */ /* 0x000fe40000000f00 */
[----:B------:R-:W-:-:S03]  /*f4c0*/  MOV R13, R0 ;  /* 0x00000000000d7202 */ /* 0x000fc60000000f00 */
[----:B------:R-:W-:Y:S01]  /*f4d0*/  @!PT LDS RZ, [RZ] ;  /* 0x00000000fffff984 */ /* 0x000fe20000000800 */
[----:B------:R-:W-:Y:S01]  /*f4e0*/  @!PT LDS RZ, [RZ] ;  /* 0x00000000fffff984 */ /* 0x000fe20000000800 */
[----:B------:R-:W-:Y:S01]  /*f4f0*/  @!PT LDS RZ, [RZ] ;  /* 0x00000000fffff984 */ /* 0x000fe20000000800 */
[----:B------:R0:W-:Y:S04]  /*f500*/  @!P1 LDGSTS.E.BYPASS.LTC128B.128 [R34+0xf400], desc[UR36][R2.64], !P3 ;  /* 0x0f40000002229fae */ /* 0x0001e8000d901d64 */
[----:B------:R0:W-:Y:S01]  /*f510*/  @!P1 LDGSTS.E.BYPASS.LTC128B.128 [R34+0x13400], desc[UR36][R2.64+0x80], !P2 ;  /* 0x1340008002229fae */ /* 0x0001e2000d101d64 */
[----:B------:R-:W-:-:S03]  /*f520*/  IMAD.MOV.U32 R5, RZ, RZ, R14 ;  /* 0x000000ffff057224 */ /* 0x000fc600078e000e */
[----:B------:R0:W-:Y:S04]  /*f530*/  @!P1 LDGSTS.E.BYPASS.LTC128B.128 [R34+0x17400], desc[UR36][R2.64+0x100], !P0 ;  /* 0x1740010002229fae */ /* 0x0001e8000c101d64 */
[----:B0-----:R-:W-:Y:S05]  /*f540*/  WARPSYNC.COLLECTIVE R15, `(.L_x_355) ;  /* 0x000000000f087348 */ /* 0x001fea0003c00000 */
[----:B------:R1:W2:Y:S02]  /*f550*/  SHFL.IDX P6, R14, R13, R12, R11 ;  /* 0x0000000c0d0e7389 */ /* 0x0002a400000c000b */
[----:B012---:R-:W-:Y:S01]  /*f560*/  ENDCOLLECTIVE ;  /* 0x000000000000791b */ /* 0x007fe20003800000 */
.L_x_355:
[----:B------:R-:W-:Y:S05]  /*f570*/  BRA `(.L_x_356) ;  /* 0xffffffc000a87947 */ /* 0x000fea000383ffff */
.L_x_270:
[----:B0-----:R0:W1:Y:S02]  /*f580*/  SYNCS.PHASECHK.TRANS64.TRYWAIT P0, [R22+URZ+0x2a820], R3 ;  /* 0x02a82003160075a7 */ /* 0x001064000800017f */
[----:B-1----:R-:W-:Y:S05]  /*f590*/  @!P0 NANOSLEEP.SYNCS 0x989680 ;  /* 0x009896800000895d */ /* 0x002fea0003900000 */
[----:B------:R-:W1:Y:S02]  /*f5a0*/  @!P0 SYNCS.PHASECHK.TRANS64 P0, [R22+URZ+0x2a820], R3 ;  /* 0x02a82003160085a7 */ /* 0x000e64000800007f */
[----:B-1----:R-:W-:Y:S05]  /*f5b0*/  @!P0 BRA `(.L_x_270) ;  /* 0xfffffffc00f08947 */ /* 0x002fea000383ffff */
[----:B------:R-:W-:Y:S05]  /*f5c0*/  BRA `(.L_x_357) ;  /* 0xffffffc400187947 */ /* 0x000fea000383ffff */
.L_x_275:
[----:B0-----:R0:W1:Y:S02]  /*f5d0*/  SYNCS.PHASECHK.TRANS64.TRYWAIT P0, [R6+URZ+0x2a840], R3 ;  /* 0x02a84003060075a7 */ /* 0x001064000800017f */
[----:B-1----:R-:W-:Y:S05]  /*f5e0*/  @!P0 NANOSLEEP.SYNCS 0x989680 ;  /* 0x009896800000895d */ /* 0x002fea0003900000 */
[----:B------:R-:W1:Y:S02]  /*f5f0*/  @!P0 SYNCS.PHASECHK.TRANS64 P0, [R6+URZ+0x2a840], R3 ;  /* 0x02a84003060085a7 */ /* 0x000e64000800007f */
[----:B-1----:R-:W-:Y:S05]  /*f600*/  @!P0 BRA `(.L_x_275) ;  /* 0xfffffffc00f08947 */ /* 0x002fea000383ffff */
[----:B------:R-:W-:Y:S05]  /*f610*/  BRA `(.L_x_358) ;  /* 0xffffffc400e47947 */ /* 0x000fea000383ffff */
.L_x_276:
[----:B------:R-:W-:Y:S01]  /*f620*/  BSSY B1, `(.L_x_359) ;  /* 0x0000008000017945 */ /* 0x000fe20003800000 */
[----:B------:R-:W-:Y:S01]  /*f630*/  IMAD.MOV.U32 R13, RZ, RZ, R5 ;  /* 0x000000ffff0d7224 */ /* 0x000fe200078e0005 */
[----:B------:R-:W-:Y:S01]  /*f640*/  MOV R15, 0xffffffff ;  /* 0xffffffff000f7802 */ /* 0x000fe20000000f00 */
[----:B------:R-:W-:Y:S02]  /*f650*/  IMAD.MOV.U32 R12, RZ, RZ, RZ ;  /* 0x000000ffff0c7224 */ /* 0x000fe400078e00ff */
[----:B------:R-:W-:-:S07]  /*f660*/  IMAD.MOV.U32 R11, RZ, RZ, 0x181f ;  /* 0x0000181fff0b7424 */ /* 0x000fce00078e00ff */
[----:B------:R-:W-:Y:S05]  /*f670*/  WARPSYNC.COLLECTIVE R15, `(.L_x_360) ;  /* 0x000000000f087348 */ /* 0x000fea0003c00000 */
[----:B------:R0:W1:Y:S02]  /*f680*/  SHFL.IDX P6, R14, R13, R12, R11 ;  /* 0x0000000c0d0e7389 */ /* 0x00006400000c000b */
[----:B01----:R-:W-:Y:S01]  /*f690*/  ENDCOLLECTIVE ;  /* 0x000000000000791b */ /* 0x003fe20003800000 */
.L_x_360:
[----:B------:R-:W-:Y:S05]  /*f6a0*/  BSYNC B1 ;  /* 0x0000000000017941 */ /* 0x000fea0003800000 */
.L_x_359:
[----:B------:R-:W0:Y:S01]  /*f6b0*/  S2R R35, SR_TID.X ;  /* 0x0000000000237919 */ /* 0x000e220000002100 */
[----:B------:R-:W-:Y:S01]  /*f6c0*/  IMAD.MOV.U32 R13, RZ, RZ, R9 ;  /* 0x000000ffff0d7224 */ /* 0x000fe200078e0009 */
[----:B------:R-:W-:Y:S01]  /*f6d0*/  MOV R11, 0x181f ;  /* 0x0000181f000b7802 */ /* 0x000fe20000000f00 */
[----:B------:R-:W-:Y:S02]  /*f6e0*/  IMAD.MOV.U32 R12, RZ, RZ, RZ ;  /* 0x000000ffff0c7224 */ /* 0x000fe400078e00ff */
[----:B------:R-:W-:Y:S02]  /*f6f0*/  IMAD.MOV.U32 R15, RZ, RZ, -0x1 ;  /* 0xffffffffff0f7424 */ /* 0x000fe400078e00ff */
[----:B------:R-:W-:Y:S02]  /*f700*/  IMAD.MOV.U32 R3, RZ, RZ, R14 ;  /* 0x000000ffff037224 */ /* 0x000fe400078e000e */
[----:B------:R-:W-:-:S07]  /*f710*/  IMAD R4, R4, 0x2, R22 ;  /* 0x0000000204047824 */ /* 0x000fce00078e0216 */
[----:B0-----:R-:W-:Y:S05]  /*f720*/  WARPSYNC.COLLECTIVE R15, `(.L_x_361) ;  /* 0x000000000f087348 */ /* 0x001fea0003c00000 */
[----:B------:R1:W2:Y:S02]  /*f730*/  SHFL.IDX P6, R14, R13, R12, R11 ;  /* 0x0000000c0d0e7389 */ /* 0x0002a400000c000b */
[----:B012---:R-:W-:Y:S01]  /*f740*/  ENDCOLLECTIVE ;  /* 0x000000000000791b */ /* 0x007fe20003800000 */
.L_x_361:
[----:B------:R-:W-:Y:S01]  /*f750*/  IMAD.MOV.U32 R13, RZ, RZ, R5 ;  /* 0x000000ffff0d7224 */ /* 0x000fe200078e0005 */
[----:B------:R-:W-:Y:S01]  /*f760*/  MOV R12, 0x1 ;  /* 0x00000001000c7802 */ /* 0x000fe20000000f00 */
[----:B------:R-:W-:Y:S02]  /*f770*/  IMAD.SHL.U32 R35, R35, 0x8, RZ ;  /* 0x0000000823237824 */ /* 0x000fe400078e00ff */
[----:B------:R-:W-:-:S07]  /*f780*/  IMAD.MOV.U32 R2, RZ, RZ, R14 ;  /* 0x000000ffff027224 */ /* 0x000fce00078e000e */
[----:B------:R-:W-:Y:S05]  /*f790*/  WARPSYNC.COLLECTIVE R15, `(.L_x_362) ;  /* 0x000000000f087348 */ /* 0x000fea0003c00000 */
[----:B------:R0:W1:Y:S02]  /*f7a0*/  SHFL.IDX P6, R14, R13, R12, R11 ;  /* 0x0000000c0d0e7389 */ /* 0x00006400000c000b */
[----:B01----:R-:W-:Y:S01]  /*f7b0*/  ENDCOLLECTIVE ;  /* 0x000000000000791b */ /* 0x003fe20003800000 */
.L_x_362:
[----:B------:R-:W-:-:S04]  /*f7c0*/  LOP3.LUT R35, R35, 0x38, RZ, 0xc0, !PT ;  /* 0x0000003823237812 */ /* 0x000fc800078ec0ff */
[----:B------:R-:W-:-:S04]  /*f7d0*/  SHF.L.U32 R0, R35, 0x1, RZ ;  /* 0x0000000123007819 */ /* 0x000fc800000006ff */
[----:B------:R-:W-:-:S05]  /*f7e0*/  IADD3 R2, P0, R2, R0, RZ ;  /* 0x0000000002027210 */ /* 0x000fca0007f1e0ff */
[----:B------:R-:W-:Y:S02]  /*f7f0*/  IMAD.X R3, RZ, RZ, R3, P0 ;  /* 0x000000ffff037224 */ /* 0x000fe400000e0603 */
[----:B------:R-:W-:-:S03]  /*f800*/  IMAD.MOV.U32 R13, RZ, RZ, R9 ;  /* 0x000000ffff0d7224 */ /* 0x000fc600078e0009 */
[----:B------:R-:W-:Y:S01]  /*f810*/  @!PT LDS RZ, [RZ] ;  /* 0x00000000fffff984 */ /* 0x000fe20000000800 */
[----:B------:R-:W-:Y:S01]  /*f820*/  @!PT LDS RZ, [RZ] ;  /* 0x00000000fffff984 */ /* 0x000fe20000000800 */
[----:B------:R-:W-:Y:S01]  /*f830*/  @!PT LDS RZ, [RZ] ;  /* 0x00000000fffff984 */ /* 0x000fe20000000800 */
[----:B------:R-:W-:Y:S04]  /*f840*/  LDGSTS.E.BYPASS.LTC128B.128 [R4+0x18400], desc[UR36][R2.64], !P3 ;  /* 0x1840000002047fae */ /* 0x000fe8000d901d64 */
[----:B------:R-:W-:Y:S04]  /*f850*/  LDGSTS.E.BYPASS.LTC128B.128 [R4+0x1b400], desc[UR36][R2.64+0x80], !P2 ;  /* 0x1b40008002047fae */ /* 0x000fe8000d101d64 */
[----:B------:R0:W-:Y:S02]  /*f860*/  LDGSTS.E.BYPASS.LTC128B.128 [R4+0x1e400], desc[UR36][R2.64+0x100], !P1 ;  /* 0x1e40010002047fae */ /* 0x0001e4000c901d64 */
[----:B0-----:R-:W-:-:S07]  /*f870*/  IMAD.MOV.U32 R3, RZ, RZ, R14 ;  /* 0x000000ffff037224 */ /* 0x001fce00078e000e */
[----:B------:R-:W-:Y:S05]  /*f880*/  WARPSYNC.COLLECTIVE R15, `(.L_x_363) ;  /* 0x000000000f087348 */ /* 0x000fea0003c00000 */
[----:B------:R0:W1:Y:S02]  /*f890*/  SHFL.IDX P6, R14, R13, R12, R11 ;  /* 0x0000000c0d0e7389 */ /* 0x00006400000c000b */
[----:B01----:R-:W-:Y:S01]  /*f8a0*/  ENDCOLLECTIVE ;  /* 0x000000000000791b */ /* 0x003fe20003800000 */
.L_x_363:
[----:B------:R-:W-:Y:S02]  /*f8b0*/  IMAD.MOV.U32 R13, RZ, RZ, R5 ;  /* 0x000000ffff0d7224 */ /* 0x000fe400078e0005 */
[----:B------:R-:W-:Y:S02]  /*f8c0*/  IMAD.MOV.U32 R12, RZ, RZ, 0x2 ;  /* 0x00000002ff0c7424 */ /* 0x000fe400078e00ff */
[----:B------:R-:W-:-:S07]  /*f8d0*/  IMAD.MOV.U32 R2, RZ, RZ, R14 ;  /* 0x000000ffff027224 */ /* 0x000fce00078e000e */
[----:B------:R-:W-:Y:S05]  /*f8e0*/  WARPSYNC.COLLECTIVE R15, `(.L_x_364) ;  /* 0x000000000f087348 */ /* 0x000fea0003c00000 */
[----:B------:R0:W1:Y:S02]  /*f8f0*/  SHFL.IDX P6, R14, R13, R12, R11 ;  /* 0x0000000c0d0e7389 */ /* 0x00006400000c000b */
[----:B01----:R-:W-:Y:S01]  /*f900*/  ENDCOLLECTIVE ;  /* 0x000000000000791b */ /* 0x003fe20003800000 */
.L_x_364:
[----:B------:R-:W-:-:S04]  /*f910*/  IADD3 R2, P0, R2, R0, RZ ;  /* 0x0000000002027210 */ /* 0x000fc80007f1e0ff */
[----:B------:R-:W-:-:S05]  /*f920*/  IADD3.X R3, RZ, R3, RZ, P0, !PT ;  /* 0x00000003ff037210 */ /* 0x000fca00007fe4ff */
[----:B------:R-:W-:Y:S01]  /*f930*/  @!PT LDS RZ, [RZ] ;  /* 0x00000000fffff984 */ /* 0x000fe20000000800 */
[----:B------:R-:W-:Y:S01]  /*f940*/  @!PT LDS RZ, [RZ] ;  /* 0x00000000fffff984 */ /* 0x000fe20000000800 */
[----:B------:R-:W-:Y:S01]  /*f950*/  @!PT LDS RZ, [RZ] ;  /* 0x00000000fffff984 */ /* 0x000fe20000000800 */
[----:B------:R0:W-:Y:S01]  /*f960*/  LDGSTS.E.BYPASS.LTC128B.128 [R4+0x18c00], desc[UR36][R2.64], !P3 ;  /* 0x18c0000002047fae */ /* 0x0001e2000d901d64 */
[----:B------:R-:W-:-:S03]  /*f970*/  MOV R13, R9 ;  /* 0x00000009000d7202 */ /* 0x000fc60000000f00 */
[----:B------:R0:W-:Y:S04]  /*f980*/  LDGSTS.E.BYPASS.LTC128B.128 [R4+0x1bc00], desc[UR36][R2.64+0x80], !P2 ;  /* 0x1bc0008002047fae */ /* 0x0001e8000d101d64 */
[----:B------:R0:W-:Y:S01]  /*f990*/  LDGSTS.E.BYPASS.LTC128B.128 [R4+0x1ec00], desc[UR36][R2.64+0x100], !P1 ;  /* 0x1ec0010002047fae */ /* 0x0001e2000c901d64 */
[----:B------:R-:W-:-:S07]  /*f9a0*/  IMAD.MOV.U32 R35, RZ, RZ, R14 ;  /* 0x000000ffff237224 */ /* 0x000fce00078e000e */
[----:B0-----:R-:W-:Y:S05]  /*f9b0*/  WARPSYNC.COLLECTIVE R15, `(.L_x_365) ;  /* 0x000000000f087348 */ /* 0x001fea0003c00000 */
[----:B------:R1:W2:Y:S02]  /*f9c0*/  SHFL.IDX P6, R14, R13, R12, R11 ;  /* 0x0000000c0d0e7389 */ /* 0x0002a400000c000b */
[----:B012---:R-:W-:Y:S01]  /*f9d0*/  ENDCOLLECTIVE ;  /* 0x000000000000791b */ /* 0x007fe20003800000 */
.L_x_365:
[----:B------:R-:W-:Y:S01]  /*f9e0*/  IMAD.MOV.U32 R13, RZ, RZ, R5 ;  /* 0x000000ffff0d7224 */ /* 0x000fe200078e0005 */
[----:B------:R-:W-:Y:S01]  /*f9f0*/  MOV R12, 0x3 ;  /* 0x00000003000c7802 */ /* 0x000fe20000000f00 */
[----:B------:R-:W-:-:S07]  /*fa00*/  IMAD.MOV.U32 R2, RZ, RZ, R14 ;  /* 0x000000ffff027224 */ /* 0x000fce00078e000e */
[----:B------:R-:W-:Y:S05]  /*fa10*/  WARPSYNC.COLLECTIVE R15, `(.L_x_366) ;  /* 0x000000000f087348 */ /* 0x000fea0003c00000 */
[----:B------:R0:W1:Y:S02]  /*fa20*/  SHFL.IDX P6, R14, R13, R12, R11 ;  /* 0x0000000c0d0e7389 */ /* 0x00006400000c000b */
[----:B01----:R-:W-:Y:S01]  /*fa30*/  ENDCOLLECTIVE ;  /* 0x000000000000791b */ /* 0x003fe20003800000 */
.L_x_366:
[----:B------:R-:W-:-:S05]  /*fa40*/  IADD3 R2, P0, R2, R0, RZ ;  /* 0x0000000002027210 */ /* 0x000fca0007f1e0ff */
[----:B------:R-:W-:-:S05]  /*fa50*/  IMAD.X R3, RZ, RZ, R35, P0 ;  /* 0x000000ffff037224 */ /* 0x000fca00000e0623 */
[----:B------:R-:W-:Y:S01]  /*fa60*/  @!PT LDS RZ, [RZ] ;  /* 0x00000000fffff984 */ /* 0x000fe20000000800 */
[----:B------:R-:W-:Y:S01]  /*fa70*/  @!PT LDS RZ, [RZ] ;  /* 0x00000000fffff984 */ /* 0x000fe20000000800 */
[----:B------:R-:W-:Y:S01]  /*fa80*/  @!PT LDS RZ, [RZ] ;  /* 0x00000000fffff984 */ /* 0x000fe20000000800 */
[----:B------:R0:W-:Y:S01]  /*fa90*/  LDGSTS.E.BYPASS.LTC128B.128 [R4+0x19400], desc[UR36][R2.64], !P3 ;  /* 0x1940000002047fae */ /* 0x0001e2000d901d64 */
[----:B------:R-:W-:-:S03]  /*faa0*/  IMAD.MOV.U32 R13, RZ, RZ, R9 ;  /* 0x000000ffff0d7224 */ /* 0x000fc600078e0009 */
[----:B------:R0:W-:Y:S04]  /*fab0*/  LDGSTS.E.BYPASS.LTC128B.128 [R4+0x1c400], desc[UR36][R2.64+0x80], !P2 ;  /* 0x1c40008002047fae */ /* 0x0001e8000d101d64 */
[----:B------:R0:W-:Y:S01]  /*fac0*/  LDGSTS.E.BYPASS.LTC128B.128 [R4+0x1f400], desc[UR36][R2.64+0x100], !P1 ;  /* 0x1f40010002047fae */ /* 0x0001e2000c901d64 */
[----:B------:R-:W-:-:S07]  /*fad0*/  IMAD.MOV.U32 R35, RZ, RZ, R14 ;  /* 0x000000ffff237224 */ /* 0x000fce00078e000e */
[----:B0-----:R-:W-:Y:S05]  /*fae0*/  WARPSYNC.COLLECTIVE R15, `(.L_x_367) ;  /* 0x000000000f087348 */ /* 0x001fea0003c00000 */
[----:B------:R1:W2:Y:S02]  /*faf0*/  SHFL.IDX P6, R14, R13, R12, R11 ;  /* 0x0000000c0d0e7389 */ /* 0x0002a400000c000b */
[----:B012---:R-:W-:Y:S01]  /*fb00*/  ENDCOLLECTIVE ;  /* 0x000000000000791b */ /* 0x007fe20003800000 */
.L_x_367:
[----:B------:R-:W-:Y:S02]  /*fb10*/  IMAD.MOV.U32 R13, RZ, RZ, R5 ;  /* 0x000000ffff0d7224 */ /* 0x000fe400078e0005 */
[----:B------:R-:W-:Y:S02]  /*fb20*/  IMAD.MOV.U32 R12, RZ, RZ, 0x4 ;  /* 0x00000004ff0c7424 */ /* 0x000fe400078e00ff */
[----:B------:R-:W-:-:S07]  /*fb30*/  IMAD.MOV.U32 R2, RZ, RZ, R14 ;  /* 0x000000ffff027224 */ /* 0x000fce00078e000e */
[----:B------:R-:W-:Y:S05]  /*fb40*/  WARPSYNC.COLLECTIVE R15, `(.L_x_368) ;  /* 0x000000000f087348 */ /* 0x000fea0003c00000 */
[----:B------:R0:W1:Y:S02]  /*fb50*/  SHFL.IDX P6, R14, R13, R12, R11 ;  /* 0x0000000c0d0e7389 */ /* 0x00006400000c000b */
[----:B01----:R-:W-:Y:S01]  /*fb60*/  ENDCOLLECTIVE ;  /* 0x000000000000791b */ /* 0x003fe20003800000 */
.L_x_368:
        /* <DEDUP_REMOVED lines=13> */
.L_x_369:
[----:B------:R-:W-:Y:S01]  /*fc40*/  IMAD.MOV.U32 R13, RZ, RZ, R5 ;  /* 0x000000ffff0d7224 */ /* 0x000fe200078e0005 */
[----:B------:R-:W-:Y:S01]  /*fc50*/  MOV R12, 0x5 ;  /* 0x00000005000c7802 */ /* 0x000fe20000000f00 */
[----:B------:R-:W-:-:S07]  /*fc60*/  IMAD.MOV.U32 R2, RZ, RZ, R14 ;  /* 0x000000ffff027224 */ /* 0x000fce00078e000e */
[----:B------:R-:W-:Y:S05]  /*fc70*/  WARPSYNC.COLLECTIVE R15, `(.L_x_370) ;  /* 0x000000000f087348 */ /* 0x000fea0003c00000 */
[----:B------:R0:W1:Y:S02]  /*fc80*/  SHFL.IDX P6, R14, R13, R12, R11 ;  /* 0x0000000c0d0e7389 */ /* 0x00006400000c000b */
[----:B01----:R-:W-:Y:S01]  /*fc90*/  ENDCOLLECTIVE ;  /* 0x000000000000791b */ /* 0x003fe20003800000 */
.L_x_370:
        /* <DEDUP_REMOVED lines=13> */
.L_x_371:
[----:B------:R-:W-:Y:S01]  /*fd70*/  IMAD.MOV.U32 R2, RZ, RZ, R14 ;  /* 0x000000ffff027224 */ /* 0x000fe200078e000e */
[----:B------:R-:W-:Y:S06]  /*fd80*/  BRA `(.L_x_372) ;  /* 0xffffffc4001c7947 */ /* 0x000fec000383ffff */
.L_x_281:
[----:B--2---:R2:W3:Y:S02]  /*fd90*/  SYNCS.PHASECHK.TRANS64.TRYWAIT P0, [R4+URZ+0x2a860], R2 ;  /* 0x02a86002040075a7 */ /* 0x0044e4000800017f */
[----:B---3--:R-:W-:Y:S05]  /*fda0*/  @!P0 NANOSLEEP.SYNCS 0x989680 ;  /* 0x009896800000895d */ /* 0x008fea0003900000 */
[----:B------:R-:W3:Y:S02]  /*fdb0*/  @!P0 SYNCS.PHASECHK.TRANS64 P0, [R4+URZ+0x2a860], R2 ;  /* 0x02a86002040085a7 */ /* 0x000ee4000800007f */
[----:B---3--:R-:W-:Y:S05]  /*fdc0*/  @!P0 BRA `(.L_x_281) ;  /* 0xfffffffc00f08947 */ /* 0x008fea000383ffff */
[----:B------:R-:W-:Y:S05]  /*fdd0*/  BRA `(.L_x_373) ;  /* 0xffffffc4007c7947 */ /* 0x000fea000383ffff */
.L_x_282:
[----:B------:R-:W-:Y:S01]  /*fde0*/  BSSY B1, `(.L_x_374) ;  /* 0x0000008000017945 */ /* 0x000fe20003800000 */
[----:B------:R-:W-:Y:S01]  /*fdf0*/  MOV R13, R24 ;  /* 0x00000018000d7202 */ /* 0x000fe20000000f00 */
[----:B------:R-:W-:Y:S02]  /*fe00*/  IMAD.MOV.U32 R12, RZ, RZ, RZ ;  /* 0x000000ffff0c7224 */ /* 0x000fe400078e00ff */
[----:B------:R-:W-:Y:S02]  /*fe10*/  IMAD.MOV.U32 R11, RZ, RZ, 0x181f ;  /* 0x0000181fff0b7424 */ /* 0x000fe400078e00ff */
[----:B------:R-:W-:-:S07]  /*fe20*/  IMAD.MOV.U32 R15, RZ, RZ, -0x1 ;  /* 0xffffffffff0f7424 */ /* 0x000fce00078e00ff */
[----:B--2---:R-:W-:Y:S05]  /*fe30*/  WARPSYNC.COLLECTIVE R15, `(.L_x_375) ;  /* 0x000000000f087348 */ /* 0x004fea0003c00000 */
[----:B------:R0:W1:Y:S02]  /*fe40*/  SHFL.IDX P6, R14, R13, R12, R11 ;  /* 0x0000000c0d0e7389 */ /* 0x00006400000c000b */
[----:B012---:R-:W-:Y:S01]  /*fe50*/  ENDCOLLECTIVE ;  /* 0x000000000000791b */ /* 0x007fe20003800000 */
.L_x_375:
[----:B------:R-:W-:Y:S05]  /*fe60*/  BSYNC B1 ;  /* 0x0000000000017941 */ /* 0x000fea0003800000 */
.L_x_374:
[----:B------:R-:W-:Y:S01]  /*fe70*/  IMAD.MOV.U32 R13, RZ, RZ, R23 ;  /* 0x000000ffff0d7224 */ /* 0x000fe200078e0017 */
[----:B------:R-:W-:Y:S01]  /*fe80*/  MOV R15, 0xffffffff ;  /* 0xffffffff000f7802 */ /* 0x000fe20000000f00 */
[----:B------:R-:W-:Y:S01]  /*fe90*/  IMAD.MOV.U32 R12, RZ, RZ, RZ ;  /* 0x000000ffff0c7224 */ /* 0x000fe200078e00ff */
[----:B------:R-:W-:Y:S01]  /*fea0*/  MOV R3, R14 ;  /* 0x0000000e00037202 */ /* 0x000fe20000000f00 */
[----:B------:R-:W-:Y:S02]  /*feb0*/  IMAD.MOV.U32 R11, RZ, RZ, 0x181f ;  /* 0x0000181fff0b7424 */ /* 0x000fe400078e00ff */
[----:B------:R-:W-:-:S07]  /*fec0*/  IMAD R5, R5, 0x2, R22 ;  /* 0x0000000205057824 */ /* 0x000fce00078e0216 */
[----:B------:R-:W-:Y:S05]  /*fed0*/  WARPSYNC.COLLECTIVE R15, `(.L_x_376) ;  /* 0x000000000f087348 */ /* 0x000fea0003c00000 */
[----:B------:R0:W1:Y:S02]  /*fee0*/  SHFL.IDX P6, R14, R13, R12, R11 ;  /* 0x0000000c0d0e7389 */ /* 0x00006400000c000b */
[----:B01----:R-:W-:Y:S01]  /*fef0*/  ENDCOLLECTIVE ;  /* 0x000000000000791b */ /* 0x003fe20003800000 */
.L_x_376:
[----:B------:R-:W-:Y:S01]  /*ff00*/  MOV R13, R24 ;  /* 0x00000018000d7202 */ /* 0x000fe20000000f00 */
[----:B------:R-:W-:Y:S02]  /*ff10*/  IMAD.MOV.U32 R12, RZ, RZ, 0x1 ;  /* 0x00000001ff0c7424 */ /* 0x000fe400078e00ff */
[----:B------:R-:W-:-:S07]  /*ff20*/  IMAD.MOV.U32 R2, RZ, RZ, R14 ;  /* 0x000000ffff027224 */ /* 0x000fce00078e000e */
[----:B------:R-:W-:Y:S05]  /*ff30*/  WARPSYNC.COLLECTIVE R15, `(.L_x_377) ;  /* 0x000000000f087348 */ /* 0x000fea0003c00000 */
[----:B------:R0:W1:Y:S02]  /*ff40*/  SHFL.IDX P6, R14, R13, R12, R11 ;  /* 0x0000000c0d0e7389 */ /* 0x00006400000c000b */
[----:B01----:R-:W-:Y:S01]  /*ff50*/  ENDCOLLECTIVE ;  /* 0x000000000000791b */ /* 0x003fe20003800000 */
.L_x_377:
[----:B------:R-:W-:-:S05]  /*ff60*/  IADD3 R2, P1, R2, R0, RZ ;  /* 0x0000000002027210 */ /* 0x000fca0007f3e0ff */
[----:B------:R-:W-:Y:S01]  /*ff70*/  IMAD.X R3, RZ, RZ, R3, P1 ;  /* 0x000000ffff037224 */ /* 0x000fe200008e0603 */
[----:B------:R-:W-:-:S04]  /*ff80*/  LOP3.LUT P1, RZ, R29, 0x1, RZ, 0xc0, !PT ;  /* 0x000000011dff7812 */ /* 0x000fc8000782c0ff */
[----:B------:R-:W-:Y:S01]  /*ff90*/  ISETP.LT.OR P2, PT, R6, 0x1, !P1 ;  /* 0x000000010600780c */ /* 0x000fe20004f41670 */
[----:B------:R-:W-:-:S12]  /*ffa0*/  IMAD.MOV.U32 R13, RZ, RZ, R23 ;  /* 0x000000ffff0d7224 */ /* 0x000fd800078e0017 */
[----:B------:R-:W-:Y:S01]  /*ffb0*/  @!PT LDS RZ, [RZ] ;  /* 0x00000000fffff984 */ /* 0x000fe20000000800 */
[----:B------:R-:W-:Y:S01]  /*ffc0*/  @!PT LDS RZ, [RZ] ;  /* 0x00000000fffff984 */ /* 0x000fe20000000800 */
[----:B------:R-:W-:Y:S01]  /*ffd0*/  @!PT LDS RZ, [RZ] ;  /* 0x00000000fffff984 */ /* 0x000fe20000000800 */
[----:B------:R-:W-:Y:S01]  /*ffe0*/  LDGSTS.E.BYPASS.LTC128B.128 [R5+0x400], desc[UR36][R2.64], !P2 ;  /* 0x0040000002057fae */ /* 0x000fe2000d101d64 */
[----:B------:R-:W-:-:S13]  /*fff0*/  ISETP.LT.OR P2, PT, R6, 0x1, !P0 ;  /* 0x000000010600780c */ /* 0x000fda0004741670 */
[----:B------:R0:W-:Y:S02]  /*10000*/  LDGSTS.E.BYPASS.LTC128B.128 [R5+0x3400], desc[UR36][R2.64+0x80], !P2 ;  /* 0x0340008002057fae */ /* 0x0001e4000d101d64 */
[----:B0-----:R-:W-:-:S07]  /*10010*/  IMAD.MOV.U32 R3, RZ, RZ, R14 ;  /* 0x000000ffff037224 */ /* 0x001fce00078e000e */
[----:B------:R-:W-:Y:S05]  /*10020*/  WARPSYNC.COLLECTIVE R15, `(.L_x_378) ;  /* 0x000000000f087348 */ /* 0x000fea0003c00000 */
[----:B------:R0:W1:Y:S02]  /*10030*/  SHFL.IDX P6, R14, R13, R12, R11 ;  /* 0x0000000c0d0e7389 */ /* 0x00006400000c000b */
[----:B01----:R-:W-:Y:S01]  /*10040*/  ENDCOLLECTIVE ;  /* 0x000000000000791b */ /* 0x003fe20003800000 */
.L_x_378:
[----:B------:R-:W-:Y:S02]  /*10050*/  IMAD.MOV.U32 R13, RZ, RZ, R24 ;  /* 0x000000ffff0d7224 */ /* 0x000fe400078e0018 */
[----:B------:R-:W-:Y:S01]  /*10060*/  IMAD.MOV.U32 R12, RZ, RZ, 0x2 ;  /* 0x00000002ff0c7424 */ /* 0x000fe200078e00ff */
[----:B------:R-:W-:-:S07]  /*10070*/  MOV R2, R14 ;  /* 0x0000000e00027202 */ /* 0x000fce0000000f00 */
[----:B------:R-:W-:Y:S05]  /*10080*/  WARPSYNC.COLLECTIVE R15, `(.L_x_379) ;  /* 0x000000000f087348 */ /* 0x000fea0003c00000 */
[----:B------:R0:W1:Y:S02]  /*10090*/  SHFL.IDX P6, R14, R13, R12, R11 ;  /* 0x0000000c0d0e7389 */ /* 0x00006400000c000b */
[----:B01----:R-:W-:Y:S01]  /*100a0*/  ENDCOLLECTIVE ;  /* 0x000000000000791b */ /* 0x003fe20003800000 */
.L_x_379:
[----:B------:R-:W-:-:S05]  /*100b0*/  IADD3 R2, P2, R2, R0, RZ ;  /* 0x0000000002027210 */ /* 0x000fca0007f5e0ff */
[----:B------:R-:W-:Y:S01]  /*100c0*/  IMAD.X R3, RZ, RZ, R3, P2 ;  /* 0x000000ffff037224 */ /* 0x000fe200010e0603 */
        /* <DEDUP_REMOVED lines=8> */
[----:B0-----:R-:W-:-:S07]  /*10150*/  MOV R3, R14 ;  /* 0x0000000e00037202 */ /* 0x001fce0000000f00 */
[----:B------:R-:W-:Y:S05]  /*10160*/  WARPSYNC.COLLECTIVE R15, `(.L_x_380) ;  /* 0x000000000f087348 */ /* 0x000fea0003c00000 */
[----:B------:R0:W1:Y:S02]  /*10170*/  SHFL.IDX P6, R14, R13, R12, R11 ;  /* 0x0000000c0d0e7389 */ /* 0x00006400000c000b */
[----:B01----:R-:W-:Y:S01]  /*10180*/  ENDCOLLECTIVE ;  /* 0x000000000000791b */ /* 0x003fe20003800000 */
.L_x_380:
[----:B------:R-:W-:Y:S01]  /*10190*/  MOV R13, R24 ;  /* 0x00000018000d7202 */ /* 0x000fe20000000f00 */
[----:B------:R-:W-:Y:S02]  /*101a0*/  IMAD.MOV.U32 R12, RZ, RZ, 0x3 ;  /* 0x00000003ff0c7424 */ /* 0x000fe400078e00ff */
[----:B------:R-:W-:-:S07]  /*101b0*/  IMAD.MOV.U32 R2, RZ, RZ, R14 ;  /* 0x000000ffff027224 */ /* 0x000fce00078e000e */
[----:B------:R-:W-:Y:S05]  /*101c0*/  WARPSYNC.COLLECTIVE R15, `(.L_x_381) ;  /* 0x000000000f087348 */ /* 0x000fea0003c00000 */
[----:B------:R0:W1:Y:S02]  /*101d0*/  SHFL.IDX P6, R14, R13, R12, R11 ;  /* 0x0000000c0d0e7389 */ /* 0x00006400000c000b */
[----:B01----:R-:W-:Y:S01]  /*101e0*/  ENDCOLLECTIVE ;  /* 0x000000000000791b */ /* 0x003fe20003800000 */
.L_x_381:
        /* <DEDUP_REMOVED lines=14> */
.L_x_382:
[----:B------:R-:W-:Y:S02]  /*102d0*/  IMAD.MOV.U32 R13, RZ, RZ, R24 ;  /* 0x000000ffff0d7224 */ /* 0x000fe400078e0018 */
[----:B------:R-:W-:Y:S01]  /*102e0*/  IMAD.MOV.U32 R12, RZ, RZ, 0x4 ;  /* 0x00000004ff0c7424 */ /* 0x000fe200078e00ff */
[----:B------:R-:W-:-:S07]  /*102f0*/  MOV R2, R14 ;  /* 0x0000000e00027202 */ /* 0x000fce0000000f00 */
[----:B------:R-:W-:Y:S05]  /*10300*/  WARPSYNC.COLLECTIVE R15, `(.L_x_383) ;  /* 0x000000000f087348 */ /* 0x000fea0003c00000 */
[----:B------:R0:W1:Y:S02]  /*10310*/  SHFL.IDX P6, R14, R13, R12, R11 ;  /* 0x0000000c0d0e7389 */ /* 0x00006400000c000b */
[----:B01----:R-:W-:Y:S01]  /*10320*/  ENDCOLLECTIVE ;  /* 0x000000000000791b */ /* 0x003fe20003800000 */
.L_x_383:
        /* <DEDUP_REMOVED lines=14> */
.L_x_384:
[----:B------:R-:W-:Y:S01]  /*10410*/  MOV R13, R24 ;  /* 0x00000018000d7202 */ /* 0x000fe20000000f00 */
[----:B------:R-:W-:Y:S02]  /*10420*/  IMAD.MOV.U32 R12, RZ, RZ, 0x5 ;  /* 0x00000005ff0c7424 */ /* 0x000fe400078e00ff */
[----:B------:R-:W-:-:S07]  /*10430*/  IMAD.MOV.U32 R2, RZ, RZ, R14 ;  /* 0x000000ffff027224 */ /* 0x000fce00078e000e */
[----:B------:R-:W-:Y:S05]  /*10440*/  WARPSYNC.COLLECTIVE R15, `(.L_x_385) ;  /* 0x000000000f087348 */ /* 0x000fea0003c00000 */
[----:B------:R0:W1:Y:S02]  /*10450*/  SHFL.IDX P6, R14, R13, R12, R11 ;  /* 0x0000000c0d0e7389 */ /* 0x00006400000c000b */
[----:B01----:R-:W-:Y:S01]  /*10460*/  ENDCOLLECTIVE ;  /* 0x000000000000791b */ /* 0x003fe20003800000 */
.L_x_385:
[----:B------:R-:W-:-:S05]  /*10470*/  IADD3 R2, P2, R2, R0, RZ ;  /* 0x0000000002027210 */ /* 0x000fca0007f5e0ff */
[----:B------:R-:W-:Y:S01]  /*10480*/  IMAD.X R3, RZ, RZ, R3, P2 ;  /* 0x000000ffff037224 */ /* 0x000fe200010e0603 */
[----:B------:R-:W-:Y:S01]  /*10490*/  ISETP.LT.OR P2, PT, R6, 0x41, !P1 ;  /* 0x000000410600780c */ /* 0x000fe20004f41670 */
[----:B------:R-:W-:-:S12]  /*104a0*/  IMAD.MOV.U32 R13, RZ, RZ, R23 ;  /* 0x000000ffff0d7224 */ /* 0x000fd800078e0017 */
[----:B------:R-:W-:Y:S01]  /*104b0*/  @!PT LDS RZ, [RZ] ;  /* 0x00000000fffff984 */ /* 0x000fe20000000800 */
[----:B------:R-:W-:Y:S01]  /*104c0*/  @!PT LDS RZ, [RZ] ;  /* 0x00000000fffff984 */ /* 0x000fe20000000800 */
[----:B------:R-:W-:Y:S01]  /*104d0*/  @!PT LDS RZ, [RZ] ;  /* 0x00000000fffff984 */ /* 0x000fe20000000800 */
[----:B------:R0:W-:Y:S01]  /*104e0*/  LDGSTS.E.BYPASS.LTC128B.128 [R5+0x2400], desc[UR36][R2.64], !P2 ;  /* 0x0240000002057fae */ /* 0x0001e2000d101d64 */
[----:B------:R-:W-:Y:S01]  /*104f0*/  ISETP.LT.OR P2, PT, R6, 0x41, !P0 ;  /* 0x000000410600780c */ /* 0x000fe20004741670 */
[----:B------:R-:W-:-:S12]  /*10500*/  IMAD.MOV.U32 R24, RZ, RZ, R14 ;  /* 0x000000ffff187224 */ /* 0x000fd800078e000e */
[----:B0-----:R-:W-:Y:S05]  /*10510*/  WARPSYNC.COLLECTIVE R15, `(.L_x_386) ;  /* 0x000000000f087348 */ /* 0x001fea0003c00000 */
[----:B------:R1:W2:Y:S02]  /*10520*/  SHFL.IDX P6, R14, R13, R12, R11 ;  /* 0x0000000c0d0e7389 */ /* 0x0002a400000c000b */
[----:B012---:R-:W-:Y:S01]  /*10530*/  ENDCOLLECTIVE ;  /* 0x000000000000791b */ /* 0x007fe20003800000 */
.L_x_386:
[----:B------:R-:W-:Y:S01]  /*10540*/  @!PT LDS RZ, [RZ] ;  /* 0x00000000fffff984 */ /* 0x000fe20000000800 */
[----:B------:R-:W-:Y:S01]  /*10550*/  @!PT LDS RZ, [RZ] ;  /* 0x00000000fffff984 */ /* 0x000fe20000000800 */
[----:B------:R-:W-:Y:S01]  /*10560*/  @!PT LDS RZ, [RZ] ;  /* 0x00000000fffff984 */ /* 0x000fe20000000800 */
[----:B------:R0:W-:Y:S02]  /*10570*/  LDGSTS.E.BYPASS.LTC128B.128 [R5+0x5400], desc[UR36][R2.64+0x80], !P2 ;  /* 0x0540008002057fae */ /* 0x0001e4000d101d64 */
[----:B0-----:R-:W-:Y:S01]  /*10580*/  MOV R2, R14 ;  /* 0x0000000e00027202 */ /* 0x001fe20000000f00 */
[----:B------:R-:W-:Y:S06]  /*10590*/  BRA `(.L_x_387) ;  /* 0xffffffc000687947 */ /* 0x000fec000383ffff */
.L_x_290:
[----:B0-----:R0:W1:Y:S02]  /*105a0*/  SYNCS.PHASECHK.TRANS64.TRYWAIT P0, [R0+URZ+0x2a860], R3 ;  /* 0x02a86003000075a7 */ /* 0x001064000800017f */
[----:B-1----:R-:W-:Y:S05]  /*105b0*/  @!P0 NANOSLEEP.SYNCS 0x989680 ;  /* 0x009896800000895d */ /* 0x002fea0003900000 */
[----:B------:R-:W1:Y:S02]  /*105c0*/  @!P0 SYNCS.PHASECHK.TRANS64 P0, [R0+URZ+0x2a860], R3 ;  /* 0x02a86003000085a7 */ /* 0x000e64000800007f */
[----:B-1----:R-:W-:Y:S05]  /*105d0*/  @!P0 BRA `(.L_x_290) ;  /* 0xfffffffc00f08947 */ /* 0x002fea000383ffff */
[----:B------:R-:W-:Y:S05]  /*105e0*/  BRA `(.L_x_388) ;  /* 0xffffffc400887947 */ /* 0x000fea000383ffff */
.L_x_291:
[----:B------:R-:W-:Y:S01]  /*105f0*/  BSSY B0, `(.L_x_389) ;  /* 0x0000008000007945 */ /* 0x000fe20003800000 */
[----:B------:R-:W-:Y:S01]  /*10600*/  IMAD.MOV.U32 R13, RZ, RZ, R24 ;  /* 0x000000ffff0d7224 */ /* 0x000fe200078e0018 */
[----:B------:R-:W-:Y:S01]  /*10610*/  MOV R15, 0xffffffff ;  /* 0xffffffff000f7802 */ /* 0x000fe20000000f00 */
[----:B------:R-:W-:Y:S02]  /*10620*/  IMAD.MOV.U32 R12, RZ, RZ, RZ ;  /* 0x000000ffff0c7224 */ /* 0x000fe400078e00ff */
[----:B------:R-:W-:-:S07]  /*10630*/  IMAD.MOV.U32 R11, RZ, RZ, 0x181f ;  /* 0x0000181fff0b7424 */ /* 0x000fce00078e00ff */
[----:B0-----:R-:W-:Y:S05]  /*10640*/  WARPSYNC.COLLECTIVE R15, `(.L_x_390) ;  /* 0x000000000f087348 */ /* 0x001fea0003c00000 */
[----:B------:R1:W2:Y:S02]  /*10650*/  SHFL.IDX P6, R14, R13, R12, R11 ;  /* 0x0000000c0d0e7389 */ /* 0x0002a400000c000b */
[----:B012---:R-:W-:Y:S01]  /*10660*/  ENDCOLLECTIVE ;  /* 0x000000000000791b */ /* 0x007fe20003800000 */
.L_x_390:
[----:B------:R-:W-:Y:S05]  /*10670*/  BSYNC B0 ;  /* 0x0000000000007941 */ /* 0x000fea0003800000 */
.L_x_389:
[----:B------:R-:W0:Y:S01]  /*10680*/  S2R R4, SR_TID.X ;  /* 0x0000000000047919 */ /* 0x000e220000002100 */
[----:B------:R-:W-:Y:S01]  /*10690*/  IMAD.MOV.U32 R13, RZ, RZ, R23 ;  /* 0x000000ffff0d7224 */ /* 0x000fe200078e0017 */
[----:B------:R-:W-:Y:S01]  /*106a0*/  MOV R11, 0x181f ;  /* 0x0000181f000b7802 */ /* 0x000fe20000000f00 */
[----:B------:R-:W-:Y:S01]  /*106b0*/  IMAD.MOV.U32 R12, RZ, RZ, RZ ;  /* 0x000000ffff0c7224 */ /* 0x000fe200078e00ff */
[C---:B------:R-:W-:Y:S01]  /*106c0*/  LOP3.LUT R2, R29.reuse, 0x1, RZ, 0xc0, !PT ;  /* 0x000000011d027812 */ /* 0x040fe200078ec0ff */
[----:B------:R-:W-:Y:S01]  /*106d0*/  IMAD.MOV.U32 R15, RZ, RZ, -0x1 ;  /* 0xffffffffff0f7424 */ /* 0x000fe200078e00ff */
[----:B------:R-:W-:Y:S01]  /*106e0*/  LOP3.LUT P0, RZ, R29, 0x2, RZ, 0xc0, !PT ;  /* 0x000000021dff7812 */ /* 0x000fe2000780c0ff */
[----:B------:R-:W-:Y:S01]  /*106f0*/  IMAD.MOV.U32 R3, RZ, RZ, R14 ;  /* 0x000000ffff037224 */ /* 0x000fe200078e000e */
[----:B------:R-:W-:-:S13]  /*10700*/  ISETP.NE.U32.AND P1, PT, R2, 0x1, PT ;  /* 0x000000010200780c */ /* 0x000fda0003f25070 */
[----:B0-----:R-:W-:Y:S05]  /*10710*/  WARPSYNC.COLLECTIVE R15, `(.L_x_391) ;  /* 0x000000000f087348 */ /* 0x001fea0003c00000 */
[----:B------:R1:W2:Y:S02]  /*10720*/  SHFL.IDX P6, R14, R13, R12, R11 ;  /* 0x0000000c0d0e7389 */ /* 0x0002a400000c000b */
[----:B012---:R-:W-:Y:S01]  /*10730*/  ENDCOLLECTIVE ;  /* 0x000000000000791b */ /* 0x007fe20003800000 */
.L_x_391:
[C---:B------:R-:W-:Y:S02]  /*10740*/  ISETP.LT.OR P4, PT, R5.reuse, 0x1, !P0 ;  /* 0x000000010500780c */ /* 0x040fe40004781670 */
[----:B------:R-:W-:Y:S01]  /*10750*/  ISETP.LT.OR P3, PT, R5, 0x1, P1 ;  /* 0x000000010500780c */ /* 0x000fe20000f61670 */
[----:B------:R-:W-:Y:S02]  /*10760*/  IMAD.MOV.U32 R13, RZ, RZ, R24 ;  /* 0x000000ffff0d7224 */ /* 0x000fe400078e0018 */
[----:B------:R-:W-:Y:S02]  /*10770*/  IMAD.MOV.U32 R12, RZ, RZ, 0x1 ;  /* 0x00000001ff0c7424 */ /* 0x000fe400078e00ff */
[----:B------:R-:W-:-:S05]  /*10780*/  IMAD.SHL.U32 R4, R4, 0x8, RZ ;  /* 0x0000000804047824 */ /* 0x000fca00078e00ff */
[----:B------:R-:W-:-:S05]  /*10790*/  LOP3.LUT R4, R4, 0x38, RZ, 0xc0, !PT ;  /* 0x0000003804047812 */ /* 0x000fca00078ec0ff */
[----:B------:R-:W-:Y:S02]  /*107a0*/  IMAD.SHL.U32 R6, R4, 0x2, RZ ;  /* 0x0000000204067824 */ /* 0x000fe400078e00ff */
[----:B------:R-:W-:-:S03]  /*107b0*/  IMAD R4, R7, 0x2, R22 ;  /* 0x0000000207047824 */ /* 0x000fc600078e0216 */
[----:B------:R-:W-:-:S13]  /*107c0*/  IADD3 R2, P2, R14, R6, RZ ;  /* 0x000000060e027210 */ /* 0x000fda0007f5e0ff */
[----:B------:R-:W-:Y:S05]  /*107d0*/  WARPSYNC.COLLECTIVE R15, `(.L_x_392) ;  /* 0x000000000f087348 */ /* 0x000fea0003c00000 */
[----:B------:R0:W1:Y:S02]  /*107e0*/  SHFL.IDX P6, R14, R13, R12, R11 ;  /* 0x0000000c0d0e7389 */ /* 0x00006400000c000b */
[----:B01----:R-:W-:Y:S01]  /*107f0*/  ENDCOLLECTIVE ;  /* 0x000000000000791b */ /* 0x003fe20003800000 */
.L_x_392:
[----:B------:R-:W-:-:S05]  /*10800*/  IADD3.X R3, RZ, R3, RZ, P2, !PT ;  /* 0x00000003ff037210 */ /* 0x000fca00017fe4ff */
[----:B------:R-:W-:Y:S01]  /*10810*/  @!PT LDS RZ, [RZ] ;  /* 0x00000000fffff984 */ /* 0x000fe20000000800 */
[----:B------:R-:W-:Y:S01]  /*10820*/  @!PT LDS RZ, [RZ] ;  /* 0x00000000fffff984 */ /* 0x000fe20000000800 */
[----:B------:R-:W-:Y:S01]  /*10830*/  @!PT LDS RZ, [RZ] ;  /* 0x00000000fffff984 */ /* 0x000fe20000000800 */
[----:B------:R0:W-:Y:S01]  /*10840*/  LDGSTS.E.BYPASS.LTC128B.128 [R4+0x400], desc[UR36][R2.64], !P3 ;  /* 0x0040000002047fae */ /* 0x0001e2000d901d64 */
[----:B------:R-:W-:-:S03]  /*10850*/  ISETP.LT.OR P3, PT, R5, 0x11, P1 ;  /* 0x000000110500780c */ /* 0x000fc60000f61670 */
[----:B------:R0:W-:Y:S01]  /*10860*/  LDGSTS.E.BYPASS.LTC128B.128 [R4+0x3400], desc[UR36][R2.64+0x80], !P4 ;  /* 0x0340008002047fae */ /* 0x0001e2000e101d64 */
[----:B------:R-:W-:Y:S01]  /*10870*/  ISETP.LT.OR P4, PT, R5, 0x11, !P0 ;  /* 0x000000110500780c */ /* 0x000fe20004781670 */
[----:B------:R-:W-:Y:S01]  /*10880*/  IMAD.MOV.U32 R13, RZ, RZ, R23 ;  /* 0x000000ffff0d7224 */ /* 0x000fe200078e0017 */
[----:B------:R-:W-:-:S11]  /*10890*/  MOV R8, R14 ;  /* 0x0000000e00087202 */ /* 0x000fd60000000f00 */
[----:B0-----:R-:W-:Y:S05]  /*108a0*/  WARPSYNC.COLLECTIVE R15, `(.L_x_393) ;  /* 0x000000000f087348 */ /* 0x001fea0003c00000 */
[----:B------:R1:W2:Y:S02]  /*108b0*/  SHFL.IDX P6, R14, R13, R12, R11 ;  /* 0x0000000c0d0e7389 */ /* 0x0002a400000c000b */
[----:B012---:R-:W-:Y:S01]  /*108c0*/  ENDCOLLECTIVE ;  /* 0x000000000000791b */ /* 0x007fe20003800000 */
.L_x_393:
[----:B------:R-:W-:Y:S01]  /*108d0*/  IMAD.MOV.U32 R13, RZ, RZ, R24 ;  /* 0x000000ffff0d7224 */ /* 0x000fe200078e0018 */
[----:B------:R-:W-:Y:S02]  /*108e0*/  MOV R12, 0x2 ;  /* 0x00000002000c7802 */ /* 0x000fe40000000f00 */
[----:B------:R-:W-:-:S13]  /*108f0*/  IADD3 R2, P2, R14, R6, RZ ;  /* 0x000000060e027210 */ /* 0x000fda0007f5e0ff */
[----:B------:R-:W-:Y:S05]  /*10900*/  WARPSYNC.COLLECTIVE R15, `(.L_x_394) ;  /* 0x000000000f087348 */ /* 0x000fea0003c00000 */
[----:B------:R0:W1:Y:S02]  /*10910*/  SHFL.IDX P6, R14, R13, R12, R11 ;  /* 0x0000000c0d0e7389 */ /* 0x00006400000c000b */
[----:B01----:R-:W-:Y:S01]  /*10920*/  ENDCOLLECTIVE ;  /* 0x000000000000791b */ /* 0x003fe20003800000 */
.L_x_394:
[----:B------:R-:W-:-:S05]  /*10930*/  IMAD.X R3, RZ, RZ, R8, P2 ;  /* 0x000000ffff037224 */ /* 0x000fca00010e0608 */
[----:B------:R-:W-:Y:S01]  /*10940*/  @!PT LDS RZ, [RZ] ;  /* 0x00000000fffff984 */ /* 0x000fe20000000800 */
[----:B------:R-:W-:Y:S01]  /*10950*/  @!PT LDS RZ, [RZ] ;  /* 0x00000000fffff984 */ /* 0x000fe20000000800 */
[----:B------:R-:W-:Y:S01]  /*10960*/  @!PT LDS RZ, [RZ] ;  /* 0x00000000fffff984 */ /* 0x000fe20000000800 */
[----:B------:R0:W-:Y:S01]  /*10970*/  LDGSTS.E.BYPASS.LTC128B.128 [R4+0xc00], desc[UR36][R2.64], !P3 ;  /* 0x00c0000002047fae */ /* 0x0001e2000d901d64 */
[----:B------:R-:W-:-:S03]  /*10980*/  ISETP.LT.OR P3, PT, R5, 0x21, P1 ;  /* 0x000000210500780c */ /* 0x000fc60000f61670 */
[----:B------:R0:W-:Y:S01]  /*10990*/  LDGSTS.E.BYPASS.LTC128B.128 [R4+0x3c00], desc[UR36][R2.64+0x80], !P4 ;  /* 0x03c0008002047fae */ /* 0x0001e2000e101d64 */
[----:B------:R-:W-:Y:S01]  /*109a0*/  ISETP.LT.OR P4, PT, R5, 0x21, !P0 ;  /* 0x000000210500780c */ /* 0x000fe20004781670 */
[----:B------:R-:W-:Y:S02]  /*109b0*/  IMAD.MOV.U32 R13, RZ, RZ, R23 ;  /* 0x000000ffff0d7224 */ /* 0x000fe400078e0017 */
[----:B------:R-:W-:-:S10]  /*109c0*/  IMAD.MOV.U32 R7, RZ, RZ, R14 ;  /* 0x000000ffff077224 */ /* 0x000fd400078e000e */
[----:B0-----:R-:W-:Y:S05]  /*109d0*/  WARPSYNC.COLLECTIVE R15, `(.L_x_395) ;  /* 0x000000000f087348 */ /* 0x001fea0003c00000 */
[----:B------:R1:W2:Y:S02]  /*109e0*/  SHFL.IDX P6, R14, R13, R12, R11 ;  /* 0x0000000c0d0e7389 */ /* 0x0002a400000c000b */
[----:B012---:R-:W-:Y:S01]  /*109f0*/  ENDCOLLECTIVE ;  /* 0x000000000000791b */ /* 0x007fe20003800000 */
.L_x_395:
[----:B------:R-:W-:Y:S02]  /*10a00*/  IMAD.MOV.U32 R13, RZ, RZ, R24 ;  /* 0x000000ffff0d7224 */ /* 0x000fe400078e0018 */
[----:B------:R-:W-:Y:S02]  /*10a10*/  IMAD.MOV.U32 R12, RZ, RZ, 0x3 ;  /* 0x00000003ff0c7424 */ /* 0x000fe400078e00ff */
[----:B------:R-:W-:-:S07]  /*10a20*/  IMAD.MOV.U32 R9, RZ, RZ, R14 ;  /* 0x000000ffff097224 */ /* 0x000fce00078e000e */
[----:B------:R-:W-:Y:S05]  /*10a30*/  WARPSYNC.COLLECTIVE R15, `(.L_x_396) ;  /* 0x000000000f087348 */ /* 0x000fea0003c00000 */
[----:B------:R0:W1:Y:S02]  /*10a40*/  SHFL.IDX P6, R14, R13, R12, R11 ;  /* 0x0000000c0d0e7389 */ /* 0x00006400000c000b */
[----:B01----:R-:W-:Y:S01]  /*10a50*/  ENDCOLLECTIVE ;  /* 0x000000000000791b */ /* 0x003fe20003800000 */
.L_x_396:
[----:B------:R-:W-:-:S04]  /*10a60*/  IADD3 R2, P2, R9, R6, RZ ;  /* 0x0000000609027210 */ /* 0x000fc80007f5e0ff */
[----:B------:R-:W-:-:S05]  /*10a70*/  IADD3.X R3, RZ, R7, RZ, P2, !PT ;  /* 0x00000007ff037210 */ /* 0x000fca00017fe4ff */
[----:B------:R-:W-:Y:S01]  /*10a80*/  @!PT LDS RZ, [RZ] ;  /* 0x00000000fffff984 */ /* 0x000fe20000000800 */
[----:B------:R-:W-:Y:S01]  /*10a90*/  @!PT LDS RZ, [RZ] ;  /* 0x00000000fffff984 */ /* 0x000fe20000000800 */
[----:B------:R-:W-:Y:S01]  /*10aa0*/  @!PT LDS RZ, [RZ] ;  /* 0x00000000fffff984 */ /* 0x000fe20000000800 */
[----:B------:R0:W-:Y:S01]  /*10ab0*/  LDGSTS.E.BYPASS.LTC128B.128 [R4+0x1400], desc[UR36][R2.64], !P3 ;  /* 0x0140000002047fae */ /* 0x0001e2000d901d64 */
[C---:B------:R-:W-:Y:S02]  /*10ac0*/  ISETP.LT.OR P3, PT, R5.reuse, 0x31, P1 ;  /* 0x000000310500780c */ /* 0x040fe40000f61670 */
[----:B------:R-:W-:Y:S01]  /*10ad0*/  MOV R13, R23 ;  /* 0x00000017000d7202 */ /* 0x000fe20000000f00 */
[----:B------:R0:W-:Y:S01]  /*10ae0*/  LDGSTS.E.BYPASS.LTC128B.128 [R4+0x4400], desc[UR36][R2.64+0x80], !P4 ;  /* 0x0440008002047fae */ /* 0x0001e2000e101d64 */
[----:B------:R-:W-:Y:S01]  /*10af0*/  ISETP.LT.OR P4, PT, R5, 0x31, !P0 ;  /* 0x000000310500780c */ /* 0x000fe20004781670 */
[----:B------:R-:W-:-:S12]  /*10b00*/  IMAD.MOV.U32 R8, RZ, RZ, R14 ;  /* 0x000000ffff087224 */ /* 0x000fd800078e000e */
[----:B0-----:R-:W-:Y:S05]  /*10b10*/  WARPSYNC.COLLECTIVE R15, `(.L_x_397) ;  /* 0x000000000f087348 */ /* 0x001fea0003c00000 */
[----:B------:R1:W2:Y:S02]  /*10b20*/  SHFL.IDX P6, R14, R13, R12, R11 ;  /* 0x0000000c0d0e7389 */ /* 0x0002a400000c000b */
[----:B012---:R-:W-:Y:S01]  /*10b30*/  ENDCOLLECTIVE ;  /* 0x000000000000791b */ /* 0x007fe20003800000 */
.L_x_397:
[----:B------:R-:W-:Y:S02]  /*10b40*/  IMAD.MOV.U32 R13, RZ, RZ, R24 ;  /* 0x000000ffff0d7224 */ /* 0x000fe400078e0018 */
[----:B------:R-:W-:Y:S01]  /*10b50*/  IMAD.MOV.U32 R12, RZ, RZ, 0x4 ;  /* 0x00000004ff0c7424 */ /* 0x000fe200078e00ff */
[----:B------:R-:W-:-:S13]  /*10b60*/  IADD3 R2, P2, R14, R6, RZ ;  /* 0x000000060e027210 */ /* 0x000fda0007f5e0ff */
[----:B------:R-:W-:Y:S05]  /*10b70*/  WARPSYNC.COLLECTIVE R15, `(.L_x_398) ;  /* 0x000000000f087348 */ /* 0x000fea0003c00000 */
[----:B------:R0:W1:Y:S02]  /*10b80*/  SHFL.IDX P6, R14, R13, R12, R11 ;  /* 0x0000000c0d0e7389 */ /* 0x00006400000c000b */
[----:B01----:R-:W-:Y:S01]  /*10b90*/  ENDCOLLECTIVE ;  /* 0x000000000000791b */ /* 0x003fe20003800000 */
.L_x_398:
        /* <DEDUP_REMOVED lines=13> */
.L_x_399:
[----:B------:R-:W-:Y:S01]  /*10c70*/  MOV R13, R24 ;  /* 0x00000018000d7202 */ /* 0x000fe20000000f00 */
[----:B------:R-:W-:Y:S02]  /*10c80*/  IMAD.MOV.U32 R12, RZ, RZ, 0x5 ;  /* 0x00000005ff0c7424 */ /* 0x000fe400078e00ff */
[----:B------:R-:W-:-:S07]  /*10c90*/  IMAD.MOV.U32 R9, RZ, RZ, R14 ;  /* 0x000000ffff097224 */ /* 0x000fce00078e000e */
[----:B------:R-:W-:Y:S05]  /*10ca0*/  WARPSYNC.COLLECTIVE R15, `(.L_x_400) ;  /* 0x000000000f087348 */ /* 0x000fea0003c00000 */
[----:B------:R0:W1:Y:S02]  /*10cb0*/  SHFL.IDX P6, R14, R13, R12, R11 ;  /* 0x0000000c0d0e7389 */ /* 0x00006400000c000b */
[----:B01----:R-:W-:Y:S01]  /*10cc0*/  ENDCOLLECTIVE ;  /* 0x000000000000791b */ /* 0x003fe20003800000 */
.L_x_400:
[----:B------:R-:W-:-:S05]  /*10cd0*/  IADD3 R2, P2, R9, R6, RZ ;  /* 0x0000000609027210 */ /* 0x000fca0007f5e0ff */
[----:B------:R-:W-:-:S05]  /*10ce0*/  IMAD.X R3, RZ, RZ, R7, P2 ;  /* 0x000000ffff037224 */ /* 0x000fca00010e0607 */
[----:B------:R-:W-:Y:S01]  /*10cf0*/  @!PT LDS RZ, [RZ] ;  /* 0x00000000fffff984 */ /* 0x000fe20000000800 */
[----:B------:R-:W-:Y:S01]  /*10d00*/  @!PT LDS RZ, [RZ] ;  /* 0x00000000fffff984 */ /* 0x000fe20000000800 */
[----:B------:R-:W-:Y:S01]  /*10d10*/  @!PT LDS RZ, [RZ] ;  /* 0x00000000fffff984 */ /* 0x000fe20000000800 */
[----:B------:R0:W-:Y:S01]  /*10d20*/  LDGSTS.E.BYPASS.LTC128B.128 [R4+0x2400], desc[UR36][R2.64], !P3 ;  /* 0x0240000002047fae */ /* 0x0001e2000d901d64 */
[----:B------:R-:W-:-:S03]  /*10d30*/  IMAD.MOV.U32 R13, RZ, RZ, R23 ;  /* 0x000000ffff0d7224 */ /* 0x000fc600078e0017 */
[----:B------:R0:W-:Y:S01]  /*10d40*/  LDGSTS.E.BYPASS.LTC128B.128 [R4+0x5400], desc[UR36][R2.64+0x80], !P4 ;  /* 0x0540008002047fae */ /* 0x0001e2000e101d64 */
[----:B------:R-:W-:-:S07]  /*10d50*/  IMAD.MOV.U32 R24, RZ, RZ, R14 ;  /* 0x000000ffff187224 */ /* 0x000fce00078e000e */
[----:B0-----:R-:W-:Y:S05]  /*10d60*/  WARPSYNC.COLLECTIVE R15, `(.L_x_401) ;  /* 0x000000000f087348 */ /* 0x001fea0003c00000 */
[----:B------:R1:W2:Y:S02]  /*10d70*/  SHFL.IDX P6, R14, R13, R12, R11 ;  /* 0x0000000c0d0e7389 */ /* 0x0002a400000c000b */
[----:B012---:R-:W-:Y:S01]  /*10d80*/  ENDCOLLECTIVE ;  /* 0x000000000000791b */ /* 0x007fe20003800000 */
.L_x_401:
[----:B------:R-:W-:Y:S05]  /*10d90*/  BRA `(.L_x_402) ;  /* 0xffffffc000847947 */ /* 0x000fea000383ffff */
.L_x_296:
[----:B------:R-:W-:Y:S01]  /*10da0*/  BSSY B0, `(.L_x_403) ;  /* 0x0000008000007945 */ /* 0x000fe20003800000 */
[----:B------:R-:W-:Y:S01]  /*10db0*/  MOV R13, R16 ;  /* 0x00000010000d7202 */ /* 0x000fe20000000f00 */
[----:B------:R-:W-:Y:S02]  /*10dc0*/  IMAD.MOV.U32 R12, RZ, RZ, RZ ;  /* 0x000000ffff0c7224 */ /* 0x000fe400078e00ff */
[----:B------:R-:W-:Y:S02]  /*10dd0*/  IMAD.MOV.U32 R11, RZ, RZ, 0x1f ;  /* 0x0000001fff0b7424 */ /* 0x000fe400078e00ff */
[----:B------:R-:W-:-:S07]  /*10de0*/  IMAD.MOV.U32 R15, RZ, RZ, -0x1 ;  /* 0xffffffffff0f7424 */ /* 0x000fce00078e00ff */
[----:B0-----:R-:W-:Y:S05]  /*10df0*/  WARPSYNC.COLLECTIVE R15, `(.L_x_404) ;  /* 0x000000000f087348 */ /* 0x001fea0003c00000 */
[----:B------:R1:W2:Y:S02]  /*10e00*/  SHFL.IDX P6, R14, R13, R12, R11 ;  /* 0x0000000c0d0e7389 */ /* 0x0002a400000c000b */
[----:B012---:R-:W-:Y:S01]  /*10e10*/  ENDCOLLECTIVE ;  /* 0x000000000000791b */ /* 0x007fe20003800000 */
.L_x_404:
[----:B------:R-:W-:Y:S05]  /*10e20*/  BSYNC B0 ;  /* 0x0000000000007941 */ /* 0x000fea0003800000 */
.L_x_403:
[----:B------:R-:W-:Y:S01]  /*10e30*/  IMAD.MOV.U32 R13, RZ, RZ, R16 ;  /* 0x000000ffff0d7224 */ /* 0x000fe200078e0010 */
[----:B------:R-:W-:Y:S01]  /*10e40*/  MOV R15, 0xffffffff ;  /* 0xffffffff000f7802 */ /* 0x000fe20000000f00 */
[----:B------:R-:W-:Y:S01]  /*10e50*/  IMAD.MOV.U32 R12, RZ, RZ, 0x1 ;  /* 0x00000001ff0c7424 */ /* 0x000fe200078e00ff */
[----:B------:R-:W-:Y:S01]  /*10e60*/  MOV R5, R14 ;  /* 0x0000000e00057202 */ /* 0x000fe20000000f00 */
[----:B------:R-:W-:Y:S02]  /*10e70*/  IMAD.MOV.U32 R11, RZ, RZ, 0x1f ;  /* 0x0000001fff0b7424 */ /* 0x000fe400078e00ff */
[----:B------:R-:W-:-:S07]  /*10e80*/  IMAD.IADD R7, R19, 0x1, R8 ;  /* 0x0000000113077824 */ /* 0x000fce00078e0208 */
[----:B------:R-:W-:Y:S05]  /*10e90*/  WARPSYNC.COLLECTIVE R15, `(.L_x_405) ;  /* 0x000000000f087348 */ /* 0x000fea0003c00000 */
[----:B------:R0:W1:Y:S02]  /*10ea0*/  SHFL.IDX P6, R14, R13, R12, R11 ;  /* 0x0000000c0d0e7389 */ /* 0x00006400000c000b */
[----:B01----:R-:W-:Y:S01]  /*10eb0*/  ENDCOLLECTIVE ;  /* 0x000000000000791b */ /* 0x003fe20003800000 */
.L_x_405:
[----:B------:R-:W-:Y:S02]  /*10ec0*/  ULDC UR4, c[0x0][0xc3c] ;  /* 0x00030f0000047ab9 */ /* 0x000fe40000000800 */
[----:B------:R-:W-:-:S13]  /*10ed0*/  ISETP.GE.OR P1, PT, R7, UR4, !P0 ;  /* 0x0000000407007c0c */ /* 0x000fda000c726670 */
[----:B------:R-:W0:Y:S01]  /*10ee0*/  @!P1 LDC.64 R2, c[0x0][0xc80] ;  /* 0x00032000ff029b82 */ /* 0x000e220000000a00 */
[----:B------:R-:W-:Y:S02]  /*10ef0*/  IMAD.MOV.U32 R4, RZ, RZ, RZ ;  /* 0x000000ffff047224 */ /* 0x000fe400078e00ff */
[----:B------:R-:W-:Y:S02]  /*10f00*/  IMAD.MOV.U32 R11, RZ, RZ, RZ ;  /* 0x000000ffff0b7224 */ /* 0x000fe400078e00ff */
[----:B------:R-:W-:Y:S02]  /*10f10*/  IMAD.MOV.U32 R0, RZ, RZ, R14 ;  /* 0x000000ffff007224 */ /* 0x000fe400078e000e */
[----:B0-----:R-:W-:-:S06]  /*10f20*/  @!P1 IMAD.WIDE R2, R7, 0x4, R2 ;  /* 0x0000000407029825 */ /* 0x001fcc00078e0202 */
[----:B------:R-:W2:Y:S01]  /*10f30*/  @!P1 LDG.E R2, desc[UR36][R2.64] ;  /* 0x0000002402029981 */ /* 0x000ea2000c1e1900 */
[C---:B------:R-:W-:Y:S02]  /*10f40*/  ISETP.GE.U32.AND P2, PT, R8.reuse, 0x2, PT ;  /* 0x000000020800780c */ /* 0x040fe40003f46070 */
[C---:B------:R-:W-:Y:S02]  /*10f50*/  ISETP.GE.U32.AND P3, PT, R8.reuse, 0x4, PT ;  /* 0x000000040800780c */ /* 0x040fe40003f66070 */
[C---:B------:R-:W-:Y:S02]  /*10f60*/  ISETP.GE.U32.AND P4, PT, R8.reuse, 0x8, PT ;  /* 0x000000080800780c */ /* 0x040fe40003f86070 */
[C---:B------:R-:W-:Y:S02]  /*10f70*/  ISETP.GE.U32.AND P5, PT, R8.reuse, 0x10, PT ;  /* 0x000000100800780c */ /* 0x040fe40003fa6070 */
[----:B--2---:R-:W-:Y:S02]  /*10f80*/  @!P1 MOV R4, R2 ;  /* 0x0000000200049202 */ /* 0x004fe40000000f00 */
[----:B------:R-:W-:-:S03]  /*10f90*/  ISETP.NE.AND P1, PT, R8, RZ, PT ;  /* 0x000000ff0800720c */ /* 0x000fc60003f25270 */
[----:B------:R-:W-:-:S10]  /*10fa0*/  IMAD.MOV.U32 R13, RZ, RZ, R4 ;  /* 0x000000ffff0d7224 */ /* 0x000fd400078e0004 */
[----:B------:R-:W-:Y:S05]  /*10fb0*/  WARPSYNC.COLLECTIVE R15, `(.L_x_406) ;  /* 0x000000000f087348 */ /* 0x000fea0003c00000 */
[----:B------:R0:W1:Y:S02]  /*10fc0*/  SHFL.UP P6, R14, R13, R12, R11 ;  /* 0x0400000c0d0e7389 */ /* 0x00006400000c000b */
[----:B01----:R-:W-:Y:S01]  /*10fd0*/  ENDCOLLECTIVE ;  /* 0x000000000000791b */ /* 0x003fe20003800000 */
.L_x_406:
[----:B------:R-:W-:Y:S01]  /*10fe0*/  IMAD.MOV.U32 R12, RZ, RZ, 0x2 ;  /* 0x00000002ff0c7424 */ /* 0x000fe200078e00ff */
[----:B------:R-:W-:-:S05]  /*10ff0*/  SEL R7, R14, RZ, P1 ;  /* 0x000000ff0e077207 */ /* 0x000fca0000800000 */
[----:B------:R-:W-:-:S05]  /*11000*/  IMAD.IADD R6, R4, 0x1, R7 ;  /* 0x0000000104067824 */ /* 0x000fca00078e0207 */
[----:B------:R-:W-:-:S07]  /*11010*/  MOV R13, R6 ;  /* 0x00000006000d7202 */ /* 0x000fce0000000f00 */
[----:B------:R-:W-:Y:S05]  /*11020*/  WARPSYNC.COLLECTIVE R15, `(.L_x_407) ;  /* 0x000000000f087348 */ /* 0x000fea0003c00000 */
[----:B------:R0:W1:Y:S02]  /*11030*/  SHFL.UP P6, R14, R13, R12, R11 ;  /* 0x0400000c0d0e7389 */ /* 0x00006400000c000b */
[----:B01----:R-:W-:Y:S01]  /*11040*/  ENDCOLLECTIVE ;  /* 0x000000000000791b */ /* 0x003fe20003800000 */
.L_x_407:
[----:B------:R-:W-:Y:S02]  /*11050*/  MOV R12, 0x4 ;  /* 0x00000004000c7802 */ /* 0x000fe40000000f00 */
[----:B------:R-:W-:-:S05]  /*11060*/  SEL R7, R14, RZ, P2 ;  /* 0x000000ff0e077207 */ /* 0x000fca0001000000 */
[----:B------:R-:W-:-:S04]  /*11070*/  IMAD.IADD R7, R6, 0x1, R7 ;  /* 0x0000000106077824 */ /* 0x000fc800078e0207 */
[----:B------:R-:W-:-:S07]  /*11080*/  IMAD.MOV.U32 R13, RZ, RZ, R7 ;  /* 0x000000ffff0d7224 */ /* 0x000fce00078e0007 */
[----:B------:R-:W-:Y:S05]  /*11090*/  WARPSYNC.COLLECTIVE R15, `(.L_x_408) ;  /* 0x000000000f087348 */ /* 0x000fea0003c00000 */
[----:B------:R0:W1:Y:S02]  /*110a0*/  SHFL.UP P6, R14, R13, R12, R11 ;  /* 0x0400000c0d0e7389 */ /* 0x00006400000c000b */
[----:B01----:R-:W-:Y:S01]  /*110b0*/  ENDCOLLECTIVE ;  /* 0x000000000000791b */ /* 0x003fe20003800000 */
.L_x_408:
[----:B------:R-:W-:Y:S01]  /*110c0*/  IMAD.MOV.U32 R12, RZ, RZ, 0x8 ;  /* 0x00000008ff0c7424 */ /* 0x000fe200078e00ff */
[----:B------:R-:W-:-:S05]  /*110d0*/  SEL R2, R14, RZ, P3 ;  /* 0x000000ff0e027207 */ /* 0x000fca0001800000 */
[----:B------:R-:W-:-:S04]  /*110e0*/  IMAD.IADD R2, R7, 0x1, R2 ;  /* 0x0000000107027824 */ /* 0x000fc800078e0202 */
[----:B------:R-:W-:-:S07]  /*110f0*/  IMAD.MOV.U32 R13, RZ, RZ, R2 ;  /* 0x000000ffff0d7224 */ /* 0x000fce00078e0002 */
[----:B------:R-:W-:Y:S05]  /*11100*/  WARPSYNC.COLLECTIVE R15, `(.L_x_409) ;  /* 0x000000000f087348 */ /* 0x000fea0003c00000 */
[----:B------:R0:W1:Y:S02]  /*11110*/  SHFL.UP P6, R14, R13, R12, R11 ;  /* 0x0400000c0d0e7389 */ /* 0x00006400000c000b */
[----:B01----:R-:W-:Y:S01]  /*11120*/  ENDCOLLECTIVE ;  /* 0x000000000000791b */ /* 0x003fe20003800000 */
.L_x_409:
[----:B------:R-:W-:Y:S01]  /*11130*/  IMAD.MOV.U32 R12, RZ, RZ, 0x10 ;  /* 0x00000010ff0c7424 */ /* 0x000fe200078e00ff */
[----:B------:R-:W-:-:S04]  /*11140*/  SEL R3, R14, RZ, P4 ;  /* 0x000000ff0e037207 */ /* 0x000fc80002000000 */
[----:B------:R-:W-:-:S05]  /*11150*/  IADD3 R3, R2, R3, RZ ;  /* 0x0000000302037210 */ /* 0x000fca0007ffe0ff */
[----:B------:R-:W-:-:S07]  /*11160*/  IMAD.MOV.U32 R13, RZ, RZ, R3 ;  /* 0x000000ffff0d7224 */ /* 0x000fce00078e0003 */
[----:B------:R-:W-:Y:S05]  /*11170*/  WARPSYNC.COLLECTIVE R15, `(.L_x_410) ;  /* 0x000000000f087348 */ /* 0x000fea0003c00000 */
[----:B------:R0:W1:Y:S02]  /*11180*/  SHFL.UP P6, R14, R13, R12, R11 ;  /* 0x0400000c0d0e7389 */ /* 0x00006400000c000b */
[----:B01----:R-:W-:Y:S01]  /*11190*/  ENDCOLLECTIVE ;  /* 0x000000000000791b */ /* 0x003fe20003800000 */
.L_x_410:
[----:B------:R-:W-:Y:S02]  /*111a0*/  IMAD.MOV.U32 R12, RZ, RZ, 0x1f ;  /* 0x0000001fff0c7424 */ /* 0x000fe400078e00ff */
[----:B------:R-:W-:Y:S01]  /*111b0*/  IMAD.MOV.U32 R11, RZ, RZ, 0x1f ;  /* 0x0000001fff0b7424 */ /* 0x000fe200078e00ff */
[----:B------:R-:W-:-:S05]  /*111c0*/  SEL R6, R14, RZ, P5 ;  /* 0x000000ff0e067207 */ /* 0x000fca0002800000 */
[----:B------:R-:W-:-:S05]  /*111d0*/  IMAD.IADD R6, R3, 0x1, R6 ;  /* 0x0000000103067824 */ /* 0x000fca00078e0206 */
[----:B------:R-:W-:-:S07]  /*111e0*/  MOV R13, R6 ;  /* 0x00000006000d7202 */ /* 0x000fce0000000f00 */
[----:B------:R-:W-:Y:S05]  /*111f0*/  WARPSYNC.COLLECTIVE R15, `(.L_x_411) ;  /* 0x000000000f087348 */ /* 0x000fea0003c00000 */
[----:B------:R0:W1:Y:S02]  /*11200*/  SHFL.IDX P6, R14, R13, R12, R11 ;  /* 0x0000000c0d0e7389 */ /* 0x00006400000c000b */
[----:B01----:R-:W-:Y:S01]  /*11210*/  ENDCOLLECTIVE ;  /* 0x000000000000791b */ /* 0x003fe20003800000 */
.L_x_411:
[----:B------:R-:W-:Y:S05]  /*11220*/  BRA `(.L_x_412) ;  /* 0xffffffc000907947 */ /* 0x000fea000383ffff */
.L_x_301:
[----:B------:R-:W-:Y:S01]  /*11230*/  BSSY B0, `(.L_x_413) ;  /* 0x0000008000007945 */ /* 0x000fe20003800000 */
[----:B-----5:R-:W-:Y:S01]  /*11240*/  IMAD.MOV.U32 R13, RZ, RZ, R4 ;  /* 0x000000ffff0d7224 */ /* 0x020fe200078e0004 */
[----:B------:R-:W-:Y:S01]  /*11250*/  MOV R12, 0x1 ;  /* 0x00000001000c7802 */ /* 0x000fe20000000f00 */
[----:B------:R-:W-:Y:S02]  /*11260*/  IMAD.MOV.U32 R11, RZ, RZ, RZ ;  /* 0x000000ffff0b7224 */ /* 0x000fe400078e00ff */
[----:B------:R-:W-:-:S07]  /*11270*/  IMAD.MOV.U32 R15, RZ, RZ, -0x1 ;  /* 0xffffffffff0f7424 */ /* 0x000fce00078e00ff */
[----:B012---:R-:W-:Y:S05]  /*11280*/  WARPSYNC.COLLECTIVE R15, `(.L_x_414) ;  /* 0x000000000f087348 */ /* 0x007fea0003c00000 */
[----:B------:R3:W4:Y:S02]  /*11290*/  SHFL.UP P6, R14, R13, R12, R11 ;  /* 0x0400000c0d0e7389 */ /* 0x00072400000c000b */
[----:B01234-:R-:W-:Y:S01]  /*112a0*/  ENDCOLLECTIVE ;  /* 0x000000000000791b */ /* 0x01ffe20003800000 */
.L_x_414:
[----:B------:R-:W-:Y:S05]  /*112b0*/  BSYNC B0 ;  /* 0x0000000000007941 */ /* 0x000fea0003800000 */
.L_x_413:
[----:B------:R-:W-:Y:S01]  /*112c0*/  SEL R13, R14, RZ, P1 ;  /* 0x000000ff0e0d7207 */ /* 0x000fe20000800000 */
[----:B------:R-:W-:Y:S01]  /*112d0*/  IMAD.MOV.U32 R11, RZ, RZ, RZ ;  /* 0x000000ffff0b7224 */ /* 0x000fe200078e00ff */
[----:B------:R-:W-:Y:S01]  /*112e0*/  MOV R12, 0x2 ;  /* 0x00000002000c7802 */ /* 0x000fe20000000f00 */
[----:B------:R-:W-:Y:S02]  /*112f0*/  IMAD.MOV.U32 R15, RZ, RZ, -0x1 ;  /* 0xffffffffff0f7424 */ /* 0x000fe400078e00ff */
[----:B------:R-:W-:-:S07]  /*11300*/  IMAD.IADD R13, R4, 0x1, R13 ;  /* 0x00000001040d7824 */ /* 0x000fce00078e020d */
[----:B------:R-:W-:Y:S05]  /*11310*/  WARPSYNC.COLLECTIVE R15, `(.L_x_415) ;  /* 0x000000000f087348 */ /* 0x000fea0003c00000 */
[----:B------:R0:W1:Y:S02]  /*11320*/  SHFL.UP P6, R14, R13, R12, R11 ;  /* 0x0400000c0d0e7389 */ /* 0x00006400000c000b */
[----:B01----:R-:W-:Y:S01]  /*11330*/  ENDCOLLECTIVE ;  /* 0x000000000000791b */ /* 0x003fe20003800000 */
.L_x_415:
[----:B------:R-:W-:Y:S01]  /*11340*/  IMAD.MOV.U32 R12, RZ, RZ, 0x4 ;  /* 0x00000004ff0c7424 */ /* 0x000fe200078e00ff */
[----:B------:R-:W-:-:S05]  /*11350*/  SEL R0, R14, RZ, P2 ;  /* 0x000000ff0e007207 */ /* 0x000fca0001000000 */
[----:B------:R-:W-:-:S05]  /*11360*/  IMAD.IADD R0, R13, 0x1, R0 ;  /* 0x000000010d007824 */ /* 0x000fca00078e0200 */
[----:B------:R-:W-:-:S07]  /*11370*/  MOV R13, R0 ;  /* 0x00000000000d7202 */ /* 0x000fce0000000f00 */
[----:B------:R-:W-:Y:S05]  /*11380*/  WARPSYNC.COLLECTIVE R15, `(.L_x_416) ;  /* 0x000000000f087348 */ /* 0x000fea0003c00000 */
[----:B------:R0:W1:Y:S02]  /*11390*/  SHFL.UP P6, R14, R13, R12, R11 ;  /* 0x0400000c0d0e7389 */ /* 0x00006400000c000b */
[----:B01----:R-:W-:Y:S01]  /*113a0*/  ENDCOLLECTIVE ;  /* 0x000000000000791b */ /* 0x003fe20003800000 */
.L_x_416:
[----:B------:R-:W-:Y:S02]  /*113b0*/  MOV R12, 0x8 ;  /* 0x00000008000c7802 */ /* 0x000fe40000000f00 */
[----:B------:R-:W-:-:S05]  /*113c0*/  SEL R3, R14, RZ, P3 ;  /* 0x000000ff0e037207 */ /* 0x000fca0001800000 */
[----:B------:R-:W-:-:S04]  /*113d0*/  IMAD.IADD R2, R0, 0x1, R3 ;  /* 0x0000000100027824 */ /* 0x000fc800078e0203 */
[----:B------:R-:W-:-:S07]  /*113e0*/  IMAD.MOV.U32 R13, RZ, RZ, R2 ;  /* 0x000000ffff0d7224 */ /* 0x000fce00078e0002 */
[----:B------:R-:W-:Y:S05]  /*113f0*/  WARPSYNC.COLLECTIVE R15, `(.L_x_417) ;  /* 0x000000000f087348 */ /* 0x000fea0003c00000 */
[----:B------:R0:W1:Y:S02]  /*11400*/  SHFL.UP P6, R14, R13, R12, R11 ;  /* 0x0400000c0d0e7389 */ /* 0x00006400000c000b */
[----:B01----:R-:W-:Y:S01]  /*11410*/  ENDCOLLECTIVE ;  /* 0x000000000000791b */ /* 0x003fe20003800000 */
.L_x_417:
[----:B------:R-:W-:Y:S01]  /*11420*/  IMAD.MOV.U32 R12, RZ, RZ, 0x10 ;  /* 0x00000010ff0c7424 */ /* 0x000fe200078e00ff */
[----:B------:R-:W-:-:S05]  /*11430*/  SEL R3, R14, RZ, P4 ;  /* 0x000000ff0e037207 */ /* 0x000fca0002000000 */
[----:B------:R-:W-:-:S04]  /*11440*/  IMAD.IADD R3, R2, 0x1, R3 ;  /* 0x0000000102037824 */ /* 0x000fc800078e0203 */
[----:B------:R-:W-:-:S07]  /*11450*/  IMAD.MOV.U32 R13, RZ, RZ, R3 ;  /* 0x000000ffff0d7224 */ /* 0x000fce00078e0003 */
[----:B------:R-:W-:Y:S05]  /*11460*/  WARPSYNC.COLLECTIVE R15, `(.L_x_418) ;  /* 0x000000000f087348 */ /* 0x000fea0003c00000 */
[----:B------:R0:W1:Y:S02]  /*11470*/  SHFL.UP P6, R14, R13, R12, R11 ;  /* 0x0400000c0d0e7389 */ /* 0x00006400000c000b */
[----:B01----:R-:W-:Y:S01]  /*11480*/  ENDCOLLECTIVE ;  /* 0x000000000000791b */ /* 0x003fe20003800000 */
.L_x_418:
[----:B------:R-:W-:Y:S02]  /*11490*/  IMAD.MOV.U32 R12, RZ, RZ, 0x1f ;  /* 0x0000001fff0c7424 */ /* 0x000fe400078e00ff */
[----:B------:R-:W-:Y:S01]  /*114a0*/  IMAD.MOV.U32 R11, RZ, RZ, 0x1f ;  /* 0x0000001fff0b7424 */ /* 0x000fe200078e00ff */
[----:B------:R-:W-:-:S04]  /*114b0*/  SEL R6, R14, RZ, P5 ;  /* 0x000000ff0e067207 */ /* 0x000fc80002800000 */
[----:B------:R-:W-:-:S05]  /*114c0*/  IADD3 R6, R3, R6, RZ ;  /* 0x0000000603067210 */ /* 0x000fca0007ffe0ff */
[----:B------:R-:W-:-:S07]  /*114d0*/  IMAD.MOV.U32 R13, RZ, RZ, R6 ;  /* 0x000000ffff0d7224 */ /* 0x000fce00078e0006 */
[----:B------:R-:W-:Y:S05]  /*114e0*/  WARPSYNC.COLLECTIVE R15, `(.L_x_419) ;  /* 0x000000000f087348 */ /* 0x000fea0003c00000 */
[----:B------:R0:W1:Y:S02]  /*114f0*/  SHFL.IDX P6, R14, R13, R12, R11 ;  /* 0x0000000c0d0e7389 */ /* 0x00006400000c000b */
[----:B01----:R-:W-:Y:S01]  /*11500*/  ENDCOLLECTIVE ;  /* 0x000000000000791b */ /* 0x003fe20003800000 */
.L_x_419:
[----:B------:R-:W-:Y:S05]  /*11510*/  BRA `(.L_x_420) ;  /* 0xffffffc000707947 */ /* 0x000fea000383ffff */
.L_x_303:
[----:B------:R-:W-:Y:S01]  /*11520*/  BSSY B0, `(.L_x_421) ;  /* 0x0000006000007945 */ /* 0x000fe20003800000 */
[----:B------:R-:W-:Y:S02]  /*11530*/  PLOP3.LUT P6, PT, P6, PT, PT, 0x8, 0x0 ;  /* 0x000000000000781c */ /* 0x000fe400037ce170 */
[----:B------:R-:W-:-:S11]  /*11540*/  MOV R15, 0xffffffff ;  /* 0xffffffff000f7802 */ /* 0x000fd60000000f00 */
[----:B01----:R-:W-:Y:S05]  /*11550*/  WARPSYNC.COLLECTIVE R15, `(.L_x_422) ;  /* 0x000000000f087348 */ /* 0x003fea0003c00000 */
[----:B------:R-:W-:Y:S01]  /*11560*/  VOTE.ANY R14, PT, P6 ;  /* 0x00000000000e7806 */ /* 0x000fe200030e0100 */
[----:B01----:R-:W-:Y:S06]  /*11570*/  ENDCOLLECTIVE ;  /* 0x000000000000791b */ /* 0x003fec0003800000 */
.L_x_422:
[----:B------:R-:W-:Y:S05]  /*11580*/  BSYNC B0 ;  /* 0x0000000000007941 */ /* 0x000fea0003800000 */
.L_x_421:
[----:B------:R-:W-:Y:S01]  /*11590*/  IMAD.MOV.U32 R2, RZ, RZ, R14 ;  /* 0x000000ffff027224 */ /* 0x000fe200078e000e */
[----:B------:R-:W-:Y:S01]  /*115a0*/  MOV R11, 0x1f ;  /* 0x0000001f000b7802 */ /* 0x000fe20000000f00 */
[----:B------:R-:W-:Y:S02]  /*115b0*/  IMAD.MOV.U32 R13, RZ, RZ, R4 ;  /* 0x000000ffff0d7224 */ /* 0x000fe400078e0004 */
[----:B------:R-:W0:Y:S01]  /*115c0*/  POPC R0, R2 ;  /* 0x0000000200007309 */ /* 0x000e220000000000 */
[----:B------:R-:W-:Y:S02]  /*115d0*/  IMAD.MOV.U32 R15, RZ, RZ, -0x1 ;  /* 0xffffffffff0f7424 */ /* 0x000fe400078e00ff */
[----:B0-----:R-:W-:-:S07]  /*115e0*/  IMAD.MOV.U32 R12, RZ, RZ, R0 ;  /* 0x000000ffff0c7224 */ /* 0x001fce00078e0000 */
[----:B------:R-:W-:Y:S05]  /*115f0*/  WARPSYNC.COLLECTIVE R15, `(.L_x_423) ;  /* 0x000000000f087348 */ /* 0x000fea0003c00000 */
[----:B------:R0:W1:Y:S02]  /*11600*/  SHFL.IDX P6, R14, R13, R12, R11 ;  /* 0x0000000c0d0e7389 */ /* 0x00006400000c000b */
[----:B01----:R-:W-:Y:S01]  /*11610*/  ENDCOLLECTIVE ;  /* 0x000000000000791b */ /* 0x003fe20003800000 */
.L_x_423:
[----:B------:R-:W-:Y:S01]  /*11620*/  IMAD.MOV.U32 R4, RZ, RZ, R14 ;  /* 0x000000ffff047224 */ /* 0x000fe200078e000e */
[----:B------:R-:W-:Y:S06]  /*11630*/  BRA `(.L_x_424) ;  /* 0xffffffc000607947 */ /* 0x000fec000383ffff */
.L_x_305:
[----:B------:R-:W-:Y:S01]  /*11640*/  BSSY B0, `(.L_x_425) ;  /* 0x0000007000007945 */ /* 0x000fe20003800000 */
[----:B------:R-:W-:Y:S01]  /*11650*/  IMAD.MOV.U32 R13, RZ, RZ, R6 ;  /* 0x000000ffff0d7224 */ /* 0x000fe200078e0006 */
[----:B------:R-:W-:Y:S01]  /*11660*/  MOV R11, 0x1f ;  /* 0x0000001f000b7802 */ /* 0x000fe20000000f00 */
[----:B------:R-:W-:-:S07]  /*11670*/  IMAD.MOV.U32 R15, RZ, RZ, -0x1 ;  /* 0xffffffffff0f7424 */ /* 0x000fce00078e00ff */
[----:B0123--:R-:W-:Y:S05]  /*11680*/  WARPSYNC.COLLECTIVE R15, `(.L_x_426) ;  /* 0x000000000f087348 */ /* 0x00ffea0003c00000 */
[----:B------:R4:W0:Y:S02]  /*11690*/  SHFL.IDX P6, R14, R13, R12, R11 ;  /* 0x0000000c0d0e7389 */ /* 0x00082400000c000b */
[----:B01234-:R-:W-:Y:S01]  /*116a0*/  ENDCOLLECTIVE ;  /* 0x000000000000791b */ /* 0x01ffe20003800000 */
.L_x_426:
[----:B------:R-:W-:Y:S05]  /*116b0*/  BSYNC B0 ;  /* 0x0000000000007941 */ /* 0x000fea0003800000 */
.L_x_425:
[----:B------:R-:W-:Y:S05]  /*116c0*/  BRA `(.L_x_304) ;  /* 0xffffffc000587947 */ /* 0x000fea000383ffff */
.L_x_309:
[----:B0-----:R0:W2:Y:S02]  /*116d0*/  SYNCS.PHASECHK.TRANS64.TRYWAIT P0, [R4+URZ+0x2a820], R0 ;  /* 0x02a82000040075a7 */ /* 0x0010a4000800017f */
[----:B--2---:R-:W-:Y:S05]  /*116e0*/  @!P0 NANOSLEEP.SYNCS 0x989680 ;  /* 0x009896800000895d */ /* 0x004fea0003900000 */
[----:B------:R-:W2:Y:S02]  /*116f0*/  @!P0 SYNCS.PHASECHK.TRANS64 P0, [R4+URZ+0x2a820], R0 ;  /* 0x02a82000040085a7 */ /* 0x000ea4000800007f */
[----:B--2---:R-:W-:Y:S05]  /*11700*/  @!P0 BRA `(.L_x_309) ;  /* 0xfffffffc00f08947 */ /* 0x004fea000383ffff */
[----:B------:R-:W-:Y:S05]  /*11710*/  BRA `(.L_x_427) ;  /* 0xffffffc400447947 */ /* 0x000fea000383ffff */
.L_x_310:
[----:B------:R-:W2:Y:S01]  /*11720*/  S2R R2, SR_TID.X ;  /* 0x0000000000027919 */ /* 0x000ea20000002100 */
[----:B------:R-:W-:Y:S01]  /*11730*/  BSSY B0, `(.L_x_428) ;  /* 0x000000a000007945 */ /* 0x000fe20003800000 */
[----:B------:R-:W-:Y:S01]  /*11740*/  IMAD.MOV.U32 R12, RZ, RZ, RZ ;  /* 0x000000ffff0c7224 */ /* 0x000fe200078e00ff */
[----:B------:R-:W-:Y:S01]  /*11750*/  MOV R11, 0x1f ;  /* 0x0000001f000b7802 */ /* 0x000fe20000000f00 */
[----:B------:R-:W-:Y:S01]  /*11760*/  IMAD.MOV.U32 R15, RZ, RZ, -0x1 ;  /* 0xffffffffff0f7424 */ /* 0x000fe200078e00ff */
[----:B--2---:R-:W-:-:S04]  /*11770*/  SHF.R.U32.HI R2, RZ, 0x5, R2 ;  /* 0x00000005ff027819 */ /* 0x004fc80000011602 */
[----:B------:R-:W-:-:S05]  /*11780*/  LOP3.LUT R2, R2, 0x3, RZ, 0xc0, !PT ;  /* 0x0000000302027812 */ /* 0x000fca00078ec0ff */
[----:B------:R-:W-:-:S07]  /*11790*/  IMAD.MOV.U32 R13, RZ, RZ, R2 ;  /* 0x000000ffff0d7224 */ /* 0x000fce00078e0002 */
[----:B01-3--:R-:W-:Y:S05]  /*117a0*/  WARPSYNC.COLLECTIVE R15, `(.L_x_429) ;  /* 0x000000000f087348 */ /* 0x00bfea0003c00000 */
[----:B------:R2:W4:Y:S02]  /*117b0*/  SHFL.IDX P6, R14, R13, R12, R11 ;  /* 0x0000000c0d0e7389 */ /* 0x00052400000c000b */
[----:B01234-:R-:W-:Y:S01]  /*117c0*/  ENDCOLLECTIVE ;  /* 0x000000000000791b */ /* 0x01ffe20003800000 */
.L_x_429:
[----:B------:R-:W-:Y:S05]  /*117d0*/  BSYNC B0 ;  /* 0x0000000000007941 */ /* 0x000fea0003800000 */
.L_x_428:
[----:B------:R-:W-:Y:S05]  /*117e0*/  BRA `(.L_x_430) ;  /* 0xffffffc4002c7947 */ /* 0x000fea000383ffff */
.L_x_313:
[----:B------:R-:W-:Y:S01]  /*117f0*/  BSSY B1, `(.L_x_431) ;  /* 0x0000006000017945 */ /* 0x000fe20003800000 */
[----:B------:R-:W-:-:S07]  /*11800*/  IMAD.MOV.U32 R15, RZ, RZ, -0x1 ;  /* 0xffffffffff0f7424 */ /* 0x000fce00078e00ff */
[----:B01-3--:R-:W-:Y:S05]  /*11810*/  WARPSYNC.COLLECTIVE R15, `(.L_x_432) ;  /* 0x000000000f0c7348 */ /* 0x00bfea0003c00000 */
[----:B------:R-:W-:Y:S02]  /*11820*/  ELECT P6, UR62, PT ;  /* 0x00000000003e782f */ /* 0x000fe400038c0000 */
[----:B------:R-:W-:Y:S01]  /*11830*/  MOV R14, UR62 ;  /* 0x0000003e000e7c02 */ /* 0x000fe20008000f00 */
[----:B01-3--:R-:W-:Y:S10]  /*11840*/  ENDCOLLECTIVE ;  /* 0x000000000000791b */ /* 0x00bff40003800000 */
.L_x_432:
[----:B------:R-:W-:Y:S05]  /*11850*/  BSYNC B1 ;  /* 0x0000000000017941 */ /* 0x000fea0003800000 */
.L_x_431:
[----:B------:R-:W-:Y:S05]  /*11860*/  BRA `(.L_x_433) ;  /* 0xffffffc400247947 */ /* 0x000fea000383ffff */
.L_x_315:
[----:B0-----:R0:W2:Y:S02]  /*11870*/  SYNCS.PHASECHK.TRANS64.TRYWAIT P1, [R5+URZ+0x2a840], R0 ;  /* 0x02a84000050075a7 */ /* 0x0010a4000802017f */
[----:B--2---:R-:W-:Y:S05]  /*11880*/  @!P1 NANOSLEEP.SYNCS 0x989680 ;  /* 0x009896800000995d */ /* 0x004fea0003900000 */
[----:B------:R-:W2:Y:S02]  /*11890*/  @!P1 SYNCS.PHASECHK.TRANS64 P1, [R5+URZ+0x2a840], R0 ;  /* 0x02a84000050095a7 */ /* 0x000ea4000802007f */
[----:B--2---:R-:W-:Y:S05]  /*118a0*/  @!P1 BRA `(.L_x_315) ;  /* 0xfffffffc00f09947 */ /* 0x004fea000383ffff */
[----:B------:R-:W-:Y:S05]  /*118b0*/  BRA `(.L_x_434) ;  /* 0xffffffc400447947 */ /* 0x000fea000383ffff */
.L_x_317:
[----:B--2---:R2:W4:Y:S02]  /*118c0*/  SYNCS.PHASECHK.TRANS64.TRYWAIT P1, [R27+URZ+0x2a840], R2 ;  /* 0x02a840021b0075a7 */ /* 0x004524000802017f */
[----:B----4-:R-:W-:Y:S05]  /*118d0*/  @!P1 NANOSLEEP.SYNCS 0x989680 ;  /* 0x009896800000995d */ /* 0x010fea0003900000 */
[----:B------:R-:W4:Y:S02]  /*118e0*/  @!P1 SYNCS.PHASECHK.TRANS64 P1, [R27+URZ+0x2a840], R2 ;  /* 0x02a840021b0095a7 */ /* 0x000f24000802007f */
[----:B----4-:R-:W-:Y:S05]  /*118f0*/  @!P1 BRA `(.L_x_317) ;  /* 0xfffffffc00f09947 */ /* 0x010fea000383ffff */
[----:B------:R-:W-:Y:S05]  /*11900*/  BRA `(.L_x_435) ;  /* 0xffffffc400507947 */ /* 0x000fea000383ffff */
.L_x_319:
[----:B----4-:R4:W0:Y:S02]  /*11910*/  SYNCS.PHASECHK.TRANS64.TRYWAIT P1, [R5+URZ+0x2a860], R0 ;  /* 0x02a86000050075a7 */ /* 0x010824000802017f */
[----:B0-----:R-:W-:Y:S05]  /*11920*/  @!P1 NANOSLEEP.SYNCS 0x989680 ;  /* 0x009896800000995d */ /* 0x001fea0003900000 */
[----:B------:R-:W0:Y:S02]  /*11930*/  @!P1 SYNCS.PHASECHK.TRANS64 P1, [R5+URZ+0x2a860], R0 ;  /* 0x02a86000050095a7 */ /* 0x000e24000802007f */
[----:B0-----:R-:W-:Y:S05]  /*11940*/  @!P1 BRA `(.L_x_319) ;  /* 0xfffffffc00f09947 */ /* 0x001fea000383ffff */
[----:B------:R-:W-:Y:S05]  /*11950*/  BRA `(.L_x_436) ;  /* 0xffffffc4004c7947 */ /* 0x000fea000383ffff */
.L_x_437:
        /* <DEDUP_REMOVED lines=10> */
.L_x_3227:


//--------------------- .text._ZN7cutlass13device_kernelIN5flash11enable_sm90INS1_16FlashAttnFwdSm90INS1_25CollectiveMainloopFwdSm90ILi2EN4cute5tupleIJNS5_1CILi1EEES8_S8_EEENS6_IJNS7_ILi128EEENS7_ILi96EEENS7_ILi192EEEEEELi128ENS_10bfloat16_tEfNS_4arch4Sm90ELb0ELb0ELb1ELb1ELb1ELb1ELb0ELb1ELb1ELb1ELb0ELb0EEENS1_21CollectiveEpilogueFwdINS6_IJSA_SA_SB_EEES9_SE_SG_Li256ELb1ELb1ELb0ELb0EEENS1_36VarlenDynamicPersistentTileSchedulerILi128ELi96ELi256ELi128ELb0ELb1ELb1ELb0ELb1ELb1EEEEEEEEEvNT_6ParamsE --------------------------
	.section	.text._ZN7cutlass13device_kernelIN5flash11enable_sm90INS1_16FlashAttnFwdSm90INS1_25CollectiveMainloopFwdSm90ILi2EN4cute5tupleIJNS5_1CILi1EEES8_S8_EEENS6_IJNS7_ILi128EEENS7_ILi96EEENS7_ILi192EEEEEELi128ENS_10bfloat16_tEfNS_4arch4Sm90ELb0ELb0ELb1ELb1ELb1ELb1ELb0ELb1ELb1ELb1ELb0ELb0EEENS1_21CollectiveEpilogueFwdINS6_IJSA_SA_SB_EEES9_SE_SG_Li256ELb1ELb1ELb0ELb0EEENS1_36VarlenDynamicPersistentTileSchedulerILi128ELi96ELi256ELi128ELb0ELb1ELb1ELb0ELb1ELb1EEEEEEEEEvNT_6ParamsE,"ax",@progbits
	.align	128
.text._ZN7cutlass13device_kernelIN5flash11enable_sm90INS1_16FlashAttnFwdSm90INS1_25CollectiveMainloopFwdSm90ILi2EN4cute5tupleIJNS5_1CILi1EEES8_S8_EEENS6_IJNS7_ILi128EEENS7_ILi96EEENS7_ILi192EEEEEELi128ENS_10bfloat16_tEfNS_4arch4Sm90ELb0ELb0ELb1ELb1ELb1ELb1ELb0ELb1ELb1ELb1ELb0ELb0EEENS1_21CollectiveEpilogueFwdINS6_IJSA_SA_SB_EEES9_SE_SG_Li256ELb1ELb1ELb0ELb0EEENS1_36VarlenDynamicPersistentTileSchedulerILi128ELi96ELi256ELi128ELb0ELb1ELb1ELb0ELb1ELb1EEEEEEEEEvNT_6ParamsE:
        .type           _ZN7cutlass13device_kernelIN5flash11enable_sm90INS1_16FlashAttnFwdSm90INS1_25CollectiveMainloopFwdSm90ILi2EN4cute5tupleIJNS5_1CILi1EEES8_S8_EEENS6_IJNS7_ILi128EEENS7_ILi96EEENS7_ILi192EEEEEELi128ENS_10bfloat16_tEfNS_4arch4Sm90ELb0ELb0ELb1ELb1ELb1ELb1ELb0ELb1ELb1ELb1ELb0ELb0EEENS1_21CollectiveEpilogueFwdINS6_IJSA_SA_SB_EEES9_SE_SG_Li256ELb1ELb1ELb0ELb0EEENS1_36VarlenDynamicPersistentTileSchedulerILi128ELi96ELi256ELi128ELb0ELb1ELb1ELb0ELb1ELb1EEEEEEEEEvNT_6ParamsE,@function
        .size           _ZN7cutlass13device_kernelIN5flash11enable_sm90INS1_16FlashAttnFwdSm90INS1_25CollectiveMainloopFwdSm90ILi2EN4cute5tupleIJNS5_1CILi1EEES8_S8_EEENS6_IJNS7_ILi128EEENS7_ILi96EEENS7_ILi192EEEEEELi128ENS_10bfloat16_tEfNS_4arch4Sm90ELb0ELb0ELb1ELb1ELb1ELb1ELb0ELb1ELb1ELb1ELb0ELb0EEENS1_21CollectiveEpilogueFwdINS6_IJSA_SA_SB_EEES9_SE_SG_Li256ELb1ELb1ELb0ELb0EEENS1_36VarlenDynamicPersistentTileSchedulerILi128ELi96ELi256ELi128ELb0ELb1ELb1ELb0ELb1ELb1EEEEEEEEEvNT_6ParamsE,(.L_x_3228 - _ZN7cutlass13device_kernelIN5flash11enable_sm90INS1_16FlashAttnFwdSm90INS1_25CollectiveMainloopFwdSm90ILi2EN4cute5tupleIJNS5_1CILi1EEES8_S8_EEENS6_IJNS7_ILi128EEENS7_ILi96EEENS7_ILi192EEEEEELi128ENS_10bfloat16_tEfNS_4arch4Sm90ELb0ELb0ELb1ELb1ELb1ELb1ELb0ELb1ELb1ELb1ELb0ELb0EEENS1_21CollectiveEpilogueFwdINS6_IJSA_SA_SB_EEES9_SE_SG_Li256ELb1ELb1ELb0ELb0EEENS1_36VarlenDynamicPersistentTileSchedulerILi128ELi96ELi256ELi128ELb0ELb1ELb1ELb0ELb1ELb1EEEEEEEEEvNT_6ParamsE)
        .other          _ZN7cutlass13device_kernelIN5flash11enable_sm90INS1_16FlashAttnFwdSm90INS1_25CollectiveMainloopFwdSm90ILi2EN4cute5tupleIJNS5_1CILi1EEES8_S8_EEENS6_IJNS7_ILi128EEENS7_ILi96EEENS7_ILi192EEEEEELi128ENS_10bfloat16_tEfNS_4arch4Sm90ELb0ELb0ELb1ELb1ELb1ELb1ELb0ELb1ELb1ELb1ELb0ELb0EEENS1_21CollectiveEpilogueFwdINS6_IJSA_SA_SB_EEES9_SE_SG_Li256ELb1ELb1ELb0ELb0EEENS1_36VarlenDynamicPersistentTileSchedulerILi128ELi96ELi256ELi128ELb0ELb1ELb1ELb0ELb1ELb1EEEEEEEEEvNT_6ParamsE,@"STO_CUDA_ENTRY STV_DEFAULT"
_ZN7cutlass13device_kernelIN5flash11enable_sm90INS1_16FlashAttnFwdSm90INS1_25CollectiveMainloopFwdSm90ILi2EN4cute5tupleIJNS5_1CILi1EEES8_S8_EEENS6_IJNS7_ILi128EEENS7_ILi96EEENS7_ILi192EEEEEELi128ENS_10bfloat16_tEfNS_4arch4Sm90ELb0ELb0ELb1ELb1ELb1ELb1ELb0ELb1ELb1ELb1ELb0ELb0EEENS1_21CollectiveEpilogueFwdINS6_IJSA_SA_SB_EEES9_SE_SG_Li256ELb1ELb1ELb0ELb0EEENS1_36VarlenDynamicPersistentTileSchedulerILi128ELi96ELi256ELi128ELb0ELb1ELb1ELb0ELb1ELb1EEEEEEEEEvNT_6ParamsE:
[----:B------:R-:W0:Y:S02]  /*0000*/  LDC R1, c[0x0][0x28] ;  /* 0x00000a00ff017b82 */ /* 0x000e240000000800 */
[----:B0-----:R-:W-:Y:S01]  /*0010*/  VIADD R1, R1, 0xffffffb0 ;  /* 0xffffffb001017836 */ /* 0x001fe20000000000 */
[----:B------:R-:W0:Y:S01]  /*0020*/  S2R R0, SR_TID.X ;  /* 0x0000000000007919 */ /* 0x000e220000002100 */
[----:B------:R-:W-:Y:S01]  /*0030*/  ELECT P0, URZ, PT ;  /* 0x00000000003f782f */ /* 0x000fe20003800000 */
[----:B------:R-:W-:Y:S01]  /*0040*/  BSSY B0, `(.L_x_438) ;  /* 0x000000e000007945 */ /* 0x000fe20003800000 */
[----:B0-----:R-:W-:-:S05]  /*0050*/  SHF.R.U32.HI R2, RZ, 0x5, R0 ;  /* 0x00000005ff027819 */ /* 0x001fca0000011600 */
[----:B------:R-:W0:Y:S02]  /*0060*/  SHFL.IDX PT, R3, R2, RZ, 0x1f ;  /* 0x00001fff02037589 */ /* 0x000e2400000e0000 */
[----:B0-----:R-:W-:Y:S02]  /*0070*/  ISETP.EQ.AND P0, PT, R3, RZ, P0 ;  /* 0x000000ff0300720c */ /* 0x001fe40000702270 */
[----:B------:R-:W-:-:S11]  /*0080*/  SHF.R.U32.HI R3, RZ, 0x7, R0 ;  /* 0x00000007ff037819 */ /* 0x000fd60000011600 */
[----:B------:R-:W-:Y:S05]  /*0090*/  @!P0 BRA `(.L_x_439) ;  /* 0x0000000000208947 */ /* 0x000fea0003800000 */
[----:B------:R-:W-:Y:S02]  /*00a0*/  ULDC.64 UR4, c[0x0][0x198] ;  /* 0x0000660000047ab9 */ /* 0x000fe40000000a00 */
[----:B------:R-:W-:Y:S02]  /*00b0*/  UIADD3 UR6, UP0, UR4, 0x570, URZ ;  /* 0x0000057004067890 */ /* 0x000fe4000ff1e03f */
[----:B------:R-:W-:Y:S02]  /*00c0*/  UIADD3 UR4, UP1, UR4, 0x670, URZ ;  /* 0x0000067004047890 */ /* 0x000fe4000ff3e03f */
[----:B------:R-:W-:Y:S02]  /*00d0*/  UIADD3.X UR7, URZ, UR5, URZ, UP0, !UPT ;  /* 0x000000053f077290 */ /* 0x000fe400087fe43f */
[----:B------:R-:W-:-:S07]  /*00e0*/  UIADD3.X UR5, URZ, UR5, URZ, UP1, !UPT ;  /* 0x000000053f057290 */ /* 0x000fce0008ffe43f */
[----:B------:R0:W-:Y:S02]  /*00f0*/  UTMACCTL.PF [UR6] ;  /* 0x00000000060079b9 */ /* 0x0001e40008040000 */
[----:B------:R0:W-:Y:S02]  /*0100*/  UTMACCTL.PF [UR4] ;  /* 0x00000000040079b9 */ /* 0x0001e40008040000 */
[----:B0-----:R-:W-:Y:S01]  /*0110*/  NOP ;  /* 0x0000000000007918 */ /* 0x001fe20000000000 */
.L_x_439:
[----:B------:R-:W-:Y:S05]  /*0120*/  BSYNC B0 ;  /* 0x0000000000007941 */ /* 0x000fea0003800000 */
.L_x_438:
[----:B------:R-:W-:Y:S01]  /*0130*/  VOTEU.ANY UP0, P0 ;  /* 0x00000000003f7886 */ /* 0x000fe20000000100 */
[----:B------:R-:W0:Y:S01]  /*0140*/  SHFL.IDX PT, R3, R3, RZ, 0x1f ;  /* 0x00001fff03037589 */ /* 0x000e2200000e0000 */
[----:B------:R-:W-:Y:S01]  /*0150*/  UMOV UR4, 0x80 ;  /* 0x0000008000047882 */ /* 0x000fe20000000000 */
[----:B------:R-:W-:Y:S01]  /*0160*/  UMOV UR7, 0x100 ;  /* 0x0000010000077882 */ /* 0x000fe20000000000 */
[----:B------:R-:W-:Y:S01]  /*0170*/  VOTEU.ANY UP1, P0 ;  /* 0x00000000003f7886 */ /* 0x000fe20000020100 */
[----:B------:R-:W1:Y:S01]  /*0180*/  @UP0 S2UR UR8, SR_CgaCtaId ;  /* 0x00000000000809c3 */ /* 0x000e620000008800 */
[----:B------:R-:W2:Y:S01]  /*0190*/  SHFL.IDX PT, R4, R2, RZ, 0x1f ;  /* 0x00001fff02047589 */ /* 0x000ea200000e0000 */
[----:B------:R-:W-:Y:S01]  /*01a0*/  @UP0 UMOV UR6, 0x400 ;  /* 0x0000040000060882 */ /* 0x000fe20000000000 */
[----:B------:R-:W-:-:S04]  /*01b0*/  @UP0 UIADD3 UR4, -UR4, 0x100000, URZ ;  /* 0x0010000004040890 */ /* 0x000fc8000fffe13f */
[----:B------:R-:W-:Y:S02]  /*01c0*/  @UP0 USHF.L.U32 UR5, UR4, 0xb, URZ ;  /* 0x0000000b04050899 */ /* 0x000fe4000800063f */
[----:B------:R-:W-:Y:S01]  /*01d0*/  @UP0 USHF.L.U32 UR4, UR4, 0x1, URZ ;  /* 0x0000000104040899 */ /* 0x000fe2000800063f */
[----:B------:R-:W-:Y:S01]  /*01e0*/  VOTEU.ANY UP2, P0 ;  /* 0x00000000003f7886 */ /* 0x000fe20000040100 */
[----:B0-----:R-:W-:Y:S01]  /*01f0*/  R2UR UR9, R3 ;  /* 0x00000000030972ca */ /* 0x001fe200000e0000 */
[----:B-1----:R-:W-:Y:S01]  /*0200*/  @UP0 ULEA UR8, UR8, UR6, 0x18 ;  /* 0x0000000608080291 */ /* 0x002fe2000f8ec03f */
[----:B--2---:R-:W-:Y:S01]  /*0210*/  ISETP.NE.AND P1, PT, R4, RZ, PT ;  /* 0x000000ff0400720c */ /* 0x004fe20003f25270 */
[----:B------:R-:W-:-:S04]  /*0220*/  @UP0 UIADD3 UR6, -UR7, 0x100000, URZ ;  /* 0x0010000007060890 */ /* 0x000fc8000fffe13f */
[----:B------:R-:W-:Y:S02]  /*0230*/  @UP0 USHF.L.U32 UR7, UR6, 0xb, URZ ;  /* 0x0000000b06070899 */ /* 0x000fe4000800063f */
[----:B------:R-:W-:-:S04]  /*0240*/  @UP0 USHF.L.U32 UR6, UR6, 0x1, URZ ;  /* 0x0000000106060899 */ /* 0x000fc8000800063f */
[----:B------:R-:W-:Y:S01]  /*0250*/  UISETP.NE.AND UP0, UPT, UR9, URZ, UPT ;  /* 0x0000003f0900728c */ /* 0x000fe2000bf05270 */
[----:B------:R-:W0:Y:S02]  /*0260*/  FENCE.VIEW.ASYNC.S ;  /* 0x00000000000073c6 */ /* 0x000e240000000000 */
[----:B0-----:R0:W1:Y:S05]  /*0270*/  @UP1 SYNCS.EXCH.64 URZ, [UR8+0x2a800], UR4 ;  /* 0x02a80004083f15b2 */ /* 0x00106a0008000100 */
[----:B------:R0:W2:Y:S01]  /*0280*/  @UP2 SYNCS.EXCH.64 URZ, [UR8+0x2a820], UR6 ;  /* 0x02a82006083f25b2 */ /* 0x0000a20008000100 */
        /* <DEDUP_REMOVED lines=14> */
[----:B0-----:R3:W4:Y:S08]  /*0370*/  SYNCS.EXCH.64 URZ, [UR8+0x2a830], UR4 ;  /* 0x02a83004083f75b2 */ /* 0x0017300008000100 */
[----:B------:R3:W0:Y:S01]  /*0380*/  SYNCS.EXCH.64 URZ, [UR8+0x2a840], UR6 ;  /* 0x02a84006083f75b2 */ /* 0x0006220008000100 */
[----:B------:R3:W0:Y:S01]  /*0390*/  SYNCS.EXCH.64 URZ, [UR8+0x2a838], UR4 ;  /* 0x02a83804083f75b2 */ /* 0x0006220008000100 */
[----:B------:R3:W0:Y:S02]  /*03a0*/  SYNCS.EXCH.64 URZ, [UR8+0x2a848], UR6 ;  /* 0x02a84806083f75b2 */ /* 0x0006240008000100 */
[----:B---3--:R-:W-:Y:S01]  /*03b0*/  NOP ;  /* 0x0000000000007918 */ /* 0x008fe20000000000 */
.L_x_440:
[----:B------:R-:W3:Y:S01]  /*03c0*/  SHFL.IDX PT, R3, R2, RZ, 0x1f ;  /* 0x00001fff02037589 */ /* 0x000ee200000e0000 */
[----:B------:R-:W-:Y:S01]  /*03d0*/  NOP ;  /* 0x0000000000007918 */ /* 0x000fe20000000000 */
[----:B---3--:R-:W-:-:S13]  /*03e0*/  ISETP.NE.AND P0, PT, R3, RZ, PT ;  /* 0x000000ff0300720c */ /* 0x008fda0003f05270 */
        /* <DEDUP_REMOVED lines=17> */
[----:B------:R3:W0:Y:S02]  /*0500*/  SYNCS.EXCH.64 URZ, [UR8+0x2a868], UR6 ;  /* 0x02a86806083f75b2 */ /* 0x0006240008000100 */
[----:B---3--:R-:W-:Y:S01]  /*0510*/  NOP ;  /* 0x0000000000007918 */ /* 0x008fe20000000000 */
.L_x_441:
[----:B------:R-:W3:Y:S01]  /*0520*/  SHFL.IDX PT, R3, R2, RZ, 0x1f ;  /* 0x00001fff02037589 */ /* 0x000ee200000e0000 */
[----:B------:R-:W-:Y:S01]  /*0530*/  NOP ;  /* 0x0000000000007918 */ /* 0x000fe20000000000 */
[----:B---3--:R-:W-:-:S13]  /*0540*/  ISETP.NE.AND P0, PT, R3, RZ, PT ;  /* 0x000000ff0300720c */ /* 0x008fda0003f05270 */
        /* <DEDUP_REMOVED lines=13> */
[----:B------:R3:W0:Y:S02]  /*0620*/  SYNCS.EXCH.64 URZ, [UR6+0x2a888], UR4 ;  /* 0x02a88804063f75b2 */ /* 0x0006240008000100 */
[----:B---3--:R-:W-:Y:S01]  /*0630*/  NOP ;  /* 0x0000000000007918 */ /* 0x008fe20000000000 */
.L_x_442:
        /* <DEDUP_REMOVED lines=22> */
.L_x_443:
        /* <DEDUP_REMOVED lines=22> */
.L_x_444:
[----:B0-----:R-:W-:Y:S01]  /*0900*/  UMOV UR4, 0x1 ;  /* 0x0000000100047882 */ /* 0x001fe20000000000 */
[----:B------:R-:W-:Y:S01]  /*0910*/  PLOP3.LUT P0, PT, PT, PT, UP0, 0x80, 0x0 ;  /* 0x000000000000781c */ /* 0x000fe20003f0f008 */
[----:B------:R-:W-:Y:S01]  /*0920*/  USEL UR4, UR4, 0x2, !UP0 ;  /* 0x0000000204047887 */ /* 0x000fe2000c000000 */
[----:B------:R-:W-:Y:S01]  /*0930*/  NOP ;  /* 0x0000000000007918 */ /* 0x000fe20000000000 */
[----:B------:R-:W-:Y:S01]  /*0940*/  ULDC.64 UR60, c[0x0][0x208] ;  /* 0x00008200003c7ab9 */ /* 0x000fe20000000a00 */
[----:B------:R-:W-:Y:S03]  /*0950*/  BSSY B9, `(.L_x_445) ;  /* 0x0001e95000097945 */ /* 0x000fe60003800000 */
[----:B------:R-:W-:-:S05]  /*0960*/  IMAD.U32 R3, RZ, RZ, UR4 ;  /* 0x00000004ff037e24 */ /* 0x000fca000f8e00ff */
[----:B------:R0:W-:Y:S01]  /*0970*/  STL [R1+0x38], R3 ;  /* 0x0000380301007387 */ /* 0x0001e20000100800 */
[----:B-12-4-:R-:W-:Y:S06]  /*0980*/  BAR.SYNC.DEFER_BLOCKING 0x0 ;  /* 0x0000000000007b1d */ /* 0x016fec0000010000 */
[----:B------:R-:W-:Y:S05]  /*0990*/  @!P0 BRA `(.L_x_446) ;  /* 0x0000018000348947 */ /* 0x000fea0003800000 */
.L_x_447:
[----:B------:R-:W-:-:S08]  /*09a0*/  NOP ;  /* 0x0000000000007918 */ /* 0x000fd00000000000 */
[----:B------:R-:W1:Y:S02]  /*09b0*/  USETMAXREG.TRY_ALLOC.CTAPOOL UP0, 0xe8 ;  /* 0x000000e8000079c8 */ /* 0x000e640008000600 */
[----:B-1----:R-:W-:-:S13]  /*09c0*/  PLOP3.LUT P0, PT, PT, PT, UP0, 0x80, 0x0 ;  /* 0x000000000000781c */ /* 0x002fda0003f0f008 */
[----:B------:R-:W-:Y:S05]  /*09d0*/  @!P0 BRA `(.L_x_447) ;  /* 0xfffffffc00f08947 */ /* 0x000fea000383ffff */
[----:B------:R-:W1:Y:S08]  /*09e0*/  S2UR UR4, SR_CgaCtaId ;  /* 0x00000000000479c3 */ /* 0x000e700000008800 */
[----:B------:R-:W-:Y:S06]  /*09f0*/  BAR.ARV 0x8, 0x180 ;  /* 0x0206000000007b1d */ /* 0x000fec0000002000 */
[----:B------:R-:W-:-:S02]  /*0a00*/  MOV R2, 0x400 ;  /* 0x0000040000027802 */ /* 0x000fc40000000f00 */
[----:B------:R-:W-:Y:S01]  /*0a10*/  BAR.SYNC.DEFER_BLOCKING 0x5, 0x180 ;  /* 0x0146000000007b1d */ /* 0x000fe20000010000 */
[----:B-1----:R-:W-:-:S05]  /*0a20*/  IMAD.U32 R181, RZ, RZ, UR4 ;  /* 0x00000004ffb57e24 */ /* 0x002fca000f8e00ff */
[----:B------:R-:W-:Y:S01]  /*0a30*/  ULDC UR4, c[0x0][0xc3c] ;  /* 0x00030f0000047ab9 */ /* 0x000fe20000000800 */
[----:B------:R-:W-:-:S05]  /*0a40*/  LEA R2, R181, R2, 0x18 ;  /* 0x00000002b5027211 */ /* 0x000fca00078ec0ff */
[----:B------:R-:W1:Y:S01]  /*0a50*/  LDS.128 R28, [R2+0x2a8d0] ;  /* 0x02a8d000021c7984 */ /* 0x000e620000000c00 */
[----:B------:R-:W-:Y:S06]  /*0a60*/  BAR.ARV 0x4, 0x180 ;  /* 0x0106000000007b1d */ /* 0x000fec0000002000 */
[----:B-1----:R-:W-:-:S13]  /*0a70*/  ISETP.GE.AND P0, PT, R31, UR4, PT ;  /* 0x000000041f007c0c */ /* 0x002fda000bf06270 */
[----:B------:R-:W-:Y:S05]  /*0a80*/  @P0 BRA `(.L_x_448) ;  /* 0x000001e800040947 */ /* 0x000fea0003800000 */
[----:B0-----:R-:W2:Y:S01]  /*0a90*/  LDL R3, [R1+0x38] ;  /* 0x0000380001037983 */ /* 0x001ea20000100800 */
[----:B------:R-:W-:Y:S01]  /*0aa0*/  VIADD R13, R0, 0xffffff80 ;  /* 0xffffff80000d7836 */ /* 0x000fe20000000000 */
[----:B------:R-:W-:Y:S01]  /*0ab0*/  R2UR UR4, R2 ;  /* 0x00000000020472ca */ /* 0x000fe200000e0000 */
[----:B------:R-:W-:Y:S02]  /*0ac0*/  IMAD.MOV.U32 R12, RZ, RZ, -0x2 ;  /* 0xfffffffeff0c7424 */ /* 0x000fe400078e00ff */
[----:B------:R-:W-:Y:S01]  /*0ad0*/  IMAD.MOV.U32 R189, RZ, RZ, RZ ;  /* 0x000000ffffbd7224 */ /* 0x000fe200078e00ff */
[----:B------:R-:W-:Y:S01]  /*0ae0*/  SHF.R.S32.HI R0, RZ, 0x1f, R13 ;  /* 0x0000001fff007819 */ /* 0x000fe2000001140d */
[----:B------:R-:W-:Y:S02]  /*0af0*/  IMAD.MOV.U32 R18, RZ, RZ, RZ ;  /* 0x000000ffff127224 */ /* 0x000fe400078e00ff */
[----:B------:R-:W-:Y:S01]  /*0b00*/  IMAD.MOV.U32 R166, RZ, RZ, RZ ;  /* 0x000000ffffa67224 */ /* 0x000fe200078e00ff */
[CC--:B------:R-:W-:Y:S01]  /*0b10*/  LEA.HI R4, R0.reuse, R13.reuse, RZ, 0x7 ;  /* 0x0000000d00047211 */ /* 0x0c0fe200078f38ff */
[----:B------:R-:W-:Y:S01]  /*0b20*/  IMAD.MOV.U32 R180, RZ, RZ, RZ ;  /* 0x000000ffffb47224 */ /* 0x000fe200078e00ff */
[----:B------:R-:W-:Y:S01]  /*0b30*/  LEA.HI R9, R0, R13, RZ, 0x2 ;  /* 0x0000000d00097211 */ /* 0x000fe200078f10ff */
[----:B------:R-:W-:Y:S01]  /*0b40*/  IMAD.MOV.U32 R173, RZ, RZ, RZ ;  /* 0x000000ffffad7224 */ /* 0x000fe200078e00ff */
[----:B------:R-:W-:Y:S01]  /*0b50*/  LOP3.LUT R196, R4, 0xffffff80, RZ, 0xc0, !PT ;  /* 0xffffff8004c47812 */ /* 0x000fe200078ec0ff */
[----:B------:R-:W-:Y:S01]  /*0b60*/  UIADD3 UR4, UR4, 0xc400, URZ ;  /* 0x0000c40004047890 */ /* 0x000fe2000fffe03f */
[----:B------:R-:W-:-:S02]  /*0b70*/  LOP3.LUT R191, R9, 0xfffffffc, RZ, 0xc0, !PT ;  /* 0xfffffffc09bf7812 */ /* 0x000fc400078ec0ff */
[----:B------:R-:W-:Y:S01]  /*0b80*/  SHF.R.S32.HI R165, RZ, 0x2, R9 ;  /* 0x00000002ffa57819 */ /* 0x000fe20000011409 */
[C---:B------:R-:W-:Y:S01]  /*0b90*/  IMAD.IADD R196, R13.reuse, 0x1, -R196 ;  /* 0x000000010dc47824 */ /* 0x040fe200078e0ac4 */
[----:B------:R-:W-:Y:S01]  /*0ba0*/  SHF.R.S32.HI R225, RZ, 0x7, R4 ;  /* 0x00000007ffe17819 */ /* 0x000fe20000011404 */
[----:B------:R-:W-:Y:S02]  /*0bb0*/  IMAD.IADD R191, R13, 0x1, -R191 ;  /* 0x000000010dbf7824 */ /* 0x000fe400078e0abf */
[----:B------:R-:W-:Y:S01]  /*0bc0*/  VIADD R224, R165, 0x40 ;  /* 0x00000040a5e07836 */ /* 0x000fe20000000000 */
[----:B------:R-:W-:Y:S01]  /*0bd0*/  SHF.R.S32.HI R7, RZ, 0x1f, R196 ;  /* 0x0000001fff077819 */ /* 0x000fe200000114c4 */
[C---:B------:R-:W-:Y:S01]  /*0be0*/  IMAD.SHL.U32 R16, R191.reuse, 0x8, RZ ;  /* 0x00000008bf107824 */ /* 0x040fe200078e00ff */
[----:B------:R-:W-:Y:S01]  /*0bf0*/  SHF.L.U32 R160, R191, 0x2, RZ ;  /* 0x00000002bfa07819 */ /* 0x000fe200000006ff */
[----:B------:R-:W-:Y:S01]  /*0c00*/  IMAD.SHL.U32 R167, R224, 0x40, RZ ;  /* 0x00000040e0a77824 */ /* 0x000fe200078e00ff */
[CC--:B------:R-:W-:Y:S01]  /*0c10*/  LEA.HI R8, R7.reuse, R196.reuse, RZ, 0x2 ;  /* 0x000000c407087211 */ /* 0x0c0fe200078f10ff */
[----:B------:R-:W-:Y:S01]  /*0c20*/  VIADD R19, R16, 0x60 ;  /* 0x0000006010137836 */ /* 0x000fe20000000000 */
[----:B------:R-:W-:Y:S01]  /*0c30*/  LEA.HI R7, R7, R196, RZ, 0x5 ;  /* 0x000000c407077211 */ /* 0x000fe200078f28ff */
[----:B------:R-:W-:Y:S01]  /*0c40*/  VIADD R170, R160, 0x40 ;  /* 0x00000040a0aa7836 */ /* 0x000fe20000000000 */
[----:B------:R-:W-:Y:S01]  /*0c50*/  LEA.HI R4, R4, R225, RZ, 0x1 ;  /* 0x000000e104047211 */ /* 0x000fe200078f08ff */
[C---:B------:R-:W-:Y:S01]  /*0c60*/  VIADD R168, R160.reuse, 0x20 ;  /* 0x00000020a0a87836 */ /* 0x040fe20000000000 */
[----:B------:R-:W-:Y:S01]  /*0c70*/  SHF.R.S32.HI R7, RZ, 0x5, R7 ;  /* 0x00000005ff077819 */ /* 0x000fe20000011407 */
[----:B------:R-:W-:Y:S01]  /*0c80*/  VIADD R169, R160, 0x10 ;  /* 0x00000010a0a97836 */ /* 0x000fe20000000000 */
[----:B------:R-:W-:Y:S01]  /*0c90*/  LOP3.LUT R4, R4, 0x3fffffe, RZ, 0xc0, !PT ;  /* 0x03fffffe04047812 */ /* 0x000fe200078ec0ff */
[C---:B------:R-:W-:Y:S01]  /*0ca0*/  IMAD.IADD R10, R160.reuse, 0x1, R168 ;  /* 0x00000001a00a7824 */ /* 0x040fe200078e02a8 */
[----:B------:R-:W-:Y:S01]  /*0cb0*/  LOP3.LUT R167, R167, 0x1c0, RZ, 0xc0, !PT ;  /* 0x000001c0a7a77812 */ /* 0x000fe200078ec0ff */
[----:B------:R-:W-:Y:S01]  /*0cc0*/  VIADD R171, R160, 0x30 ;  /* 0x00000030a0ab7836 */ /* 0x000fe20000000000 */
[----:B------:R-:W-:Y:S01]  /*0cd0*/  IADD3 R23, R16, 0xa0, RZ ;  /* 0x000000a010177810 */ /* 0x000fe20007ffe0ff */
[----:B------:R-:W-:Y:S01]  /*0ce0*/  IMAD.IADD R4, R225, 0x1, -R4 ;  /* 0x00000001e1047824 */ /* 0x000fe200078e0a04 */
[----:B------:R-:W-:Y:S01]  /*0cf0*/  SHF.R.S32.HI R11, RZ, 0x1f, R10 ;  /* 0x0000001fff0b7819 */ /* 0x000fe2000001140a */
[----:B------:R-:W-:Y:S01]  /*0d00*/  VIADD R172, R160, 0x50 ;  /* 0x00000050a0ac7836 */ /* 0x000fe20000000000 */
[----:B------:R-:W-:Y:S01]  /*0d10*/  SHF.R.U32.HI R223, RZ, 0x3, R167 ;  /* 0x00000003ffdf7819 */ /* 0x000fe200000116a7 */
[----:B------:R-:W-:Y:S01]  /*0d20*/  VIADD R22, R16, 0x80 ;  /* 0x0000008010167836 */ /* 0x000fe20000000000 */
[-C--:B------:R-:W-:Y:S01]  /*0d30*/  LEA.HI R162, R11, R10.reuse, RZ, 0x3 ;  /* 0x0000000a0ba27211 */ /* 0x080fe200078f18ff */
[----:B------:R-:W-:Y:S01]  /*0d40*/  IMAD.SHL.U32 R198, R169, 0x2, RZ ;  /* 0x00000002a9c67824 */ /* 0x000fe200078e00ff */
[----:B------:R-:W-:Y:S01]  /*0d50*/  LEA.HI R10, R11, R10, RZ, 0x6 ;  /* 0x0000000a0b0a7211 */ /* 0x000fe200078f30ff */
[----:B------:R-:W-:Y:S01]  /*0d60*/  IMAD.SHL.U32 R200, R168, 0x2, RZ ;  /* 0x00000002a8c87824 */ /* 0x000fe200078e00ff */
[----:B------:R-:W-:Y:S01]  /*0d70*/  SHF.R.S32.HI R199, RZ, 0x1f, R168 ;  /* 0x0000001fffc77819 */ /* 0x000fe200000114a8 */
[----:B------:R-:W-:Y:S01]  /*0d80*/  IMAD.SHL.U32 R202, R171, 0x2, RZ ;  /* 0x00000002abca7824 */ /* 0x000fe200078e00ff */
[----:B------:R-:W-:Y:S01]  /*0d90*/  SHF.R.S32.HI R17, RZ, 0x1f, R16 ;  /* 0x0000001fff117819 */ /* 0x000fe20000011410 */
[----:B------:R-:W-:Y:S01]  /*0da0*/  IMAD.SHL.U32 R10, R10, 0x80, RZ ;  /* 0x000000800a0a7824 */ /* 0x000fe200078e00ff */
[----:B------:R-:W-:Y:S01]  /*0db0*/  SHF.R.S32.HI R164, RZ, 0x1f, R19 ;  /* 0x0000001fffa47819 */ /* 0x000fe20000011413 */
[----:B------:R-:W-:Y:S01]  /*0dc0*/  IMAD.SHL.U32 R215, R170, 0x2, RZ ;  /* 0x00000002aad77824 */ /* 0x000fe200078e00ff */
[----:B------:R-:W-:Y:S01]  /*0dd0*/  SHF.R.S32.HI R175, RZ, 0x1f, R22 ;  /* 0x0000001fffaf7819 */ /* 0x000fe20000011416 */
[----:B------:R-:W-:Y:S01]  /*0de0*/  IMAD.SHL.U32 R217, R172, 0x2, RZ ;  /* 0x00000002acd97824 */ /* 0x000fe200078e00ff */
[----:B------:R-:W-:-:S02]  /*0df0*/  LOP3.LUT R10, R10, 0xffffe000, RZ, 0xc0, !PT ;  /* 0xffffe0000a0a7812 */ /* 0x000fc400078ec0ff */
[----:B------:R-:W-:Y:S02]  /*0e00*/  SHF.R.S32.HI R174, RZ, 0x1f, R23 ;  /* 0x0000001fffae7819 */ /* 0x000fe40000011417 */
[----:B------:R-:W-:Y:S02]  /*0e10*/  SHF.L.U64.HI R199, R168, 0x1, R199 ;  /* 0x00000001a8c77819 */ /* 0x000fe400000102c7 */
[----:B--2---:R-:W-:Y:S02]  /*0e20*/  R2UR UR5, R3 ;  /* 0x00000000030572ca */ /* 0x004fe400000e0000 */
[----:B------:R-:W-:-:S04]  /*0e30*/  LEA.HI R3, R0, R13, RZ, 0x4 ;  /* 0x0000000d00037211 */ /* 0x000fc800078f20ff */
[----:B------:R-:W-:-:S04]  /*0e40*/  SHF.R.S32.HI R6, RZ, 0x4, R3 ;  /* 0x00000004ff067819 */ /* 0x000fc80000011403 */
[C---:B------:R-:W-:Y:S02]  /*0e50*/  LEA.HI R5, R3.reuse, R6, RZ, 0x1 ;  /* 0x0000000603057211 */ /* 0x040fe400078f08ff */
[----:B------:R-:W-:Y:S01]  /*0e60*/  LOP3.LUT R3, R3, 0x3fffff0, RZ, 0xc0, !PT ;  /* 0x03fffff003037812 */ /* 0x000fe200078ec0ff */
[----:B------:R-:W-:Y:S01]  /*0e70*/  ULOP3.LUT UR5, UR5, 0x1, URZ, 0xfc, !UPT ;  /* 0x0000000105057892 */ /* 0x000fe2000f8efc3f */
[----:B------:R-:W-:-:S03]  /*0e80*/  LOP3.LUT R5, R5, 0x1ffffffe, RZ, 0xc0, !PT ;  /* 0x1ffffffe05057812 */ /* 0x000fc600078ec0ff */
[----:B------:R-:W-:Y:S02]  /*0e90*/  IMAD.IADD R3, R13, 0x1, -R3 ;  /* 0x000000010d037824 */ /* 0x000fe400078e0a03 */
[----:B------:R-:W-:Y:S01]  /*0ea0*/  IMAD.IADD R6, R6, 0x1, -R5 ;  /* 0x0000000106067824 */ /* 0x000fe200078e0a05 */
[CC--:B------:R-:W-:Y:S02]  /*0eb0*/  LEA.HI R5, R0.reuse, R13.reuse, RZ, 0x5 ;  /* 0x0000000d00057211 */ /* 0x0c0fe400078f28ff */
[----:B------:R-:W-:Y:S02]  /*0ec0*/  LEA.HI R0, R0, R13, RZ, 0x3 ;  /* 0x0000000d00007211 */ /* 0x000fe400078f18ff */
[----:B------:R-:W-:Y:S02]  /*0ed0*/  SHF.R.S32.HI R178, RZ, 0x5, R5 ;  /* 0x00000005ffb27819 */ /* 0x000fe40000011405 */
[----:B------:R-:W-:Y:S02]  /*0ee0*/  LOP3.LUT R5, R8, 0x7ffffffc, RZ, 0xc0, !PT ;  /* 0x7ffffffc08057812 */ /* 0x000fe400078ec0ff */
[----:B------:R-:W-:Y:S01]  /*0ef0*/  LOP3.LUT R184, R0, 0xfffffff8, RZ, 0xc0, !PT ;  /* 0xfffffff800b87812 */ /* 0x000fe200078ec0ff */
[C---:B------:R-:W-:Y:S01]  /*0f00*/  IMAD R3, R178.reuse, 0x10, R3 ;  /* 0x00000010b2037824 */ /* 0x040fe200078e0203 */
[----:B------:R-:W-:Y:S01]  /*0f10*/  SHF.L.U32 R178, R178, 0x9, RZ ;  /* 0x00000009b2b27819 */ /* 0x000fe200000006ff */
[----:B------:R-:W-:Y:S01]  /*0f20*/  IMAD.IADD R5, R196, 0x1, -R5 ;  /* 0x00000001c4057824 */ /* 0x000fe200078e0a05 */
[----:B------:R-:W-:Y:S01]  /*0f30*/  SHF.R.S32.HI R192, RZ, 0x3, R0 ;  /* 0x00000003ffc07819 */ /* 0x000fe20000011400 */
[----:B------:R-:W-:Y:S01]  /*0f40*/  IMAD R229, R3, 0x8, R6 ;  /* 0x0000000803e57824 */ /* 0x000fe200078e0206 */
[--C-:B------:R-:W-:Y:S01]  /*0f50*/  SHF.R.S32.HI R3, RZ, 0x2, R8.reuse ;  /* 0x00000002ff037819 */ /* 0x100fe20000011408 */
[----:B------:R-:W-:Y:S01]  /*0f60*/  IMAD R227, R5, R12, 0x60 ;  /* 0x0000006005e37424 */ /* 0x000fe200078e020c */
[----:B------:R-:W-:Y:S01]  /*0f70*/  SHF.R.S32.HI R8, RZ, 0x1f, R8 ;  /* 0x0000001fff087819 */ /* 0x000fe20000011408 */
[----:B------:R-:W-:Y:S01]  /*0f80*/  IMAD.IADD R5, R160, 0x1, R170 ;  /* 0x00000001a0057824 */ /* 0x000fe200078e02aa */
[----:B------:R-:W-:Y:S01]  /*0f90*/  IADD3 R184, R13, -R184, RZ ;  /* 0x800000b80db87210 */ /* 0x000fe20007ffe0ff */
[----:B------:R-:W-:Y:S01]  /*0fa0*/  IMAD.U32 R0, RZ, RZ, UR4 ;  /* 0x00000004ff007e24 */ /* 0x000fe2000f8e00ff */
[----:B------:R-:W-:Y:S01]  /*0fb0*/  LEA.HI R8, R8, R3, RZ, 0x3 ;  /* 0x0000000308087211 */ /* 0x000fe200078f18ff */
[----:B------:R-:W-:Y:S01]  /*0fc0*/  IMAD.SHL.U32 R229, R229, 0x8, RZ ;  /* 0x00000008e5e57824 */ /* 0x000fe200078e00ff */
[----:B------:R-:W-:Y:S01]  /*0fd0*/  SHF.R.S32.HI R6, RZ, 0x1f, R5 ;  /* 0x0000001fff067819 */ /* 0x000fe20000011405 */
[----:B------:R-:W-:Y:S01]  /*0fe0*/  IMAD.SHL.U32 R182, R184, 0x8, RZ ;  /* 0x00000008b8b67824 */ /* 0x000fe200078e00ff */
[----:B------:R-:W-:-:S02]  /*0ff0*/  LOP3.LUT R8, R8, 0xfffffff8, RZ, 0xc0, !PT ;  /* 0xfffffff808087812 */ /* 0x000fc400078ec0ff */
[-C--:B------:R-:W-:Y:S01]  /*1000*/  LEA.HI R163, R6, R5.reuse, RZ, 0x3 ;  /* 0x0000000506a37211 */ /* 0x080fe200078f18ff */
[----:B------:R-:W-:Y:S01]  /*1010*/  VIADD R183, R182, 0x40 ;  /* 0x00000040b6b77836 */ /* 0x000fe20000000000 */
[----:B------:R-:W-:Y:S02]  /*1020*/  LEA.HI R5, R6, R5, RZ, 0x6 ;  /* 0x0000000506057211 */ /* 0x000fe400078f30ff */
[----:B------:R-:W-:Y:S02]  /*1030*/  SHF.R.S32.HI R6, RZ, 0x1f, R9 ;  /* 0x0000001fff067819 */ /* 0x000fe40000011409 */
[----:B------:R-:W-:Y:S01]  /*1040*/  IADD3 R8, R3, -R8, RZ ;  /* 0x8000000803087210 */ /* 0x000fe20007ffe0ff */
[----:B------:R-:W-:Y:S01]  /*1050*/  IMAD.SHL.U32 R5, R5, 0x80, RZ ;  /* 0x0000008005057824 */ /* 0x000fe200078e00ff */
[----:B------:R-:W-:Y:S02]  /*1060*/  LEA.HI R6, R6, R165, RZ, 0x3 ;  /* 0x000000a506067211 */ /* 0x000fe400078f18ff */
[----:B------:R-:W-:Y:S01]  /*1070*/  SHF.R.S32.HI R3, RZ, 0x1f, R224 ;  /* 0x0000001fff037819 */ /* 0x000fe200000114e0 */
[----:B------:R-:W-:Y:S01]  /*1080*/  IMAD R7, R7, 0x10, R8 ;  /* 0x0000001007077824 */ /* 0x000fe200078e0208 */
[----:B------:R-:W-:-:S02]  /*1090*/  LOP3.LUT R6, R6, 0xfffffff8, RZ, 0xc0, !PT ;  /* 0xfffffff806067812 */ /* 0x000fc400078ec0ff */
[----:B------:R-:W-:Y:S01]  /*10a0*/  LEA.HI R3, R3, R224, RZ, 0x3 ;  /* 0x000000e003037211 */ /* 0x000fe200078f18ff */
[----:B------:R-:W-:Y:S01]  /*10b0*/  IMAD R226, R4, 0x40, R7 ;  /* 0x0000004004e27824 */ /* 0x000fe200078e0207 */
[----:B------:R-:W-:Y:S01]  /*10c0*/  LOP3.LUT R8, R167, 0x38, R162, 0xf8, !PT ;  /* 0x00000038a7087812 */ /* 0x000fe200078ef8a2 */
[----:B------:R-:W-:Y:S01]  /*10d0*/  IMAD.IADD R195, R165, 0x1, -R6 ;  /* 0x00000001a5c37824 */ /* 0x000fe200078e0a06 */
[----:B------:R-:W-:Y:S01]  /*10e0*/  LOP3.LUT R12, R167, 0x38, R163, 0xf8, !PT ;  /* 0x00000038a70c7812 */ /* 0x000fe200078ef8a3 */
[----:B------:R-:W-:Y:S01]  /*10f0*/  IMAD.SHL.U32 R3, R3, 0x40, RZ ;  /* 0x0000004003037824 */ /* 0x000fe200078e00ff */
[----:B------:R-:W-:Y:S01]  /*1100*/  LOP3.LUT R5, R5, 0xffffe000, RZ, 0xc0, !PT ;  /* 0xffffe00005057812 */ /* 0x000fe200078ec0ff */
[----:B------:R-:W-:Y:S01]  /*1110*/  IMAD.SHL.U32 R176, R195, 0x40, RZ ;  /* 0x00000040c3b07824 */ /* 0x000fe200078e00ff */
[----:B------:R-:W-:Y:S02]  /*1120*/  LOP3.LUT R8, R8, R223, RZ, 0x3c, !PT ;  /* 0x000000df08087212 */ /* 0x000fe400078e3cff */
[----:B------:R-:W-:-:S02]  /*1130*/  LOP3.LUT R179, R3, 0xfffffe00, RZ, 0xc0, !PT ;  /* 0xfffffe0003b37812 */ /* 0x000fc400078ec0ff */
[----:B------:R-:W-:Y:S02]  /*1140*/  LOP3.LUT R176, R176, 0x1c0, RZ, 0xc0, !PT ;  /* 0x000001c0b0b07812 */ /* 0x000fe400078ec0ff */
[----:B------:R-:W-:Y:S02]  /*1150*/  LOP3.LUT R12, R12, R223, RZ, 0x3c, !PT ;  /* 0x000000df0c0c7212 */ /* 0x000fe400078e3cff */
[----:B------:R-:W-:Y:S02]  /*1160*/  SHF.R.U32.HI R177, RZ, 0x3, R176 ;  /* 0x00000003ffb17819 */ /* 0x000fe400000116b0 */
[C---:B------:R-:W-:Y:S02]  /*1170*/  LOP3.LUT R4, R176.reuse, 0x38, R162, 0xf8, !PT ;  /* 0x00000038b0047812 */ /* 0x040fe400078ef8a2 */
[----:B------:R-:W-:Y:S02]  /*1180*/  LOP3.LUT R6, R176, 0x38, R163, 0xf8, !PT ;  /* 0x00000038b0067812 */ /* 0x000fe400078ef8a3 */
[----:B------:R-:W-:-:S02]  /*1190*/  LOP3.LUT R3, R4, R177, RZ, 0x3c, !PT ;  /* 0x000000b104037212 */ /* 0x000fc400078e3cff */
[----:B------:R-:W-:Y:S02]  /*11a0*/  LOP3.LUT R6, R6, R177, RZ, 0x3c, !PT ;  /* 0x000000b106067212 */ /* 0x000fe400078e3cff */
[-CC-:B------:R-:W-:Y:S01]  /*11b0*/  IADD3 R222, R3, R10.reuse, R178.reuse ;  /* 0x0000000a03de7210 */ /* 0x180fe20007ffe0b2 */
[----:B------:R-:W-:Y:S01]  /*11c0*/  IMAD.U32 R3, RZ, RZ, UR5 ;  /* 0x00000005ff037e24 */ /* 0x000fe2000f8e00ff */
[--C-:B------:R-:W-:Y:S02]  /*11d0*/  IADD3 R8, R8, R10, R179.reuse ;  /* 0x0000000a08087210 */ /* 0x100fe40007ffe0b3 */
[-C--:B------:R-:W-:Y:S02]  /*11e0*/  IADD3 R6, R6, R5.reuse, R178 ;  /* 0x0000000506067210 */ /* 0x080fe40007ffe0b2 */
[----:B------:R0:W-:Y:S01]  /*11f0*/  STL [R1+0x30], R3 ;  /* 0x0000300301007387 */ /* 0x0001e20000100800 */
[----:B------:R-:W-:Y:S02]  /*1200*/  IADD3 R12, R12, R5, R179 ;  /* 0x000000050c0c7210 */ /* 0x000fe40007ffe0b3 */
[----:B------:R-:W-:Y:S01]  /*1210*/  SHF.R.S32.HI R4, RZ, 0x1f, R182 ;  /* 0x0000001fff047819 */ /* 0x000fe200000114b6 */
[----:B------:R1:W-:Y:S01]  /*1220*/  STL [R1+0x34], R0 ;  /* 0x0000340001007387 */ /* 0x0003e20000100800 */
[----:B------:R-:W-:-:S02]  /*1230*/  SHF.R.S32.HI R4, RZ, 0x1f, R169 ;  /* 0x0000001fff047819 */ /* 0x000fc400000114a9 */
[----:B------:R-:W-:Y:S02]  /*1240*/  SHF.R.S32.HI R10, RZ, 0x1f, R171 ;  /* 0x0000001fff0a7819 */ /* 0x000fe400000114ab */
[----:B------:R-:W-:Y:S02]  /*1250*/  SHF.R.S32.HI R5, RZ, 0x1f, R170 ;  /* 0x0000001fff057819 */ /* 0x000fe400000114aa */
[----:B0-----:R-:W-:Y:S02]  /*1260*/  LEA.HI R3, R191, R191, RZ, 0x1 ;  /* 0x000000bfbf037211 */ /* 0x001fe400078f08ff */
[----:B------:R-:W-:Y:S02]  /*1270*/  SHF.R.S32.HI R7, RZ, 0x1f, R172 ;  /* 0x0000001fff077819 */ /* 0x000fe400000114ac */
[----:B-1----:R-:W-:Y:S02]  /*1280*/  LOP3.LUT R0, R3, 0x1ffffffe, RZ, 0xc0, !PT ;  /* 0x1ffffffe03007812 */ /* 0x002fe400078ec0ff */
[----:B------:R-:W-:-:S02]  /*1290*/  SHF.R.S32.HI R9, RZ, 0x1f, R183 ;  /* 0x0000001fff097819 */ /* 0x000fc400000114b7 */
[----:B------:R-:W-:Y:S01]  /*12a0*/  SHF.L.U64.HI R197, R169, 0x1, R4 ;  /* 0x00000001a9c57819 */ /* 0x000fe20000010204 */
[----:B------:R-:W-:Y:S01]  /*12b0*/  IMAD.IADD R3, R191, 0x1, -R0 ;  /* 0x00000001bf037824 */ /* 0x000fe200078e0a00 */
[----:B------:R-:W-:Y:S02]  /*12c0*/  LOP3.LUT R0, R167, 0x38, R16, 0xf8, !PT ;  /* 0x00000038a7007812 */ /* 0x000fe400078ef810 */
[----:B------:R-:W-:Y:S02]  /*12d0*/  SHF.L.U64.HI R201, R171, 0x1, R10 ;  /* 0x00000001abc97819 */ /* 0x000fe4000001020a */
[----:B------:R-:W-:Y:S02]  /*12e0*/  LOP3.LUT R0, R179, R0, R223, 0xf6, !PT ;  /* 0x00000000b3007212 */ /* 0x000fe400078ef6df */
[----:B------:R-:W-:Y:S02]  /*12f0*/  SHF.L.U64.HI R214, R170, 0x1, R5 ;  /* 0x00000001aad67819 */ /* 0x000fe40000010205 */
[----:B------:R-:W-:-:S02]  /*1300*/  SHF.L.U64.HI R216, R172, 0x1, R7 ;  /* 0x00000001acd87819 */ /* 0x000fc40000010207 */
[----:B------:R-:W-:Y:S02]  /*1310*/  SHF.R.S32.HI R162, RZ, 0x3, R162 ;  /* 0x00000003ffa27819 */ /* 0x000fe400000114a2 */
[----:B------:R-:W-:Y:S02]  /*1320*/  SHF.R.S32.HI R163, RZ, 0x3, R163 ;  /* 0x00000003ffa37819 */ /* 0x000fe400000114a3 */
[----:B------:R-:W-:Y:S02]  /*1330*/  LEA R221, R0, UR4, 0x1 ;  /* 0x0000000400dd7c11 */ /* 0x000fe4000f8e08ff */
[----:B------:R-:W-:Y:S02]  /*1340*/  LEA R222, R222, UR4, 0x1 ;  /* 0x00000004dede7c11 */ /* 0x000fe4000f8e08ff */
[----:B------:R-:W-:Y:S02]  /*1350*/  LEA R219, R8, UR4, 0x1 ;  /* 0x0000000408db7c11 */ /* 0x000fe4000f8e08ff */
[----:B------:R-:W-:-:S02]  /*1360*/  LEA R220, R6, UR4, 0x1 ;  /* 0x0000000406dc7c11 */ /* 0x000fc4000f8e08ff */
[----:B------:R-:W-:Y:S02]  /*1370*/  LEA R218, R12, UR4, 0x1 ;  /* 0x000000040cda7c11 */ /* 0x000fe4000f8e08ff */
[----:B------:R-:W-:-:S07]  /*1380*/  LEA R228, R3, R226, 0x3 ;  /* 0x000000e203e47211 */ /* 0x000fce00078e18ff */
.L_x_663:
[----:B0--3--:R-:W0:Y:S01]  /*1390*/  LDC.64 R4, c[0x0][0xc88] ;  /* 0x00032200ff047b82 */ /* 0x009e220000000a00 */
[----:B------:R-:W-:Y:S01]  /*13a0*/  ULDC.64 UR4, c[0x0][0xa28] ;  /* 0x00028a0000047ab9 */ /* 0x000fe20000000a00 */
[----:B------:R-:W-:Y:S01]  /*13b0*/  ULDC.64 UR8, c[0x0][0xa18] ;  /* 0x0002860000087ab9 */ /* 0x000fe20000000a00 */
[----:B------:R-:W-:Y:S01]  /*13c0*/  ULDC.64 UR6, c[0x0][0xa08] ;  /* 0x0002820000067ab9 */ /* 0x000fe20000000a00 */
[----:B0-----:R-:W-:-:S05]  /*13d0*/  IMAD.WIDE R4, R31, 0x4, R4 ;  /* 0x000000041f047825 */ /* 0x001fca00078e0204 */
[----:B--2---:R-:W2:Y:S01]  /*13e0*/  LDG.E R188, desc[UR60][R4.64] ;  /* 0x0000003c04bc7981 */ /* 0x004ea2000c1e1900 */
[----:B------:R-:W-:Y:S01]  /*13f0*/  ISETP.NE.U32.AND P2, PT, RZ, UR4, PT ;  /* 0x00000004ff007c0c */ /* 0x000fe2000bf45070 */
[----:B------:R-:W-:Y:S01]  /*1400*/  IMAD.MOV.U32 R3, RZ, RZ, RZ ;  /* 0x000000ffff037224 */ /* 0x000fe200078e00ff */
[----:B------:R-:W-:Y:S01]  /*1410*/  ISETP.NE.U32.AND P1, PT, RZ, UR8, PT ;  /* 0x00000008ff007c0c */ /* 0x000fe2000bf25070 */
[----:B------:R-:W-:Y:S01]  /*1420*/  IMAD.MOV.U32 R133, RZ, RZ, RZ ;  /* 0x000000ffff857224 */ /* 0x000fe200078e00ff */
[----:B------:R-:W-:Y:S02]  /*1430*/  ISETP.NE.AND.EX P2, PT, RZ, UR5, PT, P2 ;  /* 0x00000005ff007c0c */ /* 0x000fe4000bf45320 */
[----:B------:R-:W-:Y:S02]  /*1440*/  ISETP.NE.AND.EX P1, PT, RZ, UR9, PT, P1 ;  /* 0x00000009ff007c0c */ /* 0x000fe4000bf25310 */
[----:B------:R-:W-:-:S04]  /*1450*/  ISETP.NE.U32.AND P0, PT, RZ, UR6, PT ;  /* 0x00000006ff007c0c */ /* 0x000fc8000bf05070 */
[----:B------:R-:W-:Y:S02]  /*1460*/  ISETP.NE.AND.EX P0, PT, RZ, UR7, PT, P0 ;  /* 0x00000007ff007c0c */ /* 0x000fe4000bf05300 */
[----:B--2---:R-:W-:Y:S01]  /*1470*/  SHF.R.S32.HI R193, RZ, 0x1f, R188 ;  /* 0x0000001fffc17819 */ /* 0x004fe200000114bc */
[C---:B------:R-:W-:Y:S02]  /*1480*/  IMAD.SHL.U32 R186, R188.reuse, 0x4, RZ ;  /* 0x00000004bcba7824 */ /* 0x040fe400078e00ff */
[C---:B------:R-:W-:Y:S02]  /*1490*/  @P2 LEA R4, P3, R188.reuse, UR4, 0x2 ;  /* 0x00000004bc042c11 */ /* 0x040fe4000f8610ff */
[C-C-:B------:R-:W-:Y:S02]  /*14a0*/  SHF.L.U64.HI R187, R188.reuse, 0x2, R193.reuse ;  /* 0x00000002bcbb7819 */ /* 0x140fe400000102c1 */
[----:B------:R-:W-:Y:S01]  /*14b0*/  @P2 LEA.HI.X R5, R188, UR5, R193, 0x2, P3 ;  /* 0x00000005bc052c11 */ /* 0x000fe200098f14c1 */
[----:B------:R-:W-:Y:S01]  /*14c0*/  ULDC UR4, c[0x0][0x288] ;  /* 0x0000a20000047ab9 */ /* 0x000fe20000000800 */
[----:B------:R-:W-:-:S03]  /*14d0*/  IADD3 R8, P4, R186, UR6, RZ ;  /* 0x00000006ba087c10 */ /* 0x000fc6000ff9e0ff */
[----:B------:R0:W5:Y:S01]  /*14e0*/  @P2 LDG.E R3, desc[UR60][R4.64] ;  /* 0x0000003c04032981 */ /* 0x000162000c1e1900 */
[----:B------:R-:W-:Y:S01]  /*14f0*/  @P1 IADD3 R6, P2, R186, UR8, RZ ;  /* 0x00000008ba061c10 */ /* 0x000fe2000ff5e0ff */
[----:B------:R-:W-:Y:S01]  /*1500*/  IMAD.U32 R146, RZ, RZ, UR4 ;  /* 0x00000004ff927e24 */ /* 0x000fe2000f8e00ff */
[C---:B------:R-:W-:Y:S01]  /*1510*/  IADD3.X R9, R187.reuse, UR7, RZ, P4, !PT ;  /* 0x00000007bb097c10 */ /* 0x040fe2000a7fe4ff */
[----:B------:R-:W-:Y:S01]  /*1520*/  ULDC.64 UR4, c[0x0][0x418] ;  /* 0x0001060000047ab9 */ /* 0x000fe20000000a00 */
[----:B------:R-:W-:-:S03]  /*1530*/  @P1 IADD3.X R7, R187, UR9, RZ, P2, !PT ;  /* 0x00000009bb071c10 */ /* 0x000fc600097fe4ff */
[----:B------:R0:W5:Y:S01]  /*1540*/  @P0 LDG.E R133, desc[UR60][R8.64] ;  /* 0x0000003c08850981 */ /* 0x000162000c1e1900 */
[----:B------:R-:W-:Y:S01]  /*1550*/  UISETP.NE.U32.AND UP0, UPT, UR4, URZ, UPT ;  /* 0x0000003f0400728c */ /* 0x000fe2000bf05070 */
[----:B------:R-:W-:Y:S02]  /*1560*/  ULDC.64 UR8, c[0x0][0xa20] ;  /* 0x0002880000087ab9 */ /* 0x000fe40000000a00 */
[----:B------:R0:W5:Y:S01]  /*1570*/  @P1 LDG.E R146, desc[UR60][R6.64] ;  /* 0x0000003c06921981 */ /* 0x000162000c1e1900 */
[----:B------:R-:W-:Y:S01]  /*1580*/  UISETP.NE.AND.EX UP0, UPT, UR5, URZ, UPT, UP0 ;  /* 0x0000003f0500728c */ /* 0x000fe2000bf05300 */
[----:B------:R-:W-:Y:S01]  /*1590*/  ULDC UR4, c[0x0][0x424] ;  /* 0x0001090000047ab9 */ /* 0x000fe20000000800 */
[----:B------:R-:W-:Y:S02]  /*15a0*/  ISETP.NE.U32.AND P2, PT, RZ, UR8, PT ;  /* 0x00000008ff007c0c */ /* 0x000fe4000bf45070 */
[----:B------:R-:W-:Y:S01]  /*15b0*/  USEL UR4, UR4, 0x1, UP0 ;  /* 0x0000000104047887 */ /* 0x000fe20008000000 */
[----:B------:R-:W-:Y:S01]  /*15c0*/  ULDC UR5, c[0x0][0x2f0] ;  /* 0x0000bc0000057ab9 */ /* 0x000fe20000000800 */
[----:B------:R-:W-:-:S02]  /*15d0*/  ISETP.NE.AND.EX P2, PT, RZ, UR9, PT, P2 ;  /* 0x00000009ff007c0c */ /* 0x000fc4000bf45320 */
[----:B------:R-:W-:-:S03]  /*15e0*/  UIMAD UR4, UR4, UR5, URZ ;  /* 0x00000005040472a4 */ /* 0x000fc6000f8e023f */
[----:B------:R-:W-:Y:S01]  /*15f0*/  ULDC UR5, c[0x0][0x348] ;  /* 0x0000d20000057ab9 */ /* 0x000fe20000000800 */
[----:B------:R-:W-:Y:S02]  /*1600*/  IMAD.MOV.U32 R190, RZ, RZ, R29 ;  /* 0x000000ffffbe7224 */ /* 0x000fe400078e001d */
[----:B------:R-:W-:Y:S02]  /*1610*/  IMAD.MOV.U32 R185, RZ, RZ, R30 ;  /* 0x000000ffffb97224 */ /* 0x000fe400078e001e */
[----:B------:R-:W-:Y:S01]  /*1620*/  IMAD.MOV.U32 R102, RZ, RZ, R188 ;  /* 0x000000ffff667224 */ /* 0x000fe200078e00bc */
[----:B0---4-:R-:W-:Y:S06]  /*1630*/  @P1 BRA `(.L_x_449) ;  /* 0x0000000000241947 */ /* 0x011fec0003800000 */
[----:B------:R-:W-:Y:S02]  /*1640*/  ULDC.64 UR6, c[0x0][0xa00] ;  /* 0x0002800000067ab9 */ /* 0x000fe40000000a00 */
[----:B------:R-:W-:-:S04]  /*1650*/  ISETP.NE.U32.AND P1, PT, RZ, UR6, PT ;  /* 0x00000006ff007c0c */ /* 0x000fc8000bf25070 */
[----:B------:R-:W-:-:S13]  /*1660*/  ISETP.NE.AND.EX P1, PT, RZ, UR7, PT, P1 ;  /* 0x00000007ff007c0c */ /* 0x000fda000bf25310 */
[----:B------:R-:W-:Y:S05]  /*1670*/  @!P1 BRA `(.L_x_449) ;  /* 0x0000000000149947 */ /* 0x000fea0003800000 */
[----:B------:R-:W0:Y:S02]  /*1680*/  LDC.64 R4, c[0x0][0xa00] ;  /* 0x00028000ff047b82 */ /* 0x000e240000000a00 */
[----:B0-----:R-:W-:-:S05]  /*1690*/  IMAD.WIDE R4, R102, 0x4, R4 ;  /* 0x0000000466047825 */ /* 0x001fca00078e0204 */
[----:B-----5:R-:W2:Y:S04]  /*16a0*/  LDG.E R146, desc[UR60][R4.64] ;  /* 0x0000003c04927981 */ /* 0x020ea8000c1e1900 */
[----:B------:R-:W2:Y:S02]  /*16b0*/  LDG.E R7, desc[UR60][R4.64+0x4] ;  /* 0x0000043c04077981 */ /* 0x000ea4000c1e1900 */
[----:B--2---:R-:W-:-:S07]  /*16c0*/  IMAD.IADD R146, R7, 0x1, -R146 ;  /* 0x0000000107927824 */ /* 0x004fce00078e0a92 */
.L_x_449:
[----:B------:R-:W-:Y:S01]  /*16d0*/  MOV R25, UR5 ;  /* 0x0000000500197c02 */ /* 0x000fe20008000f00 */
[----:B------:R-:W-:Y:S01]  /*16e0*/  IMAD.U32 R26, RZ, RZ, UR4 ;  /* 0x00000004ff1a7e24 */ /* 0x000fe2000f8e00ff */
[----:B------:R-:W-:Y:S06]  /*16f0*/  @!P2 BRA `(.L_x_450) ;  /* 0x000000000010a947 */ /* 0x000fec0003800000 */
[----:B------:R-:W-:-:S04]  /*1700*/  IADD3 R4, P0, R186, UR8, RZ ;  /* 0x00000008ba047c10 */ /* 0x000fc8000ff1e0ff */
[----:B------:R-:W-:-:S05]  /*1710*/  IADD3.X R5, R187, UR9, RZ, P0, !PT ;  /* 0x00000009bb057c10 */ /* 0x000fca00087fe4ff */
[----:B------:R0:W5:Y:S01]  /*1720*/  LDG.E R26, desc[UR60][R4.64] ;  /* 0x0000003c041a7981 */ /* 0x000162000c1e1900 */
[----:B------:R-:W-:Y:S05]  /*1730*/  BRA `(.L_x_451) ;  /* 0x0000000000107947 */ /* 0x000fea0003800000 */
.L_x_450:
[----:B------:R-:W-:Y:S05]  /*1740*/  @!P0 BRA `(.L_x_451) ;  /* 0x00000000000c8947 */ /* 0x000fea0003800000 */
[----:B------:R-:W2:Y:S04]  /*1750*/  LDG.E R5, desc[UR60][R8.64] ;  /* 0x0000003c08057981 */ /* 0x000ea8000c1e1900 */
[----:B------:R-:W2:Y:S02]  /*1760*/  LDG.E R26, desc[UR60][R8.64+0x4] ;  /* 0x0000043c081a7981 */ /* 0x000ea4000c1e1900 */
[----:B--2---:R-:W-:-:S07]  /*1770*/  IMAD.IADD R26, R26, 0x1, -R5 ;  /* 0x000000011a1a7824 */ /* 0x004fce00078e0a05 */
.L_x_451:
[----:B------:R-:W-:Y:S02]  /*1780*/  ULDC.64 UR4, c[0x0][0xa10] ;  /* 0x0002840000047ab9 */ /* 0x000fe40000000a00 */
[----:B------:R-:W-:-:S04]  /*1790*/  ISETP.NE.U32.AND P0, PT, RZ, UR4, PT ;  /* 0x00000004ff007c0c */ /* 0x000fc8000bf05070 */
[----:B------:R-:W-:Y:S01]  /*17a0*/  ISETP.NE.AND.EX P0, PT, RZ, UR5, PT, P0 ;  /* 0x00000005ff007c0c */ /* 0x000fe2000bf05300 */
[----:B-----5:R-:W-:Y:S01]  /*17b0*/  IMAD.IADD R8, R26, 0x1, -R3 ;  /* 0x000000011a087824 */ /* 0x020fe200078e0a03 */
[----:B------:R-:W-:-:S11]  /*17c0*/  ULDC.64 UR4, c[0x0][0xa30] ;  /* 0x00028c0000047ab9 */ /* 0x000fd60000000a00 */
[----:B0-----:R-:W0:Y:S02]  /*17d0*/  @P0 LDC.64 R4, c[0x0][0xa10] ;  /* 0x00028400ff040b82 */ /* 0x001e240000000a00 */
[----:B0-----:R-:W-:-:S05]  /*17e0*/  @P0 IMAD.WIDE R4, R102, 0x4, R4 ;  /* 0x0000000466040825 */ /* 0x001fca00078e0204 */
[----:B------:R-:W2:Y:S04]  /*17f0*/  @P0 LDG.E R0, desc[UR60][R4.64] ;  /* 0x0000003c04000981 */ /* 0x000ea8000c1e1900 */
[----:B------:R-:W2:Y:S01]  /*1800*/  @P0 LDG.E R9, desc[UR60][R4.64+0x4] ;  /* 0x0000043c04090981 */ /* 0x000ea2000c1e1900 */
[----:B------:R-:W-:Y:S01]  /*1810*/  IMAD.MOV R130, RZ, RZ, -R8 ;  /* 0x000000ffff827224 */ /* 0x000fe200078e0a08 */
[----:B------:R-:W-:Y:S01]  /*1820*/  ISETP.NE.U32.AND P1, PT, RZ, UR4, PT ;  /* 0x00000004ff007c0c */ /* 0x000fe2000bf25070 */
[----:B------:R-:W-:-:S03]  /*1830*/  IMAD.MOV.U32 R145, RZ, RZ, R26 ;  /* 0x000000ffff917224 */ /* 0x000fc600078e001a */
[----:B------:R-:W-:Y:S02]  /*1840*/  VIMNMX R130, RZ, R130, !PT ;  /* 0x00000082ff827248 */ /* 0x000fe40007fe0100 */
[----:B------:R-:W-:-:S13]  /*1850*/  ISETP.NE.AND.EX P1, PT, RZ, UR5, PT, P1 ;  /* 0x00000005ff007c0c */ /* 0x000fda000bf25310 */
[----:B------:R-:W-:-:S04]  /*1860*/  @P1 IADD3 R6, P2, R186, UR4, RZ ;  /* 0x00000004ba061c10 */ /* 0x000fc8000ff5e0ff */
[----:B------:R-:W-:-:S05]  /*1870*/  @P1 IADD3.X R7, R187, UR5, RZ, P2, !PT ;  /* 0x00000005bb071c10 */ /* 0x000fca00097fe4ff */
[----:B------:R0:W5:Y:S01]  /*1880*/  @P1 LDG.E R145, desc[UR60][R6.64] ;  /* 0x0000003c06911981 */ /* 0x000162000c1e1900 */
[----:B--2---:R-:W-:-:S04]  /*1890*/  @P0 IMAD.IADD R25, R9, 0x1, -R0 ;  /* 0x0000000109190824 */ /* 0x004fc800078e0a00 */
[----:B------:R-:W-:-:S04]  /*18a0*/  IMAD.IADD R147, R8, 0x1, R25 ;  /* 0x0000000108937824 */ /* 0x000fc800078e0219 */
[----:B------:R-:W-:-:S04]  /*18b0*/  VIADD R0, R147, 0x5f ;  /* 0x0000005f93007836 */ /* 0x000fc80000000000 */
[----:B------:R-:W-:-:S05]  /*18c0*/  IMAD.HI R0, R0, 0x2aaaaaab, RZ ;  /* 0x2aaaaaab00007827 */ /* 0x000fca00078e02ff */
[----:B------:R-:W-:-:S04]  /*18d0*/  SHF.R.U32.HI R3, RZ, 0x1f, R0 ;  /* 0x0000001fff037819 */ /* 0x000fc80000011600 */
[----:B------:R-:W-:-:S05]  /*18e0*/  LEA.HI.SX32 R194, R0, R3, 0x1c ;  /* 0x0000000300c27211 */ /* 0x000fca00078fe2ff */
[----:B------:R-:W-:-:S05]  /*18f0*/  IMAD R0, R194, 0x60, -R8 ;  /* 0x00000060c2007824 */ /* 0x000fca00078e0a08 */
[----:B------:R-:W-:-:S04]  /*1900*/  VIMNMX R3, R0, R25, PT ;  /* 0x0000001900037248 */ /* 0x000fc80003fe0100 */
[----:B------:R-:W-:Y:S01]  /*1910*/  ISETP.GT.AND P0, PT, R3, R130, PT ;  /* 0x000000820300720c */ /* 0x000fe20003f04270 */
[----:B------:R-:W-:-:S05]  /*1920*/  IMAD.WIDE.U32 R130, R130, -0x55555555, RZ ;  /* 0xaaaaaaab82827825 */ /* 0x000fca00078e00ff */
[----:B------:R-:W-:-:S05]  /*1930*/  SHF.R.U32.HI R130, RZ, 0x6, R131 ;  /* 0x00000006ff827819 */ /* 0x000fca0000011683 */
[----:B------:R-:W-:Y:S02]  /*1940*/  IMAD.MOV.U32 R24, RZ, RZ, R130 ;  /* 0x000000ffff187224 */ /* 0x000fe400078e0082 */
[----:B------:R-:W-:-:S05]  /*1950*/  @P0 IADD3 R0, R3, 0x5f, RZ ;  /* 0x0000005f03000810 */ /* 0x000fca0007ffe0ff */
[----:B------:R-:W-:-:S05]  /*1960*/  @P0 IMAD.HI R0, R0, 0x2aaaaaab, RZ ;  /* 0x2aaaaaab00000827 */ /* 0x000fca00078e02ff */
[----:B------:R-:W-:-:S04]  /*1970*/  @P0 SHF.R.U32.HI R3, RZ, 0x1f, R0 ;  /* 0x0000001fff030819 */ /* 0x000fc80000011600 */
[----:B------:R-:W-:Y:S02]  /*1980*/  @P0 LEA.HI.SX32 R24, R0, R3, 0x1c ;  /* 0x0000000300180211 */ /* 0x000fe400078fe2ff */
[----:B------:R-:W-:Y:S02]  /*1990*/  PLOP3.LUT P0, PT, PT, PT, PT, 0x80, 0x0 ;  /* 0x000000000000781c */ /* 0x000fe40003f0f070 */
[----:B------:R-:W-:-:S13]  /*19a0*/  ISETP.GT.AND P1, PT, R24, R130, PT ;  /* 0x000000821800720c */ /* 0x000fda0003f24270 */
[----:B0-----:R-:W-:Y:S05]  /*19b0*/  @!P1 BRA `(.L_x_452) ;  /* 0x0000009400209947 */ /* 0x001fea0003800000 */
[----:B------:R-:W-:Y:S01]  /*19c0*/  VIADD R126, R2, 0x18400 ;  /* 0x00018400027e7836 */ /* 0x000fe20000000000 */
[----:B------:R-:W-:Y:S04]  /*19d0*/  BSSY B6, `(.L_x_453) ;  /* 0x0000013000067945 */ /* 0x000fe80003800000 */
[----:B------:R-:W-:-:S13]  /*19e0*/  LOP3.LUT P0, RZ, R126, 0x3ff, RZ, 0xc0, !PT ;  /* 0x000003ff7eff7812 */ /* 0x000fda000780c0ff */
[----:B------:R-:W-:Y:S05]  /*19f0*/  @!P0 BRA `(.L_x_454) ;  /* 0x0000000000408947 */ /* 0x000fea0003800000 */
        /* <DEDUP_REMOVED lines=8> */
[----:B------:R-:W-:Y:S01]  /*1a80*/  MOV R8, 0x70 ;  /* 0x0000007000087802 */ /* 0x000fe20000000f00 */
[----:B------:R-:W-:Y:S02]  /*1a90*/  IMAD.U32 R6, RZ, RZ, UR4 ;  /* 0x00000004ff067e24 */ /* 0x000fe4000f8e00ff */
[----:B------:R-:W-:-:S02]  /*1aa0*/  IMAD.U32 R7, RZ, RZ, UR5 ;  /* 0x00000005ff077e24 */ /* 0x000fc4000f8e00ff */
[----:B------:R-:W-:Y:S02]  /*1ab0*/  IMAD.U32 R11, RZ, RZ, UR7 ;  /* 0x00000007ff0b7e24 */ /* 0x000fe4000f8e00ff */
[----:B------:R-:W-:Y:S02]  /*1ac0*/  IMAD.MOV.U32 R12, RZ, RZ, 0x1 ;  /* 0x00000001ff0c7424 */ /* 0x000fe400078e00ff */
[----:B0-----:R-:W-:-:S07]  /*1ad0*/  IMAD.MOV.U32 R13, RZ, RZ, RZ ;  /* 0x000000ffff0d7224 */ /* 0x001fce00078e00ff */
[----:B------:R-:W-:-:S07]  /*1ae0*/  LEPC R20, `(.L_x_454) ;  /* 0x000000001014794e */ /* 0x000fce0000000000 */
[----:B-1---5:R-:W-:Y:S05]  /*1af0*/  CALL.ABS.NOINC R14 ;  /* 0x000000000e007343 */ /* 0x022fea0003c00000 */
.L_x_454:
[----:B------:R-:W-:Y:S05]  /*1b00*/  BSYNC B6 ;  /* 0x0000000000067941 */ /* 0x000fea0003800000 */
.L_x_453:
        /* <DEDUP_REMOVED lines=19> */
[----:B-1---5:R-:W-:Y:S05]  /*1c40*/  CALL.ABS.NOINC R14 ;  /* 0x000000000e007343 */ /* 0x022fea0003c00000 */
.L_x_456:
[----:B------:R-:W-:Y:S05]  /*1c50*/  BSYNC B6 ;  /* 0x0000000000067941 */ /* 0x000fea0003800000 */
.L_x_455:
[----:B------:R-:W-:Y:S01]  /*1c60*/  ULDC.64 UR4, c[0x0][0x9f8] ;  /* 0x00027e0000047ab9 */ /* 0x000fe20000000a00 */
[----:B------:R-:W-:Y:S01]  /*1c70*/  VIADD R0, R16, 0x20 ;  /* 0x0000002010007836 */ /* 0x000fe20000000000 */
[----:B------:R-:W-:Y:S01]  /*1c80*/  ISETP.NE.U32.AND P0, PT, RZ, UR4, PT ;  /* 0x00000004ff007c0c */ /* 0x000fe2000bf05070 */
[----:B------:R-:W0:Y:S03]  /*1c90*/  LDC.64 R96, c[0x0][0x3f8] ;  /* 0x0000fe00ff607b82 */ /* 0x000e260000000a00 */
[----:B------:R-:W-:-:S05]  /*1ca0*/  ISETP.NE.AND.EX P0, PT, RZ, UR5, PT, P0 ;  /* 0x00000005ff007c0c */ /* 0x000fca000bf05300 */
[----:B------:R-:W1:Y:S08]  /*1cb0*/  LDC R129, c[0x0][0x3f4] ;  /* 0x0000fd00ff817b82 */ /* 0x000e700000000800 */
[----:B------:R-:W-:Y:S01]  /*1cc0*/  @P0 IADD3 R4, P1, R186, UR4, RZ ;  /* 0x00000004ba040c10 */ /* 0x000fe2000ff3e0ff */
[----:B------:R-:W-:Y:S01]  /*1cd0*/  ULDC UR4, c[0x0][0x2f4] ;  /* 0x0000bd0000047ab9 */ /* 0x000fe20000000800 */
[----:B------:R-:W2:Y:S02]  /*1ce0*/  LDC.64 R90, c[0x0][0x408] ;  /* 0x00010200ff5a7b82 */ /* 0x000ea40000000a00 */
[----:B------:R-:W-:Y:S01]  /*1cf0*/  @P0 IADD3.X R5, R187, UR5, RZ, P1, !PT ;  /* 0x00000005bb050c10 */ /* 0x000fe20008ffe4ff */
[----:B------:R-:W-:-:S04]  /*1d00*/  ULDC UR5, c[0x0][0x320] ;  /* 0x0000c80000057ab9 */ /* 0x000fc80000000800 */
[----:B------:R3:W4:Y:S01]  /*1d10*/  @P0 LDG.E R102, desc[UR60][R4.64] ;  /* 0x0000003c04660981 */ /* 0x000722000c1e1900 */
[----:B------:R-:W-:Y:S01]  /*1d20*/  ISETP.GE.AND P1, PT, R0, UR4, PT ;  /* 0x0000000400007c0c */ /* 0x000fe2000bf26270 */
[----:B0-----:R-:W-:Y:S01]  /*1d30*/  IMAD.WIDE.U32 R98, R165, R96, R16 ;  /* 0x00000060a5627225 */ /* 0x001fe200078e0010 */
[----:B------:R-:W-:Y:S01]  /*1d40*/  ISETP.GE.AND P0, PT, R16, UR4, PT ;  /* 0x0000000410007c0c */ /* 0x000fe2000bf06270 */
[----:B------:R-:W0:Y:S01]  /*1d50*/  S2R R148, SR_TID.X ;  /* 0x0000000000947919 */ /* 0x000e220000002100 */
[----:B------:R-:W-:Y:S01]  /*1d60*/  SEL R6, RZ, 0xffffffff, P1 ;  /* 0xffffffffff067807 */ /* 0x000fe20000800000 */
[----:B------:R-:W-:Y:S01]  /*1d70*/  IMAD.MOV.U32 R131, RZ, RZ, 0x20 ;  /* 0x00000020ff837424 */ /* 0x000fe200078e00ff */
[----:B------:R-:W-:Y:S01]  /*1d80*/  SEL R3, RZ, 0x1, P0 ;  /* 0x00000001ff037807 */ /* 0x000fe20000000000 */
[----:B------:R-:W-:Y:S01]  /*1d90*/  IMAD.SHL.U32 R111, R96, 0x40, RZ ;  /* 0x00000040606f7824 */ /* 0x000fe200078e00ff */
[----:B------:R-:W-:Y:S01]  /*1da0*/  ISETP.GE.AND P0, PT, R0, UR5, PT ;  /* 0x0000000500007c0c */ /* 0x000fe2000bf06270 */
[----:B------:R-:W-:Y:S01]  /*1db0*/  IMAD.SHL.U32 R6, R6, 0x2, RZ ;  /* 0x0000000206067824 */ /* 0x000fe200078e00ff */
[----:B------:R-:W-:Y:S01]  /*1dc0*/  ISETP.GE.AND P1, PT, R19, UR4, PT ;  /* 0x0000000413007c0c */ /* 0x000fe2000bf26270 */
[----:B------:R-:W-:Y:S01]  /*1dd0*/  IMAD R117, R191, 0x40, R165 ;  /* 0x00000040bf757824 */ /* 0x000fe200078e02a5 */
[----:B---3--:R-:W-:-:S02]  /*1de0*/  SEL R4, RZ, 0xffffffff, P0 ;  /* 0xffffffffff047807 */ /* 0x008fc40000000000 */
[----:B------:R-:W-:Y:S01]  /*1df0*/  LOP3.LUT R6, R6, 0x2, R3, 0xe2, !PT ;  /* 0x0000000206067812 */ /* 0x000fe200078ee203 */
[----:B------:R-:W-:Y:S01]  /*1e00*/  VIADD R3, R16, 0x40 ;  /* 0x0000004010037836 */ /* 0x000fe20000000000 */
[----:B------:R-:W-:Y:S01]  /*1e10*/  SHF.R.S32.HI R9, RZ, 0x1f, R165 ;  /* 0x0000001fff097819 */ /* 0x000fe200000114a5 */
[----:B------:R-:W-:Y:S01]  /*1e20*/  IMAD.SHL.U32 R8, R4, 0x2, RZ ;  /* 0x0000000204087824 */ /* 0x000fe200078e00ff */
[----:B------:R-:W-:Y:S01]  /*1e30*/  SEL R4, RZ, 0x8, P1 ;  /* 0x00000008ff047807 */ /* 0x000fe20000800000 */
[----:B--2---:R-:W-:Y:S01]  /*1e40*/  IMAD.WIDE.U32 R92, R165, R90, R16 ;  /* 0x0000005aa55c7225 */ /* 0x004fe200078e0010 */
[----:B------:R-:W-:Y:S02]  /*1e50*/  ISETP.GE.AND P0, PT, R3, UR4, PT ;  /* 0x0000000403007c0c */ /* 0x000fe4000bf06270 */
[----:B------:R-:W-:Y:S01]  /*1e60*/  SHF.R.S32.HI R161, RZ, 0x1f, R160 ;  /* 0x0000001fffa17819 */ /* 0x000fe200000114a0 */
[----:B------:R-:W-:Y:S01]  /*1e70*/  IMAD.SHL.U32 R113, R90, 0x40, RZ ;  /* 0x000000405a717824 */ /* 0x000fe200078e00ff */
[----:B------:R-:W-:-:S02]  /*1e80*/  SEL R5, RZ, 0x4, P0 ;  /* 0x00000004ff057807 */ /* 0x000fc40000000000 */
[----:B------:R-:W-:Y:S01]  /*1e90*/  ISETP.GE.AND P0, PT, R22, UR4, PT ;  /* 0x0000000416007c0c */ /* 0x000fe2000bf06270 */
[----:B------:R-:W-:Y:S01]  /*1ea0*/  IMAD.WIDE.U32 R100, R165, R96, R160 ;  /* 0x00000060a5647225 */ /* 0x000fe200078e00a0 */
[----:B------:R-:W-:Y:S02]  /*1eb0*/  LOP3.LUT R4, R4, R6, R5, 0xfe, !PT ;  /* 0x0000000604047212 */ /* 0x000fe400078efe05 */
[----:B------:R-:W-:Y:S01]  /*1ec0*/  ISETP.GE.AND P2, PT, R16, UR5, PT ;  /* 0x0000000510007c0c */ /* 0x000fe2000bf46270 */
[----:B------:R-:W-:Y:S01]  /*1ed0*/  IMAD R6, R9, R96, RZ ;  /* 0x0000006009067224 */ /* 0x000fe200078e02ff */
[----:B------:R-:W-:Y:S01]  /*1ee0*/  SEL R5, RZ, 0x10, P0 ;  /* 0x00000010ff057807 */ /* 0x000fe20000000000 */
[C---:B------:R-:W-:Y:S01]  /*1ef0*/  IMAD.WIDE.U32 R94, R165.reuse, R90, R160 ;  /* 0x0000005aa55e7225 */ /* 0x040fe200078e00a0 */
[----:B------:R-:W-:Y:S02]  /*1f00*/  SEL R7, RZ, 0x1, P2 ;  /* 0x00000001ff077807 */ /* 0x000fe40001000000 */
[----:B-1----:R-:W-:Y:S01]  /*1f10*/  ISETP.GE.AND P2, PT, R0, R129, PT ;  /* 0x000000810000720c */ /* 0x002fe20003f46270 */
[----:B------:R-:W-:Y:S01]  /*1f20*/  IMAD R11, R165, R97, R6 ;  /* 0x00000061a50b7224 */ /* 0x000fe200078e0206 */
[----:B------:R-:W-:-:S02]  /*1f30*/  ISETP.GE.AND P1, PT, R3, UR5, PT ;  /* 0x0000000503007c0c */ /* 0x000fc4000bf26270 */
[----:B------:R-:W-:Y:S01]  /*1f40*/  ISETP.GE.AND P3, PT, R16, R129, PT ;  /* 0x000000811000720c */ /* 0x000fe20003f66270 */
[----:B------:R-:W-:Y:S01]  /*1f50*/  IMAD.IADD R101, R101, 0x1, R11 ;  /* 0x0000000165657824 */ /* 0x000fe200078e020b */
[----:B------:R-:W-:Y:S01]  /*1f60*/  SEL R6, RZ, 0x4, P1 ;  /* 0x00000004ff067807 */ /* 0x000fe20000800000 */
[----:B------:R-:W-:Y:S01]  /*1f70*/  IMAD.IADD R99, R11, 0x1, R99 ;  /* 0x000000010b637824 */ /* 0x000fe200078e0263 */
[----:B------:R-:W-:Y:S01]  /*1f80*/  LOP3.LUT R11, R4, R5, RZ, 0xfc, !PT ;  /* 0x00000005040b7212 */ /* 0x000fe200078efcff */
[----:B------:R-:W-:Y:S01]  /*1f90*/  IMAD R4, R9, R90, RZ ;  /* 0x0000005a09047224 */ /* 0x000fe200078e02ff */
[----:B------:R-:W-:Y:S01]  /*1fa0*/  SEL R9, R129, RZ, P2 ;  /* 0x000000ff81097207 */ /* 0x000fe20001000000 */
[----:B-----5:R-:W-:Y:S01]  /*1fb0*/  IMAD.WIDE.U32 R100, R145, R96, R100 ;  /* 0x0000006091647225 */ /* 0x020fe200078e0064 */
[----:B------:R-:W-:Y:S02]  /*1fc0*/  ISETP.GE.AND P1, PT, R3, R129, PT ;  /* 0x000000810300720c */ /* 0x000fe40003f26270 */
[----:B------:R-:W-:Y:S01]  /*1fd0*/  SEL R5, R129, RZ, P3 ;  /* 0x000000ff81057207 */ /* 0x000fe20001800000 */
[----:B------:R-:W-:Y:S01]  /*1fe0*/  IMAD R13, R165, R91, R4 ;  /* 0x0000005ba50d7224 */ /* 0x000fe200078e0204 */
[----:B------:R-:W-:Y:S01]  /*1ff0*/  LOP3.LUT R7, R8, 0x2, R7, 0xe2, !PT ;  /* 0x0000000208077812 */ /* 0x000fe200078ee207 */
[----:B------:R-:W-:Y:S01]  /*2000*/  IMAD.IADD R9, R0, 0x1, R9 ;  /* 0x0000000100097824 */ /* 0x000fe200078e0209 */
[----:B------:R-:W-:Y:S01]  /*2010*/  SEL R4, R129, RZ, P1 ;  /* 0x000000ff81047207 */ /* 0x000fe20000800000 */
[----:B------:R-:W-:Y:S01]  /*2020*/  IMAD.IADD R5, R16, 0x1, R5 ;  /* 0x0000000110057824 */ /* 0x000fe200078e0205 */
[----:B------:R-:W-:Y:S01]  /*2030*/  LOP3.LUT R7, R7, R6, RZ, 0xfc, !PT ;  /* 0x0000000607077212 */ /* 0x000fe200078efcff */
[----:B------:R-:W-:Y:S01]  /*2040*/  IMAD.IADD R95, R95, 0x1, R13 ;  /* 0x000000015f5f7824 */ /* 0x000fe200078e020d */
[----:B------:R-:W-:Y:S01]  /*2050*/  SHF.R.S32.HI R6, RZ, 0x1f, R9 ;  /* 0x0000001fff067819 */ /* 0x000fe20000011409 */
[----:B------:R-:W-:Y:S01]  /*2060*/  IMAD.IADD R14, R3, 0x1, R4 ;  /* 0x00000001030e7824 */ /* 0x000fe200078e0204 */
[----:B------:R-:W-:Y:S01]  /*2070*/  SHF.R.S32.HI R4, RZ, 0x1f, R5 ;  /* 0x0000001fff047819 */ /* 0x000fe20000011405 */
[----:B------:R-:W-:Y:S01]  /*2080*/  IMAD.IADD R93, R13, 0x1, R93 ;  /* 0x000000010d5d7824 */ /* 0x000fe200078e025d */
[----:B------:R-:W-:Y:S01]  /*2090*/  LEA.HI R10, R6, R9, RZ, 0x6 ;  /* 0x00000009060a7211 */ /* 0x000fe200078f30ff */
[----:B------:R-:W-:Y:S01]  /*20a0*/  IMAD.WIDE.U32 R94, R145, R90, R94 ;  /* 0x0000005a915e7225 */ /* 0x000fe200078e005e */
[----:B------:R-:W-:-:S02]  /*20b0*/  LEA.HI R8, R4, R5, RZ, 0x3 ;  /* 0x0000000504087211 */ /* 0x000fc400078f18ff */
[----:B------:R-:W-:Y:S01]  /*20c0*/  LEA.HI R9, R6, R9, RZ, 0x3 ;  /* 0x0000000906097211 */ /* 0x000fe200078f18ff */
[C---:B------:R-:W-:Y:S01]  /*20d0*/  IMAD.WIDE.U32 R92, R145.reuse, R90, R92 ;  /* 0x0000005a915c7225 */ /* 0x040fe200078e005c */
[----:B------:R-:W-:Y:S02]  /*20e0*/  LEA.HI R4, R4, R5, RZ, 0x6 ;  /* 0x0000000504047211 */ /* 0x000fe400078f30ff */
[----:B------:R-:W-:Y:S01]  /*20f0*/  SHF.R.S32.HI R10, RZ, 0x6, R10 ;  /* 0x00000006ff0a7819 */ /* 0x000fe2000001140a */
[----:B------:R-:W-:Y:S01]  /*2100*/  IMAD.WIDE.U32 R98, R145, R96, R98 ;  /* 0x0000006091627225 */ /* 0x000fe200078e0062 */
[----:B------:R-:W-:Y:S02]  /*2110*/  LOP3.LUT R6, R176, 0x38, R9, 0xf8, !PT ;  /* 0x00000038b0067812 */ /* 0x000fe400078ef809 */
[----:B------:R-:W-:Y:S01]  /*2120*/  SHF.R.S32.HI R5, RZ, 0x6, R4 ;  /* 0x00000006ff057819 */ /* 0x000fe20000011404 */
[C---:B------:R-:W-:Y:S01]  /*2130*/  IMAD R143, R10.reuse, 0x1800, R178 ;  /* 0x000018000a8f7824 */ /* 0x040fe200078e02b2 */
[----:B------:R-:W-:Y:S01]  /*2140*/  SHF.R.S32.HI R15, RZ, 0x1f, R14 ;  /* 0x0000001fff0f7819 */ /* 0x000fe2000001140e */
[--C-:B------:R-:W-:Y:S01]  /*2150*/  IMAD R140, R10, 0x1800, R179.reuse ;  /* 0x000018000a8c7824 */ /* 0x100fe200078e02b3 */
[----:B------:R-:W-:Y:S01]  /*2160*/  LOP3.LUT R4, R176, 0x38, R8, 0xf8, !PT ;  /* 0x00000038b0047812 */ /* 0x000fe200078ef808 */
[C---:B------:R-:W-:Y:S01]  /*2170*/  IMAD R144, R5.reuse, 0x1800, R178 ;  /* 0x0000180005907824 */ /* 0x040fe200078e02b2 */
[-C--:B------:R-:W-:Y:S01]  /*2180*/  LOP3.LUT R6, R6, R177.reuse, RZ, 0x3c, !PT ;  /* 0x000000b106067212 */ /* 0x080fe200078e3cff */
[----:B------:R-:W-:Y:S01]  /*2190*/  IMAD R142, R5, 0x1800, R179 ;  /* 0x00001800058e7824 */ /* 0x000fe200078e02b3 */
[----:B------:R-:W-:Y:S01]  /*21a0*/  LEA.HI R20, R15, R14, RZ, 0x3 ;  /* 0x0000000e0f147211 */ /* 0x000fe200078f18ff */
[----:B------:R-:W-:Y:S01]  /*21b0*/  IMAD.SHL.U32 R129, R129, 0x2, RZ ;  /* 0x0000000281817824 */ /* 0x000fe200078e00ff */
[----:B------:R-:W-:-:S02]  /*21c0*/  LOP3.LUT R5, R4, R177, RZ, 0x3c, !PT ;  /* 0x000000b104057212 */ /* 0x000fc400078e3cff */
[----:B------:R-:W-:Y:S02]  /*21d0*/  LEA.HI R14, R15, R14, RZ, 0x6 ;  /* 0x0000000e0f0e7211 */ /* 0x000fe400078f30ff */
[----:B------:R-:W-:Y:S01]  /*21e0*/  IADD3 R143, R143, R6, RZ ;  /* 0x000000068f8f7210 */ /* 0x000fe20007ffe0ff */
[----:B------:R-:W-:Y:S01]  /*21f0*/  IMAD.IADD R144, R144, 0x1, R5 ;  /* 0x0000000190907824 */ /* 0x000fe200078e0205 */
[----:B------:R-:W-:Y:S02]  /*2200*/  SHF.R.S32.HI R15, RZ, 0x1f, R145 ;  /* 0x0000001fff0f7819 */ /* 0x000fe40000011491 */
[C---:B------:R-:W-:Y:S02]  /*2210*/  LOP3.LUT R6, R167.reuse, 0x38, R9, 0xf8, !PT ;  /* 0x00000038a7067812 */ /* 0x040fe400078ef809 */
[----:B------:R-:W-:Y:S02]  /*2220*/  LOP3.LUT R12, R167, 0x38, R8, 0xf8, !PT ;  /* 0x00000038a70c7812 */ /* 0x000fe400078ef808 */
[----:B------:R-:W-:Y:S01]  /*2230*/  LOP3.LUT R5, R6, R223, RZ, 0x3c, !PT ;  /* 0x000000df06057212 */ /* 0x000fe200078e3cff */
[----:B------:R-:W-:Y:S01]  /*2240*/  IMAD R6, R15, R96, RZ ;  /* 0x000000600f067224 */ /* 0x000fe200078e02ff */
[----:B------:R-:W-:-:S02]  /*2250*/  SHF.R.S32.HI R14, RZ, 0x6, R14 ;  /* 0x00000006ff0e7819 */ /* 0x000fc4000001140e */
[----:B------:R-:W-:Y:S01]  /*2260*/  LOP3.LUT R4, R176, 0x38, R20, 0xf8, !PT ;  /* 0x00000038b0047812 */ /* 0x000fe200078ef814 */
[----:B------:R-:W-:Y:S01]  /*2270*/  IMAD R107, R145, R97, R6 ;  /* 0x00000061916b7224 */ /* 0x000fe200078e0206 */
[----:B------:R-:W-:Y:S01]  /*2280*/  LOP3.LUT R13, R12, R223, RZ, 0x3c, !PT ;  /* 0x000000df0c0d7212 */ /* 0x000fe200078e3cff */
[----:B------:R-:W-:Y:S01]  /*2290*/  IMAD R141, R14, 0x1800, R178 ;  /* 0x000018000e8d7824 */ /* 0x000fe200078e02b2 */
[----:B------:R-:W-:Y:S01]  /*22a0*/  LOP3.LUT R6, R176, 0x18, R16, 0xf8, !PT ;  /* 0x00000018b0067812 */ /* 0x000fe200078ef810 */
[----:B------:R-:W-:Y:S01]  /*22b0*/  IMAD.IADD R140, R140, 0x1, R5 ;  /* 0x000000018c8c7824 */ /* 0x000fe200078e0205 */
[-C--:B------:R-:W-:Y:S01]  /*22c0*/  LOP3.LUT R4, R4, R177.reuse, RZ, 0x3c, !PT ;  /* 0x000000b104047212 */ /* 0x080fe200078e3cff */
[----:B------:R-:W-:Y:S01]  /*22d0*/  IMAD.IADD R142, R142, 0x1, R13 ;  /* 0x000000018e8e7824 */ /* 0x000fe200078e020d */
[----:B------:R-:W-:Y:S01]  /*22e0*/  ISETP.GE.AND P4, PT, R19, UR5, PT ;  /* 0x0000000513007c0c */ /* 0x000fe2000bf86270 */
[----:B------:R-:W-:Y:S01]  /*22f0*/  IMAD R138, R14, 0x1800, R179 ;  /* 0x000018000e8a7824 */ /* 0x000fe200078e02b3 */
[----:B------:R-:W-:Y:S01]  /*2300*/  LOP3.LUT R12, R167, 0x38, R20, 0xf8, !PT ;  /* 0x00000038a70c7812 */ /* 0x000fe200078ef814 */
[----:B------:R-:W-:Y:S01]  /*2310*/  IMAD.IADD R141, R141, 0x1, R4 ;  /* 0x000000018d8d7824 */ /* 0x000fe200078e0204 */
[----:B------:R-:W-:Y:S01]  /*2320*/  ISETP.GE.AND P0, PT, R23, UR4, PT ;  /* 0x0000000417007c0c */ /* 0x000fe2000bf06270 */
[----:B------:R-:W-:Y:S01]  /*2330*/  IMAD R4, R15, R90, RZ ;  /* 0x0000005a0f047224 */ /* 0x000fe200078e02ff */
[----:B------:R-:W-:Y:S01]  /*2340*/  LOP3.LUT R5, R6, R177, RZ, 0x3c, !PT ;  /* 0x000000b106057212 */ /* 0x000fe200078e3cff */
[----:B------:R-:W-:Y:S01]  /*2350*/  IMAD R15, R91, 0x60, RZ ;  /* 0x000000605b0f7824 */ /* 0x000fe200078e02ff */
[----:B------:R-:W-:Y:S01]  /*2360*/  SEL R6, RZ, 0x8, P4 ;  /* 0x00000008ff067807 */ /* 0x000fe20002000000 */
[----:B------:R-:W-:Y:S01]  /*2370*/  IMAD R21, R145, R91, R4 ;  /* 0x0000005b91157224 */ /* 0x000fe200078e0204 */
[----:B------:R-:W-:Y:S01]  /*2380*/  LOP3.LUT R13, R12, R223, RZ, 0x3c, !PT ;  /* 0x000000df0c0d7212 */ /* 0x000fe200078e3cff */
[----:B------:R-:W-:Y:S01]  /*2390*/  IMAD.IADD R109, R101, 0x1, R107 ;  /* 0x00000001656d7824 */ /* 0x000fe200078e026b */
[----:B------:R-:W-:Y:S01]  /*23a0*/  IADD3 R133, R133, R26, RZ ;  /* 0x0000001a85857210 */ /* 0x000fe20007ffe0ff */
[----:B------:R-:W-:Y:S01]  /*23b0*/  IMAD.IADD R108, R95, 0x1, R21 ;  /* 0x000000015f6c7824 */ /* 0x000fe200078e0215 */
[----:B------:R-:W-:Y:S01]  /*23c0*/  LOP3.LUT P5, RZ, R195, 0x4, RZ, 0xc0, !PT ;  /* 0x00000004c3ff7812 */ /* 0x000fe200078ac0ff */
[----:B------:R-:W-:Y:S01]  /*23d0*/  IMAD.IADD R138, R138, 0x1, R13 ;  /* 0x000000018a8a7824 */ /* 0x000fe200078e020d */
[----:B------:R-:W-:Y:S01]  /*23e0*/  SEL R10, RZ, 0x20, P0 ;  /* 0x00000020ff0a7807 */ /* 0x000fe20000000000 */
[----:B------:R-:W-:Y:S01]  /*23f0*/  IMAD R13, R97, 0x60, RZ ;  /* 0x00000060610d7824 */ /* 0x000fe200078e02ff */
[----:B------:R-:W-:Y:S01]  /*2400*/  LOP3.LUT R26, R7, R6, RZ, 0xfc, !PT ;  /* 0x00000006071a7212 */ /* 0x000fe200078efcff */
[----:B------:R-:W-:Y:S01]  /*2410*/  IMAD.IADD R106, R21, 0x1, R93 ;  /* 0x00000001156a7824 */ /* 0x000fe200078e025d */
[----:B------:R-:W-:Y:S01]  /*2420*/  LOP3.LUT R6, R7, 0x1, RZ, 0xc0, !PT ;  /* 0x0000000107067812 */ /* 0x000fe200078ec0ff */
[----:B------:R-:W-:Y:S01]  /*2430*/  IMAD.IADD R107, R107, 0x1, R99 ;  /* 0x000000016b6b7824 */ /* 0x000fe200078e0263 */
[----:B------:R-:W-:-:S02]  /*2440*/  SHF.R.S32.HI R124, RZ, 0x3, R8 ;  /* 0x00000003ff7c7819 */ /* 0x000fc40000011408 */
[----:B------:R-:W-:Y:S02]  /*2450*/  LOP3.LUT R7, R8, 0xfffffff8, RZ, 0xc0, !PT ;  /* 0xfffffff808077812 */ /* 0x000fe400078ec0ff */
[C---:B------:R-:W-:Y:S01]  /*2460*/  SHF.L.U64.HI R110, R96.reuse, 0x6, R97 ;  /* 0x00000006606e7819 */ /* 0x040fe20000010261 */
[----:B------:R-:W-:Y:S01]  /*2470*/  IMAD.WIDE.U32 R96, R96, 0x60, RZ ;  /* 0x0000006060607825 */ /* 0x000fe200078e00ff */
[C---:B------:R-:W-:Y:S02]  /*2480*/  SHF.L.U64.HI R112, R90.reuse, 0x6, R91 ;  /* 0x000000065a707819 */ /* 0x040fe4000001025b */
[----:B------:R-:W-:Y:S01]  /*2490*/  SEL R131, R131, 0xffffffe0, !P5 ;  /* 0xffffffe083837807 */ /* 0x000fe20006800000 */
[----:B------:R-:W-:Y:S01]  /*24a0*/  IMAD.WIDE.U32 R90, R90, 0x60, RZ ;  /* 0x000000605a5a7825 */ /* 0x000fe200078e00ff */
[----:B------:R-:W-:Y:S02]  /*24b0*/  IADD3 R5, R178, R5, RZ ;  /* 0x00000005b2057210 */ /* 0x000fe40007ffe0ff */
[----:B------:R-:W-:Y:S01]  /*24c0*/  SHF.R.S32.HI R121, RZ, 0x3, R9 ;  /* 0x00000003ff797819 */ /* 0x000fe20000011409 */
[----:B------:R-:W-:Y:S01]  /*24d0*/  IMAD.IADD R134, R97, 0x1, R13 ;  /* 0x0000000161867824 */ /* 0x000fe200078e020d */
[----:B------:R-:W-:Y:S01]  /*24e0*/  LOP3.LUT R8, R9, 0xfffffff8, RZ, 0xc0, !PT ;  /* 0xfffffff809087812 */ /* 0x000fe200078ec0ff */
[----:B------:R-:W-:Y:S01]  /*24f0*/  IMAD.IADD R136, R91, 0x1, R15 ;  /* 0x000000015b887824 */ /* 0x000fe200078e020f */
[----:B------:R-:W-:Y:S01]  /*2500*/  LOP3.LUT R103, R11, R10, RZ, 0xfc, !PT ;  /* 0x0000000a0b677212 */ /* 0x000fe200078efcff */
[----:B------:R-:W-:Y:S01]  /*2510*/  IMAD.IADD R137, R131, 0x1, R5 ;  /* 0x0000000183897824 */ /* 0x000fe200078e0205 */
[----:B------:R-:W-:-:S02]  /*2520*/  LOP3.LUT R9, R20, 0xfffffff8, RZ, 0xc0, !PT ;  /* 0xfffffff814097812 */ /* 0x000fc400078ec0ff */
[----:B------:R-:W-:Y:S02]  /*2530*/  SHF.R.S32.HI R120, RZ, 0x3, R20 ;  /* 0x00000003ff787819 */ /* 0x000fe40000011414 */
[C---:B------:R-:W-:Y:S02]  /*2540*/  LOP3.LUT R20, R26.reuse, 0x2, RZ, 0xc0, !PT ;  /* 0x000000021a147812 */ /* 0x040fe400078ec0ff */
[----:B------:R-:W-:Y:S02]  /*2550*/  LOP3.LUT R21, R26, 0x4, RZ, 0xc0, !PT ;  /* 0x000000041a157812 */ /* 0x000fe400078ec0ff */
[C---:B------:R-:W-:Y:S02]  /*2560*/  LOP3.LUT R27, R103.reuse, 0x2, RZ, 0xc0, !PT ;  /* 0x00000002671b7812 */ /* 0x040fe400078ec0ff */
[C---:B------:R-:W-:Y:S02]  /*2570*/  LOP3.LUT R28, R103.reuse, 0x4, RZ, 0xc0, !PT ;  /* 0x00000004671c7812 */ /* 0x040fe400078ec0ff */
[----:B------:R-:W-:-:S02]  /*2580*/  LOP3.LUT R105, R103, 0x8, RZ, 0xc0, !PT ;  /* 0x0000000867697812 */ /* 0x000fc400078ec0ff */
[----:B------:R-:W-:Y:S02]  /*2590*/  LOP3.LUT R104, R103, 0x10, RZ, 0xc0, !PT ;  /* 0x0000001067687812 */ /* 0x000fe400078ec0ff */
[----:B------:R-:W-:Y:S02]  /*25a0*/  SHF.R.S32.HI R4, RZ, 0x1f, R30 ;  /* 0x0000001fff047819 */ /* 0x000fe4000001141e */
[----:B0-----:R-:W-:Y:S02]  /*25b0*/  LEA.HI R148, R148, 0x8, RZ, 0x19 ;  /* 0x0000000894947811 */ /* 0x001fe400078fc8ff */
[----:B------:R-:W-:Y:S02]  /*25c0*/  LOP3.LUT R10, R11, 0x1, RZ, 0xc0, !PT ;  /* 0x000000010b0a7812 */ /* 0x000fe400078ec0ff */
[----:B------:R-:W-:Y:S02]  /*25d0*/  LOP3.LUT R26, R26, 0x8, RZ, 0xc0, !PT ;  /* 0x000000081a1a7812 */ /* 0x000fe400078ec0ff */
[----:B------:R-:W-:-:S02]  /*25e0*/  SHF.R.S32.HI R116, RZ, 0x1f, R7 ;  /* 0x0000001fff747819 */ /* 0x000fc40000011407 */
[----:B------:R-:W-:Y:S02]  /*25f0*/  SHF.R.S32.HI R115, RZ, 0x1f, R8 ;  /* 0x0000001fff737819 */ /* 0x000fe40000011408 */
[----:B------:R-:W-:Y:S02]  /*2600*/  SHF.R.S32.HI R114, RZ, 0x1f, R9 ;  /* 0x0000001fff727819 */ /* 0x000fe40000011409 */
[----:B------:R-:W-:Y:S02]  /*2610*/  LOP3.LUT R103, R103, 0x20, RZ, 0xc0, !PT ;  /* 0x0000002067677812 */ /* 0x000fe400078ec0ff */
[----:B----4-:R-:W-:-:S07]  /*2620*/  SHF.R.S32.HI R132, RZ, 0x1f, R102 ;  /* 0x0000001fff847819 */ /* 0x010fce0000011466 */
.L_x_562:
[----:B------:R-:W0:Y:S01]  /*2630*/  LDC R84, c[0x0][0x430] ;  /* 0x00010c00ff547b82 */ /* 0x000e220000000800 */
[----:B------:R-:W-:Y:S02]  /*2640*/  VIADD R24, R24, 0xffffffff ;  /* 0xffffffff18187836 */ /* 0x000fe40000000000 */
[----:B------:R-:W-:Y:S02]  /*2650*/  IMAD.MOV.U32 R31, RZ, RZ, RZ ;  /* 0x000000ffff1f7224 */ /* 0x000fe400078e00ff */
[----:B-1----:R-:W-:-:S03]  /*2660*/  IMAD R12, R24, 0x60, R117 ;  /* 0x00000060180c7824 */ /* 0x002fc600078e0275 */
[----:B------:R-:W1:Y:S02]  /*2670*/  LDC R128, c[0x0][0x3f4] ;  /* 0x0000fd00ff807b82 */ /* 0x000e640000000800 */
[----:B------:R-:W-:Y:S02]  /*2680*/  ISETP.GE.AND P0, PT, R12, R25, PT ;  /* 0x000000190c00720c */ /* 0x000fe40003f06270 */
[----:B------:R-:W-:Y:S02]  /*2690*/  IADD3 R36, R133, R12, RZ ;  /* 0x0000000c85247210 */ /* 0x000fe40007ffe0ff */
[----:B------:R-:W-:-:S03]  /*26a0*/  ISETP.GT.OR P0, PT, R117, 0x5f, P0 ;  /* 0x0000005f7500780c */ /* 0x000fc60000704670 */
[----:B--2---:R-:W-:Y:S01]  /*26b0*/  IMAD.MOV.U32 R32, RZ, RZ, R36 ;  /* 0x000000ffff207224 */ /* 0x004fe200078e0024 */
[----:B0-----:R-:W-:-:S09]  /*26c0*/  ISETP.NE.AND P4, PT, R84, 0x1, PT ;  /* 0x000000015400780c */ /* 0x001fd20003f85270 */
[----:B------:R-:W0:Y:S08]  /*26d0*/  @!P0 LDC.64 R14, c[0x0][0x428] ;  /* 0x00010a00ff0e8b82 */ /* 0x000e300000000a00 */
[----:B------:R-:W2:Y:S08]  /*26e0*/  @!P0 LDC.64 R12, c[0x0][0x418] ;  /* 0x00010600ff0c8b82 */ /* 0x000eb00000000a00 */
[----:B------:R-:W3:Y:S08]  /*26f0*/  @P4 LDC R11, c[0x0][0x434] ;  /* 0x00010d00ff0b4b82 */ /* 0x000ef00000000800 */
[----:B----4-:R-:W4:Y:S01]  /*2700*/  @P4 LDC R34, c[0x0][0x438] ;  /* 0x00010e00ff224b82 */ /* 0x010f220000000800 */
[----:B---3--:R-:W-:-:S05]  /*2710*/  @P4 IMAD.HI.U32 R11, R36, R11, RZ ;  /* 0x0000000b240b4227 */ /* 0x008fca00078e00ff */
[----:B----4-:R-:W-:Y:S01]  /*2720*/  @P4 SHF.R.U32.HI R32, RZ, R34, R11 ;  /* 0x00000022ff204219 */ /* 0x010fe2000001160b */
[----:B0-----:R-:W-:-:S03]  /*2730*/  @!P0 IMAD R11, R132, R14, RZ ;  /* 0x0000000e840b8224 */ /* 0x001fc600078e02ff */
[--C-:B------:R-:W-:Y:S01]  /*2740*/  @!P0 SHF.R.S32.HI R33, RZ, 0x1f, R32.reuse ;  /* 0x0000001fff218819 */ /* 0x100fe20000011420 */
[C---:B------:R-:W-:Y:S02]  /*2750*/  @!P0 IMAD R11, R102.reuse, R15, R11 ;  /* 0x0000000f660b8224 */ /* 0x040fe400078e020b */
[----:B------:R-:W-:-:S04]  /*2760*/  @!P0 IMAD.WIDE.U32 R14, R102, R14, R32 ;  /* 0x0000000e660e8225 */ /* 0x000fc800078e0020 */
[----:B------:R-:W-:Y:S01]  /*2770*/  @!P0 IMAD.IADD R11, R15, 0x1, R11 ;  /* 0x000000010f0b8824 */ /* 0x000fe200078e020b */
[----:B--2---:R-:W-:-:S04]  /*2780*/  @!P0 LEA R12, P4, R14, R12, 0x2 ;  /* 0x0000000c0e0c8211 */ /* 0x004fc800078810ff */
[----:B------:R-:W-:-:S05]  /*2790*/  @!P0 LEA.HI.X R13, R14, R13, R11, 0x2, P4 ;  /* 0x0000000d0e0d8211 */ /* 0x000fca00020f140b */
[----:B------:R0:W5:Y:S01]  /*27a0*/  @!P0 LDG.E R31, desc[UR60][R12.64] ;  /* 0x0000003c0c1f8981 */ /* 0x000162000c1e1900 */
[----:B-1----:R-:W-:Y:S01]  /*27b0*/  ISETP.GE.AND P0, PT, R128, 0x1, PT ;  /* 0x000000018000780c */ /* 0x002fe20003f06270 */
[----:B------:R-:W-:Y:S01]  /*27c0*/  IMAD.MOV R11, RZ, RZ, -R32 ;  /* 0x000000ffff0b7224 */ /* 0x000fe200078e0a20 */
[----:B------:R-:W-:Y:S01]  /*27d0*/  ISETP.GT.AND P4, PT, R24, R130, PT ;  /* 0x000000821800720c */ /* 0x000fe20003f84270 */
[----:B------:R-:W-:Y:S01]  /*27e0*/  IMAD R33, R18, 0x4800, R5 ;  /* 0x0000480012217824 */ /* 0x000fe200078e0205 */
[----:B------:R-:W-:Y:S05]  /*27f0*/  YIELD ;  /* 0x0000000000007946 */ /* 0x000fea0003800000 */
[----:B------:R-:W-:Y:S01]  /*2800*/  IMAD R84, R84, R11, R36 ;  /* 0x0000000b54547224 */ /* 0x000fe200078e0224 */
[----:B------:R-:W-:Y:S01]  /*2810*/  BSSY B0, `(.L_x_457) ;  /* 0x00007ef000007945 */ /* 0x000fe20003800000 */
[----:B------:R-:W-:Y:S01]  /*2820*/  IMAD R11, R18, 0x4800, R137 ;  /* 0x00004800120b7824 */ /* 0x000fe200078e0289 */
[----:B------:R-:W-:Y:S01]  /*2830*/  P2R R127, PR, RZ, 0x10 ;  /* 0x00000010ff7f7803 */ /* 0x000fe20000000000 */
[----:B------:R-:W-:-:S02]  /*2840*/  IMAD R33, R33, 0x2, R126 ;  /* 0x0000000221217824 */ /* 0x000fc400078e027e */
[----:B------:R-:W-:Y:S01]  /*2850*/  IMAD R32, R11, 0x2, R126 ;  /* 0x000000020b207824 */ /* 0x000fe200078e027e */
[----:B0-----:R-:W-:Y:S06]  /*2860*/  @!P0 BRA `(.L_x_458) ;  /* 0x0000007400c88947 */ /* 0x001fec0003800000 */
[----:B------:R-:W-:Y:S01]  /*2870*/  SHF.R.S32.HI R85, RZ, 0x1f, R84 ;  /* 0x0000001fff557819 */ /* 0x000fe20000011454 */
[----:B------:R-:W-:Y:S01]  /*2880*/  ULDC.64 UR4, c[0x0][0x300] ;  /* 0x0000c00000047ab9 */ /* 0x000fe20000000a00 */
[----:B-----5:R-:W-:Y:S01]  /*2890*/  SHF.R.S32.HI R86, RZ, 0x1f, R31 ;  /* 0x0000001fff567819 */ /* 0x020fe2000001141f */
[----:B------:R-:W-:Y:S01]  /*28a0*/  IMAD.WIDE.U32 R12, R84, UR4, RZ ;  /* 0x00000004540c7c25 */ /* 0x000fe2000f8e00ff */
[----:B------:R-:W-:Y:S02]  /*28b0*/  ULDC.U8 UR6, c[0x0][0x410] ;  /* 0x0001040000067ab9 */ /* 0x000fe40000000000 */
[----:B------:R-:W-:Y:S01]  /*28c0*/  ISETP.NE.AND P0, PT, RZ, UR6, PT ;  /* 0x00000006ff007c0c */ /* 0x000fe2000bf05270 */
[----:B------:R-:W-:Y:S02]  /*28d0*/  IMAD R11, R85, UR4, RZ ;  /* 0x00000004550b7c24 */ /* 0x000fe4000f8e02ff */
[----:B------:R-:W-:Y:S02]  /*28e0*/  IMAD R34, R136, R24, RZ ;  /* 0x0000001888227224 */ /* 0x000fe400078e02ff */
[----:B------:R-:W-:Y:S01]  /*28f0*/  IMAD R11, R84, UR5, R11 ;  /* 0x00000005540b7c24 */ /* 0x000fe2000f8e020b */
[----:B------:R-:W-:Y:S01]  /*2900*/  ULDC.64 UR4, c[0x0][0x310] ;  /* 0x0000c40000047ab9 */ /* 0x000fe20000000a00 */
[----:B------:R-:W-:-:S02]  /*2910*/  IMAD R87, R24, -0x60, R25 ;  /* 0xffffffa018577824 */ /* 0x000fc400078e0219 */
[----:B------:R-:W-:Y:S02]  /*2920*/  IMAD R14, R86, UR4, RZ ;  /* 0x00000004560e7c24 */ /* 0x000fe4000f8e02ff */
[----:B------:R-:W-:Y:S01]  /*2930*/  IMAD.IADD R13, R13, 0x1, R11 ;  /* 0x000000010d0d7824 */ /* 0x000fe200078e020b */
[----:B------:R-:W-:Y:S01]  /*2940*/  SHF.R.S32.HI R11, RZ, 0x1f, R24 ;  /* 0x0000001fff0b7819 */ /* 0x000fe20000011418 */
[----:B------:R-:W-:Y:S01]  /*2950*/  IMAD R15, R31, UR5, R14 ;  /* 0x000000051f0f7c24 */ /* 0x000fe2000f8e020e */
[----:B------:R-:W-:Y:S01]  /*2960*/  VIMNMX R87, R87, 0x60, PT ;  /* 0x0000006057577848 */ /* 0x000fe20003fe0100 */
[----:B------:R-:W-:Y:S01]  /*2970*/  IMAD.WIDE.U32 R12, R31, UR4, R12 ;  /* 0x000000041f0c7c25 */ /* 0x000fe2000f8e000c */
[----:B------:R-:W-:-:S03]  /*2980*/  ULDC.64 UR4, c[0x0][0x308] ;  /* 0x0000c20000047ab9 */ /* 0x000fc60000000a00 */
[----:B------:R-:W-:Y:S02]  /*2990*/  IMAD R14, R134, R24, RZ ;  /* 0x00000018860e7224 */ /* 0x000fe400078e02ff */
[----:B------:R-:W-:Y:S02]  /*29a0*/  IMAD.IADD R13, R13, 0x1, R15 ;  /* 0x000000010d0d7824 */ /* 0x000fe400078e020f */
[----:B------:R-:W-:Y:S02]  /*29b0*/  IMAD R15, R4, UR4, RZ ;  /* 0x00000004040f7c24 */ /* 0x000fe4000f8e02ff */
[C---:B------:R-:W-:Y:S02]  /*29c0*/  IMAD R35, R11.reuse, R96, R14 ;  /* 0x000000600b237224 */ /* 0x040fe400078e020e */
[----:B------:R-:W-:Y:S02]  /*29d0*/  IMAD R37, R11, R90, R34 ;  /* 0x0000005a0b257224 */ /* 0x000fe400078e0222 */
[----:B------:R-:W-:-:S02]  /*29e0*/  IMAD R11, R30, UR5, R15 ;  /* 0x000000051e0b7c24 */ /* 0x000fc4000f8e020f */
[----:B------:R-:W-:Y:S01]  /*29f0*/  IMAD.WIDE.U32 R118, R30, UR4, R12 ;  /* 0x000000041e767c25 */ /* 0x000fe2000f8e000c */
[----:B------:R-:W-:-:S03]  /*2a00*/  ULDC.64 UR4, c[0x0][0x2e8] ;  /* 0x0000ba0000047ab9 */ /* 0x000fc60000000a00 */
[-C--:B------:R-:W-:Y:S01]  /*2a10*/  IMAD.WIDE.U32 R14, R96, R24.reuse, RZ ;  /* 0x00000018600e7225 */ /* 0x080fe200078e00ff */
[----:B------:R-:W-:Y:S02]  /*2a20*/  IADD3 R11, R119, R11, RZ ;  /* 0x0000000b770b7210 */ /* 0x000fe40007ffe0ff */
[----:B------:R-:W-:Y:S01]  /*2a30*/  LEA R119, P4, R118, UR4, 0x1 ;  /* 0x0000000476777c11 */ /* 0x000fe2000f8808ff */
[----:B------:R-:W-:-:S03]  /*2a40*/  IMAD.WIDE.U32 R12, R90, R24, RZ ;  /* 0x000000185a0c7225 */ /* 0x000fc600078e00ff */
[----:B------:R-:W-:Y:S01]  /*2a50*/  LEA.HI.X R118, R118, UR5, R11, 0x1, P4 ;  /* 0x0000000576767c11 */ /* 0x000fe2000a0f0c0b */
[----:B------:R-:W-:Y:S02]  /*2a60*/  IMAD.IADD R11, R15, 0x1, R35 ;  /* 0x000000010f0b7824 */ /* 0x000fe400078e0223 */
[----:B------:R-:W-:Y:S01]  /*2a70*/  IMAD.IADD R82, R13, 0x1, R37 ;  /* 0x000000010d527824 */ /* 0x000fe200078e0225 */
[----:B------:R-:W-:Y:S06]  /*2a80*/  @!P0 BRA `(.L_x_459) ;  /* 0x0000003800548947 */ /* 0x000fec0003800000 */
[----:B------:R-:W-:Y:S01]  /*2a90*/  ISETP.GE.AND P4, PT, R165, R87, PT ;  /* 0x00000057a500720c */ /* 0x000fe20003f86270 */
[----:B------:R-:W-:Y:S01]  /*2aa0*/  BSSY B1, `(.L_x_460) ;  /* 0x0000037000017945 */ /* 0x000fe20003800000 */
        /* <DEDUP_REMOVED lines=13> */
[----:B------:R-:W-:Y:S06]  /*2b80*/  @P4 BRA `(.L_x_461) ;  /* 0x0000000000a04947 */ /* 0x000fec0003800000 */
[----:B------:R-:W-:Y:S01]  /*2b90*/  IADD3 R37, P5, R100, R14, RZ ;  /* 0x0000000e64257210 */ /* 0x000fe20007fbe0ff */
[----:B------:R-:W-:Y:S01]  /*2ba0*/  ULDC.64 UR4, c[0x0][0x3e8] ;  /* 0x0000fa0000047ab9 */ /* 0x000fe20000000a00 */
[----:B------:R-:W-:Y:S01]  /*2bb0*/  IADD3 R39, P0, R94, R12, RZ ;  /* 0x0000000c5e277210 */ /* 0x000fe20007f1e0ff */
[----:B------:R-:W-:Y:S01]  /*2bc0*/  ULDC.64 UR6, c[0x0][0x400] ;  /* 0x0001000000067ab9 */ /* 0x000fe20000000a00 */
[----:B------:R-:W-:Y:S01]  /*2bd0*/  CS2R R78, SRZ ;  /* 0x00000000004e7805 */ /* 0x000fe2000001ff00 */
[----:B------:R-:W-:Y:S01]  /*2be0*/  IMAD.X R38, R11, 0x1, R109, P5 ;  /* 0x000000010b267824 */ /* 0x000fe200028e066d */
[----:B------:R-:W-:Y:S01]  /*2bf0*/  LEA R36, P5, R37, UR4, 0x1 ;  /* 0x0000000425247c11 */ /* 0x000fe2000f8a08ff */
[----:B------:R-:W-:Y:S01]  /*2c00*/  IMAD.X R40, R82, 0x1, R108, P0 ;  /* 0x0000000152287824 */ /* 0x000fe200000e066c */
[----:B------:R-:W-:Y:S02]  /*2c10*/  ISETP.GE.AND P0, PT, R160, R128, PT ;  /* 0x00000080a000720c */ /* 0x000fe40003f06270 */
[----:B------:R-:W-:-:S02]  /*2c20*/  CS2R R74, SRZ ;  /* 0x00000000004a7805 */ /* 0x000fc4000001ff00 */
[----:B------:R-:W-:Y:S02]  /*2c30*/  LEA.HI.X R37, R37, UR5, R38, 0x1, P5 ;  /* 0x0000000525257c11 */ /* 0x000fe4000a8f0c26 */
[----:B------:R-:W-:Y:S02]  /*2c40*/  CS2R R80, SRZ ;  /* 0x0000000000507805 */ /* 0x000fe4000001ff00 */
[C---:B------:R-:W-:Y:S02]  /*2c50*/  LEA R38, P5, R39.reuse, UR6, 0x1 ;  /* 0x0000000627267c11 */ /* 0x040fe4000f8a08ff */
[----:B------:R-:W-:Y:S02]  /*2c60*/  CS2R R76, SRZ ;  /* 0x00000000004c7805 */ /* 0x000fe4000001ff00 */
[----:B------:R-:W-:Y:S02]  /*2c70*/  LEA.HI.X R39, R39, UR7, R40, 0x1, P5 ;  /* 0x0000000727277c11 */ /* 0x000fe4000a8f0c28 */
[-C--:B------:R-:W-:Y:S01]  /*2c80*/  ISETP.GE.AND P5, PT, R169, R128.reuse, PT ;  /* 0x00000080a900720c */ /* 0x080fe20003fa6270 */
[----:B------:R0:W5:Y:S04]  /*2c90*/  @!P0 LDG.E.64 R78, desc[UR60][R36.64] ;  /* 0x0000003c244e8981 */ /* 0x000168000c1e1b00 */
[----:B------:R0:W5:Y:S01]  /*2ca0*/  @!P0 LDG.E.64 R80, desc[UR60][R38.64] ;  /* 0x0000003c26508981 */ /* 0x000162000c1e1b00 */
[----:B------:R-:W-:-:S07]  /*2cb0*/  ISETP.GE.AND P0, PT, R168, R128, PT ;  /* 0x00000080a800720c */ /* 0x000fce0003f06270 */
[----:B------:R0:W5:Y:S04]  /*2cc0*/  @!P5 LDG.E.64 R74, desc[UR60][R36.64+0x20] ;  /* 0x0000203c244ad981 */ /* 0x000168000c1e1b00 */
[----:B------:R0:W5:Y:S01]  /*2cd0*/  @!P5 LDG.E.64 R76, desc[UR60][R38.64+0x20] ;  /* 0x0000203c264cd981 */ /* 0x000162000c1e1b00 */
[----:B------:R-:W-:Y:S02]  /*2ce0*/  ISETP.GE.AND P5, PT, R171, R128, PT ;  /* 0x00000080ab00720c */ /* 0x000fe40003fa6270 */
[----:B------:R-:W-:Y:S02]  /*2cf0*/  CS2R R70, SRZ ;  /* 0x0000000000467805 */ /* 0x000fe4000001ff00 */
[----:B------:R-:W-:Y:S02]  /*2d00*/  CS2R R72, SRZ ;  /* 0x0000000000487805 */ /* 0x000fe4000001ff00 */
[----:B------:R-:W-:-:S02]  /*2d10*/  CS2R R66, SRZ ;  /* 0x0000000000427805 */ /* 0x000fc4000001ff00 */
[----:B------:R-:W-:Y:S01]  /*2d20*/  CS2R R68, SRZ ;  /* 0x0000000000447805 */ /* 0x000fe2000001ff00 */
[----:B------:R0:W5:Y:S04]  /*2d30*/  @!P0 LDG.E.64 R70, desc[UR60][R36.64+0x40] ;  /* 0x0000403c24468981 */ /* 0x000168000c1e1b00 */
[----:B------:R0:W5:Y:S01]  /*2d40*/  @!P0 LDG.E.64 R72, desc[UR60][R38.64+0x40] ;  /* 0x0000403c26488981 */ /* 0x000162000c1e1b00 */
[----:B------:R-:W-:-:S03]  /*2d50*/  ISETP.GE.AND P0, PT, R170, R128, PT ;  /* 0x00000080aa00720c */ /* 0x000fc60003f06270 */
        /* <DEDUP_REMOVED lines=8> */
[----:B------:R0:W5:Y:S04]  /*2de0*/  @!P0 LDG.E.64 R64, desc[UR60][R38.64+0x80] ;  /* 0x0000803c26408981 */ /* 0x000168000c1e1b00 */
[----:B------:R0:W5:Y:S04]  /*2df0*/  @!P5 LDG.E.64 R58, desc[UR60][R36.64+0xa0] ;  /* 0x0000a03c243ad981 */ /* 0x000168000c1e1b00 */
[----:B------:R0:W5:Y:S02]  /*2e00*/  @!P5 LDG.E.64 R60, desc[UR60][R38.64+0xa0] ;  /* 0x0000a03c263cd981 */ /* 0x000164000c1e1b00 */
.L_x_461:
[----:B------:R-:W-:Y:S05]  /*2e10*/  BSYNC B1 ;  /* 0x0000000000017941 */ /* 0x000fea0003800000 */
.L_x_460:
[----:B------:R-:W-:Y:S01]  /*2e20*/  ISETP.GE.AND P5, PT, R224, R87, PT ;  /* 0x00000057e000720c */ /* 0x000fe20003fa6270 */
[----:B------:R-:W-:Y:S01]  /*2e30*/  BSSY B1, `(.L_x_462) ;  /* 0x0000037000017945 */ /* 0x000fe20003800000 */
[----:B0-----:R-:W-:Y:S02]  /*2e40*/  CS2R R38, SRZ ;  /* 0x0000000000267805 */ /* 0x001fe4000001ff00 */
        /* <DEDUP_REMOVED lines=8> */
[----:B------:R-:W-:Y:S01]  /*2ed0*/  CS2R R52, SRZ ;  /* 0x0000000000347805 */ /* 0x000fe2000001ff00 */
[----:B-----5:R-:W-:Y:S01]  /*2ee0*/  IMAD.MOV.U32 R88, RZ, RZ, R58 ;  /* 0x000000ffff587224 */ /* 0x020fe200078e003a */
[----:B------:R-:W-:Y:S01]  /*2ef0*/  CS2R R56, SRZ ;  /* 0x0000000000387805 */ /* 0x000fe2000001ff00 */
[----:B------:R-:W-:Y:S01]  /*2f00*/  IMAD.MOV.U32 R83, RZ, RZ, R59 ;  /* 0x000000ffff537224 */ /* 0x000fe200078e003b */
[----:B------:R-:W-:Y:S06]  /*2f10*/  @P5 BRA `(.L_x_463) ;  /* 0x0000000000a05947 */ /* 0x000fec0003800000 */
[----:B------:R-:W-:Y:S01]  /*2f20*/  IADD3 R14, P0, P6, R100, R14, R111 ;  /* 0x0000000e640e7210 */ /* 0x000fe20007e1e06f */
[----:B------:R-:W-:Y:S01]  /*2f30*/  ULDC.64 UR4, c[0x0][0x3e8] ;  /* 0x0000fa0000047ab9 */ /* 0x000fe20000000a00 */
[----:B------:R-:W-:Y:S01]  /*2f40*/  ULDC.64 UR6, c[0x0][0x400] ;  /* 0x0001000000067ab9 */ /* 0x000fe20000000a00 */
[----:B------:R-:W-:Y:S02]  /*2f50*/  CS2R R54, SRZ ;  /* 0x0000000000367805 */ /* 0x000fe4000001ff00 */
[----:B------:R-:W-:Y:S02]  /*2f60*/  IADD3.X R13, R109, R11, R110, P0, P6 ;  /* 0x0000000b6d0d7210 */ /* 0x000fe400007ec46e */
[----:B------:R-:W-:Y:S02]  /*2f70*/  CS2R R56, SRZ ;  /* 0x0000000000387805 */ /* 0x000fe4000001ff00 */
[----:B------:R-:W-:-:S04]  /*2f80*/  IADD3 R11, P0, P6, R94, R12, R113 ;  /* 0x0000000c5e0b7210 */ /* 0x000fc80007e1e071 */
[----:B------:R-:W-:Y:S02]  /*2f90*/  IADD3.X R82, R108, R82, R112, P0, P6 ;  /* 0x000000526c527210 */ /* 0x000fe400007ec470 */
[----:B------:R-:W-:-:S04]  /*2fa0*/  LEA R12, P0, R14, UR4, 0x1 ;  /* 0x000000040e0c7c11 */ /* 0x000fc8000f8008ff */
[----:B------:R-:W-:Y:S02]  /*2fb0*/  LEA.HI.X R13, R14, UR5, R13, 0x1, P0 ;  /* 0x000000050e0d7c11 */ /* 0x000fe400080f0c0d */
[----:B------:R-:W-:-:S04]  /*2fc0*/  LEA R14, P0, R11, UR6, 0x1 ;  /* 0x000000060b0e7c11 */ /* 0x000fc8000f8008ff */
[----:B------:R-:W-:Y:S02]  /*2fd0*/  LEA.HI.X R15, R11, UR7, R82, 0x1, P0 ;  /* 0x000000070b0f7c11 */ /* 0x000fe400080f0c52 */
[----:B------:R-:W-:Y:S02]  /*2fe0*/  ISETP.GE.AND P0, PT, R160, R128, PT ;  /* 0x00000080a000720c */ /* 0x000fe40003f06270 */
[----:B------:R-:W-:Y:S02]  /*2ff0*/  CS2R R50, SRZ ;  /* 0x0000000000327805 */ /* 0x000fe4000001ff00 */
[----:B------:R-:W-:-:S09]  /*3000*/  CS2R R52, SRZ ;  /* 0x0000000000347805 */ /* 0x000fd2000001ff00 */
[----:B------:R0:W5:Y:S04]  /*3010*/  @!P0 LDG.E.64 R54, desc[UR60][R12.64] ;  /* 0x0000003c0c368981 */ /* 0x000168000c1e1b00 */
[----:B------:R0:W5:Y:S01]  /*3020*/  @!P0 LDG.E.64 R56, desc[UR60][R14.64] ;  /* 0x0000003c0e388981 */ /* 0x000162000c1e1b00 */
        /* <DEDUP_REMOVED lines=20> */
[----:B------:R-:W-:-:S13]  /*3170*/  ISETP.GE.AND P0, PT, R172, R128, PT ;  /* 0x00000080ac00720c */ /* 0x000fda0003f06270 */
[----:B------:R0:W5:Y:S04]  /*3180*/  @!P0 LDG.E.64 R34, desc[UR60][R12.64+0xa0] ;  /* 0x0000a03c0c228981 */ /* 0x000168000c1e1b00 */
[----:B------:R0:W5:Y:S02]  /*3190*/  @!P0 LDG.E.64 R36, desc[UR60][R14.64+0xa0] ;  /* 0x0000a03c0e248981 */ /* 0x000164000c1e1b00 */
.L_x_463:
[----:B------:R-:W-:Y:S05]  /*31a0*/  BSYNC B1 ;  /* 0x0000000000017941 */ /* 0x000fea0003800000 */
.L_x_462:
[----:B------:R-:W2:Y:S01]  /*31b0*/  LDL R11, [R1+0x30] ;  /* 0x00003000010b7983 */ /* 0x000ea20000100800 */
[----:B0-----:R-:W-:Y:S01]  /*31c0*/  IMAD.MOV.U32 R12, RZ, RZ, R63 ;  /* 0x000000ffff0c7224 */ /* 0x001fe200078e003f */
[----:B------:R-:W-:Y:S01]  /*31d0*/  PRMT R204, R88, 0x5410, R83 ;  /* 0x0000541058cc7816 */ /* 0x000fe20000000053 */
[----:B------:R-:W-:Y:S02]  /*31e0*/  IMAD.MOV.U32 R13, RZ, RZ, R70 ;  /* 0x000000ffff0d7224 */ /* 0x000fe400078e0046 */
[----:B------:R-:W-:Y:S01]  /*31f0*/  IMAD.MOV.U32 R14, RZ, RZ, R71 ;  /* 0x000000ffff0e7224 */ /* 0x000fe200078e0047 */
[----:B------:R-:W-:Y:S01]  /*3200*/  PRMT R206, R206, 0x5410, R12 ;  /* 0x00005410cece7816 */ /* 0x000fe2000000000c */
[----:B------:R-:W-:Y:S01]  /*3210*/  IMAD.MOV.U32 R12, RZ, RZ, R67 ;  /* 0x000000ffff0c7224 */ /* 0x000fe200078e0043 */
[----:B------:R-:W-:Y:S01]  /*3220*/  PRMT R210, R210, 0x5410, R13 ;  /* 0x00005410d2d27816 */ /* 0x000fe2000000000d */
[----:B------:R-:W-:Y:S01]  /*3230*/  IMAD.MOV.U32 R13, RZ, RZ, R78 ;  /* 0x000000ffff0d7224 */ /* 0x000fe200078e004e */
[----:B------:R-:W-:Y:S01]  /*3240*/  PRMT R211, R211, 0x5410, R14 ;  /* 0x00005410d3d37816 */ /* 0x000fe2000000000e */
[----:B------:R-:W-:Y:S01]  /*3250*/  IMAD.MOV.U32 R14, RZ, RZ, R79 ;  /* 0x000000ffff0e7224 */ /* 0x000fe200078e004f */
[----:B------:R-:W-:Y:S01]  /*3260*/  PRMT R208, R208, 0x5410, R12 ;  /* 0x00005410d0d07816 */ /* 0x000fe2000000000c */
[----:B------:R-:W-:-:S03]  /*3270*/  IMAD.MOV.U32 R12, RZ, RZ, R75 ;  /* 0x000000ffff0c7224 */ /* 0x000fc600078e004b */
[----:B------:R-:W-:Y:S01]  /*3280*/  PRMT R152, R14, 0x5410, R13 ;  /* 0x000054100e987816 */ /* 0x000fe2000000000d */
[----:B------:R-:W-:Y:S01]  /*3290*/  IMAD.MOV.U32 R14, RZ, RZ, R60 ;  /* 0x000000ffff0e7224 */ /* 0x000fe200078e003c */
[----:B------:R-:W-:Y:S01]  /*32a0*/  PRMT R213, R213, 0x5410, R12 ;  /* 0x00005410d5d57816 */ /* 0x000fe2000000000c */
[----:B------:R-:W-:Y:S01]  /*32b0*/  IMAD.MOV.U32 R12, RZ, RZ, R64 ;  /* 0x000000ffff0c7224 */ /* 0x000fe200078e0040 */
[----:B------:R-:W-:-:S04]  /*32c0*/  MOV R13, R61 ;  /* 0x0000003d000d7202 */ /* 0x000fc80000000f00 */
[----:B------:R-:W-:Y:S01]  /*32d0*/  PRMT R205, R14, 0x5410, R13 ;  /* 0x000054100ecd7816 */ /* 0x000fe2000000000d */
[----:B------:R-:W-:Y:S02]  /*32e0*/  IMAD.MOV.U32 R14, RZ, RZ, R68 ;  /* 0x000000ffff0e7224 */ /* 0x000fe400078e0044 */
[----:B------:R-:W-:-:S05]  /*32f0*/  IMAD.MOV.U32 R13, RZ, RZ, R69 ;  /* 0x000000ffff0d7224 */ /* 0x000fca00078e0045 */
[----:B------:R-:W-:Y:S02]  /*3300*/  PRMT R208, R13, 0x7610, R208 ;  /* 0x000076100dd07816 */ /* 0x000fe400000000d0 */
[----:B------:R-:W-:Y:S02]  /*3310*/  MOV R13, R80 ;  /* 0x00000050000d7202 */ /* 0x000fe40000000f00 */
[----:B--2---:R-:W-:Y:S01]  /*3320*/  R2UR UR4, R11 ;  /* 0x000000000b0472ca */ /* 0x004fe200000e0000 */
[----:B------:R-:W-:-:S05]  /*3330*/  IMAD.MOV.U32 R11, RZ, RZ, R62 ;  /* 0x000000ffff0b7224 */ /* 0x000fca00078e003e */
[----:B------:R-:W-:Y:S02]  /*3340*/  PRMT R207, R207, 0x5410, R11 ;  /* 0x00005410cfcf7816 */ /* 0x000fe4000000000b */
[----:B------:R-:W-:Y:S02]  /*3350*/  MOV R11, R66 ;  /* 0x00000042000b7202 */ /* 0x000fe40000000f00 */
[----:B------:R-:W-:Y:S01]  /*3360*/  PRMT R207, R12, 0x7610, R207 ;  /* 0x000076100ccf7816 */ /* 0x000fe200000000cf */
[----:B------:R-:W-:Y:S01]  /*3370*/  IMAD.MOV.U32 R12, RZ, RZ, R73 ;  /* 0x000000ffff0c7224 */ /* 0x000fe200078e0049 */
[----:B------:R-:W-:Y:S01]  /*3380*/  PRMT R209, R209, 0x5410, R11 ;  /* 0x00005410d1d17816 */ /* 0x000fe2000000000b */
[----:B------:R-:W-:Y:S01]  /*3390*/  IMAD.MOV.U32 R11, RZ, RZ, R74 ;  /* 0x000000ffff0b7224 */ /* 0x000fe200078e004a */
[----:B------:R-:W-:Y:S02]  /*33a0*/  UISETP.NE.AND UP0, UPT, UR4, 0x3, UPT ;  /* 0x000000030400788c */ /* 0x000fe4000bf05270 */
[----:B------:R-:W-:Y:S01]  /*33b0*/  PRMT R211, R12, 0x7610, R211 ;  /* 0x000076100cd37816 */ /* 0x000fe200000000d3 */
[----:B------:R-:W-:Y:S01]  /*33c0*/  IMAD.MOV.U32 R12, RZ, RZ, R77 ;  /* 0x000000ffff0c7224 */ /* 0x000fe200078e004d */
[----:B------:R-:W-:Y:S01]  /*33d0*/  PRMT R212, R212, 0x5410, R11 ;  /* 0x00005410d4d47816 */ /* 0x000fe2000000000b */
[----:B------:R-:W-:Y:S01]  /*33e0*/  IMAD.MOV.U32 R11, RZ, RZ, R65 ;  /* 0x000000ffff0b7224 */ /* 0x000fe200078e0041 */
[----:B------:R-:W-:-:S02]  /*33f0*/  PLOP3.LUT P0, PT, PT, PT, UP0, 0x80, 0x0 ;  /* 0x000000000000781c */ /* 0x000fc40003f0f008 */
[----:B------:R-:W-:Y:S01]  /*3400*/  PRMT R213, R12, 0x7610, R213 ;  /* 0x000076100cd57816 */ /* 0x000fe200000000d5 */
[----:B-----5:R-:W-:Y:S01]  /*3410*/  IMAD.MOV.U32 R12, RZ, RZ, R38 ;  /* 0x000000ffff0c7224 */ /* 0x020fe200078e0026 */
[----:B------:R-:W-:Y:S01]  /*3420*/  PRMT R206, R11, 0x7610, R206 ;  /* 0x000076100bce7816 */ /* 0x000fe200000000ce */
[----:B------:R-:W-:Y:S01]  /*3430*/  IMAD.MOV.U32 R11, RZ, RZ, R72 ;  /* 0x000000ffff0b7224 */ /* 0x000fe200078e0048 */
[----:B------:R-:W-:Y:S01]  /*3440*/  PRMT R209, R14, 0x7610, R209 ;  /* 0x000076100ed17816 */ /* 0x000fe200000000d1 */
[----:B------:R-:W-:-:S03]  /*3450*/  IMAD.MOV.U32 R14, RZ, RZ, R81 ;  /* 0x000000ffff0e7224 */ /* 0x000fc600078e0051 */
[----:B------:R-:W-:Y:S01]  /*3460*/  PRMT R210, R11, 0x7610, R210 ;  /* 0x000076100bd27816 */ /* 0x000fe200000000d2 */
[----:B------:R-:W-:Y:S01]  /*3470*/  IMAD.MOV.U32 R11, RZ, RZ, R76 ;  /* 0x000000ffff0b7224 */ /* 0x000fe200078e004c */
[----:B------:R-:W-:Y:S01]  /*3480*/  PRMT R153, R13, 0x5410, R14 ;  /* 0x000054100d997816 */ /* 0x000fe2000000000e */
[----:B------:R-:W-:Y:S02]  /*3490*/  IMAD.MOV.U32 R14, RZ, RZ, R34 ;  /* 0x000000ffff0e7224 */ /* 0x000fe400078e0022 */
[----:B------:R-:W-:Y:S01]  /*34a0*/  IMAD.MOV.U32 R13, RZ, RZ, R35 ;  /* 0x000000ffff0d7224 */ /* 0x000fe200078e0023 */
[----:B------:R-:W-:Y:S01]  /*34b0*/  PRMT R212, R11, 0x7610, R212 ;  /* 0x000076100bd47816 */ /* 0x000fe200000000d4 */
[----:B------:R-:W-:-:S03]  /*34c0*/  IMAD.MOV.U32 R11, RZ, RZ, R39 ;  /* 0x000000ffff0b7224 */ /* 0x000fc600078e0027 */
[----:B------:R-:W-:Y:S02]  /*34d0*/  PRMT R83, R14, 0x5410, R13 ;  /* 0x000054100e537816 */ /* 0x000fe4000000000d */
[----:B------:R-:W-:Y:S01]  /*34e0*/  PRMT R123, R12, 0x5410, R11 ;  /* 0x000054100c7b7816 */ /* 0x000fe2000000000b */
[----:B------:R-:W-:Y:S02]  /*34f0*/  IMAD.MOV.U32 R12, RZ, RZ, R42 ;  /* 0x000000ffff0c7224 */ /* 0x000fe400078e002a */
[----:B------:R-:W-:-:S05]  /*3500*/  IMAD.MOV.U32 R11, RZ, RZ, R43 ;  /* 0x000000ffff0b7224 */ /* 0x000fca00078e002b */
[----:B------:R-:W-:Y:S01]  /*3510*/  PRMT R139, R12, 0x5410, R11 ;  /* 0x000054100c8b7816 */ /* 0x000fe2000000000b */
[----:B------:R-:W-:Y:S01]  /*3520*/  IMAD.MOV.U32 R12, RZ, RZ, R46 ;  /* 0x000000ffff0c7224 */ /* 0x000fe200078e002e */
[----:B------:R-:W-:-:S04]  /*3530*/  MOV R11, R47 ;  /* 0x0000002f000b7202 */ /* 0x000fc80000000f00 */
[----:B------:R-:W-:Y:S01]  /*3540*/  PRMT R150, R12, 0x5410, R11 ;  /* 0x000054100c967816 */ /* 0x000fe2000000000b */
[----:B------:R-:W-:Y:S02]  /*3550*/  IMAD.MOV.U32 R12, RZ, RZ, R50 ;  /* 0x000000ffff0c7224 */ /* 0x000fe400078e0032 */
[----:B------:R-:W-:-:S05]  /*3560*/  IMAD.MOV.U32 R11, RZ, RZ, R51 ;  /* 0x000000ffff0b7224 */ /* 0x000fca00078e0033 */
        /* <DEDUP_REMOVED lines=22> */
[----:B------:R-:W-:Y:S06]  /*36d0*/  @!P0 BRA `(.L_x_464) ;  /* 0x0000000000048947 */ /* 0x000fec0003800000 */
[----:B------:R-:W-:Y:S01]  /*36e0*/  BPT.TRAP 0x1 ;  /* 0x000000040000795c */ /* 0x000fe20000300000 */
.L_x_464:
[----:B------:R-:W-:Y:S01]  /*36f0*/  IMAD R88, R18, 0x8, R2 ;  /* 0x0000000812587824 */ /* 0x000fe200078e0202 */
[----:B------:R-:W-:Y:S01]  /*3700*/  SHF.L.U32 R89, R166, 0x1f, RZ ;  /* 0x0000001fa6597819 */ /* 0x000fe200000006ff */
[----:B------:R-:W-:Y:S03]  /*3710*/  BSSY B1, `(.L_x_465) ;  /* 0x0000003000017945 */ /* 0x000fe60003800000 */
[----:B------:R-:W0:Y:S02]  /*3720*/  SYNCS.PHASECHK.TRANS64.TRYWAIT P6, [R88+URZ+0x2a890], R89 ;  /* 0x02a89059580075a7 */ /* 0x000e2400080c017f */
[----:B0-----:R-:W-:Y:S05]  /*3730*/  @!P6 BRA `(.L_x_466) ;  /* 0x000001b800e0e947 */ /* 0x001fea0003800000 */
.L_x_786:
[----:B------:R-:W-:Y:S05]  /*3740*/  BSYNC B1 ;  /* 0x0000000000017941 */ /* 0x000fea0003800000 */
.L_x_465:
[----:B------:R-:W-:-:S03]  /*3750*/  UMOV UR4, 0xffffffff ;  /* 0xffffffff00047882 */ /* 0x000fc60000000000 */
[----:B------:R-:W-:Y:S05]  /*3760*/  BRA.DIV UR4, `(.L_x_467) ;  /* 0x000001ba04e87947 */ /* 0x000fea000b800000 */
[----:B------:R1:W2:Y:S04]  /*3770*/  SHFL.IDX PT, R82, R118, RZ, 0x1c1f ;  /* 0x001c1fff76527589 */ /* 0x0002a800000e0000 */
[----:B------:R1:W3:Y:S02]  /*3780*/  SHFL.IDX PT, R11, R119, RZ, 0x1c1f ;  /* 0x001c1fff770b7589 */ /* 0x0002e400000e0000 */
.L_x_790:
[----:B------:R-:W-:Y:S04]  /*3790*/  BSSY B1, `(.L_x_468) ;  /* 0x0000167000017945 */ /* 0x000fe80003800000 */
[----:B------:R-:W-:Y:S05]  /*37a0*/  @P4 BRA `(.L_x_469) ;  /* 0x0000001400944947 */ /* 0x000fea0003800000 */
[----:B------:R-:W-:Y:S01]  /*37b0*/  ISETP.NE.AND P4, PT, R10, RZ, PT ;  /* 0x000000ff0a00720c */ /* 0x000fe20003f85270 */
[----:B------:R-:W-:-:S12]  /*37c0*/  BSSY B2, `(.L_x_470) ;  /* 0x0000039000027945 */ /* 0x000fd80003800000 */
[----:B------:R-:W-:Y:S05]  /*37d0*/  @!P4 BRA `(.L_x_471) ;  /* 0x0000000000dcc947 */ /* 0x000fea0003800000 */
[----:B------:R4:W0:Y:S01]  /*37e0*/  LDS.128 R12, [R33] ;  /* 0x00000000210c7984 */ /* 0x0008220000000c00 */
[----:B------:R-:W-:Y:S01]  /*37f0*/  ISETP.GE.AND P4, PT, R160, R128, PT ;  /* 0x00000080a000720c */ /* 0x000fe20003f86270 */
[----:B------:R-:W-:-:S12]  /*3800*/  BSSY B3, `(.L_x_472) ;  /* 0x0000031000037945 */ /* 0x000fd80003800000 */
[----:B----4-:R-:W-:Y:S05]  /*3810*/  @P4 BRA `(.L_x_473) ;  /* 0x0000000000bc4947 */ /* 0x010fea0003800000 */
[--C-:B------:R-:W-:Y:S02]  /*3820*/  SHF.R.U64 R78, R78, 0x10, R79.reuse ;  /* 0x000000104e4e7819 */ /* 0x100fe4000000124f */
[----:B------:R-:W-:Y:S02]  /*3830*/  SHF.R.U32.HI R151, RZ, 0x10, R79 ;  /* 0x00000010ff977819 */ /* 0x000fe4000001164f */
[--C-:B------:R-:W-:Y:S02]  /*3840*/  SHF.R.U64 R79, R80, 0x10, R81.reuse ;  /* 0x00000010504f7819 */ /* 0x100fe40000001251 */
[----:B------:R-:W-:Y:S02]  /*3850*/  SHF.R.U32.HI R80, RZ, 0x10, R81 ;  /* 0x00000010ff507819 */ /* 0x000fe40000011651 */
[C---:B------:R-:W-:Y:S02]  /*3860*/  PRMT R81, R153.reuse, 0x5410, R79 ;  /* 0x0000541099517816 */ /* 0x040fe4000000004f */
[----:B------:R-:W-:-:S02]  /*3870*/  PRMT R79, R153, 0x5432, R80 ;  /* 0x00005432994f7816 */ /* 0x000fc40000000050 */
[C---:B------:R-:W-:Y:S02]  /*3880*/  PRMT R78, R152.reuse, 0x5432, R78 ;  /* 0x00005432984e7816 */ /* 0x040fe4000000004e */
[----:B0-----:R-:W-:Y:S02]  /*3890*/  LOP3.LUT R154, R13, 0xffff0000, RZ, 0xc0, !PT ;  /* 0xffff00000d9a7812 */ /* 0x001fe400078ec0ff */
[C---:B------:R-:W-:Y:S01]  /*38a0*/  LOP3.LUT R153, R81.reuse, 0xffff0000, RZ, 0xc0, !PT ;  /* 0xffff000051997812 */ /* 0x040fe200078ec0ff */
[----:B------:R-:W-:Y:S01]  /*38b0*/  IMAD.U32 R81, R81, 0x10000, RZ ;  /* 0x0001000051517824 */ /* 0x000fe200078e00ff */
[----:B------:R-:W-:Y:S02]  /*38c0*/  PRMT R151, R152, 0x5410, R151 ;  /* 0x0000541098977816 */ /* 0x000fe40000000097 */
[----:B------:R-:W-:Y:S01]  /*38d0*/  SHF.L.U32 R152, R13, 0x10, RZ ;  /* 0x000000100d987819 */ /* 0x000fe200000006ff */
[----:B------:R-:W-:Y:S01]  /*38e0*/  FMUL.FTZ R80, R154, R153 ;  /* 0x000000999a507220 */ /* 0x000fe20000410000 */
[C---:B------:R-:W-:Y:S01]  /*38f0*/  LOP3.LUT R13, R78.reuse, 0xffff0000, RZ, 0xc0, !PT ;  /* 0xffff00004e0d7812 */ /* 0x040fe200078ec0ff */
[----:B------:R-:W-:-:S04]  /*3900*/  IMAD.U32 R78, R78, 0x10000, RZ ;  /* 0x000100004e4e7824 */ /* 0x000fc800078e00ff */
[-C--:B------:R-:W-:Y:S01]  /*3910*/  FFMA.FTZ R80, R152, R13.reuse, -R80 ;  /* 0x0000000d98507223 */ /* 0x080fe20000010850 */
[----:B------:R-:W-:Y:S01]  /*3920*/  FMUL.FTZ R13, R154, R13 ;  /* 0x0000000d9a0d7220 */ /* 0x000fe20000410000 */
[C---:B------:R-:W-:Y:S01]  /*3930*/  IMAD.U32 R154, R151.reuse, 0x10000, RZ ;  /* 0x00010000979a7824 */ /* 0x040fe200078e00ff */
[----:B------:R-:W-:Y:S02]  /*3940*/  LOP3.LUT R151, R151, 0xffff0000, RZ, 0xc0, !PT ;  /* 0xffff000097977812 */ /* 0x000fe400078ec0ff */
[----:B------:R-:W-:Y:S01]  /*3950*/  FFMA.FTZ R13, R152, R153, R13 ;  /* 0x00000099980d7223 */ /* 0x000fe2000001000d */
[C---:B------:R-:W-:Y:S01]  /*3960*/  LOP3.LUT R153, R14.reuse, 0xffff0000, RZ, 0xc0, !PT ;  /* 0xffff00000e997812 */ /* 0x040fe200078ec0ff */
[C---:B------:R-:W-:Y:S01]  /*3970*/  IMAD.U32 R152, R79.reuse, 0x10000, RZ ;  /* 0x000100004f987824 */ /* 0x040fe200078e00ff */
[----:B------:R-:W-:Y:S01]  /*3980*/  LOP3.LUT R79, R79, 0xffff0000, RZ, 0xc0, !PT ;  /* 0xffff00004f4f7812 */ /* 0x000fe200078ec0ff */
[----:B------:R-:W-:Y:S01]  /*3990*/  IMAD.U32 R14, R14, 0x10000, RZ ;  /* 0x000100000e0e7824 */ /* 0x000fe200078e00ff */
[----:B------:R-:W-:Y:S01]  /*39a0*/  F2FP.BF16.F32.PACK_AB R13, R13, R80 ;  /* 0x000000500d0d723e */ /* 0x000fe200000010ff */
[C---:B------:R-:W-:Y:S01]  /*39b0*/  FMUL.FTZ R155, R153.reuse, R152 ;  /* 0x00000098999b7220 */ /* 0x040fe20000410000 */
[----:B------:R-:W-:-:S03]  /*39c0*/  FMUL.FTZ R153, R153, R154 ;  /* 0x0000009a99997220 */ /* 0x000fc60000410000 */
[C---:B------:R-:W-:Y:S01]  /*39d0*/  FFMA.FTZ R155, R14.reuse, R154, -R155 ;  /* 0x0000009a0e9b7223 */ /* 0x040fe2000001089b */
[----:B------:R-:W-:Y:S01]  /*39e0*/  FFMA.FTZ R153, R14, R152, R153 ;  /* 0x000000980e997223 */ /* 0x000fe20000010099 */
[C---:B------:R-:W-:Y:S01]  /*39f0*/  LOP3.LUT R14, R15.reuse, 0xffff0000, RZ, 0xc0, !PT ;  /* 0xffff00000f0e7812 */ /* 0x040fe200078ec0ff */
[----:B------:R-:W-:-:S03]  /*3a00*/  IMAD.U32 R15, R15, 0x10000, RZ ;  /* 0x000100000f0f7824 */ /* 0x000fc600078e00ff */
        /* <DEDUP_REMOVED lines=11> */
[----:B------:R-:W-:-:S05]  /*3ac0*/  FFMA.FTZ R15, R12, R81, R15 ;  /* 0x000000510c0f7223 */ /* 0x000fca000001000f */
[----:B------:R-:W-:Y:S01]  /*3ad0*/  F2FP.BF16.F32.PACK_AB R79, R15, R79 ;  /* 0x0000004f0f4f723e */ /* 0x000fe200000010ff */
[----:B------:R-:W-:Y:S01]  /*3ae0*/  IMAD.MOV.U32 R15, RZ, RZ, R14 ;  /* 0x000000ffff0f7224 */ /* 0x000fe200078e000e */
[----:B------:R-:W-:-:S03]  /*3af0*/  MOV R14, R153 ;  /* 0x00000099000e7202 */ /* 0x000fc60000000f00 */
[----:B------:R-:W-:-:S07]  /*3b00*/  IMAD.MOV.U32 R12, RZ, RZ, R79 ;  /* 0x000000ffff0c7224 */ /* 0x000fce00078e004f */
.L_x_473:
[----:B------:R-:W-:Y:S05]  /*3b10*/  BSYNC B3 ;  /* 0x0000000000037941 */ /* 0x000fea0003800000 */
.L_x_472:
[----:B---3--:R-:W-:-:S04]  /*3b20*/  LEA R78, P4, R16, R11, 0x1 ;  /* 0x0000000b104e7211 */ /* 0x008fc800078808ff */
[----:B--2---:R-:W-:-:S05]  /*3b30*/  LEA.HI.X R79, R16, R82, R17, 0x1, P4 ;  /* 0x00000052104f7211 */ /* 0x004fca00020f0c11 */
[----:B0-----:R4:W-:Y:S04]  /*3b40*/  ST.E.128 desc[UR60][R78.64], R12 ;  /* 0x0000000c4e007985 */ /* 0x0019e8000c101d3c */
.L_x_471:
[----:B------:R-:W-:Y:S05]  /*3b50*/  BSYNC B2 ;  /* 0x0000000000027941 */ /* 0x000fea0003800000 */
.L_x_470:
[----:B------:R-:W-:Y:S01]  /*3b60*/  ISETP.NE.AND P4, PT, R27, RZ, PT ;  /* 0x000000ff1b00720c */ /* 0x000fe20003f85270 */
[----:B------:R-:W-:-:S12]  /*3b70*/  BSSY B2, `(.L_x_474) ;  /* 0x000003c000027945 */ /* 0x000fd80003800000 */
[----:B------:R-:W-:Y:S05]  /*3b80*/  @!P4 BRA `(.L_x_475) ;  /* 0x0000000000e8c947 */ /* 0x000fea0003800000 */
[----:B----4-:R4:W0:Y:S01]  /*3b90*/  LDS.128 R12, [R32] ;  /* 0x00000000200c7984 */ /* 0x0108220000000c00 */
[----:B------:R-:W-:Y:S01]  /*3ba0*/  ISETP.GE.AND P4, PT, R169, R128, PT ;  /* 0x00000080a900720c */ /* 0x000fe20003f86270 */
[----:B------:R-:W-:-:S12]  /*3bb0*/  BSSY B3, `(.L_x_476) ;  /* 0x0000032000037945 */ /* 0x000fd80003800000 */
[----:B----4-:R-:W-:Y:S05]  /*3bc0*/  @P4 BRA `(.L_x_477) ;  /* 0x0000000000c04947 */ /* 0x010fea0003800000 */
[--C-:B------:R-:W-:Y:S02]  /*3bd0*/  SHF.R.U64 R74, R74, 0x10, R75.reuse ;  /* 0x000000104a4a7819 */ /* 0x100fe4000000124b */
[----:B------:R-:W-:Y:S02]  /*3be0*/  SHF.R.U32.HI R78, RZ, 0x10, R75 ;  /* 0x00000010ff4e7819 */ /* 0x000fe4000001164b */
[--C-:B------:R-:W-:Y:S02]  /*3bf0*/  SHF.R.U64 R75, R76, 0x10, R77.reuse ;  /* 0x000000104c4b7819 */ /* 0x100fe4000000124d */
[----:B------:R-:W-:Y:S02]  /*3c00*/  SHF.R.U32.HI R79, RZ, 0x10, R77 ;  /* 0x00000010ff4f7819 */ /* 0x000fe4000001164d */
[C---:B------:R-:W-:Y:S01]  /*3c10*/  PRMT R77, R212.reuse, 0x5410, R75 ;  /* 0x00005410d44d7816 */ /* 0x040fe2000000004b */
[----:B0-----:R-:W-:Y:S01]  /*3c20*/  IMAD.U32 R75, R13, 0x10000, RZ ;  /* 0x000100000d4b7824 */ /* 0x001fe200078e00ff */
[----:B------:R-:W-:-:S02]  /*3c30*/  PRMT R74, R212, 0x5432, R74 ;  /* 0x00005432d44a7816 */ /* 0x000fc4000000004a */
[----:B------:R-:W-:Y:S02]  /*3c40*/  LOP3.LUT R151, R13, 0xffff0000, RZ, 0xc0, !PT ;  /* 0xffff00000d977812 */ /* 0x000fe400078ec0ff */
[C---:B------:R-:W-:Y:S01]  /*3c50*/  LOP3.LUT R80, R77.reuse, 0xffff0000, RZ, 0xc0, !PT ;  /* 0xffff00004d507812 */ /* 0x040fe200078ec0ff */
[----:B------:R-:W-:Y:S01]  /*3c60*/  IMAD.U32 R77, R77, 0x10000, RZ ;  /* 0x000100004d4d7824 */ /* 0x000fe200078e00ff */
[C---:B------:R-:W-:Y:S01]  /*3c70*/  LOP3.LUT R76, R74.reuse, 0xffff0000, RZ, 0xc0, !PT ;  /* 0xffff00004a4c7812 */ /* 0x040fe200078ec0ff */
[----:B------:R-:W-:Y:S02]  /*3c80*/  IMAD.U32 R74, R74, 0x10000, RZ ;  /* 0x000100004a4a7824 */ /* 0x000fe400078e00ff */
[C---:B------:R-:W-:Y:S02]  /*3c90*/  FMUL.FTZ R81, R151.reuse, R80 ;  /* 0x0000005097517220 */ /* 0x040fe40000410000 */
[-C--:B------:R-:W-:Y:S02]  /*3ca0*/  FMUL.FTZ R13, R151, R76.reuse ;  /* 0x0000004c970d7220 */ /* 0x080fe40000410000 */
[----:B------:R-:W-:-:S02]  /*3cb0*/  FFMA.FTZ R76, R75, R76, -R81 ;  /* 0x0000004c4b4c7223 */ /* 0x000fc40000010851 */
[----:B------:R-:W-:Y:S01]  /*3cc0*/  FFMA.FTZ R75, R75, R80, R13 ;  /* 0x000000504b4b7223 */ /* 0x000fe2000001000d */
[C---:B------:R-:W-:Y:S02]  /*3cd0*/  PRMT R13, R213.reuse, 0x5432, R78 ;  /* 0x00005432d50d7816 */ /* 0x040fe4000000004e */
[----:B------:R-:W-:Y:S02]  /*3ce0*/  PRMT R78, R213, 0x5410, R79 ;  /* 0x00005410d54e7816 */ /* 0x000fe4000000004f */
[----:B------:R-:W-:Y:S01]  /*3cf0*/  LOP3.LUT R80, R14, 0xffff0000, RZ, 0xc0, !PT ;  /* 0xffff00000e507812 */ /* 0x000fe200078ec0ff */
[C---:B------:R-:W-:Y:S01]  /*3d00*/  IMAD.U32 R81, R13.reuse, 0x10000, RZ ;  /* 0x000100000d517824 */ /* 0x040fe200078e00ff */
[----:B------:R-:W-:Y:S01]  /*3d10*/  LOP3.LUT R13, R13, 0xffff0000, RZ, 0xc0, !PT ;  /* 0xffff00000d0d7812 */ /* 0x000fe200078ec0ff */
        /* <DEDUP_REMOVED lines=14> */
[C---:B------:R-:W-:Y:S01]  /*3e00*/  LOP3.LUT R13, R12.reuse, 0xffff0000, RZ, 0xc0, !PT ;  /* 0xffff00000c0d7812 */ /* 0x040fe200078ec0ff */
[----:B------:R-:W-:Y:S01]  /*3e10*/  FFMA.FTZ R14, R15, R78, R14 ;  /* 0x0000004e0f0e7223 */ /* 0x000fe2000001000e */
[----:B------:R-:W-:-:S03]  /*3e20*/  SHF.L.U32 R12, R12, 0x10, RZ ;  /* 0x000000100c0c7819 */ /* 0x000fc600000006ff */
[C---:B------:R-:W-:Y:S01]  /*3e30*/  FMUL.FTZ R15, R13.reuse, R77 ;  /* 0x0000004d0d0f7220 */ /* 0x040fe20000410000 */
[-C--:B------:R-:W-:Y:S01]  /*3e40*/  FMUL.FTZ R13, R13, R74.reuse ;  /* 0x0000004a0d0d7220 */ /* 0x080fe20000410000 */
[----:B------:R-:W-:Y:S02]  /*3e50*/  F2FP.BF16.F32.PACK_AB R14, R14, R79 ;  /* 0x0000004f0e0e723e */ /* 0x000fe400000010ff */
[C---:B------:R-:W-:Y:S01]  /*3e60*/  FFMA.FTZ R15, R12.reuse, R74, -R15 ;  /* 0x0000004a0c0f7223 */ /* 0x040fe2000001080f */
[----:B------:R-:W-:-:S05]  /*3e70*/  FFMA.FTZ R13, R12, R77, R13 ;  /* 0x0000004d0c0d7223 */ /* 0x000fca000001000d */
[----:B------:R-:W-:Y:S01]  /*3e80*/  F2FP.BF16.F32.PACK_AB R13, R13, R15 ;  /* 0x0000000f0d0d723e */ /* 0x000fe200000010ff */
[----:B------:R-:W-:Y:S02]  /*3e90*/  IMAD.MOV.U32 R15, RZ, RZ, R14 ;  /* 0x000000ffff0f7224 */ /* 0x000fe400078e000e */
[----:B------:R-:W-:Y:S02]  /*3ea0*/  IMAD.MOV.U32 R14, RZ, RZ, R80 ;  /* 0x000000ffff0e7224 */ /* 0x000fe400078e0050 */
[----:B------:R-:W-:Y:S02]  /*3eb0*/  IMAD.MOV.U32 R12, RZ, RZ, R13 ;  /* 0x000000ffff0c7224 */ /* 0x000fe400078e000d */
[----:B------:R-:W-:-:S07]  /*3ec0*/  IMAD.MOV.U32 R13, RZ, RZ, R75 ;  /* 0x000000ffff0d7224 */ /* 0x000fce00078e004b */
.L_x_477:
[----:B------:R-:W-:Y:S05]  /*3ed0*/  BSYNC B3 ;  /* 0x0000000000037941 */ /* 0x000fea0003800000 */
.L_x_476:
[----:B------:R-:W-:Y:S02]  /*3ee0*/  IMAD.SHL.U32 R76, R162, 0x8, RZ ;  /* 0x00000008a24c7824 */ /* 0x000fe400078e00ff */
[----:B---3--:R-:W-:Y:S02]  /*3ef0*/  IMAD.MOV.U32 R74, RZ, RZ, R11 ;  /* 0x000000ffff4a7224 */ /* 0x008fe400078e000b */
[----:B--2---:R-:W-:Y:S02]  /*3f00*/  IMAD.MOV.U32 R75, RZ, RZ, R82 ;  /* 0x000000ffff4b7224 */ /* 0x004fe400078e0052 */
[----:B------:R-:W-:-:S05]  /*3f10*/  IMAD.WIDE R74, R76, 0x2, R74 ;  /* 0x000000024c4a7825 */ /* 0x000fca00078e024a */
[----:B0-----:R0:W-:Y:S02]  /*3f20*/  ST.E.128 desc[UR60][R74.64], R12 ;  /* 0x0000000c4a007985 */ /* 0x0011e4000c101d3c */
.L_x_475:
[----:B------:R-:W-:Y:S05]  /*3f30*/  BSYNC B2 ;  /* 0x0000000000027941 */ /* 0x000fea0003800000 */
.L_x_474:
[----:B------:R-:W-:Y:S01]  /*3f40*/  ISETP.NE.AND P4, PT, R28, RZ, PT ;  /* 0x000000ff1c00720c */ /* 0x000fe20003f85270 */
[----:B------:R-:W-:-:S12]  /*3f50*/  BSSY B2, `(.L_x_478) ;  /* 0x000003c000027945 */ /* 0x000fd80003800000 */
[----:B------:R-:W-:Y:S05]  /*3f60*/  @!P4 BRA `(.L_x_479) ;  /* 0x0000000000e8c947 */ /* 0x000fea0003800000 */
[----:B0---4-:R0:W4:Y:S01]  /*3f70*/  LDS.128 R12, [R33+0x3000] ;  /* 0x00300000210c7984 */ /* 0x0111220000000c00 */
[----:B------:R-:W-:Y:S01]  /*3f80*/  ISETP.GE.AND P4, PT, R168, R128, PT ;  /* 0x00000080a800720c */ /* 0x000fe20003f86270 */
[----:B------:R-:W-:-:S12]  /*3f90*/  BSSY B3, `(.L_x_480) ;  /* 0x0000032000037945 */ /* 0x000fd80003800000 */
[----:B0-----:R-:W-:Y:S05]  /*3fa0*/  @P4 BRA `(.L_x_481) ;  /* 0x0000000000c04947 */ /* 0x001fea0003800000 */
[--C-:B------:R-:W-:Y:S02]  /*3fb0*/  SHF.R.U64 R70, R70, 0x10, R71.reuse ;  /* 0x0000001046467819 */ /* 0x100fe40000001247 */
[----:B------:R-:W-:Y:S02]  /*3fc0*/  SHF.R.U32.HI R74, RZ, 0x10, R71 ;  /* 0x00000010ff4a7819 */ /* 0x000fe40000011647 */
[--C-:B------:R-:W-:Y:S02]  /*3fd0*/  SHF.R.U64 R71, R72, 0x10, R73.reuse ;  /* 0x0000001048477819 */ /* 0x100fe40000001249 */
[----:B------:R-:W-:Y:S02]  /*3fe0*/  SHF.R.U32.HI R75, RZ, 0x10, R73 ;  /* 0x00000010ff4b7819 */ /* 0x000fe40000011649 */
[C---:B------:R-:W-:Y:S01]  /*3ff0*/  PRMT R73, R210.reuse, 0x5410, R71 ;  /* 0x00005410d2497816 */ /* 0x040fe20000000047 */
[----:B----4-:R-:W-:Y:S01]  /*4000*/  IMAD.U32 R71, R13, 0x10000, RZ ;  /* 0x000100000d477824 */ /* 0x010fe200078e00ff */
[----:B------:R-:W-:-:S02]  /*4010*/  PRMT R70, R210, 0x5432, R70 ;  /* 0x00005432d2467816 */ /* 0x000fc40000000046 */
[----:B------:R-:W-:Y:S02]  /*4020*/  LOP3.LUT R78, R13, 0xffff0000, RZ, 0xc0, !PT ;  /* 0xffff00000d4e7812 */ /* 0x000fe400078ec0ff */
[C---:B------:R-:W-:Y:S01]  /*4030*/  LOP3.LUT R76, R73.reuse, 0xffff0000, RZ, 0xc0, !PT ;  /* 0xffff0000494c7812 */ /* 0x040fe200078ec0ff */
[----:B------:R-:W-:Y:S01]  /*4040*/  IMAD.U32 R73, R73, 0x10000, RZ ;  /* 0x0001000049497824 */ /* 0x000fe200078e00ff */
[C---:B------:R-:W-:Y:S01]  /*4050*/  LOP3.LUT R72, R70.reuse, 0xffff0000, RZ, 0xc0, !PT ;  /* 0xffff000046487812 */ /* 0x040fe200078ec0ff */
[----:B------:R-:W-:Y:S02]  /*4060*/  IMAD.U32 R70, R70, 0x10000, RZ ;  /* 0x0001000046467824 */ /* 0x000fe400078e00ff */
[C---:B------:R-:W-:Y:S02]  /*4070*/  FMUL.FTZ R77, R78.reuse, R76 ;  /* 0x0000004c4e4d7220 */ /* 0x040fe40000410000 */
[-C--:B------:R-:W-:Y:S01]  /*4080*/  FMUL.FTZ R13, R78, R72.reuse ;  /* 0x000000484e0d7220 */ /* 0x080fe20000410000 */
[C---:B------:R-:W-:Y:S01]  /*4090*/  LOP3.LUT R78, R14.reuse, 0xffff0000, RZ, 0xc0, !PT ;  /* 0xffff00000e4e7812 */ /* 0x040fe200078ec0ff */
[----:B------:R-:W-:Y:S01]  /*40a0*/  FFMA.FTZ R72, R71, R72, -R77 ;  /* 0x0000004847487223 */ /* 0x000fe2000001084d */
[----:B------:R-:W-:-:S02]  /*40b0*/  IMAD.U32 R14, R14, 0x10000, RZ ;  /* 0x000100000e0e7824 */ /* 0x000fc400078e00ff */
[----:B------:R-:W-:Y:S01]  /*40c0*/  FFMA.FTZ R71, R71, R76, R13 ;  /* 0x0000004c47477223 */ /* 0x000fe2000001000d */
[C---:B------:R-:W-:Y:S02]  /*40d0*/  PRMT R13, R211.reuse, 0x5432, R74 ;  /* 0x00005432d30d7816 */ /* 0x040fe4000000004a */
[----:B------:R-:W-:Y:S02]  /*40e0*/  PRMT R74, R211, 0x5410, R75 ;  /* 0x00005410d34a7816 */ /* 0x000fe4000000004b */
[----:B------:R-:W-:Y:S01]  /*40f0*/  F2FP.BF16.F32.PACK_AB R71, R71, R72 ;  /* 0x000000484747723e */ /* 0x000fe200000010ff */
[C---:B------:R-:W-:Y:S01]  /*4100*/  IMAD.U32 R76, R13.reuse, 0x10000, RZ ;  /* 0x000100000d4c7824 */ /* 0x040fe200078e00ff */
[C---:B------:R-:W-:Y:S02]  /*4110*/  SHF.L.U32 R75, R74.reuse, 0x10, RZ ;  /* 0x000000104a4b7819 */ /* 0x040fe400000006ff */
[----:B------:R-:W-:Y:S02]  /*4120*/  LOP3.LUT R74, R74, 0xffff0000, RZ, 0xc0, !PT ;  /* 0xffff00004a4a7812 */ /* 0x000fe400078ec0ff */
[----:B------:R-:W-:Y:S01]  /*4130*/  LOP3.LUT R13, R13, 0xffff0000, RZ, 0xc0, !PT ;  /* 0xffff00000d0d7812 */ /* 0x000fe200078ec0ff */
        /* <DEDUP_REMOVED lines=12> */
[----:B------:R-:W-:-:S03]  /*4200*/  IMAD.U32 R12, R12, 0x10000, RZ ;  /* 0x000100000c0c7824 */ /* 0x000fc600078e00ff */
[C---:B------:R-:W-:Y:S01]  /*4210*/  FMUL.FTZ R15, R13.reuse, R73 ;  /* 0x000000490d0f7220 */ /* 0x040fe20000410000 */
[-C--:B------:R-:W-:Y:S01]  /*4220*/  FMUL.FTZ R13, R13, R70.reuse ;  /* 0x000000460d0d7220 */ /* 0x080fe20000410000 */
[----:B------:R-:W-:Y:S02]  /*4230*/  F2FP.BF16.F32.PACK_AB R14, R14, R75 ;  /* 0x0000004b0e0e723e */ /* 0x000fe400000010ff */
[C---:B------:R-:W-:Y:S01]  /*4240*/  FFMA.FTZ R15, R12.reuse, R70, -R15 ;  /* 0x000000460c0f7223 */ /* 0x040fe2000001080f */
[----:B------:R-:W-:-:S05]  /*4250*/  FFMA.FTZ R13, R12, R73, R13 ;  /* 0x000000490c0d7223 */ /* 0x000fca000001000d */
[----:B------:R-:W-:Y:S01]  /*4260*/  F2FP.BF16.F32.PACK_AB R13, R13, R15 ;  /* 0x0000000f0d0d723e */ /* 0x000fe200000010ff */
[----:B------:R-:W-:Y:S02]  /*4270*/  IMAD.MOV.U32 R15, RZ, RZ, R14 ;  /* 0x000000ffff0f7224 */ /* 0x000fe400078e000e */
[----:B------:R-:W-:Y:S01]  /*4280*/  IMAD.MOV.U32 R14, RZ, RZ, R77 ;  /* 0x000000ffff0e7224 */ /* 0x000fe200078e004d */
[----:B------:R-:W-:Y:S01]  /*4290*/  MOV R12, R13 ;  /* 0x0000000d000c7202 */ /* 0x000fe20000000f00 */
[----:B------:R-:W-:-:S07]  /*42a0*/  IMAD.MOV.U32 R13, RZ, RZ, R71 ;  /* 0x000000ffff0d7224 */ /* 0x000fce00078e0047 */
.L_x_481:
[----:B------:R-:W-:Y:S05]  /*42b0*/  BSYNC B3 ;  /* 0x0000000000037941 */ /* 0x000fea0003800000 */
.L_x_480:
[----:B------:R-:W-:Y:S02]  /*42c0*/  IMAD.SHL.U32 R72, R163, 0x8, RZ ;  /* 0x00000008a3487824 */ /* 0x000fe400078e00ff */
[----:B---3--:R-:W-:Y:S02]  /*42d0*/  IMAD.MOV.U32 R70, RZ, RZ, R11 ;  /* 0x000000ffff467224 */ /* 0x008fe400078e000b */
[----:B--2---:R-:W-:Y:S02]  /*42e0*/  IMAD.MOV.U32 R71, RZ, RZ, R82 ;  /* 0x000000ffff477224 */ /* 0x004fe400078e0052 */
[----:B------:R-:W-:-:S05]  /*42f0*/  IMAD.WIDE R70, R72, 0x2, R70 ;  /* 0x0000000248467825 */ /* 0x000fca00078e0246 */
[----:B----4-:R0:W-:Y:S02]  /*4300*/  ST.E.128 desc[UR60][R70.64], R12 ;  /* 0x0000000c46007985 */ /* 0x0101e4000c101d3c */
.L_x_479:
[----:B------:R-:W-:Y:S05]  /*4310*/  BSYNC B2 ;  /* 0x0000000000027941 */ /* 0x000fea0003800000 */
.L_x_478:
[----:B------:R-:W-:Y:S01]  /*4320*/  ISETP.NE.AND P4, PT, R105, RZ, PT ;  /* 0x000000ff6900720c */ /* 0x000fe20003f85270 */
[----:B------:R-:W-:-:S12]  /*4330*/  BSSY B2, `(.L_x_482) ;  /* 0x000003a000027945 */ /* 0x000fd80003800000 */
[----:B------:R-:W-:Y:S05]  /*4340*/  @!P4 BRA `(.L_x_483) ;  /* 0x0000000000e0c947 */ /* 0x000fea0003800000 */
[----:B0---4-:R0:W4:Y:S01]  /*4350*/  LDS.128 R12, [R32+0x3000] ;  /* 0x00300000200c7984 */ /* 0x0111220000000c00 */
[C---:B---3--:R-:W-:Y:S01]  /*4360*/  LEA R70, P4, R19.reuse, R11, 0x1 ;  /* 0x0000000b13467211 */ /* 0x048fe200078808ff */
[----:B------:R-:W-:Y:S03]  /*4370*/  BSSY B3, `(.L_x_484) ;  /* 0x0000034000037945 */ /* 0x000fe60003800000 */
[----:B--2---:R-:W-:Y:S02]  /*4380*/  LEA.HI.X R71, R19, R82, R164, 0x1, P4 ;  /* 0x0000005213477211 */ /* 0x004fe400020f0ca4 */
[----:B------:R-:W-:-:S13]  /*4390*/  ISETP.GE.AND P4, PT, R171, R128, PT ;  /* 0x00000080ab00720c */ /* 0x000fda0003f86270 */
[----:B0-----:R-:W-:Y:S05]  /*43a0*/  @P4 BRA `(.L_x_485) ;  /* 0x0000000000c04947 */ /* 0x001fea0003800000 */
[--C-:B------:R-:W-:Y:S02]  /*43b0*/  SHF.R.U64 R66, R66, 0x10, R67.reuse ;  /* 0x0000001042427819 */ /* 0x100fe40000001243 */
[----:B------:R-:W-:Y:S02]  /*43c0*/  SHF.R.U32.HI R72, RZ, 0x10, R67 ;  /* 0x00000010ff487819 */ /* 0x000fe40000011643 */
[--C-:B------:R-:W-:Y:S02]  /*43d0*/  SHF.R.U64 R67, R68, 0x10, R69.reuse ;  /* 0x0000001044437819 */ /* 0x100fe40000001245 */
[----:B------:R-:W-:Y:S02]  /*43e0*/  SHF.R.U32.HI R73, RZ, 0x10, R69 ;  /* 0x00000010ff497819 */ /* 0x000fe40000011645 */
[----:B------:R-:W-:Y:S01]  /*43f0*/  PRMT R69, R209, 0x5410, R67 ;  /* 0x00005410d1457816 */ /* 0x000fe20000000043 */
        /* <DEDUP_REMOVED lines=17> */
[----:B------:R-:W-:Y:S01]  /*4510*/  LOP3.LUT R13, R13, 0xffff0000, RZ, 0xc0, !PT ;  /* 0xffff00000d0d7812 */ /* 0x000fe200078ec0ff */
[C---:B------:R-:W-:Y:S01]  /*4520*/  IMAD.U32 R73, R72.reuse, 0x10000, RZ ;  /* 0x0001000048497824 */ /* 0x040fe200078e00ff */
[----:B------:R-:W-:-:S03]  /*4530*/  LOP3.LUT R72, R72, 0xffff0000, RZ, 0xc0, !PT ;  /* 0xffff000048487812 */ /* 0x000fc600078ec0ff */
[C---:B------:R-:W-:Y:S01]  /*4540*/  FMUL.FTZ R75, R76.reuse, R73 ;  /* 0x000000494c4b7220 */ /* 0x040fe20000410000 */
[----:B------:R-:W-:-:S03]  /*4550*/  FMUL.FTZ R76, R76, R74 ;  /* 0x0000004a4c4c7220 */ /* 0x000fc60000410000 */
[C---:B------:R-:W-:Y:S01]  /*4560*/  FFMA.FTZ R75, R14.reuse, R74, -R75 ;  /* 0x0000004a0e4b7223 */ /* 0x040fe2000001084b */
[----:B------:R-:W-:Y:S01]  /*4570*/  FFMA.FTZ R76, R14, R73, R76 ;  /* 0x000000490e4c7223 */ /* 0x000fe2000001004c */
[C---:B------:R-:W-:Y:S02]  /*4580*/  LOP3.LUT R14, R15.reuse, 0xffff0000, RZ, 0xc0, !PT ;  /* 0xffff00000f0e7812 */ /* 0x040fe400078ec0ff */
[----:B------:R-:W-:Y:S02]  /*4590*/  SHF.L.U32 R15, R15, 0x10, RZ ;  /* 0x000000100f0f7819 */ /* 0x000fe400000006ff */
        /* <DEDUP_REMOVED lines=17> */
.L_x_485:
[----:B------:R-:W-:Y:S05]  /*46b0*/  BSYNC B3 ;  /* 0x0000000000037941 */ /* 0x000fea0003800000 */
.L_x_484:
[----:B----4-:R0:W-:Y:S02]  /*46c0*/  ST.E.128 desc[UR60][R70.64], R12 ;  /* 0x0000000c46007985 */ /* 0x0101e4000c101d3c */
.L_x_483:
[----:B------:R-:W-:Y:S05]  /*46d0*/  BSYNC B2 ;  /* 0x0000000000027941 */ /* 0x000fea0003800000 */
.L_x_482:
        /* <DEDUP_REMOVED lines=9> */
[----:B------:R-:W-:Y:S01]  /*4770*/  SHF.R.U64 R69, R62, 0x10, R63 ;  /* 0x000000103e457819 */ /* 0x000fe2000000123f */
[----:B----4-:R-:W-:Y:S01]  /*4780*/  IMAD.U32 R74, R12, 0x10000, RZ ;  /* 0x000100000c4a7824 */ /* 0x010fe200078e00ff */
[----:B------:R-:W-:Y:S02]  /*4790*/  SHF.R.U64 R62, R64, 0x10, R65 ;  /* 0x00000010403e7819 */ /* 0x000fe40000001241 */
[C---:B------:R-:W-:Y:S02]  /*47a0*/  PRMT R64, R207.reuse, 0x5432, R69 ;  /* 0x00005432cf407816 */ /* 0x040fe40000000045 */
[----:B------:R-:W-:Y:S02]  /*47b0*/  PRMT R62, R207, 0x5410, R62 ;  /* 0x00005410cf3e7816 */ /* 0x000fe4000000003e */
[C---:B------:R-:W-:Y:S02]  /*47c0*/  LOP3.LUT R68, R13.reuse, 0xffff0000, RZ, 0xc0, !PT ;  /* 0xffff00000d447812 */ /* 0x040fe400078ec0ff */
[C---:B------:R-:W-:Y:S01]  /*47d0*/  LOP3.LUT R70, R62.reuse, 0xffff0000, RZ, 0xc0, !PT ;  /* 0xffff00003e467812 */ /* 0x040fe200078ec0ff */
[----:B------:R-:W-:Y:S01]  /*47e0*/  IMAD.U32 R62, R62, 0x10000, RZ ;  /* 0x000100003e3e7824 */ /* 0x000fe200078e00ff */
[C---:B------:R-:W-:Y:S01]  /*47f0*/  LOP3.LUT R69, R64.reuse, 0xffff0000, RZ, 0xc0, !PT ;  /* 0xffff000040457812 */ /* 0x040fe200078ec0ff */
[----:B------:R-:W-:Y:S01]  /*4800*/  IMAD.U32 R64, R64, 0x10000, RZ ;  /* 0x0001000040407824 */ /* 0x000fe200078e00ff */
[----:B------:R-:W-:Y:S01]  /*4810*/  SHF.R.U32.HI R72, RZ, 0x10, R65 ;  /* 0x00000010ff487819 */ /* 0x000fe20000011641 */
[----:B------:R-:W-:Y:S01]  /*4820*/  IMAD.U32 R65, R13, 0x10000, RZ ;  /* 0x000100000d417824 */ /* 0x000fe200078e00ff */
[----:B------:R-:W-:Y:S01]  /*4830*/  SHF.R.U32.HI R63, RZ, 0x10, R63 ;  /* 0x00000010ff3f7819 */ /* 0x000fe2000001163f */
[C---:B------:R-:W-:Y:S01]  /*4840*/  FMUL.FTZ R13, R68.reuse, R70 ;  /* 0x00000046440d7220 */ /* 0x040fe20000410000 */
[----:B------:R-:W-:Y:S01]  /*4850*/  FMUL.FTZ R71, R68, R69 ;  /* 0x0000004544477220 */ /* 0x000fe20000410000 */
[----:B------:R-:W-:-:S02]  /*4860*/  PRMT R68, R206, 0x5410, R72 ;  /* 0x00005410ce447816 */ /* 0x000fc40000000048 */
[----:B------:R-:W-:Y:S01]  /*4870*/  PRMT R63, R206, 0x5432, R63 ;  /* 0x00005432ce3f7816 */ /* 0x000fe2000000003f */
[C---:B------:R-:W-:Y:S01]  /*4880*/  FFMA.FTZ R69, R65.reuse, R69, -R13 ;  /* 0x0000004541457223 */ /* 0x040fe2000001080d */
[----:B------:R-:W-:Y:S01]  /*4890*/  FFMA.FTZ R65, R65, R70, R71 ;  /* 0x0000004641417223 */ /* 0x000fe20000010047 */
[C---:B------:R-:W-:Y:S01]  /*48a0*/  LOP3.LUT R13, R14.reuse, 0xffff0000, RZ, 0xc0, !PT ;  /* 0xffff00000e0d7812 */ /* 0x040fe200078ec0ff */
[----:B------:R-:W-:Y:S01]  /*48b0*/  IMAD.U32 R70, R14, 0x10000, RZ ;  /* 0x000100000e467824 */ /* 0x000fe200078e00ff */
[C---:B------:R-:W-:Y:S01]  /*48c0*/  SHF.L.U32 R71, R68.reuse, 0x10, RZ ;  /* 0x0000001044477819 */ /* 0x040fe200000006ff */
[----:B------:R-:W-:Y:S01]  /*48d0*/  IMAD.U32 R72, R63, 0x10000, RZ ;  /* 0x000100003f487824 */ /* 0x000fe200078e00ff */
[C---:B------:R-:W-:Y:S01]  /*48e0*/  LOP3.LUT R14, R15.reuse, 0xffff0000, RZ, 0xc0, !PT ;  /* 0xffff00000f0e7812 */ /* 0x040fe200078ec0ff */
[----:B------:R-:W-:Y:S01]  /*48f0*/  IMAD.U32 R15, R15, 0x10000, RZ ;  /* 0x000100000f0f7824 */ /* 0x000fe200078e00ff */
[----:B------:R-:W-:Y:S01]  /*4900*/  LOP3.LUT R68, R68, 0xffff0000, RZ, 0xc0, !PT ;  /* 0xffff000044447812 */ /* 0x000fe200078ec0ff */
[C---:B------:R-:W-:Y:S01]  /*4910*/  FMUL.FTZ R73, R13.reuse, R71 ;  /* 0x000000470d497220 */ /* 0x040fe20000410000 */
[----:B------:R-:W-:Y:S01]  /*4920*/  FMUL.FTZ R13, R13, R72 ;  /* 0x000000480d0d7220 */ /* 0x000fe20000410000 */
[----:B------:R-:W-:-:S02]  /*4930*/  LOP3.LUT R63, R63, 0xffff0000, RZ, 0xc0, !PT ;  /* 0xffff00003f3f7812 */ /* 0x000fc400078ec0ff */
[----:B------:R-:W-:Y:S01]  /*4940*/  LOP3.LUT R12, R12, 0xffff0000, RZ, 0xc0, !PT ;  /* 0xffff00000c0c7812 */ /* 0x000fe200078ec0ff */
[C---:B------:R-:W-:Y:S01]  /*4950*/  FFMA.FTZ R73, R70.reuse, R72, -R73 ;  /* 0x0000004846497223 */ /* 0x040fe20000010849 */
[----:B------:R-:W-:Y:S01]  /*4960*/  FFMA.FTZ R13, R70, R71, R13 ;  /* 0x00000047460d7223 */ /* 0x000fe2000001000d */
[C---:B------:R-:W-:Y:S01]  /*4970*/  FMUL.FTZ R70, R14.reuse, R68 ;  /* 0x000000440e467220 */ /* 0x040fe20000410000 */
[-C--:B------:R-:W-:Y:S01]  /*4980*/  FMUL.FTZ R71, R14, R63.reuse ;  /* 0x0000003f0e477220 */ /* 0x080fe20000410000 */
[C---:B------:R-:W-:Y:S01]  /*4990*/  FMUL.FTZ R14, R12.reuse, R62 ;  /* 0x0000003e0c0e7220 */ /* 0x040fe20000410000 */
[----:B------:R-:W-:Y:S01]  /*49a0*/  FMUL.FTZ R12, R12, R64 ;  /* 0x000000400c0c7220 */ /* 0x000fe20000410000 */
[C---:B------:R-:W-:Y:S01]  /*49b0*/  FFMA.FTZ R70, R15.reuse, R63, -R70 ;  /* 0x0000003f0f467223 */ /* 0x040fe20000010846 */
[----:B------:R-:W-:Y:S01]  /*49c0*/  FFMA.FTZ R71, R15, R68, R71 ;  /* 0x000000440f477223 */ /* 0x000fe20000010047 */
[C---:B------:R-:W-:Y:S01]  /*49d0*/  FFMA.FTZ R14, R74.reuse, R64, -R14 ;  /* 0x000000404a0e7223 */ /* 0x040fe2000001080e */
[----:B------:R-:W-:Y:S01]  /*49e0*/  FFMA.FTZ R12, R74, R62, R12 ;  /* 0x0000003e4a0c7223 */ /* 0x000fe2000001000c */
[----:B------:R-:W-:-:S02]  /*49f0*/  F2FP.BF16.F32.PACK_AB R13, R13, R73 ;  /* 0x000000490d0d723e */ /* 0x000fc400000010ff */
[----:B------:R-:W-:Y:S02]  /*4a00*/  F2FP.BF16.F32.PACK_AB R70, R71, R70 ;  /* 0x000000464746723e */ /* 0x000fe400000010ff */
[----:B------:R-:W-:Y:S02]  /*4a10*/  F2FP.BF16.F32.PACK_AB R65, R65, R69 ;  /* 0x000000454141723e */ /* 0x000fe400000010ff */
[----:B------:R-:W-:Y:S01]  /*4a20*/  F2FP.BF16.F32.PACK_AB R12, R12, R14 ;  /* 0x0000000e0c0c723e */ /* 0x000fe200000010ff */
[----:B------:R-:W-:Y:S01]  /*4a30*/  IMAD.MOV.U32 R14, RZ, RZ, R13 ;  /* 0x000000ffff0e7224 */ /* 0x000fe200078e000d */
[----:B------:R-:W-:Y:S01]  /*4a40*/  MOV R13, R65 ;  /* 0x00000041000d7202 */ /* 0x000fe20000000f00 */
[----:B------:R-:W-:-:S07]  /*4a50*/  IMAD.MOV.U32 R15, RZ, RZ, R70 ;  /* 0x000000ffff0f7224 */ /* 0x000fce00078e0046 */
.L_x_489:
[----:B------:R-:W-:Y:S05]  /*4a60*/  BSYNC B3 ;  /* 0x0000000000037941 */ /* 0x000fea0003800000 */
.L_x_488:
[----:B----4-:R0:W-:Y:S02]  /*4a70*/  ST.E.128 desc[UR60][R66.64], R12 ;  /* 0x0000000c42007985 */ /* 0x0101e4000c101d3c */
.L_x_487:
[----:B------:R-:W-:Y:S05]  /*4a80*/  BSYNC B2 ;  /* 0x0000000000027941 */ /* 0x000fea0003800000 */
.L_x_486:
[----:B------:R-:W-:-:S13]  /*4a90*/  ISETP.NE.AND P4, PT, R103, RZ, PT ;  /* 0x000000ff6700720c */ /* 0x000fda0003f85270 */
        /* <DEDUP_REMOVED lines=9> */
[--C-:B------:R-:W-:Y:S02]  /*4b30*/  SHF.R.U64 R58, R60, 0x10, R61.reuse ;  /* 0x000000103c3a7819 */ /* 0x100fe4000000123d */
[----:B------:R-:W-:Y:S01]  /*4b40*/  SHF.R.U32.HI R64, RZ, 0x10, R61 ;  /* 0x00000010ff407819 */ /* 0x000fe2000001163d */
[----:B------:R-:W-:Y:S01]  /*4b50*/  IMAD.U32 R61, R14, 0x10000, RZ ;  /* 0x000100000e3d7824 */ /* 0x000fe200078e00ff */
[----:B------:R-:W-:Y:S02]  /*4b60*/  SHF.R.U32.HI R59, RZ, 0x10, R59 ;  /* 0x00000010ff3b7819 */ /* 0x000fe4000001163b */
[C---:B------:R-:W-:Y:S02]  /*4b70*/  PRMT R58, R205.reuse, 0x5410, R58 ;  /* 0x00005410cd3a7816 */ /* 0x040fe4000000003a */
[----:B------:R-:W-:Y:S01]  /*4b80*/  PRMT R205, R205, 0x5432, R64 ;  /* 0x00005432cdcd7816 */ /* 0x000fe20000000040 */
[----:B------:R-:W-:Y:S01]  /*4b90*/  IMAD.U32 R64, R13, 0x10000, RZ ;  /* 0x000100000d407824 */ /* 0x000fe200078e00ff */
[----:B------:R-:W-:-:S02]  /*4ba0*/  PRMT R11, R204, 0x5410, R11 ;  /* 0x00005410cc0b7816 */ /* 0x000fc4000000000b */
[----:B------:R-:W-:Y:S01]  /*4bb0*/  PRMT R59, R204, 0x5432, R59 ;  /* 0x00005432cc3b7816 */ /* 0x000fe2000000003b */
[----:B------:R-:W-:Y:S01]  /*4bc0*/  IMAD.U32 R67, R205, 0x10000, RZ ;  /* 0x00010000cd437824 */ /* 0x000fe200078e00ff */
[----:B------:R-:W-:Y:S02]  /*4bd0*/  LOP3.LUT R70, R13, 0xffff0000, RZ, 0xc0, !PT ;  /* 0xffff00000d467812 */ /* 0x000fe400078ec0ff */
[----:B------:R-:W-:Y:S01]  /*4be0*/  LOP3.LUT R14, R14, 0xffff0000, RZ, 0xc0, !PT ;  /* 0xffff00000e0e7812 */ /* 0x000fe200078ec0ff */
[----:B------:R-:W-:Y:S01]  /*4bf0*/  IMAD.U32 R68, R59, 0x10000, RZ ;  /* 0x000100003b447824 */ /* 0x000fe200078e00ff */
[C---:B------:R-:W-:Y:S01]  /*4c00*/  LOP3.LUT R13, R58.reuse, 0xffff0000, RZ, 0xc0, !PT ;  /* 0xffff00003a0d7812 */ /* 0x040fe200078ec0ff */
[----:B------:R-:W-:Y:S01]  /*4c10*/  IMAD.U32 R58, R58, 0x10000, RZ ;  /* 0x000100003a3a7824 */ /* 0x000fe200078e00ff */
[----:B------:R-:W-:Y:S01]  /*4c20*/  LOP3.LUT R65, R11, 0xffff0000, RZ, 0xc0, !PT ;  /* 0xffff00000b417812 */ /* 0x000fe200078ec0ff */
[----:B------:R-:W-:Y:S01]  /*4c30*/  FMUL.FTZ R71, R14, R67 ;  /* 0x000000430e477220 */ /* 0x000fe20000410000 */
[----:B------:R-:W-:Y:S01]  /*4c40*/  LOP3.LUT R60, R15, 0xffff0000, RZ, 0xc0, !PT ;  /* 0xffff00000f3c7812 */ /* 0x000fe200078ec0ff */
[----:B------:R-:W-:Y:S01]  /*4c50*/  FMUL.FTZ R69, R70, R13 ;  /* 0x0000000d46457220 */ /* 0x000fe20000410000 */
[-C--:B------:R-:W-:Y:S01]  /*4c60*/  FMUL.FTZ R14, R14, R68.reuse ;  /* 0x000000440e0e7220 */ /* 0x080fe20000410000 */
[----:B------:R-:W-:Y:S01]  /*4c70*/  FMUL.FTZ R70, R70, R65 ;  /* 0x0000004146467220 */ /* 0x000fe20000410000 */
[----:B------:R-:W-:Y:S01]  /*4c80*/  LOP3.LUT R205, R205, 0xffff0000, RZ, 0xc0, !PT ;  /* 0xffff0000cdcd7812 */ /* 0x000fe200078ec0ff */
[----:B------:R-:W-:Y:S01]  /*4c90*/  IMAD.U32 R11, R11, 0x10000, RZ ;  /* 0x000100000b0b7824 */ /* 0x000fe200078e00ff */
[----:B------:R-:W-:Y:S01]  /*4ca0*/  LOP3.LUT R59, R59, 0xffff0000, RZ, 0xc0, !PT ;  /* 0xffff00003b3b7812 */ /* 0x000fe200078ec0ff */
[----:B------:R-:W-:Y:S01]  /*4cb0*/  FFMA.FTZ R70, R64, R13, R70 ;  /* 0x0000000d40467223 */ /* 0x000fe20000010046 */
[----:B------:R-:W-:Y:S01]  /*4cc0*/  LOP3.LUT R12, R12, 0xffff0000, RZ, 0xc0, !PT ;  /* 0xffff00000c0c7812 */ /* 0x000fe200078ec0ff */
[C---:B------:R-:W-:Y:S01]  /*4cd0*/  FFMA.FTZ R71, R61.reuse, R68, -R71 ;  /* 0x000000443d477223 */ /* 0x040fe20000010847 */
[----:B------:R-:W-:Y:S01]  /*4ce0*/  FFMA.FTZ R14, R61, R67, R14 ;  /* 0x000000433d0e7223 */ /* 0x000fe2000001000e */
[C---:B------:R-:W-:Y:S01]  /*4cf0*/  FMUL.FTZ R13, R60.reuse, R205 ;  /* 0x000000cd3c0d7220 */ /* 0x040fe20000410000 */
[----:B------:R-:W-:Y:S01]  /*4d00*/  FMUL.FTZ R61, R60, R59 ;  /* 0x0000003b3c3d7220 */ /* 0x000fe20000410000 */
[----:B------:R-:W-:-:S02]  /*4d10*/  IMAD.U32 R15, R15, 0x10000, RZ ;  /* 0x000100000f0f7824 */ /* 0x000fc400078e00ff */
[-C--:B------:R-:W-:Y:S01]  /*4d20*/  FMUL.FTZ R60, R12, R58.reuse ;  /* 0x0000003a0c3c7220 */ /* 0x080fe20000410000 */
[----:B------:R-:W-:Y:S01]  /*4d30*/  FFMA.FTZ R69, R64, R65, -R69 ;  /* 0x0000004140457223 */ /* 0x000fe20000010845 */
[----:B------:R-:W-:Y:S01]  /*4d40*/  FMUL.FTZ R12, R12, R11 ;  /* 0x0000000b0c0c7220 */ /* 0x000fe20000410000 */
[C---:B------:R-:W-:Y:S01]  /*4d50*/  FFMA.FTZ R13, R15.reuse, R59, -R13 ;  /* 0x0000003b0f0d7223 */ /* 0x040fe2000001080d */
[----:B------:R-:W-:Y:S01]  /*4d60*/  FFMA.FTZ R64, R15, R205, R61 ;  /* 0x000000cd0f407223 */ /* 0x000fe2000001003d */
[C---:B------:R-:W-:Y:S01]  /*4d70*/  FFMA.FTZ R60, R66.reuse, R11, -R60 ;  /* 0x0000000b423c7223 */ /* 0x040fe2000001083c */
[----:B------:R-:W-:Y:S01]  /*4d80*/  FFMA.FTZ R11, R66, R58, R12 ;  /* 0x0000003a420b7223 */ /* 0x000fe2000001000c */
[----:B------:R-:W-:Y:S02]  /*4d90*/  F2FP.BF16.F32.PACK_AB R69, R70, R69 ;  /* 0x000000454645723e */ /* 0x000fe400000010ff */
[----:B------:R-:W-:Y:S02]  /*4da0*/  F2FP.BF16.F32.PACK_AB R15, R64, R13 ;  /* 0x0000000d400f723e */ /* 0x000fe400000010ff */
[----:B------:R-:W-:-:S02]  /*4db0*/  F2FP.BF16.F32.PACK_AB R14, R14, R71 ;  /* 0x000000470e0e723e */ /* 0x000fc400000010ff */
[----:B------:R-:W-:Y:S02]  /*4dc0*/  F2FP.BF16.F32.PACK_AB R12, R11, R60 ;  /* 0x0000003c0b0c723e */ /* 0x000fe400000010ff */
[----:B------:R-:W-:-:S07]  /*4dd0*/  MOV R13, R69 ;  /* 0x00000045000d7202 */ /* 0x000fce0000000f00 */
.L_x_491:
[----:B------:R-:W-:Y:S05]  /*4de0*/  BSYNC B2 ;  /* 0x0000000000027941 */ /* 0x000fea0003800000 */
.L_x_490:
[----:B----4-:R0:W-:Y:S02]  /*4df0*/  ST.E.128 desc[UR60][R62.64], R12 ;  /* 0x0000000c3e007985 */ /* 0x0101e4000c101d3c */
.L_x_469:
[----:B------:R-:W-:Y:S05]  /*4e00*/  BSYNC B1 ;  /* 0x0000000000017941 */ /* 0x000fea0003800000 */
.L_x_468:
[----:B------:R-:W-:-:S03]  /*4e10*/  UMOV UR4, 0xffffffff ;  /* 0xffffffff00047882 */ /* 0x000fc60000000000 */
[----:B------:R-:W-:Y:S05]  /*4e20*/  BRA.DIV UR4, `(.L_x_492) ;  /* 0x000001a604847947 */ /* 0x000fea000b800000 */
[----:B-1----:R-:W1:Y:S04]  /*4e30*/  SHFL.IDX PT, R118, R118, 0x1, 0x1c1f ;  /* 0x003c1f0076767f89 */ /* 0x002e6800000e0000 */
[----:B------:R-:W0:Y:S02]  /*4e40*/  SHFL.IDX PT, R119, R119, 0x1, 0x1c1f ;  /* 0x003c1f0077777f89 */ /* 0x000e2400000e0000 */
.L_x_794:
[----:B------:R-:W-:Y:S05]  /*4e50*/  @P5 BRA `(.L_x_493) ;  /* 0x0000005800285947 */ /* 0x000fea0003800000 */
[----:B------:R-:W-:Y:S01]  /*4e60*/  ISETP.NE.AND P4, PT, R10, RZ, PT ;  /* 0x000000ff0a00720c */ /* 0x000fe20003f85270 */
[----:B------:R-:W-:-:S12]  /*4e70*/  BSSY B1, `(.L_x_494) ;  /* 0x0000037000017945 */ /* 0x000fd80003800000 */
[----:B------:R-:W-:Y:S05]  /*4e80*/  @!P4 BRA `(.L_x_495) ;  /* 0x0000000000d4c947 */ /* 0x000fea0003800000 */
[----:B0---4-:R0:W4:Y:S01]  /*4e90*/  LDS.128 R12, [R33+0x2000] ;  /* 0x00200000210c7984 */ /* 0x0111220000000c00 */
[----:B------:R-:W-:Y:S01]  /*4ea0*/  ISETP.GE.AND P5, PT, R160, R128, PT ;  /* 0x00000080a000720c */ /* 0x000fe20003fa6270 */
[----:B------:R-:W-:Y:S01]  /*4eb0*/  BSSY B2, `(.L_x_496) ;  /* 0x0000031000027945 */ /* 0x000fe20003800000 */
[----:B------:R-:W-:-:S04]  /*4ec0*/  LEA R58, P4, R16, R119, 0x1 ;  /* 0x00000077103a7211 */ /* 0x000fc800078808ff */
[----:B-1----:R-:W-:-:S07]  /*4ed0*/  LEA.HI.X R59, R16, R118, R17, 0x1, P4 ;  /* 0x00000076103b7211 */ /* 0x002fce00020f0c11 */
[----:B0-----:R-:W-:Y:S05]  /*4ee0*/  @P5 BRA `(.L_x_497) ;  /* 0x0000000000b45947 */ /* 0x001fea0003800000 */
[----:B------:R-:W-:Y:S02]  /*4ef0*/  SHF.R.U64 R56, R56, 0x10, R57 ;  /* 0x0000001038387819 */ /* 0x000fe40000001239 */
[----:B------:R-:W-:Y:S01]  /*4f00*/  SHF.R.U64 R64, R54, 0x10, R55 ;  /* 0x0000001036407819 */ /* 0x000fe20000001237 */
[----:B----4-:R-:W-:Y:S01]  /*4f10*/  IMAD.U32 R54, R14, 0x10000, RZ ;  /* 0x000100000e367824 */ /* 0x010fe200078e00ff */
[----:B------:R-:W-:Y:S02]  /*4f20*/  SHF.R.U32.HI R60, RZ, 0x10, R57 ;  /* 0x00000010ff3c7819 */ /* 0x000fe40000011639 */
[----:B------:R-:W-:Y:S02]  /*4f30*/  SHF.R.U32.HI R62, RZ, 0x10, R55 ;  /* 0x00000010ff3e7819 */ /* 0x000fe40000011637 */
[----:B------:R-:W-:Y:S02]  /*4f40*/  PRMT R56, R203, 0x5410, R56 ;  /* 0x00005410cb387816 */ /* 0x000fe40000000038 */
[----:B------:R-:W-:-:S02]  /*4f50*/  PRMT R55, R159, 0x5410, R64 ;  /* 0x000054109f377816 */ /* 0x000fc40000000040 */
[----:B------:R-:W-:Y:S02]  /*4f60*/  PRMT R203, R203, 0x5432, R60 ;  /* 0x00005432cbcb7816 */ /* 0x000fe4000000003c */
[----:B------:R-:W-:Y:S01]  /*4f70*/  PRMT R159, R159, 0x5432, R62 ;  /* 0x000054329f9f7816 */ /* 0x000fe2000000003e */
[----:B------:R-:W-:Y:S01]  /*4f80*/  IMAD.U32 R62, R13, 0x10000, RZ ;  /* 0x000100000d3e7824 */ /* 0x000fe200078e00ff */
[----:B---3--:R-:W-:Y:S01]  /*4f90*/  LOP3.LUT R11, R14, 0xffff0000, RZ, 0xc0, !PT ;  /* 0xffff00000e0b7812 */ /* 0x008fe200078ec0ff */
[----:B------:R-:W-:Y:S01]  /*4fa0*/  IMAD.U32 R57, R203, 0x10000, RZ ;  /* 0x00010000cb397824 */ /* 0x000fe200078e00ff */
[----:B------:R-:W-:Y:S01]  /*4fb0*/  LOP3.LUT R61, R13, 0xffff0000, RZ, 0xc0, !PT ;  /* 0xffff00000d3d7812 */ /* 0x000fe200078ec0ff */
[----:B------:R-:W-:Y:S01]  /*4fc0*/  IMAD.U32 R60, R159, 0x10000, RZ ;  /* 0x000100009f3c7824 */ /* 0x000fe200078e00ff */
[----:B------:R-:W-:Y:S01]  /*4fd0*/  LOP3.LUT R64, R56, 0xffff0000, RZ, 0xc0, !PT ;  /* 0xffff000038407812 */ /* 0x000fe200078ec0ff */
[----:B------:R-:W-:Y:S01]  /*4fe0*/  FMUL.FTZ R67, R11, R57 ;  /* 0x000000390b437220 */ /* 0x000fe20000410000 */
[----:B------:R-:W-:Y:S01]  /*4ff0*/  LOP3.LUT R63, R55, 0xffff0000, RZ, 0xc0, !PT ;  /* 0xffff0000373f7812 */ /* 0x000fe200078ec0ff */
[----:B------:R-:W-:Y:S01]  /*5000*/  IMAD.U32 R13, R12, 0x10000, RZ ;  /* 0x000100000c0d7824 */ /* 0x000fe200078e00ff */
[----:B------:R-:W-:Y:S01]  /*5010*/  LOP3.LUT R14, R15, 0xffff0000, RZ, 0xc0, !PT ;  /* 0xffff00000f0e7812 */ /* 0x000fe200078ec0ff */
[----:B------:R-:W-:Y:S01]  /*5020*/  FMUL.FTZ R65, R61, R64 ;  /* 0x000000403d417220 */ /* 0x000fe20000410000 */
[----:B------:R-:W-:Y:S01]  /*5030*/  FMUL.FTZ R11, R11, R60 ;  /* 0x0000003c0b0b7220 */ /* 0x000fe20000410000 */
[-C--:B------:R-:W-:Y:S01]  /*5040*/  FMUL.FTZ R61, R61, R63.reuse ;  /* 0x0000003f3d3d7220 */ /* 0x080fe20000410000 */
[----:B------:R-:W-:Y:S01]  /*5050*/  LOP3.LUT R203, R203, 0xffff0000, RZ, 0xc0, !PT ;  /* 0xffff0000cbcb7812 */ /* 0x000fe200078ec0ff */
[----:B------:R-:W-:Y:S01]  /*5060*/  IMAD.U32 R56, R56, 0x10000, RZ ;  /* 0x0001000038387824 */ /* 0x000fe200078e00ff */
[----:B------:R-:W-:Y:S01]  /*5070*/  LOP3.LUT R159, R159, 0xffff0000, RZ, 0xc0, !PT ;  /* 0xffff00009f9f7812 */ /* 0x000fe200078ec0ff */
[----:B------:R-:W-:Y:S01]  /*5080*/  IMAD.U32 R55, R55, 0x10000, RZ ;  /* 0x0001000037377824 */ /* 0x000fe200078e00ff */
[----:B------:R-:W-:Y:S01]  /*5090*/  LOP3.LUT R12, R12, 0xffff0000, RZ, 0xc0, !PT ;  /* 0xffff00000c0c7812 */ /* 0x000fe200078ec0ff */
[C---:B------:R-:W-:Y:S01]  /*50a0*/  FFMA.FTZ R63, R62.reuse, R63, -R65 ;  /* 0x0000003f3e3f7223 */ /* 0x040fe20000010841 */
[----:B------:R-:W-:Y:S01]  /*50b0*/  FFMA.FTZ R62, R62, R64, R61 ;  /* 0x000000403e3e7223 */ /* 0x000fe2000001003d */
[C---:B------:R-:W-:Y:S01]  /*50c0*/  FFMA.FTZ R60, R54.reuse, R60, -R67 ;  /* 0x0000003c363c7223 */ /* 0x040fe20000010843 */
[----:B------:R-:W-:Y:S01]  /*50d0*/  FFMA.FTZ R57, R54, R57, R11 ;  /* 0x0000003936397223 */ /* 0x000fe2000001000b */
[C---:B------:R-:W-:Y:S01]  /*50e0*/  FMUL.FTZ R54, R14.reuse, R203 ;  /* 0x000000cb0e367220 */ /* 0x040fe20000410000 */
[----:B------:R-:W-:Y:S01]  /*50f0*/  FMUL.FTZ R64, R14, R159 ;  /* 0x0000009f0e407220 */ /* 0x000fe20000410000 */
[----:B------:R-:W-:-:S02]  /*5100*/  IMAD.U32 R15, R15, 0x10000, RZ ;  /* 0x000100000f0f7824 */ /* 0x000fc400078e00ff */
[C---:B------:R-:W-:Y:S01]  /*5110*/  FMUL.FTZ R14, R12.reuse, R56 ;  /* 0x000000380c0e7220 */ /* 0x040fe20000410000 */
[----:B------:R-:W-:Y:S01]  /*5120*/  FMUL.FTZ R11, R12, R55 ;  /* 0x000000370c0b7220 */ /* 0x000fe20000410000 */
[----:B------:R-:W-:Y:S01]  /*5130*/  F2FP.BF16.F32.PACK_AB R60, R57, R60 ;  /* 0x0000003c393c723e */ /* 0x000fe200000010ff */
[----:B------:R-:W-:Y:S01]  /*5140*/  FFMA.FTZ R54, R15, R159, -R54 ;  /* 0x0000009f0f367223 */ /* 0x000fe20000010836 */
[C---:B------:R-:W-:Y:S01]  /*5150*/  FFMA.FTZ R14, R13.reuse, R55, -R14 ;  /* 0x000000370d0e7223 */ /* 0x040fe2000001080e */
[----:B------:R-:W-:Y:S01]  /*5160*/  FFMA.FTZ R11, R13, R56, R11 ;  /* 0x000000380d0b7223 */ /* 0x000fe2000001000b */
[----:B------:R-:W-:Y:S01]  /*5170*/  FFMA.FTZ R15, R15, R203, R64 ;  /* 0x000000cb0f0f7223 */ /* 0x000fe20000010040 */
[----:B------:R-:W-:-:S03]  /*5180*/  F2FP.BF16.F32.PACK_AB R13, R62, R63 ;  /* 0x0000003f3e0d723e */ /* 0x000fc600000010ff */
[----:B------:R-:W-:Y:S02]  /*5190*/  F2FP.BF16.F32.PACK_AB R12, R11, R14 ;  /* 0x0000000e0b0c723e */ /* 0x000fe400000010ff */
[----:B------:R-:W-:Y:S02]  /*51a0*/  F2FP.BF16.F32.PACK_AB R15, R15, R54 ;  /* 0x000000360f0f723e */ /* 0x000fe400000010ff */
[----:B------:R-:W-:-:S07]  /*51b0*/  MOV R14, R60 ;  /* 0x0000003c000e7202 */ /* 0x000fce0000000f00 */
.L_x_497:
[----:B------:R-:W-:Y:S05]  /*51c0*/  BSYNC B2 ;  /* 0x0000000000027941 */ /* 0x000fea0003800000 */
.L_x_496:
[----:B----4-:R0:W-:Y:S02]  /*51d0*/  ST.E.128 desc[UR60][R58.64], R12 ;  /* 0x0000000c3a007985 */ /* 0x0101e4000c101d3c */
.L_x_495:
[----:B------:R-:W-:Y:S05]  /*51e0*/  BSYNC B1 ;  /* 0x0000000000017941 */ /* 0x000fea0003800000 */
.L_x_494:
[----:B------:R-:W-:Y:S01]  /*51f0*/  ISETP.NE.AND P4, PT, R27, RZ, PT ;  /* 0x000000ff1b00720c */ /* 0x000fe20003f85270 */
[----:B------:R-:W-:-:S12]  /*5200*/  BSSY B1, `(.L_x_498) ;  /* 0x0000038000017945 */ /* 0x000fd80003800000 */
[----:B------:R-:W-:Y:S05]  /*5210*/  @!P4 BRA `(.L_x_499) ;  /* 0x0000000000d8c947 */ /* 0x000fea0003800000 */
[----:B0---4-:R0:W4:Y:S01]  /*5220*/  LDS.128 R12, [R32+0x2000] ;  /* 0x00200000200c7984 */ /* 0x0111220000000c00 */
[----:B------:R-:W-:Y:S01]  /*5230*/  ISETP.GE.AND P4, PT, R169, R128, PT ;  /* 0x00000080a900720c */ /* 0x000fe20003f86270 */
[----:B---3--:R-:W-:Y:S01]  /*5240*/  IMAD.SHL.U32 R11, R162, 0x8, RZ ;  /* 0x00000008a20b7824 */ /* 0x008fe200078e00ff */
[----:B------:R-:W-:Y:S01]  /*5250*/  BSSY B2, `(.L_x_500) ;  /* 0x0000031000027945 */ /* 0x000fe20003800000 */
[----:B------:R-:W-:Y:S02]  /*5260*/  IMAD.MOV.U32 R54, RZ, RZ, R119 ;  /* 0x000000ffff367224 */ /* 0x000fe400078e0077 */
[----:B-1----:R-:W-:Y:S02]  /*5270*/  IMAD.MOV.U32 R55, RZ, RZ, R118 ;  /* 0x000000ffff377224 */ /* 0x002fe400078e0076 */
[----:B------:R-:W-:-:S06]  /*5280*/  IMAD.WIDE R54, R11, 0x2, R54 ;  /* 0x000000020b367825 */ /* 0x000fcc00078e0236 */
[----:B0-----:R-:W-:Y:S05]  /*5290*/  @P4 BRA `(.L_x_501) ;  /* 0x0000000000b04947 */ /* 0x001fea0003800000 */
[--C-:B------:R-:W-:Y:S01]  /*52a0*/  SHF.R.U64 R58, R50, 0x10, R51.reuse ;  /* 0x00000010323a7819 */ /* 0x100fe20000001233 */
[----:B----4-:R-:W-:Y:S01]  /*52b0*/  IMAD.U32 R50, R14, 0x10000, RZ ;  /* 0x000100000e327824 */ /* 0x010fe200078e00ff */
[----:B------:R-:W-:Y:S02]  /*52c0*/  SHF.R.U32.HI R56, RZ, 0x10, R51 ;  /* 0x00000010ff387819 */ /* 0x000fe40000011633 */
[----:B------:R-:W-:Y:S02]  /*52d0*/  SHF.R.U64 R57, R52, 0x10, R53 ;  /* 0x0000001034397819 */ /* 0x000fe40000001235 */
[----:B------:R-:W-:Y:S01]  /*52e0*/  LOP3.LUT R51, R14, 0xffff0000, RZ, 0xc0, !PT ;  /* 0xffff00000e337812 */ /* 0x000fe200078ec0ff */
[C---:B------:R-:W-:Y:S01]  /*52f0*/  IMAD.U32 R14, R15.reuse, 0x10000, RZ ;  /* 0x000100000f0e7824 */ /* 0x040fe200078e00ff */
[----:B------:R-:W-:Y:S02]  /*5300*/  LOP3.LUT R11, R15, 0xffff0000, RZ, 0xc0, !PT ;  /* 0xffff00000f0b7812 */ /* 0x000fe400078ec0ff */
[----:B------:R-:W-:-:S02]  /*5310*/  PRMT R15, R157, 0x5410, R58 ;  /* 0x000054109d0f7816 */ /* 0x000fc4000000003a */
[----:B------:R-:W-:Y:S02]  /*5320*/  SHF.R.U32.HI R53, RZ, 0x10, R53 ;  /* 0x00000010ff357819 */ /* 0x000fe40000011635 */
[----:B------:R-:W-:Y:S02]  /*5330*/  PRMT R157, R157, 0x5432, R56 ;  /* 0x000054329d9d7816 */ /* 0x000fe40000000038 */
[C---:B------:R-:W-:Y:S01]  /*5340*/  PRMT R56, R158.reuse, 0x5410, R57 ;  /* 0x000054109e387816 */ /* 0x040fe20000000039 */
[C---:B------:R-:W-:Y:S01]  /*5350*/  IMAD.U32 R57, R13.reuse, 0x10000, RZ ;  /* 0x000100000d397824 */ /* 0x040fe200078e00ff */
[----:B------:R-:W-:Y:S02]  /*5360*/  PRMT R158, R158, 0x5432, R53 ;  /* 0x000054329e9e7816 */ /* 0x000fe40000000035 */
[----:B------:R-:W-:Y:S01]  /*5370*/  LOP3.LUT R53, R13, 0xffff0000, RZ, 0xc0, !PT ;  /* 0xffff00000d357812 */ /* 0x000fe200078ec0ff */
[----:B------:R-:W-:Y:S01]  /*5380*/  IMAD.U32 R13, R12, 0x10000, RZ ;  /* 0x000100000c0d7824 */ /* 0x000fe200078e00ff */
[----:B------:R-:W-:Y:S01]  /*5390*/  LOP3.LUT R60, R56, 0xffff0000, RZ, 0xc0, !PT ;  /* 0xffff0000383c7812 */ /* 0x000fe200078ec0ff */
[----:B------:R-:W-:Y:S01]  /*53a0*/  IMAD.U32 R52, R158, 0x10000, RZ ;  /* 0x000100009e347824 */ /* 0x000fe200078e00ff */
[----:B------:R-:W-:-:S02]  /*53b0*/  LOP3.LUT R58, R15, 0xffff0000, RZ, 0xc0, !PT ;  /* 0xffff00000f3a7812 */ /* 0x000fc400078ec0ff */
[----:B------:R-:W-:Y:S01]  /*53c0*/  SHF.L.U32 R59, R157, 0x10, RZ ;  /* 0x000000109d3b7819 */ /* 0x000fe200000006ff */
[C---:B------:R-:W-:Y:S01]  /*53d0*/  FMUL.FTZ R62, R53.reuse, R60 ;  /* 0x0000003c353e7220 */ /* 0x040fe20000410000 */
[----:B------:R-:W-:Y:S01]  /*53e0*/  LOP3.LUT R158, R158, 0xffff0000, RZ, 0xc0, !PT ;  /* 0xffff00009e9e7812 */ /* 0x000fe200078ec0ff */
[-C--:B------:R-:W-:Y:S01]  /*53f0*/  FMUL.FTZ R61, R53, R58.reuse ;  /* 0x0000003a353d7220 */ /* 0x080fe20000410000 */
[----:B------:R-:W-:Y:S01]  /*5400*/  LOP3.LUT R53, R12, 0xffff0000, RZ, 0xc0, !PT ;  /* 0xffff00000c357812 */ /* 0x000fe200078ec0ff */
[----:B------:R-:W-:Y:S01]  /*5410*/  FFMA.FTZ R12, R57, R58, -R62 ;  /* 0x0000003a390c7223 */ /* 0x000fe2000001083e */
[----:B------:R-:W-:Y:S01]  /*5420*/  FMUL.FTZ R63, R51, R52 ;  /* 0x00000034333f7220 */ /* 0x000fe20000410000 */
[----:B------:R-:W-:Y:S01]  /*5430*/  FFMA.FTZ R57, R57, R60, R61 ;  /* 0x0000003c39397223 */ /* 0x000fe2000001003d */
[----:B------:R-:W-:Y:S01]  /*5440*/  FMUL.FTZ R61, R51, R59 ;  /* 0x0000003b333d7220 */ /* 0x000fe20000410000 */
[----:B------:R-:W-:Y:S01]  /*5450*/  LOP3.LUT R157, R157, 0xffff0000, RZ, 0xc0, !PT ;  /* 0xffff00009d9d7812 */ /* 0x000fe200078ec0ff */
[----:B------:R-:W-:-:S02]  /*5460*/  IMAD.U32 R58, R56, 0x10000, RZ ;  /* 0x00010000383a7824 */ /* 0x000fc400078e00ff */
[C---:B------:R-:W-:Y:S01]  /*5470*/  FFMA.FTZ R51, R50.reuse, R59, -R63 ;  /* 0x0000003b32337223 */ /* 0x040fe2000001083f */
[----:B------:R-:W-:Y:S02]  /*5480*/  IMAD.U32 R56, R15, 0x10000, RZ ;  /* 0x000100000f387824 */ /* 0x000fe400078e00ff */
        /* <DEDUP_REMOVED lines=12> */
[----:B------:R-:W-:-:S07]  /*5550*/  F2FP.BF16.F32.PACK_AB R12, R53, R50 ;  /* 0x00000032350c723e */ /* 0x000fce00000010ff */
.L_x_501:
[----:B------:R-:W-:Y:S05]  /*5560*/  BSYNC B2 ;  /* 0x0000000000027941 */ /* 0x000fea0003800000 */
.L_x_500:
[----:B----4-:R0:W-:Y:S02]  /*5570*/  ST.E.128 desc[UR60][R54.64], R12 ;  /* 0x0000000c36007985 */ /* 0x0101e4000c101d3c */
.L_x_499:
[----:B------:R-:W-:Y:S05]  /*5580*/  BSYNC B1 ;  /* 0x0000000000017941 */ /* 0x000fea0003800000 */
.L_x_498:
        /* <DEDUP_REMOVED lines=11> */
[----:B------:R-:W-:Y:S02]  /*5640*/  SHF.R.U64 R53, R48, 0x10, R49 ;  /* 0x0000001030357819 */ /* 0x000fe40000001231 */
[--C-:B------:R-:W-:Y:S01]  /*5650*/  SHF.R.U64 R57, R46, 0x10, R47.reuse ;  /* 0x000000102e397819 */ /* 0x100fe2000000122f */
[----:B----4-:R-:W-:Y:S01]  /*5660*/  IMAD.U32 R46, R14, 0x10000, RZ ;  /* 0x000100000e2e7824 */ /* 0x010fe200078e00ff */
[----:B------:R-:W-:Y:S02]  /*5670*/  SHF.R.U32.HI R55, RZ, 0x10, R47 ;  /* 0x00000010ff377819 */ /* 0x000fe4000001162f */
[----:B------:R-:W-:Y:S02]  /*5680*/  SHF.R.U32.HI R47, RZ, 0x10, R49 ;  /* 0x00000010ff2f7819 */ /* 0x000fe40000011631 */
[----:B------:R-:W-:Y:S02]  /*5690*/  PRMT R54, R156, 0x5410, R53 ;  /* 0x000054109c367816 */ /* 0x000fe40000000035 */
[----:B------:R-:W-:-:S02]  /*56a0*/  PRMT R49, R150, 0x5410, R57 ;  /* 0x0000541096317816 */ /* 0x000fc40000000039 */
[----:B------:R-:W-:Y:S02]  /*56b0*/  PRMT R156, R156, 0x5432, R47 ;  /* 0x000054329c9c7816 */ /* 0x000fe4000000002f */
[----:B------:R-:W-:Y:S02]  /*56c0*/  LOP3.LUT R47, R13, 0xffff0000, RZ, 0xc0, !PT ;  /* 0xffff00000d2f7812 */ /* 0x000fe400078ec0ff */
[C---:B------:R-:W-:Y:S01]  /*56d0*/  LOP3.LUT R56, R54.reuse, 0xffff0000, RZ, 0xc0, !PT ;  /* 0xffff000036387812 */ /* 0x040fe200078ec0ff */
[----:B------:R-:W-:Y:S01]  /*56e0*/  IMAD.U32 R54, R54, 0x10000, RZ ;  /* 0x0001000036367824 */ /* 0x000fe200078e00ff */
[C---:B------:R-:W-:Y:S01]  /*56f0*/  LOP3.LUT R52, R49.reuse, 0xffff0000, RZ, 0xc0, !PT ;  /* 0xffff000031347812 */ /* 0x040fe200078ec0ff */
[----:B------:R-:W-:Y:S01]  /*5700*/  IMAD.U32 R49, R49, 0x10000, RZ ;  /* 0x0001000031317824 */ /* 0x000fe200078e00ff */
[----:B------:R-:W-:Y:S01]  /*5710*/  PRMT R150, R150, 0x5432, R55 ;  /* 0x0000543296967816 */ /* 0x000fe20000000037 */
[----:B------:R-:W-:Y:S01]  /*5720*/  FMUL.FTZ R58, R47, R56 ;  /* 0x000000382f3a7220 */ /* 0x000fe20000410000 */
[----:B------:R-:W-:Y:S01]  /*5730*/  LOP3.LUT R48, R14, 0xffff0000, RZ, 0xc0, !PT ;  /* 0xffff00000e307812 */ /* 0x000fe200078ec0ff */
[C---:B------:R-:W-:Y:S01]  /*5740*/  IMAD.U32 R14, R15.reuse, 0x10000, RZ ;  /* 0x000100000f0e7824 */ /* 0x040fe200078e00ff */
[----:B------:R-:W-:Y:S01]  /*5750*/  LOP3.LUT R11, R15, 0xffff0000, RZ, 0xc0, !PT ;  /* 0xffff00000f0b7812 */ /* 0x000fe200078ec0ff */
[----:B------:R-:W-:-:S02]  /*5760*/  IMAD.U32 R15, R13, 0x10000, RZ ;  /* 0x000100000d0f7824 */ /* 0x000fc400078e00ff */
[-C--:B------:R-:W-:Y:S01]  /*5770*/  FMUL.FTZ R47, R47, R52.reuse ;  /* 0x000000342f2f7220 */ /* 0x080fe20000410000 */
[----:B------:R-:W-:Y:S01]  /*5780*/  IMAD.U32 R53, R150, 0x10000, RZ ;  /* 0x0001000096357824 */ /* 0x000fe200078e00ff */
[----:B------:R-:W-:Y:S01]  /*5790*/  SHF.L.U32 R13, R12, 0x10, RZ ;  /* 0x000000100c0d7819 */ /* 0x000fe200000006ff */
[----:B------:R-:W-:Y:S02]  /*57a0*/  IMAD.U32 R55, R156, 0x10000, RZ ;  /* 0x000100009c377824 */ /* 0x000fe400078e00ff */
[C---:B------:R-:W-:Y:S01]  /*57b0*/  FFMA.FTZ R58, R15.reuse, R52, -R58 ;  /* 0x000000340f3a7223 */ /* 0x040fe2000001083a */
[----:B------:R-:W-:Y:S01]  /*57c0*/  FFMA.FTZ R47, R15, R56, R47 ;  /* 0x000000380f2f7223 */ /* 0x000fe2000001002f */
[----:B------:R-:W-:Y:S01]  /*57d0*/  FMUL.FTZ R15, R48, R53 ;  /* 0x00000035300f7220 */ /* 0x000fe20000410000 */
[----:B------:R-:W-:Y:S01]  /*57e0*/  LOP3.LUT R156, R156, 0xffff0000, RZ, 0xc0, !PT ;  /* 0xffff00009c9c7812 */ /* 0x000fe200078ec0ff */
[-C--:B------:R-:W-:Y:S01]  /*57f0*/  FMUL.FTZ R57, R48, R55.reuse ;  /* 0x0000003730397220 */ /* 0x080fe20000410000 */
[----:B------:R-:W-:Y:S01]  /*5800*/  LOP3.LUT R150, R150, 0xffff0000, RZ, 0xc0, !PT ;  /* 0xffff000096967812 */ /* 0x000fe200078ec0ff */
[----:B------:R-:W-:Y:S01]  /*5810*/  FFMA.FTZ R48, R46, R55, R15 ;  /* 0x000000372e307223 */ /* 0x000fe2000001000f */
[----:B------:R-:W-:Y:S01]  /*5820*/  LOP3.LUT R12, R12, 0xffff0000, RZ, 0xc0, !PT ;  /* 0xffff00000c0c7812 */ /* 0x000fe200078ec0ff */
[----:B------:R-:W-:Y:S01]  /*5830*/  FFMA.FTZ R57, R46, R53, -R57 ;  /* 0x000000352e397223 */ /* 0x000fe20000010839 */
[C---:B------:R-:W-:Y:S01]  /*5840*/  FMUL.FTZ R15, R11.reuse, R156 ;  /* 0x0000009c0b0f7220 */ /* 0x040fe20000410000 */
[----:B------:R-:W-:-:S02]  /*5850*/  FMUL.FTZ R53, R11, R150 ;  /* 0x000000960b357220 */ /* 0x000fc40000410000 */
[C---:B------:R-:W-:Y:S01]  /*5860*/  FMUL.FTZ R46, R12.reuse, R54 ;  /* 0x000000360c2e7220 */ /* 0x040fe20000410000 */
[-C--:B------:R-:W-:Y:S01]  /*5870*/  FMUL.FTZ R11, R12, R49.reuse ;  /* 0x000000310c0b7220 */ /* 0x080fe20000410000 */
[C---:B------:R-:W-:Y:S01]  /*5880*/  FFMA.FTZ R15, R14.reuse, R150, -R15 ;  /* 0x000000960e0f7223 */ /* 0x040fe2000001080f */
[----:B------:R-:W-:Y:S01]  /*5890*/  FFMA.FTZ R14, R14, R156, R53 ;  /* 0x0000009c0e0e7223 */ /* 0x000fe20000010035 */
[C---:B------:R-:W-:Y:S01]  /*58a0*/  FFMA.FTZ R46, R13.reuse, R49, -R46 ;  /* 0x000000310d2e7223 */ /* 0x040fe2000001082e */
[----:B------:R-:W-:Y:S01]  /*58b0*/  FFMA.FTZ R11, R13, R54, R11 ;  /* 0x000000360d0b7223 */ /* 0x000fe2000001000b */
[----:B------:R-:W-:Y:S02]  /*58c0*/  F2FP.BF16.F32.PACK_AB R13, R47, R58 ;  /* 0x0000003a2f0d723e */ /* 0x000fe400000010ff */
[----:B------:R-:W-:Y:S02]  /*58d0*/  F2FP.BF16.F32.PACK_AB R15, R14, R15 ;  /* 0x0000000f0e0f723e */ /* 0x000fe400000010ff */
[----:B------:R-:W-:-:S02]  /*58e0*/  F2FP.BF16.F32.PACK_AB R14, R48, R57 ;  /* 0x00000039300e723e */ /* 0x000fc400000010ff */
[----:B------:R-:W-:-:S07]  /*58f0*/  F2FP.BF16.F32.PACK_AB R12, R11, R46 ;  /* 0x0000002e0b0c723e */ /* 0x000fce00000010ff */
.L_x_505:
[----:B------:R-:W-:Y:S05]  /*5900*/  BSYNC B2 ;  /* 0x0000000000027941 */ /* 0x000fea0003800000 */
.L_x_504:
[----:B----4-:R0:W-:Y:S02]  /*5910*/  ST.E.128 desc[UR60][R50.64], R12 ;  /* 0x0000000c32007985 */ /* 0x0101e4000c101d3c */
.L_x_503:
[----:B------:R-:W-:Y:S05]  /*5920*/  BSYNC B1 ;  /* 0x0000000000017941 */ /* 0x000fea0003800000 */
.L_x_502:
        /* <DEDUP_REMOVED lines=9> */
[----:B------:R-:W-:Y:S01]  /*59c0*/  SHF.R.U64 R54, R42, 0x10, R43 ;  /* 0x000000102a367819 */ /* 0x000fe2000000122b */
[----:B----4-:R-:W-:Y:S01]  /*59d0*/  IMAD.U32 R42, R14, 0x10000, RZ ;  /* 0x000100000e2a7824 */ /* 0x010fe200078e00ff */
[--C-:B------:R-:W-:Y:S01]  /*59e0*/  SHF.R.U64 R50, R44, 0x10, R45.reuse ;  /* 0x000000102c327819 */ /* 0x100fe2000000122d */
[----:B---3--:R-:W-:Y:S01]  /*59f0*/  IMAD.U32 R11, R12, 0x10000, RZ ;  /* 0x000100000c0b7824 */ /* 0x008fe200078e00ff */
[----:B------:R-:W-:Y:S02]  /*5a00*/  SHF.R.U32.HI R48, RZ, 0x10, R45 ;  /* 0x00000010ff307819 */ /* 0x000fe4000001162d */
[----:B------:R-:W-:Y:S02]  /*5a10*/  SHF.R.U32.HI R52, RZ, 0x10, R43 ;  /* 0x00000010ff347819 */ /* 0x000fe4000001162b */
[----:B------:R-:W-:Y:S02]  /*5a20*/  PRMT R45, R139, 0x5410, R54 ;  /* 0x000054108b2d7816 */ /* 0x000fe40000000036 */
[----:B------:R-:W-:-:S02]  /*5a30*/  PRMT R50, R149, 0x5410, R50 ;  /* 0x0000541095327816 */ /* 0x000fc40000000032 */
[----:B------:R-:W-:Y:S02]  /*5a40*/  PRMT R149, R149, 0x5432, R48 ;  /* 0x0000543295957816 */ /* 0x000fe40000000030 */
[----:B------:R-:W-:Y:S01]  /*5a50*/  LOP3.LUT R43, R14, 0xffff0000, RZ, 0xc0, !PT ;  /* 0xffff00000e2b7812 */ /* 0x000fe200078ec0ff */
[----:B------:R-:W-:Y:S01]  /*5a60*/  IMAD.U32 R14, R13, 0x10000, RZ ;  /* 0x000100000d0e7824 */ /* 0x000fe200078e00ff */
[----:B------:R-:W-:Y:S02]  /*5a70*/  PRMT R139, R139, 0x5432, R52 ;  /* 0x000054328b8b7816 */ /* 0x000fe40000000034 */
[----:B------:R-:W-:Y:S02]  /*5a80*/  LOP3.LUT R13, R13, 0xffff0000, RZ, 0xc0, !PT ;  /* 0xffff00000d0d7812 */ /* 0x000fe400078ec0ff */
[C---:B------:R-:W-:Y:S01]  /*5a90*/  LOP3.LUT R51, R50.reuse, 0xffff0000, RZ, 0xc0, !PT ;  /* 0xffff000032337812 */ /* 0x040fe200078ec0ff */
[----:B------:R-:W-:Y:S01]  /*5aa0*/  IMAD.U32 R49, R139, 0x10000, RZ ;  /* 0x000100008b317824 */ /* 0x000fe200078e00ff */
[----:B------:R-:W-:Y:S01]  /*5ab0*/  LOP3.LUT R48, R45, 0xffff0000, RZ, 0xc0, !PT ;  /* 0xffff00002d307812 */ /* 0x000fe200078ec0ff */
[----:B------:R-:W-:Y:S01]  /*5ac0*/  IMAD.U32 R50, R50, 0x10000, RZ ;  /* 0x0001000032327824 */ /* 0x000fe200078e00ff */
[----:B------:R-:W-:Y:S01]  /*5ad0*/  SHF.L.U32 R52, R149, 0x10, RZ ;  /* 0x0000001095347819 */ /* 0x000fe200000006ff */
[----:B------:R-:W-:Y:S01]  /*5ae0*/  FMUL.FTZ R53, R13, R51 ;  /* 0x000000330d357220 */ /* 0x000fe20000410000 */
[----:B------:R-:W-:Y:S01]  /*5af0*/  LOP3.LUT R44, R15, 0xffff0000, RZ, 0xc0, !PT ;  /* 0xffff00000f2c7812 */ /* 0x000fe200078ec0ff */
[----:B------:R-:W-:Y:S01]  /*5b00*/  FMUL.FTZ R54, R13, R48 ;  /* 0x000000300d367220 */ /* 0x000fe20000410000 */
[----:B------:R-:W-:Y:S01]  /*5b10*/  LOP3.LUT R12, R12, 0xffff0000, RZ, 0xc0, !PT ;  /* 0xffff00000c0c7812 */ /* 0x000fe200078ec0ff */
[----:B------:R-:W-:Y:S01]  /*5b20*/  FMUL.FTZ R13, R43, R52 ;  /* 0x000000342b0d7220 */ /* 0x000fe20000410000 */
[----:B------:R-:W-:Y:S01]  /*5b30*/  LOP3.LUT R149, R149, 0xffff0000, RZ, 0xc0, !PT ;  /* 0xffff000095957812 */ /* 0x000fe200078ec0ff */
[----:B------:R-:W-:Y:S01]  /*5b40*/  FMUL.FTZ R43, R43, R49 ;  /* 0x000000312b2b7220 */ /* 0x000fe20000410000 */
[----:B------:R-:W-:Y:S01]  /*5b50*/  LOP3.LUT R139, R139, 0xffff0000, RZ, 0xc0, !PT ;  /* 0xffff00008b8b7812 */ /* 0x000fe200078ec0ff */
[----:B------:R-:W-:-:S02]  /*5b60*/  IMAD.U32 R45, R45, 0x10000, RZ ;  /* 0x000100002d2d7824 */ /* 0x000fc400078e00ff */
[C---:B------:R-:W-:Y:S01]  /*5b70*/  FFMA.FTZ R53, R14.reuse, R48, -R53 ;  /* 0x000000300e357223 */ /* 0x040fe20000010835 */
[----:B------:R-:W-:Y:S01]  /*5b80*/  FFMA.FTZ R54, R14, R51, R54 ;  /* 0x000000330e367223 */ /* 0x000fe20000010036 */
[C---:B------:R-:W-:Y:S01]  /*5b90*/  FFMA.FTZ R49, R42.reuse, R49, -R13 ;  /* 0x000000312a317223 */ /* 0x040fe2000001080d */
[----:B------:R-:W-:Y:S02]  /*5ba0*/  IMAD.U32 R15, R15, 0x10000, RZ ;  /* 0x000100000f0f7824 */ /* 0x000fe400078e00ff */
[----:B------:R-:W-:Y:S01]  /*5bb0*/  FFMA.FTZ R42, R42, R52, R43 ;  /* 0x000000342a2a7223 */ /* 0x000fe2000001002b */
[----:B------:R-:W-:Y:S01]  /*5bc0*/  FMUL.FTZ R48, R44, R149 ;  /* 0x000000952c307220 */ /* 0x000fe20000410000 */
[CC--:B------:R-:W-:Y:S01]  /*5bd0*/  FMUL.FTZ R14, R12.reuse, R50.reuse ;  /* 0x000000320c0e7220 */ /* 0x0c0fe20000410000 */
[----:B------:R-:W-:Y:S01]  /*5be0*/  FMUL.FTZ R13, R12, R45 ;  /* 0x0000002d0c0d7220 */ /* 0x000fe20000410000 */
[-C--:B------:R-:W-:Y:S01]  /*5bf0*/  FMUL.FTZ R44, R44, R139.reuse ;  /* 0x0000008b2c2c7220 */ /* 0x080fe20000410000 */
[----:B------:R-:W-:Y:S01]  /*5c00*/  FFMA.FTZ R48, R15, R139, -R48 ;  /* 0x0000008b0f307223 */ /* 0x000fe20000010830 */
[C---:B------:R-:W-:Y:S01]  /*5c10*/  FFMA.FTZ R14, R11.reuse, R45, -R14 ;  /* 0x0000002d0b0e7223 */ /* 0x040fe2000001080e */
[----:B------:R-:W-:Y:S01]  /*5c20*/  FFMA.FTZ R13, R11, R50, R13 ;  /* 0x000000320b0d7223 */ /* 0x000fe2000001000d */
[----:B------:R-:W-:Y:S01]  /*5c30*/  FFMA.FTZ R15, R15, R149, R44 ;  /* 0x000000950f0f7223 */ /* 0x000fe2000001002c */
[----:B------:R-:W-:-:S02]  /*5c40*/  F2FP.BF16.F32.PACK_AB R53, R54, R53 ;  /* 0x000000353635723e */ /* 0x000fc400000010ff */
[----:B------:R-:W-:Y:S02]  /*5c50*/  F2FP.BF16.F32.PACK_AB R42, R42, R49 ;  /* 0x000000312a2a723e */ /* 0x000fe400000010ff */
[----:B------:R-:W-:Y:S01]  /*5c60*/  F2FP.BF16.F32.PACK_AB R12, R13, R14 ;  /* 0x0000000e0d0c723e */ /* 0x000fe200000010ff */
[----:B------:R-:W-:Y:S01]  /*5c70*/  IMAD.MOV.U32 R13, RZ, RZ, R53 ;  /* 0x000000ffff0d7224 */ /* 0x000fe200078e0035 */
[----:B------:R-:W-:Y:S01]  /*5c80*/  F2FP.BF16.F32.PACK_AB R15, R15, R48 ;  /* 0x000000300f0f723e */ /* 0x000fe200000010ff */
[----:B------:R-:W-:-:S07]  /*5c90*/  IMAD.MOV.U32 R14, RZ, RZ, R42 ;  /* 0x000000ffff0e7224 */ /* 0x000fce00078e002a */
.L_x_509:
[----:B------:R-:W-:Y:S05]  /*5ca0*/  BSYNC B2 ;  /* 0x0000000000027941 */ /* 0x000fea0003800000 */
.L_x_508:
[----:B----4-:R0:W-:Y:S02]  /*5cb0*/  ST.E.128 desc[UR60][R46.64], R12 ;  /* 0x0000000c2e007985 */ /* 0x0101e4000c101d3c */
.L_x_507:
[----:B------:R-:W-:Y:S05]  /*5cc0*/  BSYNC B1 ;  /* 0x0000000000017941 */ /* 0x000fea0003800000 */
.L_x_506:
        /* <DEDUP_REMOVED lines=17> */
[----:B------:R-:W-:Y:S02]  /*5de0*/  LOP3.LUT R38, R14, 0xffff0000, RZ, 0xc0, !PT ;  /* 0xffff00000e267812 */ /* 0x000fe400078ec0ff */
[----:B------:R-:W-:Y:S02]  /*5df0*/  SHF.L.U32 R14, R13, 0x10, RZ ;  /* 0x000000100d0e7819 */ /* 0x000fe400000006ff */
[----:B------:R-:W-:Y:S02]  /*5e00*/  PRMT R123, R123, 0x5432, R48 ;  /* 0x000054327b7b7816 */ /* 0x000fe40000000030 */
[----:B------:R-:W-:Y:S02]  /*5e10*/  PRMT R135, R135, 0x5432, R44 ;  /* 0x0000543287877816 */ /* 0x000fe4000000002c */
[----:B------:R-:W-:Y:S01]  /*5e20*/  LOP3.LUT R13, R13, 0xffff0000, RZ, 0xc0, !PT ;  /* 0xffff00000d0d7812 */ /* 0x000fe200078ec0ff */
[----:B------:R-:W-:Y:S01]  /*5e30*/  IMAD.U32 R44, R123, 0x10000, RZ ;  /* 0x000100007b2c7824 */ /* 0x000fe200078e00ff */
[----:B------:R-:W-:Y:S01]  /*5e40*/  LOP3.LUT R46, R45, 0xffff0000, RZ, 0xc0, !PT ;  /* 0xffff00002d2e7812 */ /* 0x000fe200078ec0ff */
[----:B------:R-:W-:Y:S01]  /*5e50*/  IMAD.U32 R47, R135, 0x10000, RZ ;  /* 0x00010000872f7824 */ /* 0x000fe200078e00ff */
[----:B------:R-:W-:Y:S01]  /*5e60*/  LOP3.LUT R41, R40, 0xffff0000, RZ, 0xc0, !PT ;  /* 0xffff000028297812 */ /* 0x000fe200078ec0ff */
[C---:B------:R-:W-:Y:S01]  /*5e70*/  FMUL.FTZ R50, R38.reuse, R44 ;  /* 0x0000002c26327220 */ /* 0x040fe20000410000 */
[----:B------:R-:W-:Y:S01]  /*5e80*/  LOP3.LUT R39, R15, 0xffff0000, RZ, 0xc0, !PT ;  /* 0xffff00000f277812 */ /* 0x000fe200078ec0ff */
[CC--:B------:R-:W-:Y:S01]  /*5e90*/  FMUL.FTZ R49, R13.reuse, R46.reuse ;  /* 0x0000002e0d317220 */ /* 0x0c0fe20000410000 */
[----:B------:R-:W-:Y:S01]  /*5ea0*/  FMUL.FTZ R48, R38, R47 ;  /* 0x0000002f26307220 */ /* 0x000fe20000410000 */
[-C--:B------:R-:W-:Y:S01]  /*5eb0*/  FMUL.FTZ R13, R13, R41.reuse ;  /* 0x000000290d0d7220 */ /* 0x080fe20000410000 */
[----:B------:R-:W-:Y:S01]  /*5ec0*/  LOP3.LUT R12, R12, 0xffff0000, RZ, 0xc0, !PT ;  /* 0xffff00000c0c7812 */ /* 0x000fe200078ec0ff */
[C---:B------:R-:W-:Y:S01]  /*5ed0*/  FFMA.FTZ R49, R14.reuse, R41, -R49 ;  /* 0x000000290e317223 */ /* 0x040fe20000010831 */
[----:B------:R-:W-:Y:S01]  /*5ee0*/  LOP3.LUT R38, R135, 0xffff0000, RZ, 0xc0, !PT ;  /* 0xffff000087267812 */ /* 0x000fe200078ec0ff */
[----:B------:R-:W-:Y:S01]  /*5ef0*/  FFMA.FTZ R46, R14, R46, R13 ;  /* 0x0000002e0e2e7223 */ /* 0x000fe2000001000d */
[----:B------:R-:W-:Y:S01]  /*5f00*/  LOP3.LUT R14, R123, 0xffff0000, RZ, 0xc0, !PT ;  /* 0xffff00007b0e7812 */ /* 0x000fe200078ec0ff */
[----:B------:R-:W-:-:S02]  /*5f10*/  IMAD.U32 R45, R45, 0x10000, RZ ;  /* 0x000100002d2d7824 */ /* 0x000fc400078e00ff */
[C---:B------:R-:W-:Y:S01]  /*5f20*/  FFMA.FTZ R48, R33.reuse, R44, -R48 ;  /* 0x0000002c21307223 */ /* 0x040fe20000010830 */
[----:B------:R-:W-:Y:S02]  /*5f30*/  IMAD.U32 R40, R40, 0x10000, RZ ;  /* 0x0001000028287824 */ /* 0x000fe400078e00ff */
[----:B------:R-:W-:Y:S01]  /*5f40*/  FFMA.FTZ R33, R33, R47, R50 ;  /* 0x0000002f21217223 */ /* 0x000fe20000010032 */
[----:B------:R-:W-:Y:S01]  /*5f50*/  FMUL.FTZ R50, R39, R38 ;  /* 0x0000002627327220 */ /* 0x000fe20000410000 */
[CC--:B------:R-:W-:Y:S01]  /*5f60*/  FMUL.FTZ R44, R12.reuse, R45.reuse ;  /* 0x0000002d0c2c7220 */ /* 0x0c0fe20000410000 */
[----:B------:R-:W-:Y:S02]  /*5f70*/  IMAD.U32 R15, R15, 0x10000, RZ ;  /* 0x000100000f0f7824 */ /* 0x000fe400078e00ff */
        /* <DEDUP_REMOVED lines=8> */
[----:B------:R-:W-:Y:S02]  /*6000*/  F2FP.BF16.F32.PACK_AB R15, R39, R50 ;  /* 0x00000032270f723e */ /* 0x000fe400000010ff */
[----:B------:R-:W-:-:S07]  /*6010*/  F2FP.BF16.F32.PACK_AB R12, R11, R44 ;  /* 0x0000002c0b0c723e */ /* 0x000fce00000010ff */
.L_x_513:
[----:B------:R-:W-:Y:S05]  /*6020*/  BSYNC B2 ;  /* 0x0000000000027941 */ /* 0x000fea0003800000 */
.L_x_512:
[----:B----4-:R0:W-:Y:S02]  /*6030*/  ST.E.128 desc[UR60][R42.64], R12 ;  /* 0x0000000c2a007985 */ /* 0x0101e4000c101d3c */
.L_x_511:
[----:B------:R-:W-:Y:S05]  /*6040*/  BSYNC B1 ;  /* 0x0000000000017941 */ /* 0x000fea0003800000 */
.L_x_510:
[----:B------:R-:W-:-:S13]  /*6050*/  ISETP.NE.AND P4, PT, R103, RZ, PT ;  /* 0x000000ff6700720c */ /* 0x000fda0003f85270 */
[----:B------:R-:W-:Y:S05]  /*6060*/  @!P4 BRA `(.L_x_493) ;  /* 0x0000004400a4c947 */ /* 0x000fea0003800000 */
[----:B0---4-:R0:W4:Y:S01]  /*6070*/  LDS.128 R12, [R32+0x8000] ;  /* 0x00800000200c7984 */ /* 0x0111220000000c00 */
[----:B------:R-:W-:Y:S01]  /*6080*/  ISETP.GE.AND P5, PT, R172, R128, PT ;  /* 0x00000080ac00720c */ /* 0x000fe20003fa6270 */
[----:B------:R-:W-:Y:S01]  /*6090*/  BSSY B1, `(.L_x_514) ;  /* 0x0000032000017945 */ /* 0x000fe20003800000 */
[----:B------:R-:W-:-:S04]  /*60a0*/  LEA R38, P4, R23, R119, 0x1 ;  /* 0x0000007717267211 */ /* 0x000fc800078808ff */
[----:B-1----:R-:W-:-:S07]  /*60b0*/  LEA.HI.X R39, R23, R118, R174, 0x1, P4 ;  /* 0x0000007617277211 */ /* 0x002fce00020f0cae */
[----:B0-----:R-:W-:Y:S05]  /*60c0*/  @P5 BRA `(.L_x_515) ;  /* 0x0000000000b85947 */ /* 0x001fea0003800000 */
[--C-:B------:R-:W-:Y:S01]  /*60d0*/  SHF.R.U64 R42, R34, 0x10, R35.reuse ;  /* 0x00000010222a7819 */ /* 0x100fe20000001223 */
[----:B----4-:R-:W-:Y:S01]  /*60e0*/  IMAD.U32 R32, R14, 0x10000, RZ ;  /* 0x000100000e207824 */ /* 0x010fe200078e00ff */
[----:B------:R-:W-:Y:S02]  /*60f0*/  SHF.R.U32.HI R40, RZ, 0x10, R35 ;  /* 0x00000010ff287819 */ /* 0x000fe40000011623 */
[--C-:B---3--:R-:W-:Y:S02]  /*6100*/  SHF.R.U64 R11, R36, 0x10, R37.reuse ;  /* 0x00000010240b7819 */ /* 0x108fe40000001225 */
[----:B------:R-:W-:Y:S02]  /*6110*/  SHF.R.U32.HI R37, RZ, 0x10, R37 ;  /* 0x00000010ff257819 */ /* 0x000fe40000011625 */
[C---:B------:R-:W-:Y:S02]  /*6120*/  PRMT R35, R83.reuse, 0x5410, R42 ;  /* 0x0000541053237816 */ /* 0x040fe4000000002a */
[----:B------:R-:W-:-:S02]  /*6130*/  PRMT R83, R83, 0x5432, R40 ;  /* 0x0000543253537816 */ /* 0x000fc40000000028 */
[----:B------:R-:W-:Y:S01]  /*6140*/  PRMT R40, R122, 0x5410, R11 ;  /* 0x000054107a287816 */ /* 0x000fe2000000000b */
[----:B------:R-:W-:Y:S01]  /*6150*/  IMAD.U32 R11, R12, 0x10000, RZ ;  /* 0x000100000c0b7824 */ /* 0x000fe200078e00ff */
[----:B------:R-:W-:Y:S01]  /*6160*/  PRMT R122, R122, 0x5432, R37 ;  /* 0x000054327a7a7816 */ /* 0x000fe20000000025 */
[----:B------:R-:W-:Y:S01]  /*6170*/  IMAD.U32 R37, R83, 0x10000, RZ ;  /* 0x0001000053257824 */ /* 0x000fe200078e00ff */
[----:B------:R-:W-:Y:S02]  /*6180*/  LOP3.LUT R33, R14, 0xffff0000, RZ, 0xc0, !PT ;  /* 0xffff00000e217812 */ /* 0x000fe400078ec0ff */
[C---:B------:R-:W-:Y:S01]  /*6190*/  SHF.L.U32 R14, R13.reuse, 0x10, RZ ;  /* 0x000000100d0e7819 */ /* 0x040fe200000006ff */
[----:B------:R-:W-:Y:S01]  /*61a0*/  IMAD.U32 R42, R122, 0x10000, RZ ;  /* 0x000100007a2a7824 */ /* 0x000fe200078e00ff */
[----:B------:R-:W-:Y:S02]  /*61b0*/  LOP3.LUT R13, R13, 0xffff0000, RZ, 0xc0, !PT ;  /* 0xffff00000d0d7812 */ /* 0x000fe400078ec0ff */
[C---:B------:R-:W-:Y:S01]  /*61c0*/  LOP3.LUT R41, R40.reuse, 0xffff0000, RZ, 0xc0, !PT ;  /* 0xffff000028297812 */ /* 0x040fe200078ec0ff */
[----:B------:R-:W-:Y:S01]  /*61d0*/  IMAD.U32 R40, R40, 0x10000, RZ ;  /* 0x0001000028287824 */ /* 0x000fe200078e00ff */
[C---:B------:R-:W-:Y:S01]  /*61e0*/  LOP3.LUT R36, R35.reuse, 0xffff0000, RZ, 0xc0, !PT ;  /* 0xffff000023247812 */ /* 0x040fe200078ec0ff */
[----:B------:R-:W-:Y:S01]  /*61f0*/  IMAD.U32 R35, R35, 0x10000, RZ ;  /* 0x0001000023237824 */ /* 0x000fe200078e00ff */
[----:B------:R-:W-:Y:S01]  /*6200*/  LOP3.LUT R12, R12, 0xffff0000, RZ, 0xc0, !PT ;  /* 0xffff00000c0c7812 */ /* 0x000fe200078ec0ff */
[----:B------:R-:W-:Y:S01]  /*6210*/  FMUL.FTZ R43, R13, R41 ;  /* 0x000000290d2b7220 */ /* 0x000fe20000410000 */
[----:B------:R-:W-:Y:S01]  /*6220*/  LOP3.LUT R34, R15, 0xffff0000, RZ, 0xc0, !PT ;  /* 0xffff00000f227812 */ /* 0x000fe200078ec0ff */
[----:B------:R-:W-:Y:S01]  /*6230*/  FMUL.FTZ R44, R13, R36 ;  /* 0x000000240d2c7220 */ /* 0x000fe20000410000 */
[C---:B------:R-:W-:Y:S01]  /*6240*/  FMUL.FTZ R13, R33.reuse, R42 ;  /* 0x0000002a210d7220 */ /* 0x040fe20000410000 */
[----:B------:R-:W-:Y:S01]  /*6250*/  FMUL.FTZ R33, R33, R37 ;  /* 0x0000002521217220 */ /* 0x000fe20000410000 */
[----:B------:R-:W-:Y:S01]  /*6260*/  LOP3.LUT R122, R122, 0xffff0000, RZ, 0xc0, !PT ;  /* 0xffff00007a7a7812 */ /* 0x000fe200078ec0ff */
[C---:B------:R-:W-:Y:S01]  /*6270*/  FFMA.FTZ R43, R14.reuse, R36, -R43 ;  /* 0x000000240e2b7223 */ /* 0x040fe2000001082b */
[----:B------:R-:W-:Y:S01]  /*6280*/  LOP3.LUT R83, R83, 0xffff0000, RZ, 0xc0, !PT ;  /* 0xffff000053537812 */ /* 0x000fe200078ec0ff */
        /* <DEDUP_REMOVED lines=8> */
[C---:B------:R-:W-:Y:S01]  /*6310*/  FFMA.FTZ R14, R11.reuse, R35, -R14 ;  /* 0x000000230b0e7223 */ /* 0x040fe2000001080e */
[----:B------:R-:W-:Y:S01]  /*6320*/  FFMA.FTZ R13, R11, R40, R13 ;  /* 0x000000280b0d7223 */ /* 0x000fe2000001000d */
[C---:B------:R-:W-:Y:S01]  /*6330*/  FFMA.FTZ R36, R15.reuse, R83, -R36 ;  /* 0x000000530f247223 */ /* 0x040fe20000010824 */
[----:B------:R-:W-:Y:S01]  /*6340*/  FFMA.FTZ R33, R15, R122, R33 ;  /* 0x0000007a0f217223 */ /* 0x000fe20000010021 */
[----:B------:R-:W-:Y:S02]  /*6350*/  F2FP.BF16.F32.PACK_AB R43, R44, R43 ;  /* 0x0000002b2c2b723e */ /* 0x000fe400000010ff */
[----:B------:R-:W-:Y:S02]  /*6360*/  F2FP.BF16.F32.PACK_AB R32, R32, R37 ;  /* 0x000000252020723e */ /* 0x000fe400000010ff */
[----:B------:R-:W-:Y:S01]  /*6370*/  F2FP.BF16.F32.PACK_AB R12, R13, R14 ;  /* 0x0000000e0d0c723e */ /* 0x000fe200000010ff */
[----:B------:R-:W-:Y:S01]  /*6380*/  IMAD.MOV.U32 R13, RZ, RZ, R43 ;  /* 0x000000ffff0d7224 */ /* 0x000fe200078e002b */
[----:B------:R-:W-:Y:S01]  /*6390*/  F2FP.BF16.F32.PACK_AB R15, R33, R36 ;  /* 0x00000024210f723e */ /* 0x000fe200000010ff */
[----:B------:R-:W-:-:S07]  /*63a0*/  IMAD.MOV.U32 R14, RZ, RZ, R32 ;  /* 0x000000ffff0e7224 */ /* 0x000fce00078e0020 */
.L_x_515:
[----:B------:R-:W-:Y:S05]  /*63b0*/  BSYNC B1 ;  /* 0x0000000000017941 */ /* 0x000fea0003800000 */
.L_x_514:
[----:B----4-:R0:W-:Y:S01]  /*63c0*/  ST.E.128 desc[UR60][R38.64], R12 ;  /* 0x0000000c26007985 */ /* 0x0101e2000c101d3c */
[----:B------:R-:W-:Y:S05]  /*63d0*/  BRA `(.L_x_493) ;  /* 0x0000004000c87947 */ /* 0x000fea0003800000 */
.L_x_459:
        /* <DEDUP_REMOVED lines=18> */
[----:B------:R-:W-:Y:S02]  /*6500*/  IADD3 R32, P5, R92, R12, RZ ;  /* 0x0000000c5c207210 */ /* 0x000fe40007fbe0ff */
[----:B------:R-:W-:Y:S02]  /*6510*/  CS2R R42, SRZ ;  /* 0x00000000002a7805 */ /* 0x000fe4000001ff00 */
[----:B------:R-:W-:Y:S02]  /*6520*/  IADD3.X R34, R11, R107, RZ, P0, !PT ;  /* 0x0000006b0b227210 */ /* 0x000fe400007fe4ff */
[----:B------:R-:W-:Y:S02]  /*6530*/  CS2R R40, SRZ ;  /* 0x0000000000287805 */ /* 0x000fe4000001ff00 */
[----:B------:R-:W-:-:S02]  /*6540*/  LEA R56, P0, R33, UR4, 0x1 ;  /* 0x0000000421387c11 */ /* 0x000fc4000f8008ff */
[----:B------:R-:W-:Y:S02]  /*6550*/  CS2R R54, SRZ ;  /* 0x0000000000367805 */ /* 0x000fe4000001ff00 */
[----:B------:R-:W-:Y:S02]  /*6560*/  CS2R R52, SRZ ;  /* 0x0000000000347805 */ /* 0x000fe4000001ff00 */
[----:B------:R-:W-:Y:S01]  /*6570*/  LEA.HI.X R57, R33, UR5, R34, 0x1, P0 ;  /* 0x0000000521397c11 */ /* 0x000fe200080f0c22 */
[----:B------:R-:W-:Y:S01]  /*6580*/  ULDC.64 UR4, c[0x0][0x400] ;  /* 0x0001000000047ab9 */ /* 0x000fe20000000a00 */
[----:B------:R-:W-:Y:S01]  /*6590*/  ISETP.GE.AND P0, PT, R16, R128, PT ;  /* 0x000000801000720c */ /* 0x000fe20003f06270 */
[----:B------:R-:W-:Y:S01]  /*65a0*/  IMAD.X R33, R82, 0x1, R106, P5 ;  /* 0x0000000152217824 */ /* 0x000fe200028e066a */
[----:B------:R-:W-:-:S04]  /*65b0*/  LEA R60, P5, R32, UR4, 0x1 ;  /* 0x00000004203c7c11 */ /* 0x000fc8000f8a08ff */
[----:B------:R-:W-:Y:S02]  /*65c0*/  LEA.HI.X R61, R32, UR5, R33, 0x1, P5 ;  /* 0x00000005203d7c11 */ /* 0x000fe4000a8f0c21 */
[----:B------:R-:W-:-:S05]  /*65d0*/  ISETP.GE.AND P5, PT, R0, R128, PT ;  /* 0x000000800000720c */ /* 0x000fca0003fa6270 */
[----:B------:R0:W5:Y:S04]  /*65e0*/  @!P0 LDG.E.128 R40, desc[UR60][R56.64] ;  /* 0x0000003c38288981 */ /* 0x000168000c1e1d00 */
[----:B------:R0:W5:Y:S01]  /*65f0*/  @!P0 LDG.E.128 R52, desc[UR60][R60.64] ;  /* 0x0000003c3c348981 */ /* 0x000162000c1e1d00 */
[----:B------:R-:W-:Y:S02]  /*6600*/  ISETP.GE.AND P0, PT, R3, R128, PT ;  /* 0x000000800300720c */ /* 0x000fe40003f06270 */
        /* <DEDUP_REMOVED lines=8> */
[----:B------:R0:W5:Y:S04]  /*6690*/  @!P5 LDG.E.128 R36, desc[UR60][R56.64+0x40] ;  /* 0x0000403c3824d981 */ /* 0x000168000c1e1d00 */
[----:B------:R0:W5:Y:S04]  /*66a0*/  @!P0 LDG.E.128 R32, desc[UR60][R56.64+0x80] ;  /* 0x0000803c38208981 */ /* 0x000168000c1e1d00 */
[----:B------:R0:W5:Y:S04]  /*66b0*/  @!P5 LDG.E.128 R48, desc[UR60][R60.64+0x40] ;  /* 0x0000403c3c30d981 */ /* 0x000168000c1e1d00 */
[----:B------:R0:W5:Y:S02]  /*66c0*/  @!P0 LDG.E.128 R44, desc[UR60][R60.64+0x80] ;  /* 0x0000803c3c2c8981 */ /* 0x000164000c1e1d00 */
.L_x_517:
[----:B------:R-:W-:Y:S05]  /*66d0*/  BSYNC B1 ;  /* 0x0000000000017941 */ /* 0x000fea0003800000 */
.L_x_516:
        /* <DEDUP_REMOVED lines=22> */
[----:B------:R-:W-:Y:S02]  /*6840*/  IADD3 R11, P0, P6, R92, R12, R113 ;  /* 0x0000000c5c0b7210 */ /* 0x000fe40007e1e071 */
[----:B------:R-:W-:-:S02]  /*6850*/  CS2R R78, SRZ ;  /* 0x00000000004e7805 */ /* 0x000fc4000001ff00 */
[----:B------:R-:W-:Y:S02]  /*6860*/  CS2R R76, SRZ ;  /* 0x00000000004c7805 */ /* 0x000fe4000001ff00 */
[----:B------:R-:W-:Y:S02]  /*6870*/  IADD3.X R82, R106, R82, R112, P0, P6 ;  /* 0x000000526a527210 */ /* 0x000fe400007ec470 */
[----:B------:R-:W-:-:S04]  /*6880*/  LEA R12, P0, R14, UR4, 0x1 ;  /* 0x000000040e0c7c11 */ /* 0x000fc8000f8008ff */
[----:B------:R-:W-:Y:S02]  /*6890*/  LEA.HI.X R13, R14, UR5, R13, 0x1, P0 ;  /* 0x000000050e0d7c11 */ /* 0x000fe400080f0c0d */
[----:B------:R-:W-:-:S04]  /*68a0*/  LEA R14, P0, R11, UR6, 0x1 ;  /* 0x000000060b0e7c11 */ /* 0x000fc8000f8008ff */
[----:B------:R-:W-:Y:S02]  /*68b0*/  LEA.HI.X R15, R11, UR7, R82, 0x1, P0 ;  /* 0x000000070b0f7c11 */ /* 0x000fe400080f0c52 */
[----:B------:R-:W-:Y:S02]  /*68c0*/  ISETP.GE.AND P0, PT, R16, R128, PT ;  /* 0x000000801000720c */ /* 0x000fe40003f06270 */
[----:B------:R-:W-:Y:S02]  /*68d0*/  CS2R R62, SRZ ;  /* 0x00000000003e7805 */ /* 0x000fe4000001ff00 */
[----:B------:R-:W-:Y:S02]  /*68e0*/  CS2R R60, SRZ ;  /* 0x00000000003c7805 */ /* 0x000fe4000001ff00 */
[----:B------:R-:W-:Y:S02]  /*68f0*/  CS2R R74, SRZ ;  /* 0x00000000004a7805 */ /* 0x000fe4000001ff00 */
[----:B------:R-:W-:-:S05]  /*6900*/  CS2R R72, SRZ ;  /* 0x0000000000487805 */ /* 0x000fca000001ff00 */
[----:B------:R0:W5:Y:S04]  /*6910*/  @!P0 LDG.E.128 R64, desc[UR60][R12.64] ;  /* 0x0000003c0c408981 */ /* 0x000168000c1e1d00 */
[----:B------:R0:W5:Y:S01]  /*6920*/  @!P0 LDG.E.128 R76, desc[UR60][R14.64] ;  /* 0x0000003c0e4c8981 */ /* 0x000162000c1e1d00 */
[----:B------:R-:W-:Y:S02]  /*6930*/  ISETP.GE.AND P0, PT, R0, R128, PT ;  /* 0x000000800000720c */ /* 0x000fe40003f06270 */
[----:B------:R-:W-:Y:S02]  /*6940*/  CS2R R58, SRZ ;  /* 0x00000000003a7805 */ /* 0x000fe4000001ff00 */
[----:B------:R-:W-:Y:S02]  /*6950*/  CS2R R56, SRZ ;  /* 0x0000000000387805 */ /* 0x000fe4000001ff00 */
[----:B------:R-:W-:-:S02]  /*6960*/  CS2R R70, SRZ ;  /* 0x0000000000467805 */ /* 0x000fc4000001ff00 */
[----:B------:R-:W-:-:S05]  /*6970*/  CS2R R68, SRZ ;  /* 0x0000000000447805 */ /* 0x000fca000001ff00 */
[----:B------:R0:W5:Y:S04]  /*6980*/  @!P0 LDG.E.128 R60, desc[UR60][R12.64+0x40] ;  /* 0x0000403c0c3c8981 */ /* 0x000168000c1e1d00 */
[----:B------:R0:W5:Y:S01]  /*6990*/  @!P0 LDG.E.128 R72, desc[UR60][R14.64+0x40] ;  /* 0x0000403c0e488981 */ /* 0x000162000c1e1d00 */
[----:B------:R-:W-:-:S13]  /*69a0*/  ISETP.GE.AND P0, PT, R3, R128, PT ;  /* 0x000000800300720c */ /* 0x000fda0003f06270 */
[----:B------:R0:W5:Y:S04]  /*69b0*/  @!P0 LDG.E.128 R56, desc[UR60][R12.64+0x80] ;  /* 0x0000803c0c388981 */ /* 0x000168000c1e1d00 */
[----:B------:R0:W5:Y:S02]  /*69c0*/  @!P0 LDG.E.128 R68, desc[UR60][R14.64+0x80] ;  /* 0x0000803c0e448981 */ /* 0x000164000c1e1d00 */
.L_x_519:
[----:B------:R-:W-:Y:S05]  /*69d0*/  BSYNC B1 ;  /* 0x0000000000017941 */ /* 0x000fea0003800000 */
.L_x_518:
[----:B------:R-:W2:Y:S01]  /*69e0*/  LDL R11, [R1+0x30] ;  /* 0x00003000010b7983 */ /* 0x000ea20000100800 */
[----:B0-----:R-:W-:Y:S01]  /*69f0*/  IMAD.MOV.U32 R12, RZ, RZ, R33 ;  /* 0x000000ffff0c7224 */ /* 0x001fe200078e0021 */
[----:B------:R-:W-:Y:S01]  /*6a00*/  MOV R13, R36 ;  /* 0x00000024000d7202 */ /* 0x000fe20000000f00 */
[----:B------:R-:W-:Y:S01]  /*6a10*/  IMAD.MOV.U32 R14, RZ, RZ, R37 ;  /* 0x000000ffff0e7224 */ /* 0x000fe200078e0025 */
[----:B------:R-:W-:Y:S02]  /*6a20*/  PRMT R210, R81, 0x5410, R80 ;  /* 0x0000541051d27816 */ /* 0x000fe40000000050 */
[----:B--2---:R-:W-:Y:S01]  /*6a30*/  R2UR UR4, R11 ;  /* 0x000000000b0472ca */ /* 0x004fe200000e0000 */
[----:B------:R-:W-:-:S05]  /*6a40*/  IMAD.MOV.U32 R11, RZ, RZ, R32 ;  /* 0x000000ffff0b7224 */ /* 0x000fca00078e0020 */
[----:B------:R-:W-:Y:S01]  /*6a50*/  PRMT R211, R11, 0x5410, R12 ;  /* 0x000054100bd37816 */ /* 0x000fe2000000000c */
[----:B------:R-:W-:Y:S02]  /*6a60*/  IMAD.MOV.U32 R11, RZ, RZ, R38 ;  /* 0x000000ffff0b7224 */ /* 0x000fe400078e0026 */
[----:B------:R-:W-:-:S03]  /*6a70*/  IMAD.MOV.U32 R12, RZ, RZ, R39 ;  /* 0x000000ffff0c7224 */ /* 0x000fc600078e0027 */
[----:B------:R0:W-:Y:S01]  /*6a80*/  STL.S16 [R1+0x44], R11 ;  /* 0x0000440b01007387 */ /* 0x0001e20000100600 */
[----:B------:R-:W-:-:S03]  /*6a90*/  UISETP.NE.AND UP0, UPT, UR4, 0x3, UPT ;  /* 0x000000030400788c */ /* 0x000fc6000bf05270 */
[----:B------:R1:W-:Y:S03]  /*6aa0*/  STL.S16 [R1+0x42], R12 ;  /* 0x0000420c01007387 */ /* 0x0003e60000100600 */
[----:B------:R-:W-:Y:S01]  /*6ab0*/  PLOP3.LUT P0, PT, PT, PT, UP0, 0x80, 0x0 ;  /* 0x000000000000781c */ /* 0x000fe20003f0f008 */
[----:B------:R2:W-:Y:S01]  /*6ac0*/  STL.S16 [R1+0x46], R13 ;  /* 0x0000460d01007387 */ /* 0x0005e20000100600 */
[----:B0-----:R-:W-:-:S03]  /*6ad0*/  IMAD.MOV.U32 R11, RZ, RZ, R42 ;  /* 0x000000ffff0b7224 */ /* 0x001fc600078e002a */
[----:B------:R0:W-:Y:S01]  /*6ae0*/  STL.S16 [R1+0x48], R14 ;  /* 0x0000480e01007387 */ /* 0x0001e20000100600 */
[----:B-1----:R-:W-:Y:S01]  /*6af0*/  IMAD.MOV.U32 R12, RZ, RZ, R43 ;  /* 0x000000ffff0c7224 */ /* 0x002fe200078e002b */
[----:B------:R-:W-:Y:S01]  /*6b00*/  PRMT R203, R203, 0x5410, R11 ;  /* 0x00005410cbcb7816 */ /* 0x000fe2000000000b */
[----:B------:R-:W-:Y:S02]  /*6b10*/  IMAD.MOV.U32 R11, RZ, RZ, R45 ;  /* 0x000000ffff0b7224 */ /* 0x000fe400078e002d */
[----:B--2---:R-:W-:Y:S01]  /*6b20*/  IMAD.MOV.U32 R13, RZ, RZ, R40 ;  /* 0x000000ffff0d7224 */ /* 0x004fe200078e0028 */
[----:B------:R-:W-:Y:S01]  /*6b30*/  PRMT R204, R204, 0x5410, R12 ;  /* 0x00005410cccc7816 */ /* 0x000fe2000000000c */
[----:B------:R-:W-:Y:S02]  /*6b40*/  IMAD.MOV.U32 R12, RZ, RZ, R46 ;  /* 0x000000ffff0c7224 */ /* 0x000fe400078e002e */
[----:B0-----:R-:W-:-:S05]  /*6b50*/  IMAD.MOV.U32 R14, RZ, RZ, R41 ;  /* 0x000000ffff0e7224 */ /* 0x001fca00078e0029 */
[----:B------:R-:W-:Y:S01]  /*6b60*/  PRMT R158, R14, 0x5410, R13 ;  /* 0x000054100e9e7816 */ /* 0x000fe2000000000d */
[----:B------:R-:W-:Y:S01]  /*6b70*/  IMAD.MOV.U32 R13, RZ, RZ, R47 ;  /* 0x000000ffff0d7224 */ /* 0x000fe200078e002f */
[----:B------:R-:W-:-:S04]  /*6b80*/  MOV R14, R44 ;  /* 0x0000002c000e7202 */ /* 0x000fc80000000f00 */
[----:B------:R-:W-:Y:S01]  /*6b90*/  PRMT R213, R14, 0x5410, R11 ;  /* 0x000054100ed57816 */ /* 0x000fe2000000000b */
[----:B------:R-:W-:Y:S01]  /*6ba0*/  IMAD.MOV.U32 R14, RZ, RZ, R50 ;  /* 0x000000ffff0e7224 */ /* 0x000fe200078e0032 */
[----:B------:R-:W-:Y:S01]  /*6bb0*/  PRMT R212, R12, 0x5410, R13 ;  /* 0x000054100cd47816 */ /* 0x000fe2000000000d */
[----:B------:R-:W-:Y:S02]  /*6bc0*/  IMAD.MOV.U32 R13, RZ, RZ, R51 ;  /* 0x000000ffff0d7224 */ /* 0x000fe400078e0033 */
[----:B------:R-:W-:Y:S01]  /*6bd0*/  IMAD.MOV.U32 R12, RZ, RZ, R48 ;  /* 0x000000ffff0c7224 */ /* 0x000fe200078e0030 */
[----:B------:R0:W-:Y:S01]  /*6be0*/  STL.S16 [R1+0x3e], R14 ;  /* 0x00003e0e01007387 */ /* 0x0001e20000100600 */
[----:B------:R-:W-:-:S03]  /*6bf0*/  IMAD.MOV.U32 R11, RZ, RZ, R49 ;  /* 0x000000ffff0b7224 */ /* 0x000fc600078e0031 */
[----:B------:R1:W-:Y:S04]  /*6c00*/  STL.S16 [R1+0x3c], R13 ;  /* 0x00003c0d01007387 */ /* 0x0003e80000100600 */
[----:B------:R2:W-:Y:S01]  /*6c10*/  STL.S16 [R1+0x40], R12 ;  /* 0x0000400c01007387 */ /* 0x0005e20000100600 */
[----:B0-----:R-:W-:-:S03]  /*6c20*/  IMAD.MOV.U32 R14, RZ, RZ, R53 ;  /* 0x000000ffff0e7224 */ /* 0x001fc600078e0035 */
[----:B------:R0:W-:Y:S01]  /*6c30*/  STL.S16 [R1+0x4a], R11 ;  /* 0x00004a0b01007387 */ /* 0x0001e20000100600 */
[----:B-1----:R-:W-:Y:S01]  /*6c40*/  MOV R13, R52 ;  /* 0x00000034000d7202 */ /* 0x002fe20000000f00 */
[----:B--2---:R-:W-:-:S03]  /*6c50*/  IMAD.MOV.U32 R12, RZ, RZ, R55 ;  /* 0x000000ffff0c7224 */ /* 0x004fc600078e0037 */
[----:B------:R-:W-:Y:S01]  /*6c60*/  PRMT R204, R13, 0x7610, R204 ;  /* 0x000076100dcc7816 */ /* 0x000fe200000000cc */
[----:B-----5:R-:W-:Y:S02]  /*6c70*/  IMAD.MOV.U32 R13, RZ, RZ, R59 ;  /* 0x000000ffff0d7224 */ /* 0x020fe400078e003b */
[----:B0-----:R-:W-:Y:S01]  /*6c80*/  IMAD.MOV.U32 R11, RZ, RZ, R54 ;  /* 0x000000ffff0b7224 */ /* 0x001fe200078e0036 */
[----:B------:R-:W-:Y:S01]  /*6c90*/  PRMT R203, R12, 0x7610, R203 ;  /* 0x000076100ccb7816 */ /* 0x000fe200000000cb */
[----:B------:R-:W-:-:S03]  /*6ca0*/  IMAD.MOV.U32 R12, RZ, RZ, R56 ;  /* 0x000000ffff0c7224 */ /* 0x000fc600078e0038 */
[----:B------:R-:W-:Y:S01]  /*6cb0*/  PRMT R205, R14, 0x5410, R11 ;  /* 0x000054100ecd7816 */ /* 0x000fe2000000000b */
[----:B------:R-:W-:Y:S02]  /*6cc0*/  IMAD.MOV.U32 R11, RZ, RZ, R57 ;  /* 0x000000ffff0b7224 */ /* 0x000fe400078e0039 */
[----:B------:R-:W-:-:S03]  /*6cd0*/  IMAD.MOV.U32 R14, RZ, RZ, R58 ;  /* 0x000000ffff0e7224 */ /* 0x000fc600078e003a */
[----:B------:R-:W-:Y:S01]  /*6ce0*/  PRMT R150, R12, 0x5410, R11 ;  /* 0x000054100c967816 */ /* 0x000fe2000000000b */
[----:B------:R-:W-:Y:S01]  /*6cf0*/  IMAD.MOV.U32 R11, RZ, RZ, R61 ;  /* 0x000000ffff0b7224 */ /* 0x000fe200078e003d */
[----:B------:R-:W-:Y:S02]  /*6d00*/  MOV R12, R60 ;  /* 0x0000003c000c7202 */ /* 0x000fe40000000f00 */
[----:B------:R-:W-:Y:S01]  /*6d10*/  PRMT R149, R14, 0x5410, R13 ;  /* 0x000054100e957816 */ /* 0x000fe2000000000d */
[----:B------:R-:W-:Y:S01]  /*6d20*/  IMAD.MOV.U32 R14, RZ, RZ, R62 ;  /* 0x000000ffff0e7224 */ /* 0x000fe200078e003e */
[----:B------:R-:W-:Y:S01]  /*6d30*/  PRMT R154, R12, 0x5410, R11 ;  /* 0x000054100c9a7816 */ /* 0x000fe2000000000b */
[----:B------:R-:W-:Y:S02]  /*6d40*/  IMAD.MOV.U32 R12, RZ, RZ, R66 ;  /* 0x000000ffff0c7224 */ /* 0x000fe400078e0042 */
[----:B------:R-:W-:Y:S02]  /*6d50*/  IMAD.MOV.U32 R11, RZ, RZ, R67 ;  /* 0x000000ffff0b7224 */ /* 0x000fe400078e0043 */
[----:B------:R-:W-:-:S03]  /*6d60*/  IMAD.MOV.U32 R13, RZ, RZ, R63 ;  /* 0x000000ffff0d7224 */ /* 0x000fc600078e003f */
[----:B------:R-:W-:Y:S01]  /*6d70*/  PRMT R206, R12, 0x5410, R11 ;  /* 0x000054100cce7816 */ /* 0x000fe2000000000b */
[----:B------:R-:W-:Y:S01]  /*6d80*/  IMAD.MOV.U32 R12, RZ, RZ, R64 ;  /* 0x000000ffff0c7224 */ /* 0x000fe200078e0040 */
[----:B------:R-:W-:Y:S01]  /*6d90*/  PRMT R153, R14, 0x5410, R13 ;  /* 0x000054100e997816 */ /* 0x000fe2000000000d */
        /* <DEDUP_REMOVED lines=20> */
[----:B------:R-:W-:Y:S06]  /*6ee0*/  @!P0 BRA `(.L_x_520) ;  /* 0x0000000000048947 */ /* 0x000fec0003800000 */
[----:B------:R-:W-:Y:S01]  /*6ef0*/  BPT.TRAP 0x1 ;  /* 0x000000040000795c */ /* 0x000fe20000300000 */
.L_x_520:
[----:B------:R-:W-:Y:S01]  /*6f00*/  IMAD R88, R18, 0x8, R2 ;  /* 0x0000000812587824 */ /* 0x000fe200078e0202 */
[----:B------:R-:W-:Y:S01]  /*6f10*/  SHF.L.U32 R89, R166, 0x1f, RZ ;  /* 0x0000001fa6597819 */ /* 0x000fe200000006ff */
[----:B------:R-:W0:Y:S01]  /*6f20*/  LDC R135, c[0x0][0x2f4] ;  /* 0x0000bd00ff877b82 */ /* 0x000e220000000800 */
[----:B------:R-:W-:Y:S02]  /*6f30*/  BSSY B1, `(.L_x_521) ;  /* 0x0000003000017945 */ /* 0x000fe40003800000 */
[----:B------:R-:W1:Y:S02]  /*6f40*/  SYNCS.PHASECHK.TRANS64.TRYWAIT P6, [R88+URZ+0x2a890], R89 ;  /* 0x02a89059580075a7 */ /* 0x000e6400080c017f */
[----:B-1----:R-:W-:Y:S05]  /*6f50*/  @!P6 BRA `(.L_x_522) ;  /* 0x000001840084e947 */ /* 0x002fea0003800000 */
.L_x_795:
[----:B------:R-:W-:Y:S05]  /*6f60*/  BSYNC B1 ;  /* 0x0000000000017941 */ /* 0x000fea0003800000 */
.L_x_521:
[----:B------:R-:W-:Y:S01]  /*6f70*/  UMOV UR4, 0xffffffff ;  /* 0xffffffff00047882 */ /* 0x000fe20000000000 */
[----:B0-----:R-:W-:Y:S02]  /*6f80*/  IMAD.IADD R139, R135, 0x1, -R129 ;  /* 0x00000001878b7824 */ /* 0x001fe400078e0a81 */
[----:B------:R-:W-:Y:S05]  /*6f90*/  BRA.DIV UR4, `(.L_x_523) ;  /* 0x0000018604887947 */ /* 0x000fea000b800000 */
[----:B------:R0:W2:Y:S04]  /*6fa0*/  SHFL.IDX PT, R123, R118, RZ, 0x1c1f ;  /* 0x001c1fff767b7589 */ /* 0x0000a800000e0000 */
[----:B------:R0:W3:Y:S02]  /*6fb0*/  SHFL.IDX PT, R11, R119, RZ, 0x1c1f ;  /* 0x001c1fff770b7589 */ /* 0x0000e400000e0000 */
.L_x_799:
[----:B------:R-:W-:Y:S04]  /*6fc0*/  BSSY B1, `(.L_x_524) ;  /* 0x000017f000017945 */ /* 0x000fe80003800000 */
[----:B------:R-:W-:Y:S05]  /*6fd0*/  @P4 BRA `(.L_x_525) ;  /* 0x0000001400f44947 */ /* 0x000fea0003800000 */
[----:B------:R-:W-:Y:S01]  /*6fe0*/  ISETP.NE.AND P4, PT, R10, RZ, PT ;  /* 0x000000ff0a00720c */ /* 0x000fe20003f85270 */
[----:B------:R-:W-:Y:S01]  /*6ff0*/  BSSY B2, `(.L_x_526) ;  /* 0x000007d000027945 */ /* 0x000fe20003800000 */
[----:B---3--:R-:W-:-:S11]  /*7000*/  IMAD.MOV.U32 R122, RZ, RZ, R11 ;  /* 0x000000ffff7a7224 */ /* 0x008fd600078e000b */
[----:B------:R-:W-:Y:S05]  /*7010*/  @!P4 BRA `(.L_x_527) ;  /* 0x0000000400e8c947 */ /* 0x000fea0003800000 */
[----:B------:R-:W-:Y:S01]  /*7020*/  SEL R12, R129, R139, !P3 ;  /* 0x0000008b810c7207 */ /* 0x000fe20005800000 */
[----:B------:R-:W-:Y:S01]  /*7030*/  BSSY B3, `(.L_x_528) ;  /* 0x0000072000037945 */ /* 0x000fe20003800000 */
[----:B------:R-:W-:Y:S02]  /*7040*/  ISETP.GE.AND P4, PT, R16, R128, PT ;  /* 0x000000801000720c */ /* 0x000fe40003f86270 */
[----:B------:R-:W-:-:S04]  /*7050*/  SHF.R.S32.HI R13, RZ, 0x1f, R12 ;  /* 0x0000001fff0d7819 */ /* 0x000fc8000001140c */
[----:B------:R-:W-:-:S04]  /*7060*/  LEA.HI R13, R13, R12, RZ, 0x4 ;  /* 0x0000000c0d0d7211 */ /* 0x000fc800078f20ff */
[----:B------:R-:W-:-:S04]  /*7070*/  LEA.HI.SX32 R157, R13, R124, 0x1c ;  /* 0x0000007c0d9d7211 */ /* 0x000fc800078fe2ff */
[----:B------:R-:W-:-:S04]  /*7080*/  SHF.R.S32.HI R13, RZ, 0x1f, R157 ;  /* 0x0000001fff0d7819 */ /* 0x000fc8000001149d */
[----:B------:R-:W-:Y:S01]  /*7090*/  LEA.HI R13, R13, R157, RZ, 0x3 ;  /* 0x0000009d0d0d7211 */ /* 0x000fe200078f18ff */
[----:B------:R-:W-:-:S03]  /*70a0*/  IMAD.SHL.U32 R157, R157, 0x8, RZ ;  /* 0x000000089d9d7824 */ /* 0x000fc600078e00ff */
[----:B------:R-:W-:Y:S02]  /*70b0*/  SHF.R.S32.HI R13, RZ, 0x3, R13 ;  /* 0x00000003ff0d7819 */ /* 0x000fe4000001140d */
[----:B------:R-:W-:-:S03]  /*70c0*/  LOP3.LUT R12, R176, 0x38, R157, 0xf8, !PT ;  /* 0x00000038b00c7812 */ /* 0x000fc600078ef89d */
[----:B------:R-:W-:Y:S01]  /*70d0*/  IMAD R13, R13, 0x1800, R178 ;  /* 0x000018000d0d7824 */ /* 0x000fe200078e02b2 */
[----:B------:R-:W-:-:S05]  /*70e0*/  LOP3.LUT R12, R12, R177, RZ, 0x3c, !PT ;  /* 0x000000b10c0c7212 */ /* 0x000fca00078e3cff */
[----:B------:R-:W-:-:S04]  /*70f0*/  IMAD.IADD R12, R13, 0x1, R12 ;  /* 0x000000010d0c7824 */ /* 0x000fc800078e020c */
[C---:B------:R-:W-:Y:S02]  /*7100*/  IMAD R80, R18.reuse, 0x4800, R12 ;  /* 0x0000480012507824 */ /* 0x040fe400078e020c */
[----:B------:R-:W-:-:S03]  /*7110*/  IMAD R12, R18, 0x4800, R144 ;  /* 0x00004800120c7824 */ /* 0x000fc600078e0290 */
[----:B------:R-:W-:Y:S01]  /*7120*/  LEA R80, R80, R2, 0x1 ;  /* 0x0000000250507211 */ /* 0x000fe200078e08ff */
[----:B------:R-:W-:-:S05]  /*7130*/  IMAD R12, R12, 0x2, R2 ;  /* 0x000000020c0c7824 */ /* 0x000fca00078e0202 */
[----:B------:R-:W3:Y:S04]  /*7140*/  LDS.128 R80, [R80+0x18400] ;  /* 0x0184000050507984 */ /* 0x000ee80000000c00 */
[----:B------:R-:W4:Y:S01]  /*7150*/  LDS.128 R12, [R12+0x18400] ;  /* 0x018400000c0c7984 */ /* 0x000f220000000c00 */
[----:B------:R-:W-:Y:S05]  /*7160*/  @P4 BRA `(.L_x_529) ;  /* 0x0000000400784947 */ /* 0x000fea0003800000 */
[--C-:B------:R-:W-:Y:S02]  /*7170*/  SHF.R.U64 R40, R40, 0x10, R41.reuse ;  /* 0x0000001028287819 */ /* 0x100fe40000001229 */
[----:B------:R-:W-:Y:S02]  /*7180*/  SHF.R.U32.HI R41, RZ, 0x10, R41 ;  /* 0x00000010ff297819 */ /* 0x000fe40000011629 */
[----:B------:R-:W-:Y:S02]  /*7190*/  SHF.R.U32.HI R159, RZ, 0x10, R53 ;  /* 0x00000010ff9f7819 */ /* 0x000fe40000011635 */
[C---:B------:R-:W-:Y:S02]  /*71a0*/  PRMT R40, R158.reuse, 0x5432, R40 ;  /* 0x000054329e287816 */ /* 0x040fe40000000028 */
[----:B------:R-:W-:Y:S02]  /*71b0*/  PRMT R41, R158, 0x5410, R41 ;  /* 0x000054109e297816 */ /* 0x000fe40000000029 */
[----:B------:R-:W-:-:S02]  /*71c0*/  SHF.R.U64 R42, R42, 0x10, R43 ;  /* 0x000000102a2a7819 */ /* 0x000fc4000000122b */
[----:B------:R-:W-:Y:S02]  /*71d0*/  SHF.R.U32.HI R158, RZ, 0x10, R43 ;  /* 0x00000010ff9e7819 */ /* 0x000fe4000001162b */
[----:B------:R-:W-:Y:S02]  /*71e0*/  SHF.R.U64 R43, R52, 0x10, R53 ;  /* 0x00000010342b7819 */ /* 0x000fe40000001235 */
[----:B------:R-:W-:Y:S02]  /*71f0*/  SHF.R.U64 R52, R54, 0x10, R55 ;  /* 0x0000001036347819 */ /* 0x000fe40000001237 */
[----:B------:R-:W-:Y:S02]  /*7200*/  PRMT R159, R205, 0x5410, R159 ;  /* 0x00005410cd9f7816 */ /* 0x000fe4000000009f */
[----:B------:R-:W-:Y:S02]  /*7210*/  PRMT R53, R203, 0x5432, R42 ;  /* 0x00005432cb357816 */ /* 0x000fe4000000002a */
[----:B------:R-:W-:Y:S01]  /*7220*/  SHF.R.U32.HI R54, RZ, 0x10, R55 ;  /* 0x00000010ff367819 */ /* 0x000fe20000011637 */
[----:B------:R-:W-:Y:S01]  /*7230*/  IMAD.U32 R55, R41, 0x10000, RZ ;  /* 0x0001000029377824 */ /* 0x000fe200078e00ff */
[----:B------:R-:W-:-:S02]  /*7240*/  PRMT R42, R204, 0x5432, R158 ;  /* 0x00005432cc2a7816 */ /* 0x000fc4000000009e */
[----:B------:R-:W-:Y:S01]  /*7250*/  PRMT R43, R204, 0x5410, R43 ;  /* 0x00005410cc2b7816 */ /* 0x000fe2000000002b */
[----:B------:R-:W-:Y:S01]  /*7260*/  IMAD.U32 R204, R159, 0x10000, RZ ;  /* 0x000100009fcc7824 */ /* 0x000fe200078e00ff */
[----:B------:R-:W-:Y:S01]  /*7270*/  PRMT R52, R205, 0x5432, R52 ;  /* 0x00005432cd347816 */ /* 0x000fe20000000034 */
[----:B---3--:R-:W-:Y:S01]  /*7280*/  IMAD.U32 R205, R81, 0x10000, RZ ;  /* 0x0001000051cd7824 */ /* 0x008fe200078e00ff */
[----:B------:R-:W-:Y:S01]  /*7290*/  PRMT R54, R203, 0x5410, R54 ;  /* 0x00005410cb367816 */ /* 0x000fe20000000036 */
[----:B----4-:R-:W-:Y:S01]  /*72a0*/  IMAD.U32 R203, R13, 0x10000, RZ ;  /* 0x000100000dcb7824 */ /* 0x010fe200078e00ff */
[----:B------:R-:W-:Y:S01]  /*72b0*/  LOP3.LUT R159, R159, 0xffff0000, RZ, 0xc0, !PT ;  /* 0xffff00009f9f7812 */ /* 0x000fe200078ec0ff */
[----:B------:R-:W-:Y:S01]  /*72c0*/  FMUL.FTZ R158, R205, R204 ;  /* 0x000000cccd9e7220 */ /* 0x000fe20000410000 */
[----:B------:R-:W-:Y:S02]  /*72d0*/  LOP3.LUT R81, R81, 0xffff0000, RZ, 0xc0, !PT ;  /* 0xffff000051517812 */ /* 0x000fe400078ec0ff */
[----:B------:R-:W-:Y:S01]  /*72e0*/  LOP3.LUT R41, R41, 0xffff0000, RZ, 0xc0, !PT ;  /* 0xffff000029297812 */ /* 0x000fe200078ec0ff */
[-C--:B------:R-:W-:Y:S01]  /*72f0*/  FFMA.FTZ R158, R203, R55.reuse, -R158 ;  /* 0x00000037cb9e7223 */ /* 0x080fe2000001089e */
[----:B------:R-:W-:Y:S01]  /*7300*/  FMUL.FTZ R55, R205, R55 ;  /* 0x00000037cd377220 */ /* 0x000fe20000410000 */
[C---:B------:R-:W-:Y:S01]  /*7310*/  IMAD.U32 R205, R83.reuse, 0x10000, RZ ;  /* 0x0001000053cd7824 */ /* 0x040fe200078e00ff */
[----:B------:R-:W-:-:S02]  /*7320*/  LOP3.LUT R83, R83, 0xffff0000, RZ, 0xc0, !PT ;  /* 0xffff000053537812 */ /* 0x000fc400078ec0ff */
[----:B------:R-:W-:Y:S01]  /*7330*/  FFMA.FTZ R55, R203, R204, R55 ;  /* 0x000000cccb377223 */ /* 0x000fe20000010037 */
[----:B------:R-:W-:Y:S01]  /*7340*/  LOP3.LUT R203, R13, 0xffff0000, RZ, 0xc0, !PT ;  /* 0xffff00000dcb7812 */ /* 0x000fe200078ec0ff */
[----:B------:R-:W-:Y:S01]  /*7350*/  FMUL.FTZ R13, R81, R159 ;  /* 0x0000009f510d7220 */ /* 0x000fe20000410000 */
[C---:B------:R-:W-:Y:S01]  /*7360*/  IMAD.U32 R204, R54.reuse, 0x10000, RZ ;  /* 0x0001000036cc7824 */ /* 0x040fe200078e00ff */
[----:B------:R-:W-:Y:S02]  /*7370*/  LOP3.LUT R54, R54, 0xffff0000, RZ, 0xc0, !PT ;  /* 0xffff000036367812 */ /* 0x000fe400078ec0ff */
[-C--:B------:R-:W-:Y:S01]  /*7380*/  FFMA.FTZ R13, R203, R41.reuse, -R13 ;  /* 0x00000029cb0d7223 */ /* 0x080fe2000001080d */
[----:B------:R-:W-:Y:S01]  /*7390*/  FMUL.FTZ R41, R81, R41 ;  /* 0x0000002951297220 */ /* 0x000fe20000410000 */
[----:B------:R-:W-:-:S03]  /*73a0*/  FMUL.FTZ R81, R205, R204 ;  /* 0x000000cccd517220 */ /* 0x000fc60000410000 */
[----:B------:R-:W-:Y:S01]  /*73b0*/  FFMA.FTZ R41, R203, R159, R41 ;  /* 0x0000009fcb297223 */ /* 0x000fe20000010029 */
[C---:B------:R-:W-:Y:S01]  /*73c0*/  SHF.L.U32 R159, R42.reuse, 0x10, RZ ;  /* 0x000000102a9f7819 */ /* 0x040fe200000006ff */
[C---:B------:R-:W-:Y:S01]  /*73d0*/  IMAD.U32 R203, R15.reuse, 0x10000, RZ ;  /* 0x000100000fcb7824 */ /* 0x040fe200078e00ff */
[----:B------:R-:W-:Y:S02]  /*73e0*/  LOP3.LUT R42, R42, 0xffff0000, RZ, 0xc0, !PT ;  /* 0xffff00002a2a7812 */ /* 0x000fe400078ec0ff */
[----:B------:R-:W-:Y:S01]  /*73f0*/  LOP3.LUT R15, R15, 0xffff0000, RZ, 0xc0, !PT ;  /* 0xffff00000f0f7812 */ /* 0x000fe200078ec0ff */
[-C--:B------:R-:W-:Y:S01]  /*7400*/  FFMA.FTZ R81, R203, R159.reuse, -R81 ;  /* 0x0000009fcb517223 */ /* 0x080fe20000010851 */
[----:B------:R-:W-:Y:S01]  /*7410*/  FMUL.FTZ R159, R205, R159 ;  /* 0x0000009fcd9f7220 */ /* 0x000fe20000410000 */
[----:B------:R-:W-:Y:S01]  /*7420*/  F2FP.BF16.F32.PACK_AB R41, R41, R55 ;  /* 0x000000372929723e */ /* 0x000fe200000010ff */
[----:B------:R-:W-:Y:S01]  /*7430*/  IMAD.U32 R55, R80, 0x10000, RZ ;  /* 0x0001000050377824 */ /* 0x000fe200078e00ff */
[----:B------:R-:W-:Y:S01]  /*7440*/  F2FP.BF16.F32.PACK_AB R13, R13, R158 ;  /* 0x0000009e0d0d723e */ /* 0x000fe200000010ff */
[----:B------:R-:W-:Y:S01]  /*7450*/  FFMA.FTZ R159, R203, R204, R159 ;  /* 0x000000cccb9f7223 */ /* 0x000fe2000001009f */
[----:B------:R-:W-:-:S04]  /*7460*/  FMUL.FTZ R203, R83, R54 ;  /* 0x0000003653cb7220 */ /* 0x000fc80000410000 */
[-C--:B------:R-:W-:Y:S01]  /*7470*/  FFMA.FTZ R203, R15, R42.reuse, -R203 ;  /* 0x0000002a0fcb7223 */ /* 0x080fe200000108cb */
[----:B------:R-:W-:-:S04]  /*7480*/  FMUL.FTZ R42, R83, R42 ;  /* 0x0000002a532a7220 */ /* 0x000fc80000410000 */
[----:B------:R-:W-:Y:S01]  /*7490*/  FFMA.FTZ R42, R15, R54, R42 ;  /* 0x000000360f2a7223 */ /* 0x000fe2000001002a */
[----:B------:R-:W-:Y:S01]  /*74a0*/  F2FP.BF16.F32.PACK_AB R203, R203, R81 ;  /* 0x00000051cbcb723e */ /* 0x000fe200000010ff */
[C---:B------:R-:W-:Y:S01]  /*74b0*/  IMAD.U32 R54, R43.reuse, 0x10000, RZ ;  /* 0x000100002b367824 */ /* 0x040fe200078e00ff */
[----:B------:R-:W-:Y:S01]  /*74c0*/  LOP3.LUT R43, R43, 0xffff0000, RZ, 0xc0, !PT ;  /* 0xffff00002b2b7812 */ /* 0x000fe200078ec0ff */
[C---:B------:R-:W-:Y:S01]  /*74d0*/  IMAD.U32 R81, R40.reuse, 0x10000, RZ ;  /* 0x0001000028517824 */ /* 0x040fe200078e00ff */
[----:B------:R-:W-:Y:S01]  /*74e0*/  LOP3.LUT R40, R40, 0xffff0000, RZ, 0xc0, !PT ;  /* 0xffff000028287812 */ /* 0x000fe200078ec0ff */
[C---:B------:R-:W-:Y:S01]  /*74f0*/  FMUL.FTZ R83, R55.reuse, R54 ;  /* 0x0000003637537220 */ /* 0x040fe20000410000 */
[----:B------:R-:W-:Y:S02]  /*7500*/  IMAD.U32 R15, R12, 0x10000, RZ ;  /* 0x000100000c0f7824 */ /* 0x000fe400078e00ff */
[----:B------:R-:W-:Y:S01]  /*7510*/  FMUL.FTZ R55, R55, R81 ;  /* 0x0000005137377220 */ /* 0x000fe20000410000 */
[----:B------:R-:W-:Y:S01]  /*7520*/  F2FP.BF16.F32.PACK_AB R42, R42, R159 ;  /* 0x0000009f2a2a723e */ /* 0x000fe200000010ff */
[----:B------:R-:W-:-:S02]  /*7530*/  FFMA.FTZ R83, R15, R81, -R83 ;  /* 0x000000510f537223 */ /* 0x000fc40000010853 */
[----:B------:R-:W-:Y:S01]  /*7540*/  FFMA.FTZ R55, R15, R54, R55 ;  /* 0x000000360f377223 */ /* 0x000fe20000010037 */
[----:B------:R-:W-:Y:S01]  /*7550*/  LOP3.LUT R15, R80, 0xffff0000, RZ, 0xc0, !PT ;  /* 0xffff0000500f7812 */ /* 0x000fe200078ec0ff */
[----:B------:R-:W-:Y:S01]  /*7560*/  IMAD.U32 R81, R82, 0x10000, RZ ;  /* 0x0001000052517824 */ /* 0x000fe200078e00ff */
[----:B------:R-:W-:-:S03]  /*7570*/  LOP3.LUT R54, R12, 0xffff0000, RZ, 0xc0, !PT ;  /* 0xffff00000c367812 */ /* 0x000fc600078ec0ff */
[C---:B------:R-:W-:Y:S01]  /*7580*/  FMUL.FTZ R12, R15.reuse, R43 ;  /* 0x0000002b0f0c7220 */ /* 0x040fe20000410000 */
[----:B------:R-:W-:-:S03]  /*7590*/  FMUL.FTZ R15, R15, R40 ;  /* 0x000000280f0f7220 */ /* 0x000fc60000410000 */
[C---:B------:R-:W-:Y:S01]  /*75a0*/  FFMA.FTZ R12, R54.reuse, R40, -R12 ;  /* 0x00000028360c7223 */ /* 0x040fe2000001080c */
[----:B------:R-:W-:Y:S01]  /*75b0*/  FFMA.FTZ R15, R54, R43, R15 ;  /* 0x0000002b360f7223 */ /* 0x000fe2000001000f */
[----:B------:R-:W-:Y:S01]  /*75c0*/  IMAD.U32 R43, R52, 0x10000, RZ ;  /* 0x00010000342b7824 */ /* 0x000fe200078e00ff */
[----:B------:R-:W-:Y:S01]  /*75d0*/  SHF.L.U32 R40, R14, 0x10, RZ ;  /* 0x000000100e287819 */ /* 0x000fe200000006ff */
[----:B------:R-:W-:Y:S01]  /*75e0*/  IMAD.U32 R54, R53, 0x10000, RZ ;  /* 0x0001000035367824 */ /* 0x000fe200078e00ff */
[----:B------:R-:W-:Y:S01]  /*75f0*/  LOP3.LUT R52, R52, 0xffff0000, RZ, 0xc0, !PT ;  /* 0xffff000034347812 */ /* 0x000fe200078ec0ff */
[----:B------:R-:W-:Y:S01]  /*7600*/  FMUL.FTZ R80, R81, R43 ;  /* 0x0000002b51507220 */ /* 0x000fe20000410000 */
[----:B------:R-:W-:Y:S01]  /*7610*/  LOP3.LUT R53, R53, 0xffff0000, RZ, 0xc0, !PT ;  /* 0xffff000035357812 */ /* 0x000fe200078ec0ff */
[-C--:B------:R-:W-:Y:S01]  /*7620*/  FMUL.FTZ R81, R81, R54.reuse ;  /* 0x0000003651517220 */ /* 0x080fe20000410000 */
[----:B------:R-:W-:Y:S01]  /*7630*/  LOP3.LUT R14, R14, 0xffff0000, RZ, 0xc0, !PT ;  /* 0xffff00000e0e7812 */ /* 0x000fe200078ec0ff */
[C---:B------:R-:W-:Y:S01]  /*7640*/  FFMA.FTZ R80, R40.reuse, R54, -R80 ;  /* 0x0000003628507223 */ /* 0x040fe20000010850 */
[----:B------:R-:W-:Y:S01]  /*7650*/  F2FP.BF16.F32.PACK_AB R15, R15, R55 ;  /* 0x000000370f0f723e */ /* 0x000fe200000010ff */
[----:B------:R-:W-:Y:S01]  /*7660*/  FFMA.FTZ R81, R40, R43, R81 ;  /* 0x0000002b28517223 */ /* 0x000fe20000010051 */
[----:B------:R-:W-:-:S02]  /*7670*/  LOP3.LUT R40, R82, 0xffff0000, RZ, 0xc0, !PT ;  /* 0xffff000052287812 */ /* 0x000fc400078ec0ff */
[----:B------:R-:W-:Y:S01]  /*7680*/  F2FP.BF16.F32.PACK_AB R12, R12, R83 ;  /* 0x000000530c0c723e */ /* 0x000fe200000010ff */
[----:B------:R-:W-:Y:S02]  /*7690*/  IMAD.MOV.U32 R83, RZ, RZ, R42 ;  /* 0x000000ffff537224 */ /* 0x000fe400078e002a */
[C---:B------:R-:W-:Y:S01]  /*76a0*/  FMUL.FTZ R43, R40.reuse, R52 ;  /* 0x00000034282b7220 */ /* 0x040fe20000410000 */
[----:B------:R-:W-:-:S03]  /*76b0*/  FMUL.FTZ R40, R40, R53 ;  /* 0x0000003528287220 */ /* 0x000fc60000410000 */
[C---:B------:R-:W-:Y:S01]  /*76c0*/  FFMA.FTZ R43, R14.reuse, R53, -R43 ;  /* 0x000000350e2b7223 */ /* 0x040fe2000001082b */
[----:B------:R-:W-:-:S04]  /*76d0*/  FFMA.FTZ R40, R14, R52, R40 ;  /* 0x000000340e287223 */ /* 0x000fc80000010028 */
[----:B------:R-:W-:Y:S01]  /*76e0*/  F2FP.BF16.F32.PACK_AB R43, R43, R80 ;  /* 0x000000502b2b723e */ /* 0x000fe200000010ff */
[----:B------:R-:W-:Y:S01]  /*76f0*/  IMAD.MOV.U32 R80, RZ, RZ, R15 ;  /* 0x000000ffff507224 */ /* 0x000fe200078e000f */
[----:B------:R-:W-:Y:S01]  /*7700*/  F2FP.BF16.F32.PACK_AB R40, R40, R81 ;  /* 0x000000512828723e */ /* 0x000fe200000010ff */
[----:B------:R-:W-:Y:S02]  /*7710*/  IMAD.MOV.U32 R81, RZ, RZ, R41 ;  /* 0x000000ffff517224 */ /* 0x000fe400078e0029 */
[----:B------:R-:W-:Y:S02]  /*7720*/  IMAD.MOV.U32 R14, RZ, RZ, R43 ;  /* 0x000000ffff0e7224 */ /* 0x000fe400078e002b */
[----:B------:R-:W-:Y:S02]  /*7730*/  IMAD.MOV.U32 R15, RZ, RZ, R203 ;  /* 0x000000ffff0f7224 */ /* 0x000fe400078e00cb */
[----:B------:R-:W-:-:S07]  /*7740*/  IMAD.MOV.U32 R82, RZ, RZ, R40 ;  /* 0x000000ffff527224 */ /* 0x000fce00078e0028 */
.L_x_529:
[----:B------:R-:W-:Y:S05]  /*7750*/  BSYNC B3 ;  /* 0x0000000000037941 */ /* 0x000fea0003800000 */
.L_x_528:
[----:B------:R-:W-:-:S04]  /*7760*/  LEA R40, P4, R7, R11, 0x1 ;  /* 0x0000000b07287211 */ /* 0x000fc800078808ff */
[----:B--2---:R-:W-:Y:S02]  /*7770*/  LEA.HI.X R41, R7, R123, R116, 0x1, P4 ;  /* 0x0000007b07297211 */ /* 0x004fe400020f0c74 */
[----:B------:R-:W-:-:S03]  /*7780*/  ISETP.GE.AND P4, PT, R157, R135, PT ;  /* 0x000000879d00720c */ /* 0x000fc60003f86270 */
[----:B----4-:R2:W-:Y:S10]  /*7790*/  ST.E.128 desc[UR60][R40.64], R12 ;  /* 0x0000000c28007985 */ /* 0x0105f4000c101d3c */
[----:B--2---:R-:W-:-:S05]  /*77a0*/  @!P4 IMAD.WIDE R12, R157, 0x2, R122 ;  /* 0x000000029d0cc825 */ /* 0x004fca00078e027a */
[----:B---3--:R3:W-:Y:S02]  /*77b0*/  @!P4 ST.E.128 desc[UR60][R12.64], R80 ;  /* 0x000000500c00c985 */ /* 0x0087e4000c101d3c */
.L_x_527:
[----:B------:R-:W-:Y:S05]  /*77c0*/  BSYNC B2 ;  /* 0x0000000000027941 */ /* 0x000fea0003800000 */
.L_x_526:
[----:B------:R-:W-:Y:S01]  /*77d0*/  ISETP.NE.AND P4, PT, R27, RZ, PT ;  /* 0x000000ff1b00720c */ /* 0x000fe20003f85270 */
[----:B------:R-:W-:-:S12]  /*77e0*/  BSSY B2, `(.L_x_530) ;  /* 0x0000082000027945 */ /* 0x000fd80003800000 */
[----:B------:R-:W-:Y:S05]  /*77f0*/  @!P4 BRA `(.L_x_531) ;  /* 0x000000080000c947 */ /* 0x000fea0003800000 */
[----:B---3--:R-:W-:Y:S01]  /*7800*/  SEL R12, R129, R139, !P2 ;  /* 0x0000008b810c7207 */ /* 0x008fe20005000000 */
        /* <DEDUP_REMOVED lines=11> */
[----:B------:R-:W-:-:S04]  /*78c0*/  LOP3.LUT R12, R12, R177, RZ, 0x3c, !PT ;  /* 0x000000b10c0c7212 */ /* 0x000fc800078e3cff */
[----:B------:R-:W-:-:S05]  /*78d0*/  IADD3 R12, R13, R12, RZ ;  /* 0x0000000c0d0c7210 */ /* 0x000fca0007ffe0ff */
[C---:B------:R-:W-:Y:S02]  /*78e0*/  IMAD R40, R18.reuse, 0x4800, R12 ;  /* 0x0000480012287824 */ /* 0x040fe400078e020c */
[----:B------:R-:W-:Y:S02]  /*78f0*/  IMAD R12, R18, 0x4800, R143 ;  /* 0x00004800120c7824 */ /* 0x000fe400078e028f */
[--C-:B------:R-:W-:Y:S02]  /*7900*/  IMAD R40, R40, 0x2, R2.reuse ;  /* 0x0000000228287824 */ /* 0x100fe400078e0202 */
[----:B------:R-:W-:-:S04]  /*7910*/  IMAD R12, R12, 0x2, R2 ;  /* 0x000000020c0c7824 */ /* 0x000fc800078e0202 */
[----:B------:R-:W3:Y:S04]  /*7920*/  LDS.128 R40, [R40+0x18400] ;  /* 0x0184000028287984 */ /* 0x000ee80000000c00 */
[----:B------:R-:W4:Y:S01]  /*7930*/  LDS.128 R12, [R12+0x18400] ;  /* 0x018400000c0c7984 */ /* 0x000f220000000c00 */
[----:B------:R-:W-:Y:S05]  /*7940*/  @P4 BRA `(.L_x_533) ;  /* 0x0000000400904947 */ /* 0x000fea0003800000 */
[----:B------:R-:W5:Y:S04]  /*7950*/  LDL.S16 R159, [R1+0x46] ;  /* 0x00004600019f7983 */ /* 0x000f680000100600 */
[----:B------:R-:W2:Y:S04]  /*7960*/  LDL.S16 R81, [R1+0x48] ;  /* 0x0000480001517983 */ /* 0x000ea80000100600 */
[----:B------:R-:W3:Y:S04]  /*7970*/  LDL.LU.S16 R80, [R1+0x44] ;  /* 0x0000440001507983 */ /* 0x000ee80000300600 */
[----:B------:R-:W4:Y:S04]  /*7980*/  LDL.LU.S16 R55, [R1+0x4a] ;  /* 0x00004a0001377983 */ /* 0x000f280000300600 */
[----:B------:R-:W4:Y:S04]  /*7990*/  LDL.S16 R158, [R1+0x42] ;  /* 0x00004200019e7983 */ /* 0x000f280000100600 */
[----:B------:R-:W4:Y:S04]  /*79a0*/  LDL.LU.S16 R157, [R1+0x40] ;  /* 0x00004000019d7983 */ /* 0x000f280000300600 */
[----:B------:R-:W4:Y:S04]  /*79b0*/  LDL.S16 R83, [R1+0x3e] ;  /* 0x00003e0001537983 */ /* 0x000f280000100600 */
[----:B------:R-:W4:Y:S01]  /*79c0*/  LDL.LU.S16 R82, [R1+0x3c] ;  /* 0x00003c0001527983 */ /* 0x000f220000300600 */
[----:B------:R-:W-:-:S02]  /*79d0*/  SHF.R.U64 R53, R36, 0x10, R37 ;  /* 0x0000001024357819 */ /* 0x000fc40000001225 */
[----:B------:R-:W-:Y:S02]  /*79e0*/  SHF.R.U64 R38, R38, 0x10, R39 ;  /* 0x0000001026267819 */ /* 0x000fe40000001227 */
[--C-:B------:R-:W-:Y:S02]  /*79f0*/  SHF.R.U64 R36, R48, 0x10, R49.reuse ;  /* 0x0000001030247819 */ /* 0x100fe40000001231 */
[----:B------:R-:W-:Y:S02]  /*7a00*/  SHF.R.U32.HI R49, RZ, 0x10, R49 ;  /* 0x00000010ff317819 */ /* 0x000fe40000011631 */
[----:B------:R-:W-:Y:S02]  /*7a10*/  SHF.R.U32.HI R37, RZ, 0x10, R37 ;  /* 0x00000010ff257819 */ /* 0x000fe40000011625 */
[----:B------:R-:W-:Y:S02]  /*7a20*/  SHF.R.U32.HI R54, RZ, 0x10, R39 ;  /* 0x00000010ff367819 */ /* 0x000fe40000011627 */
[----:B------:R-:W-:-:S02]  /*7a30*/  SHF.R.U64 R39, R50, 0x10, R51 ;  /* 0x0000001032277819 */ /* 0x000fc40000001233 */
[----:B------:R-:W-:Y:S02]  /*7a40*/  SHF.R.U32.HI R50, RZ, 0x10, R51 ;  /* 0x00000010ff327819 */ /* 0x000fe40000011633 */
[----:B-----5:R-:W-:Y:S02]  /*7a50*/  PRMT R53, R159, 0x5410, R53 ;  /* 0x000054109f357816 */ /* 0x020fe40000000035 */
[----:B--2---:R-:W-:Y:S02]  /*7a60*/  PRMT R37, R81, 0x5410, R37 ;  /* 0x0000541051257816 */ /* 0x004fe40000000025 */
[----:B---3--:R-:W-:Y:S01]  /*7a70*/  PRMT R48, R80, 0x5410, R38 ;  /* 0x0000541050307816 */ /* 0x008fe20000000026 */
[C---:B------:R-:W-:Y:S01]  /*7a80*/  IMAD.U32 R80, R41.reuse, 0x10000, RZ ;  /* 0x0001000029507824 */ /* 0x040fe200078e00ff */
[----:B------:R-:W-:Y:S01]  /*7a90*/  LOP3.LUT R41, R41, 0xffff0000, RZ, 0xc0, !PT ;  /* 0xffff000029297812 */ /* 0x000fe200078ec0ff */
[----:B------:R-:W-:Y:S01]  /*7aa0*/  IMAD.U32 R51, R37, 0x10000, RZ ;  /* 0x0001000025337824 */ /* 0x000fe200078e00ff */
[----:B----4-:R-:W-:Y:S01]  /*7ab0*/  PRMT R38, R55, 0x5410, R49 ;  /* 0x0000541037267816 */ /* 0x010fe20000000031 */
[----:B------:R-:W-:Y:S01]  /*7ac0*/  IMAD.U32 R49, R13, 0x10000, RZ ;  /* 0x000100000d317824 */ /* 0x000fe200078e00ff */
[----:B------:R-:W-:-:S03]  /*7ad0*/  PRMT R54, R158, 0x5410, R54 ;  /* 0x000054109e367816 */ /* 0x000fc60000000036 */
[----:B------:R-:W-:Y:S01]  /*7ae0*/  IMAD.U32 R55, R38, 0x10000, RZ ;  /* 0x0001000026377824 */ /* 0x000fe200078e00ff */
[----:B------:R-:W-:-:S03]  /*7af0*/  PRMT R36, R157, 0x5410, R36 ;  /* 0x000054109d247816 */ /* 0x000fc60000000024 */
[C---:B------:R-:W-:Y:S01]  /*7b00*/  FMUL.FTZ R81, R80.reuse, R55 ;  /* 0x0000003750517220 */ /* 0x040fe20000410000 */
[-C--:B------:R-:W-:Y:S01]  /*7b10*/  FMUL.FTZ R80, R80, R51.reuse ;  /* 0x0000003350507220 */ /* 0x080fe20000410000 */
[----:B------:R-:W-:Y:S02]  /*7b20*/  PRMT R39, R83, 0x5410, R39 ;  /* 0x0000541053277816 */ /* 0x000fe40000000027 */
[C---:B------:R-:W-:Y:S01]  /*7b30*/  FFMA.FTZ R51, R49.reuse, R51, -R81 ;  /* 0x0000003331337223 */ /* 0x040fe20000010851 */
[----:B------:R-:W-:Y:S01]  /*7b40*/  FFMA.FTZ R49, R49, R55, R80 ;  /* 0x0000003731317223 */ /* 0x000fe20000010050 */
[----:B------:R-:W-:Y:S02]  /*7b50*/  LOP3.LUT R55, R38, 0xffff0000, RZ, 0xc0, !PT ;  /* 0xffff000026377812 */ /* 0x000fe400078ec0ff */
[----:B------:R-:W-:Y:S02]  /*7b60*/  LOP3.LUT R80, R37, 0xffff0000, RZ, 0xc0, !PT ;  /* 0xffff000025507812 */ /* 0x000fe400078ec0ff */
[----:B------:R-:W-:Y:S01]  /*7b70*/  LOP3.LUT R37, R13, 0xffff0000, RZ, 0xc0, !PT ;  /* 0xffff00000d257812 */ /* 0x000fe200078ec0ff */
[----:B------:R-:W-:-:S02]  /*7b80*/  FMUL.FTZ R38, R41, R55 ;  /* 0x0000003729267220 */ /* 0x000fc40000410000 */
[-C--:B------:R-:W-:Y:S01]  /*7b90*/  FMUL.FTZ R13, R41, R80.reuse ;  /* 0x00000050290d7220 */ /* 0x080fe20000410000 */
[----:B------:R-:W-:Y:S02]  /*7ba0*/  IMAD.U32 R41, R15, 0x10000, RZ ;  /* 0x000100000f297824 */ /* 0x000fe400078e00ff */
[----:B------:R-:W-:Y:S01]  /*7bb0*/  FFMA.FTZ R38, R37, R80, -R38 ;  /* 0x0000005025267223 */ /* 0x000fe20000010826 */
[----:B------:R-:W-:Y:S02]  /*7bc0*/  IMAD.U32 R80, R43, 0x10000, RZ ;  /* 0x000100002b507824 */ /* 0x000fe400078e00ff */
[----:B------:R-:W-:Y:S01]  /*7bd0*/  FFMA.FTZ R37, R37, R55, R13 ;  /* 0x0000003725257223 */ /* 0x000fe2000001000d */
[----:B------:R-:W-:Y:S01]  /*7be0*/  PRMT R13, R82, 0x5410, R50 ;  /* 0x00005410520d7816 */ /* 0x000fe20000000032 */
[----:B------:R-:W-:Y:S01]  /*7bf0*/  IMAD.U32 R50, R54, 0x10000, RZ ;  /* 0x0001000036327824 */ /* 0x000fe200078e00ff */
[----:B------:R-:W-:Y:S02]  /*7c00*/  LOP3.LUT R43, R43, 0xffff0000, RZ, 0xc0, !PT ;  /* 0xffff00002b2b7812 */ /* 0x000fe400078ec0ff */
[----:B------:R-:W-:-:S02]  /*7c10*/  SHF.L.U32 R55, R13, 0x10, RZ ;  /* 0x000000100d377819 */ /* 0x000fc400000006ff */
[----:B------:R-:W-:Y:S02]  /*7c20*/  F2FP.BF16.F32.PACK_AB R38, R38, R51 ;  /* 0x000000332626723e */ /* 0x000fe400000010ff */
[----:B------:R-:W-:Y:S01]  /*7c30*/  F2FP.BF16.F32.PACK_AB R37, R37, R49 ;  /* 0x000000312525723e */ /* 0x000fe200000010ff */
[C---:B------:R-:W-:Y:S01]  /*7c40*/  FMUL.FTZ R81, R80.reuse, R55 ;  /* 0x0000003750517220 */ /* 0x040fe20000410000 */
[----:B------:R-:W-:-:S03]  /*7c50*/  FMUL.FTZ R80, R80, R50 ;  /* 0x0000003250507220 */ /* 0x000fc60000410000 */
[C---:B------:R-:W-:Y:S01]  /*7c60*/  FFMA.FTZ R50, R41.reuse, R50, -R81 ;  /* 0x0000003229327223 */ /* 0x040fe20000010851 */
[----:B------:R-:W-:Y:S01]  /*7c70*/  FFMA.FTZ R41, R41, R55, R80 ;  /* 0x0000003729297223 */ /* 0x000fe20000010050 */
[----:B------:R-:W-:Y:S01]  /*7c80*/  LOP3.LUT R55, R54, 0xffff0000, RZ, 0xc0, !PT ;  /* 0xffff000036377812 */ /* 0x000fe200078ec0ff */
[----:B------:R-:W-:Y:S01]  /*7c90*/  IMAD.U32 R80, R53, 0x10000, RZ ;  /* 0x0001000035507824 */ /* 0x000fe200078e00ff */
[----:B------:R-:W-:Y:S02]  /*7ca0*/  LOP3.LUT R54, R13, 0xffff0000, RZ, 0xc0, !PT ;  /* 0xffff00000d367812 */ /* 0x000fe400078ec0ff */
[----:B------:R-:W-:Y:S02]  /*7cb0*/  LOP3.LUT R13, R15, 0xffff0000, RZ, 0xc0, !PT ;  /* 0xffff00000f0d7812 */ /* 0x000fe400078ec0ff */
[----:B------:R-:W-:Y:S01]  /*7cc0*/  LOP3.LUT R53, R53, 0xffff0000, RZ, 0xc0, !PT ;  /* 0xffff000035357812 */ /* 0x000fe200078ec0ff */
[C---:B------:R-:W-:Y:S01]  /*7cd0*/  FMUL.FTZ R15, R43.reuse, R54 ;  /* 0x000000362b0f7220 */ /* 0x040fe20000410000 */
[----:B------:R-:W-:-:S03]  /*7ce0*/  FMUL.FTZ R43, R43, R55 ;  /* 0x000000372b2b7220 */ /* 0x000fc60000410000 */
[C---:B------:R-:W-:Y:S01]  /*7cf0*/  FFMA.FTZ R15, R13.reuse, R55, -R15 ;  /* 0x000000370d0f7223 */ /* 0x040fe2000001080f */
[----:B------:R-:W-:Y:S01]  /*7d00*/  FFMA.FTZ R13, R13, R54, R43 ;  /* 0x000000360d0d7223 */ /* 0x000fe2000001002b */
        /* <DEDUP_REMOVED lines=10> */
[----:B------:R-:W-:Y:S01]  /*7db0*/  LOP3.LUT R43, R12, 0xffff0000, RZ, 0xc0, !PT ;  /* 0xffff00000c2b7812 */ /* 0x000fe200078ec0ff */
[CC--:B------:R-:W-:Y:S01]  /*7dc0*/  FMUL.FTZ R12, R40.reuse, R36.reuse ;  /* 0x00000024280c7220 */ /* 0x0c0fe20000410000 */
[-C--:B------:R-:W-:Y:S01]  /*7dd0*/  FMUL.FTZ R40, R40, R53.reuse ;  /* 0x0000003528287220 */ /* 0x080fe20000410000 */
[C---:B------:R-:W-:Y:S01]  /*7de0*/  IMAD.U32 R80, R42.reuse, 0x10000, RZ ;  /* 0x000100002a507824 */ /* 0x040fe200078e00ff */
[----:B------:R-:W-:Y:S01]  /*7df0*/  LOP3.LUT R42, R42, 0xffff0000, RZ, 0xc0, !PT ;  /* 0xffff00002a2a7812 */ /* 0x000fe200078ec0ff */
[C---:B------:R-:W-:Y:S01]  /*7e00*/  FFMA.FTZ R12, R43.reuse, R53, -R12 ;  /* 0x000000352b0c7223 */ /* 0x040fe2000001080c */
[----:B------:R-:W-:Y:S01]  /*7e10*/  FFMA.FTZ R36, R43, R36, R40 ;  /* 0x000000242b247223 */ /* 0x000fe20000010028 */
[C---:B------:R-:W-:Y:S01]  /*7e20*/  SHF.L.U32 R43, R39.reuse, 0x10, RZ ;  /* 0x00000010272b7819 */ /* 0x040fe200000006ff */
[----:B------:R-:W-:Y:S01]  /*7e30*/  IMAD.U32 R53, R48, 0x10000, RZ ;  /* 0x0001000030357824 */ /* 0x000fe200078e00ff */
[----:B------:R-:W-:Y:S01]  /*7e40*/  LOP3.LUT R39, R39, 0xffff0000, RZ, 0xc0, !PT ;  /* 0xffff000027277812 */ /* 0x000fe200078ec0ff */
[----:B------:R-:W-:Y:S01]  /*7e50*/  IMAD.U32 R40, R14, 0x10000, RZ ;  /* 0x000100000e287824 */ /* 0x000fe200078e00ff */
[----:B------:R-:W-:Y:S01]  /*7e60*/  LOP3.LUT R48, R48, 0xffff0000, RZ, 0xc0, !PT ;  /* 0xffff000030307812 */ /* 0x000fe200078ec0ff */
[C---:B------:R-:W-:Y:S01]  /*7e70*/  FMUL.FTZ R54, R80.reuse, R43 ;  /* 0x0000002b50367220 */ /* 0x040fe20000410000 */
[----:B------:R-:W-:Y:S01]  /*7e80*/  FMUL.FTZ R80, R80, R53 ;  /* 0x0000003550507220 */ /* 0x000fe20000410000 */
[----:B------:R-:W-:-:S02]  /*7e90*/  LOP3.LUT R14, R14, 0xffff0000, RZ, 0xc0, !PT ;  /* 0xffff00000e0e7812 */ /* 0x000fc400078ec0ff */
[C---:B------:R-:W-:Y:S01]  /*7ea0*/  FFMA.FTZ R54, R40.reuse, R53, -R54 ;  /* 0x0000003528367223 */ /* 0x040fe20000010836 */
[----:B------:R-:W-:Y:S01]  /*7eb0*/  FFMA.FTZ R80, R40, R43, R80 ;  /* 0x0000002b28507223 */ /* 0x000fe20000010050 */
[C---:B------:R-:W-:Y:S01]  /*7ec0*/  FMUL.FTZ R40, R42.reuse, R39 ;  /* 0x000000272a287220 */ /* 0x040fe20000410000 */
[-C--:B------:R-:W-:Y:S01]  /*7ed0*/  FMUL.FTZ R42, R42, R48.reuse ;  /* 0x000000302a2a7220 */ /* 0x080fe20000410000 */
[----:B------:R-:W-:Y:S02]  /*7ee0*/  F2FP.BF16.F32.PACK_AB R36, R36, R55 ;  /* 0x000000372424723e */ /* 0x000fe400000010ff */
[C---:B------:R-:W-:Y:S01]  /*7ef0*/  FFMA.FTZ R40, R14.reuse, R48, -R40 ;  /* 0x000000300e287223 */ /* 0x040fe20000010828 */
[----:B------:R-:W-:Y:S01]  /*7f00*/  FFMA.FTZ R42, R14, R39, R42 ;  /* 0x000000270e2a7223 */ /* 0x000fe2000001002a */
[----:B------:R-:W-:Y:S01]  /*7f10*/  F2FP.BF16.F32.PACK_AB R43, R13, R41 ;  /* 0x000000290d2b723e */ /* 0x000fe200000010ff */
[----:B------:R-:W-:Y:S01]  /*7f20*/  IMAD.MOV.U32 R13, RZ, RZ, R38 ;  /* 0x000000ffff0d7224 */ /* 0x000fe200078e0026 */
[----:B------:R-:W-:Y:S01]  /*7f30*/  F2FP.BF16.F32.PACK_AB R12, R12, R81 ;  /* 0x000000510c0c723e */ /* 0x000fe200000010ff */
[----:B------:R-:W-:Y:S01]  /*7f40*/  IMAD.MOV.U32 R41, RZ, RZ, R37 ;  /* 0x000000ffff297224 */ /* 0x000fe200078e0025 */
[----:B------:R-:W-:Y:S01]  /*7f50*/  F2FP.BF16.F32.PACK_AB R54, R40, R54 ;  /* 0x000000362836723e */ /* 0x000fe200000010ff */
[----:B------:R-:W-:Y:S01]  /*7f60*/  IMAD.MOV.U32 R40, RZ, RZ, R36 ;  /* 0x000000ffff287224 */ /* 0x000fe200078e0024 */
[----:B------:R-:W-:-:S03]  /*7f70*/  F2FP.BF16.F32.PACK_AB R42, R42, R80 ;  /* 0x000000502a2a723e */ /* 0x000fc600000010ff */
[----:B------:R-:W-:-:S07]  /*7f80*/  IMAD.MOV.U32 R14, RZ, RZ, R54 ;  /* 0x000000ffff0e7224 */ /* 0x000fce00078e0036 */
.L_x_533:
[----:B------:R-:W-:Y:S05]  /*7f90*/  BSYNC B3 ;  /* 0x0000000000037941 */ /* 0x000fea0003800000 */
.L_x_532:
[----:B------:R-:W-:-:S04]  /*7fa0*/  LEA R36, P4, R8, R11, 0x1 ;  /* 0x0000000b08247211 */ /* 0x000fc800078808ff */
[----:B--2---:R-:W-:Y:S02]  /*7fb0*/  LEA.HI.X R37, R8, R123, R115, 0x1, P4 ;  /* 0x0000007b08257211 */ /* 0x004fe400020f0c73 */
[----:B------:R-:W-:-:S03]  /*7fc0*/  ISETP.GE.AND P4, PT, R52, R135, PT ;  /* 0x000000873400720c */ /* 0x000fc60003f86270 */
[----:B----4-:R2:W-:Y:S10]  /*7fd0*/  ST.E.128 desc[UR60][R36.64], R12 ;  /* 0x0000000c24007985 */ /* 0x0105f4000c101d3c */
[----:B--2---:R-:W-:-:S05]  /*7fe0*/  @!P4 IMAD.WIDE R12, R52, 0x2, R122 ;  /* 0x00000002340cc825 */ /* 0x004fca00078e027a */
[----:B---3--:R4:W-:Y:S02]  /*7ff0*/  @!P4 ST.E.128 desc[UR60][R12.64], R40 ;  /* 0x000000280c00c985 */ /* 0x0089e4000c101d3c */
.L_x_531:
[----:B------:R-:W-:Y:S05]  /*8000*/  BSYNC B2 ;  /* 0x0000000000027941 */ /* 0x000fea0003800000 */
.L_x_530:
[----:B------:R-:W-:-:S13]  /*8010*/  ISETP.NE.AND P4, PT, R28, RZ, PT ;  /* 0x000000ff1c00720c */ /* 0x000fda0003f85270 */
[----:B------:R-:W-:Y:S05]  /*8020*/  @!P4 BRA `(.L_x_525) ;  /* 0x0000000400e0c947 */ /* 0x000fea0003800000 */
[----:B---34-:R-:W-:Y:S01]  /*8030*/  SEL R12, R129, R139, !P1 ;  /* 0x0000008b810c7207 */ /* 0x018fe20004800000 */
[----:B------:R-:W-:Y:S01]  /*8040*/  BSSY B2, `(.L_x_534) ;  /* 0x0000074000027945 */ /* 0x000fe20003800000 */
[C---:B------:R-:W-:Y:S02]  /*8050*/  LEA R40, P4, R9.reuse, R11, 0x1 ;  /* 0x0000000b09287211 */ /* 0x040fe400078808ff */
[----:B------:R-:W-:Y:S02]  /*8060*/  SHF.R.S32.HI R13, RZ, 0x1f, R12 ;  /* 0x0000001fff0d7819 */ /* 0x000fe4000001140c */
[----:B--2---:R-:W-:Y:S02]  /*8070*/  LEA.HI.X R41, R9, R123, R114, 0x1, P4 ;  /* 0x0000007b09297211 */ /* 0x004fe400020f0c72 */
[----:B------:R-:W-:Y:S02]  /*8080*/  LEA.HI R12, R13, R12, RZ, 0x4 ;  /* 0x0000000c0d0c7211 */ /* 0x000fe400078f20ff */
[----:B------:R-:W-:-:S02]  /*8090*/  ISETP.GE.AND P6, PT, R3, R128, PT ;  /* 0x000000800300720c */ /* 0x000fc40003fc6270 */
[----:B------:R-:W-:-:S04]  /*80a0*/  LEA.HI.SX32 R12, R12, R120, 0x1c ;  /* 0x000000780c0c7211 */ /* 0x000fc800078fe2ff */
[----:B------:R-:W-:-:S04]  /*80b0*/  SHF.R.S32.HI R13, RZ, 0x1f, R12 ;  /* 0x0000001fff0d7819 */ /* 0x000fc8000001140c */
[----:B------:R-:W-:Y:S01]  /*80c0*/  LEA.HI R13, R13, R12, RZ, 0x3 ;  /* 0x0000000c0d0d7211 */ /* 0x000fe200078f18ff */
[----:B------:R-:W-:-:S03]  /*80d0*/  IMAD.SHL.U32 R12, R12, 0x8, RZ ;  /* 0x000000080c0c7824 */ /* 0x000fc600078e00ff */
[----:B------:R-:W-:Y:S02]  /*80e0*/  SHF.R.S32.HI R13, RZ, 0x3, R13 ;  /* 0x00000003ff0d7819 */ /* 0x000fe4000001140d */
[----:B------:R-:W-:Y:S02]  /*80f0*/  LOP3.LUT R14, R176, 0x38, R12, 0xf8, !PT ;  /* 0x00000038b00e7812 */ /* 0x000fe400078ef80c */
[----:B------:R-:W-:Y:S01]  /*8100*/  ISETP.GE.AND P4, PT, R12, R135, PT ;  /* 0x000000870c00720c */ /* 0x000fe20003f86270 */
[----:B------:R-:W-:Y:S01]  /*8110*/  IMAD R13, R13, 0x1800, R178 ;  /* 0x000018000d0d7824 */ /* 0x000fe200078e02b2 */
[----:B------:R-:W-:-:S04]  /*8120*/  LOP3.LUT R14, R14, R177, RZ, 0x3c, !PT ;  /* 0x000000b10e0e7212 */ /* 0x000fc800078e3cff */
[----:B------:R-:W-:Y:S01]  /*8130*/  IADD3 R14, R13, R14, RZ ;  /* 0x0000000e0d0e7210 */ /* 0x000fe20007ffe0ff */
[----:B------:R-:W-:-:S04]  /*8140*/  IMAD R13, R18, 0x4800, R141 ;  /* 0x00004800120d7824 */ /* 0x000fc800078e028d */
[----:B------:R-:W-:Y:S02]  /*8150*/  IMAD R36, R18, 0x4800, R14 ;  /* 0x0000480012247824 */ /* 0x000fe400078e020e */
[--C-:B------:R-:W-:Y:S02]  /*8160*/  IMAD R13, R13, 0x2, R2.reuse ;  /* 0x000000020d0d7824 */ /* 0x100fe400078e0202 */
[----:B------:R-:W-:Y:S02]  /*8170*/  IMAD R36, R36, 0x2, R2 ;  /* 0x0000000224247824 */ /* 0x000fe400078e0202 */
[----:B------:R-:W-:Y:S02]  /*8180*/  @!P4 IMAD.WIDE R122, R12, 0x2, R122 ;  /* 0x000000020c7ac825 */ /* 0x000fe400078e027a */
[----:B------:R-:W2:Y:S04]  /*8190*/  LDS.128 R12, [R13+0x18400] ;  /* 0x018400000d0c7984 */ /* 0x000ea80000000c00 */
[----:B------:R-:W3:Y:S01]  /*81a0*/  LDS.128 R36, [R36+0x18400] ;  /* 0x0184000024247984 */ /* 0x000ee20000000c00 */
[----:B------:R-:W-:Y:S05]  /*81b0*/  @P6 BRA `(.L_x_535) ;  /* 0x0000000400706947 */ /* 0x000fea0003800000 */
[----:B------:R-:W-:Y:S01]  /*81c0*/  SHF.R.U32.HI R48, RZ, 0x10, R45 ;  /* 0x00000010ff307819 */ /* 0x000fe2000001162d */
[----:B---3--:R-:W-:Y:S01]  /*81d0*/  IMAD.U32 R50, R37, 0x10000, RZ ;  /* 0x0001000025327824 */ /* 0x008fe200078e00ff */
[----:B------:R-:W-:Y:S01]  /*81e0*/  SHF.R.U32.HI R49, RZ, 0x10, R33 ;  /* 0x00000010ff317819 */ /* 0x000fe20000011621 */
[----:B--2---:R-:W-:Y:S01]  /*81f0*/  IMAD.U32 R42, R13, 0x10000, RZ ;  /* 0x000100000d2a7824 */ /* 0x004fe200078e00ff */
[----:B------:R-:W-:Y:S01]  /*8200*/  PRMT R48, R213, 0x5432, R48 ;  /* 0x00005432d5307816 */ /* 0x000fe20000000030 */
[----:B------:R-:W-:Y:S01]  /*8210*/  IMAD.U32 R53, R39, 0x10000, RZ ;  /* 0x0001000027357824 */ /* 0x000fe200078e00ff */
[----:B------:R-:W-:Y:S02]  /*8220*/  PRMT R49, R211, 0x5432, R49 ;  /* 0x00005432d3317816 */ /* 0x000fe40000000031 */
[----:B------:R-:W-:Y:S01]  /*8230*/  LOP3.LUT R37, R37, 0xffff0000, RZ, 0xc0, !PT ;  /* 0xffff000025257812 */ /* 0x000fe200078ec0ff */
[C---:B------:R-:W-:Y:S01]  /*8240*/  IMAD.U32 R11, R48.reuse, 0x10000, RZ ;  /* 0x00010000300b7824 */ /* 0x040fe200078e00ff */
[----:B------:R-:W-:Y:S01]  /*8250*/  LOP3.LUT R48, R48, 0xffff0000, RZ, 0xc0, !PT ;  /* 0xffff000030307812 */ /* 0x000fe200078ec0ff */
[C---:B------:R-:W-:Y:S01]  /*8260*/  IMAD.U32 R43, R49.reuse, 0x10000, RZ ;  /* 0x00010000312b7824 */ /* 0x040fe200078e00ff */
[----:B------:R-:W-:Y:S01]  /*8270*/  LOP3.LUT R49, R49, 0xffff0000, RZ, 0xc0, !PT ;  /* 0xffff000031317812 */ /* 0x000fe200078ec0ff */
[C---:B------:R-:W-:Y:S01]  /*8280*/  FMUL.FTZ R51, R50.reuse, R11 ;  /* 0x0000000b32337220 */ /* 0x040fe20000410000 */
[----:B------:R-:W-:Y:S01]  /*8290*/  LOP3.LUT R39, R39, 0xffff0000, RZ, 0xc0, !PT ;  /* 0xffff000027277812 */ /* 0x000fe200078ec0ff */
[-C--:B------:R-:W-:Y:S01]  /*82a0*/  FMUL.FTZ R50, R50, R43.reuse ;  /* 0x0000002b32327220 */ /* 0x080fe20000410000 */
[----:B------:R-:W-:Y:S01]  /*82b0*/  SHF.R.U64 R44, R44, 0x10, R45 ;  /* 0x000000102c2c7819 */ /* 0x000fe2000000122d */
[----:B------:R-:W-:Y:S01]  /*82c0*/  FFMA.FTZ R43, R42, R43, -R51 ;  /* 0x0000002b2a2b7223 */ /* 0x000fe20000010833 */
[----:B------:R-:W-:Y:S01]  /*82d0*/  SHF.R.U64 R32, R32, 0x10, R33 ;  /* 0x0000001020207819 */ /* 0x000fe20000001221 */
[----:B------:R-:W-:Y:S01]  /*82e0*/  FFMA.FTZ R42, R42, R11, R50 ;  /* 0x0000000b2a2a7223 */ /* 0x000fe20000010032 */
[----:B------:R-:W-:Y:S01]  /*82f0*/  LOP3.LUT R11, R13, 0xffff0000, RZ, 0xc0, !PT ;  /* 0xffff00000d0b7812 */ /* 0x000fe200078ec0ff */
[C---:B------:R-:W-:Y:S01]  /*8300*/  FMUL.FTZ R13, R37.reuse, R48 ;  /* 0x00000030250d7220 */ /* 0x040fe20000410000 */
[----:B------:R-:W-:Y:S01]  /*8310*/  FMUL.FTZ R37, R37, R49 ;  /* 0x0000003125257220 */ /* 0x000fe20000410000 */
[----:B------:R-:W-:-:S02]  /*8320*/  PRMT R44, R213, 0x5410, R44 ;  /* 0x00005410d52c7816 */ /* 0x000fc4000000002c */
[C---:B------:R-:W-:Y:S01]  /*8330*/  FFMA.FTZ R13, R11.reuse, R49, -R13 ;  /* 0x000000310b0d7223 */ /* 0x040fe2000001080d */
[----:B------:R-:W-:Y:S01]  /*8340*/  FFMA.FTZ R11, R11, R48, R37 ;  /* 0x000000300b0b7223 */ /* 0x000fe20000010025 */
[----:B------:R-:W-:Y:S01]  /*8350*/  SHF.R.U32.HI R48, RZ, 0x10, R47 ;  /* 0x00000010ff307819 */ /* 0x000fe2000001162f */
[----:B------:R-:W-:Y:S01]  /*8360*/  IMAD.U32 R49, R15, 0x10000, RZ ;  /* 0x000100000f317824 */ /* 0x000fe200078e00ff */
[----:B------:R-:W-:Y:S02]  /*8370*/  SHF.R.U32.HI R37, RZ, 0x10, R35 ;  /* 0x00000010ff257819 */ /* 0x000fe40000011623 */
[----:B------:R-:W-:Y:S02]  /*8380*/  PRMT R48, R212, 0x5432, R48 ;  /* 0x00005432d4307816 */ /* 0x000fe40000000030 */
[----:B------:R-:W-:Y:S02]  /*8390*/  PRMT R37, R210, 0x5432, R37 ;  /* 0x00005432d2257816 */ /* 0x000fe40000000025 */
[----:B------:R-:W-:-:S02]  /*83a0*/  SHF.L.U32 R50, R48, 0x10, RZ ;  /* 0x0000001030327819 */ /* 0x000fc400000006ff */
[----:B------:R-:W-:Y:S01]  /*83b0*/  LOP3.LUT R48, R48, 0xffff0000, RZ, 0xc0, !PT ;  /* 0xffff000030307812 */ /* 0x000fe200078ec0ff */
[C---:B------:R-:W-:Y:S01]  /*83c0*/  IMAD.U32 R51, R37.reuse, 0x10000, RZ ;  /* 0x0001000025337824 */ /* 0x040fe200078e00ff */
[----:B------:R-:W-:Y:S01]  /*83d0*/  LOP3.LUT R37, R37, 0xffff0000, RZ, 0xc0, !PT ;  /* 0xffff000025257812 */ /* 0x000fe200078ec0ff */
[----:B------:R-:W-:Y:S01]  /*83e0*/  FMUL.FTZ R52, R53, R50 ;  /* 0x0000003235347220 */ /* 0x000fe20000410000 */
[----:B------:R-:W-:Y:S01]  /*83f0*/  LOP3.LUT R15, R15, 0xffff0000, RZ, 0xc0, !PT ;  /* 0xffff00000f0f7812 */ /* 0x000fe200078ec0ff */
[-C--:B------:R-:W-:Y:S01]  /*8400*/  FMUL.FTZ R53, R53, R51.reuse ;  /* 0x0000003335357220 */ /* 0x080fe20000410000 */
[----:B------:R-:W-:Y:S01]  /*8410*/  FMUL.FTZ R33, R39, R48 ;  /* 0x0000003027217220 */ /* 0x000fe20000410000 */
[----:B------:R-:W-:Y:S01]  /*8420*/  PRMT R32, R211, 0x5410, R32 ;  /* 0x00005410d3207816 */ /* 0x000fe20000000020 */
[C---:B------:R-:W-:Y:S01]  /*8430*/  FFMA.FTZ R52, R49.reuse, R51, -R52 ;  /* 0x0000003331347223 */ /* 0x040fe20000010834 */
[----:B------:R-:W-:Y:S01]  /*8440*/  FFMA.FTZ R53, R49, R50, R53 ;  /* 0x0000003231357223 */ /* 0x000fe20000010035 */
[-C--:B------:R-:W-:Y:S01]  /*8450*/  FMUL.FTZ R39, R39, R37.reuse ;  /* 0x0000002527277220 */ /* 0x080fe20000410000 */
[----:B------:R-:W-:Y:S01]  /*8460*/  FFMA.FTZ R33, R15, R37, -R33 ;  /* 0x000000250f217223 */ /* 0x000fe20000010821 */
[C---:B------:R-:W-:Y:S01]  /*8470*/  IMAD.U32 R49, R36.reuse, 0x10000, RZ ;  /* 0x0001000024317824 */ /* 0x040fe200078e00ff */
[----:B------:R-:W-:Y:S01]  /*8480*/  LOP3.LUT R36, R36, 0xffff0000, RZ, 0xc0, !PT ;  /* 0xffff000024247812 */ /* 0x000fe200078ec0ff */
[----:B------:R-:W-:-:S02]  /*8490*/  IMAD.U32 R37, R44, 0x10000, RZ ;  /* 0x000100002c257824 */ /* 0x000fc400078e00ff */
[----:B------:R-:W-:Y:S01]  /*84a0*/  FFMA.FTZ R39, R15, R48, R39 ;  /* 0x000000300f277223 */ /* 0x000fe20000010027 */
[----:B------:R-:W-:Y:S01]  /*84b0*/  IMAD.U32 R45, R32, 0x10000, RZ ;  /* 0x00010000202d7824 */ /* 0x000fe200078e00ff */
[----:B------:R-:W-:Y:S01]  /*84c0*/  LOP3.LUT R44, R44, 0xffff0000, RZ, 0xc0, !PT ;  /* 0xffff00002c2c7812 */ /* 0x000fe200078ec0ff */
[C---:B------:R-:W-:Y:S01]  /*84d0*/  FMUL.FTZ R48, R49.reuse, R37 ;  /* 0x0000002531307220 */ /* 0x040fe20000410000 */
[----:B------:R-:W-:Y:S02]  /*84e0*/  IMAD.U32 R15, R12, 0x10000, RZ ;  /* 0x000100000c0f7824 */ /* 0x000fe400078e00ff */
[----:B------:R-:W-:Y:S01]  /*84f0*/  FMUL.FTZ R49, R49, R45 ;  /* 0x0000002d31317220 */ /* 0x000fe20000410000 */
[----:B------:R-:W-:Y:S02]  /*8500*/  SHF.R.U64 R46, R46, 0x10, R47 ;  /* 0x000000102e2e7819 */ /* 0x000fe4000000122f */
[----:B------:R-:W-:Y:S01]  /*8510*/  LOP3.LUT R12, R12, 0xffff0000, RZ, 0xc0, !PT ;  /* 0xffff00000c0c7812 */ /* 0x000fe200078ec0ff */
[C---:B------:R-:W-:Y:S01]  /*8520*/  FFMA.FTZ R49, R15.reuse, R37, R49 ;  /* 0x000000250f317223 */ /* 0x040fe20000010031 */
[----:B------:R-:W-:Y:S01]  /*8530*/  LOP3.LUT R32, R32, 0xffff0000, RZ, 0xc0, !PT ;  /* 0xffff000020207812 */ /* 0x000fe200078ec0ff */
[----:B------:R-:W-:Y:S01]  /*8540*/  FMUL.FTZ R37, R36, R44 ;  /* 0x0000002c24257220 */ /* 0x000fe20000410000 */
[----:B------:R-:W-:Y:S01]  /*8550*/  SHF.R.U64 R34, R34, 0x10, R35 ;  /* 0x0000001022227819 */ /* 0x000fe20000001223 */
[----:B------:R-:W-:Y:S01]  /*8560*/  FFMA.FTZ R48, R15, R45, -R48 ;  /* 0x0000002d0f307223 */ /* 0x000fe20000010830 */
[----:B------:R-:W-:Y:S01]  /*8570*/  PRMT R46, R212, 0x5410, R46 ;  /* 0x00005410d42e7816 */ /* 0x000fe2000000002e */
[-C--:B------:R-:W-:Y:S01]  /*8580*/  FMUL.FTZ R36, R36, R32.reuse ;  /* 0x0000002024247220 */ /* 0x080fe20000410000 */
[----:B------:R-:W-:Y:S01]  /*8590*/  SHF.L.U32 R35, R38, 0x10, RZ ;  /* 0x0000001026237819 */ /* 0x000fe200000006ff */
[----:B------:R-:W-:Y:S01]  /*85a0*/  FFMA.FTZ R37, R12, R32, -R37 ;  /* 0x000000200c257223 */ /* 0x000fe20000010825 */
[----:B------:R-:W-:Y:S01]  /*85b0*/  PRMT R34, R210, 0x5410, R34 ;  /* 0x00005410d2227816 */ /* 0x000fe20000000022 */
[----:B------:R-:W-:-:S02]  /*85c0*/  IMAD.U32 R32, R46, 0x10000, RZ ;  /* 0x000100002e207824 */ /* 0x000fc400078e00ff */
[----:B------:R-:W-:Y:S01]  /*85d0*/  FFMA.FTZ R36, R12, R44, R36 ;  /* 0x0000002c0c247223 */ /* 0x000fe20000010024 */
[----:B------:R-:W-:Y:S01]  /*85e0*/  IMAD.U32 R15, R14, 0x10000, RZ ;  /* 0x000100000e0f7824 */ /* 0x000fe200078e00ff */
[----:B------:R-:W-:Y:S01]  /*85f0*/  LOP3.LUT R38, R38, 0xffff0000, RZ, 0xc0, !PT ;  /* 0xffff000026267812 */ /* 0x000fe200078ec0ff */
[----:B------:R-:W-:Y:S01]  /*8600*/  IMAD.U32 R12, R34, 0x10000, RZ ;  /* 0x00010000220c7824 */ /* 0x000fe200078e00ff */
[----:B------:R-:W-:Y:S01]  /*8610*/  LOP3.LUT R46, R46, 0xffff0000, RZ, 0xc0, !PT ;  /* 0xffff00002e2e7812 */ /* 0x000fe200078ec0ff */
[C---:B------:R-:W-:Y:S01]  /*8620*/  FMUL.FTZ R44, R35.reuse, R32 ;  /* 0x00000020232c7220 */ /* 0x040fe20000410000 */
[----:B------:R-:W-:Y:S01]  /*8630*/  LOP3.LUT R14, R14, 0xffff0000, RZ, 0xc0, !PT ;  /* 0xffff00000e0e7812 */ /* 0x000fe200078ec0ff */
[-C--:B------:R-:W-:Y:S01]  /*8640*/  FMUL.FTZ R35, R35, R12.reuse ;  /* 0x0000000c23237220 */ /* 0x080fe20000410000 */
[----:B------:R-:W-:Y:S01]  /*8650*/  LOP3.LUT R34, R34, 0xffff0000, RZ, 0xc0, !PT ;  /* 0xffff000022227812 */ /* 0x000fe200078ec0ff */
[----:B------:R-:W-:Y:S01]  /*8660*/  FFMA.FTZ R44, R15, R12, -R44 ;  /* 0x0000000c0f2c7223 */ /* 0x000fe2000001082c */
[C---:B------:R-:W-:Y:S01]  /*8670*/  FMUL.FTZ R12, R38.reuse, R46 ;  /* 0x0000002e260c7220 */ /* 0x040fe20000410000 */
[----:B------:R-:W-:Y:S01]  /*8680*/  F2FP.BF16.F32.PACK_AB R37, R37, R48 ;  /* 0x000000302525723e */ /* 0x000fe200000010ff */
[----:B------:R-:W-:Y:S01]  /*8690*/  FFMA.FTZ R35, R15, R32, R35 ;  /* 0x000000200f237223 */ /* 0x000fe20000010023 */
[-C--:B------:R-:W-:Y:S01]  /*86a0*/  FMUL.FTZ R38, R38, R34.reuse ;  /* 0x0000002226267220 */ /* 0x080fe20000410000 */
[----:B------:R-:W-:Y:S01]  /*86b0*/  FFMA.FTZ R12, R14, R34, -R12 ;  /* 0x000000220e0c7223 */ /* 0x000fe2000001080c */
[----:B------:R-:W-:-:S02]  /*86c0*/  F2FP.BF16.F32.PACK_AB R33, R33, R52 ;  /* 0x000000342121723e */ /* 0x000fc400000010ff */
[----:B------:R-:W-:Y:S01]  /*86d0*/  FFMA.FTZ R38, R14, R46, R38 ;  /* 0x0000002e0e267223 */ /* 0x000fe20000010026 */
[----:B------:R-:W-:Y:S02]  /*86e0*/  F2FP.BF16.F32.PACK_AB R11, R11, R42 ;  /* 0x0000002a0b0b723e */ /* 0x000fe400000010ff */
[----:B------:R-:W-:Y:S01]  /*86f0*/  F2FP.BF16.F32.PACK_AB R44, R12, R44 ;  /* 0x0000002c0c2c723e */ /* 0x000fe200000010ff */
[----:B------:R-:W-:Y:S01]  /*8700*/  IMAD.MOV.U32 R12, RZ, RZ, R37 ;  /* 0x000000ffff0c7224 */ /* 0x000fe200078e0025 */
[----:B------:R-:W-:Y:S01]  /*8710*/  F2FP.BF16.F32.PACK_AB R13, R13, R43 ;  /* 0x0000002b0d0d723e */ /* 0x000fe200000010ff */
[----:B------:R-:W-:Y:S01]  /*8720*/  IMAD.MOV.U32 R37, RZ, RZ, R11 ;  /* 0x000000ffff257224 */ /* 0x000fe200078e000b */
[----:B------:R-:W-:Y:S01]  /*8730*/  F2FP.BF16.F32.PACK_AB R39, R39, R53 ;  /* 0x000000352727723e */ /* 0x000fe200000010ff */
[----:B------:R-:W-:Y:S01]  /*8740*/  IMAD.MOV.U32 R14, RZ, RZ, R44 ;  /* 0x000000ffff0e7224 */ /* 0x000fe200078e002c */
[----:B------:R-:W-:Y:S01]  /*8750*/  F2FP.BF16.F32.PACK_AB R36, R36, R49 ;  /* 0x000000312424723e */ /* 0x000fe200000010ff */
[----:B------:R-:W-:Y:S01]  /*8760*/  IMAD.MOV.U32 R15, RZ, RZ, R33 ;  /* 0x000000ffff0f7224 */ /* 0x000fe200078e0021 */
[----:B------:R-:W-:-:S07]  /*8770*/  F2FP.BF16.F32.PACK_AB R38, R38, R35 ;  /* 0x000000232626723e */ /* 0x000fce00000010ff */
.L_x_535:
[----:B------:R-:W-:Y:S05]  /*8780*/  BSYNC B2 ;  /* 0x0000000000027941 */ /* 0x000fea0003800000 */
.L_x_534:
[----:B--2---:R2:W-:Y:S04]  /*8790*/  ST.E.128 desc[UR60][R40.64], R12 ;  /* 0x0000000c28007985 */ /* 0x0045e8000c101d3c */
[----:B---3--:R2:W-:Y:S02]  /*87a0*/  @!P4 ST.E.128 desc[UR60][R122.64], R36 ;  /* 0x000000247a00c985 */ /* 0x0085e4000c101d3c */
.L_x_525:
[----:B------:R-:W-:Y:S05]  /*87b0*/  BSYNC B1 ;  /* 0x0000000000017941 */ /* 0x000fea0003800000 */
.L_x_524:
[----:B------:R-:W-:-:S03]  /*87c0*/  UMOV UR4, 0xffffffff ;  /* 0xffffffff00047882 */ /* 0x000fc60000000000 */
[----:B------:R-:W-:Y:S05]  /*87d0*/  BRA.DIV UR4, `(.L_x_536) ;  /* 0x0000016e04c47947 */ /* 0x000fea000b800000 */
[----:B0-----:R-:W0:Y:S04]  /*87e0*/  SHFL.IDX PT, R118, R118, 0x1, 0x1c1f ;  /* 0x003c1f0076767f89 */ /* 0x001e2800000e0000 */
[----:B------:R-:W0:Y:S02]  /*87f0*/  SHFL.IDX PT, R119, R119, 0x1, 0x1c1f ;  /* 0x003c1f0077777f89 */ /* 0x000e2400000e0000 */
.L_x_803:
[----:B------:R-:W-:Y:S05]  /*8800*/  @P5 BRA `(.L_x_493) ;  /* 0x0000001c00bc5947 */ /* 0x000fea0003800000 */
[----:B------:R-:W-:Y:S01]  /*8810*/  ISETP.NE.AND P4, PT, R10, RZ, PT ;  /* 0x000000ff0a00720c */ /* 0x000fe20003f85270 */
[----:B------:R-:W-:Y:S01]  /*8820*/  BSSY B1, `(.L_x_537) ;  /* 0x000007c000017945 */ /* 0x000fe20003800000 */
[----:B0-2---:R-:W-:Y:S01]  /*8830*/  IMAD.MOV.U32 R36, RZ, RZ, R119 ;  /* 0x000000ffff247224 */ /* 0x005fe200078e0077 */
[----:B------:R-:W-:-:S10]  /*8840*/  MOV R37, R118 ;  /* 0x0000007600257202 */ /* 0x000fd40000000f00 */
[----:B------:R-:W-:Y:S05]  /*8850*/  @!P4 BRA `(.L_x_538) ;  /* 0x0000000400e0c947 */ /* 0x000fea0003800000 */
[----:B---3--:R-:W-:Y:S01]  /*8860*/  SEL R11, R129, R139, !P3 ;  /* 0x0000008b810b7207 */ /* 0x008fe20005800000 */
[----:B------:R-:W-:Y:S01]  /*8870*/  BSSY B2, `(.L_x_539) ;  /* 0x0000074000027945 */ /* 0x000fe20003800000 */
[C---:B------:R-:W-:Y:S02]  /*8880*/  LEA R38, P5, R7.reuse, R119, 0x1 ;  /* 0x0000007707267211 */ /* 0x040fe400078a08ff */
[----:B----4-:R-:W-:Y:S02]  /*8890*/  SHF.R.S32.HI R12, RZ, 0x1f, R11 ;  /* 0x0000001fff0c7819 */ /* 0x010fe4000001140b */
[----:B------:R-:W-:Y:S02]  /*88a0*/  LEA.HI.X R39, R7, R118, R116, 0x1, P5 ;  /* 0x0000007607277211 */ /* 0x000fe400028f0c74 */
[----:B------:R-:W-:Y:S02]  /*88b0*/  LEA.HI R11, R12, R11, RZ, 0x4 ;  /* 0x0000000b0c0b7211 */ /* 0x000fe400078f20ff */
[----:B------:R-:W-:-:S02]  /*88c0*/  ISETP.GE.AND P5, PT, R16, R128, PT ;  /* 0x000000801000720c */ /* 0x000fc40003fa6270 */
[----:B------:R-:W-:-:S04]  /*88d0*/  LEA.HI.SX32 R11, R11, R124, 0x1c ;  /* 0x0000007c0b0b7211 */ /* 0x000fc800078fe2ff */
[----:B------:R-:W-:Y:S01]  /*88e0*/  SHF.R.S32.HI R12, RZ, 0x1f, R11 ;  /* 0x0000001fff0c7819 */ /* 0x000fe2000001140b */
[----:B------:R-:W-:-:S03]  /*88f0*/  IMAD.SHL.U32 R40, R11, 0x8, RZ ;  /* 0x000000080b287824 */ /* 0x000fc600078e00ff */
[----:B------:R-:W-:Y:S02]  /*8900*/  LEA.HI R12, R12, R11, RZ, 0x3 ;  /* 0x0000000b0c0c7211 */ /* 0x000fe400078f18ff */
[----:B------:R-:W-:Y:S02]  /*8910*/  ISETP.GE.AND P4, PT, R40, R135, PT ;  /* 0x000000872800720c */ /* 0x000fe40003f86270 */
[----:B------:R-:W-:Y:S02]  /*8920*/  SHF.R.S32.HI R14, RZ, 0x3, R12 ;  /* 0x00000003ff0e7819 */ /* 0x000fe4000001140c */
[----:B------:R-:W-:-:S03]  /*8930*/  LOP3.LUT R12, R167, 0x38, R40, 0xf8, !PT ;  /* 0x00000038a70c7812 */ /* 0x000fc600078ef828 */
[----:B------:R-:W-:Y:S01]  /*8940*/  IMAD R11, R14, 0x1800, R179 ;  /* 0x000018000e0b7824 */ /* 0x000fe200078e02b3 */
[----:B------:R-:W-:-:S05]  /*8950*/  LOP3.LUT R12, R12, R223, RZ, 0x3c, !PT ;  /* 0x000000df0c0c7212 */ /* 0x000fca00078e3cff */
[----:B------:R-:W-:Y:S02]  /*8960*/  IMAD.IADD R13, R11, 0x1, R12 ;  /* 0x000000010b0d7824 */ /* 0x000fe400078e020c */
[C---:B------:R-:W-:Y:S02]  /*8970*/  IMAD R11, R18.reuse, 0x4800, R142 ;  /* 0x00004800120b7824 */ /* 0x040fe400078e028e */
[----:B------:R-:W-:Y:S02]  /*8980*/  IMAD R13, R18, 0x4800, R13 ;  /* 0x00004800120d7824 */ /* 0x000fe400078e020d */
[--C-:B------:R-:W-:Y:S02]  /*8990*/  IMAD R11, R11, 0x2, R2.reuse ;  /* 0x000000020b0b7824 */ /* 0x100fe400078e0202 */
[----:B------:R-:W-:Y:S02]  /*89a0*/  IMAD R32, R13, 0x2, R2 ;  /* 0x000000020d207824 */ /* 0x000fe400078e0202 */
[----:B------:R-:W-:Y:S01]  /*89b0*/  @!P4 IMAD.WIDE R40, R40, 0x2, R36 ;  /* 0x000000022828c825 */ /* 0x000fe200078e0224 */
[----:B------:R0:W2:Y:S04]  /*89c0*/  LDS.128 R12, [R11+0x18400] ;  /* 0x018400000b0c7984 */ /* 0x0000a80000000c00 */
[----:B------:R-:W3:Y:S01]  /*89d0*/  LDS.128 R32, [R32+0x18400] ;  /* 0x0184000020207984 */ /* 0x000ee20000000c00 */
[----:B------:R-:W-:Y:S05]  /*89e0*/  @P5 BRA `(.L_x_540) ;  /* 0x0000000400705947 */ /* 0x000fea0003800000 */
[----:B------:R-:W-:Y:S01]  /*89f0*/  SHF.R.U64 R43, R76, 0x10, R77 ;  /* 0x000000104c2b7819 */ /* 0x000fe2000000124d */
[----:B---3--:R-:W-:Y:S01]  /*8a00*/  IMAD.U32 R47, R33, 0x10000, RZ ;  /* 0x00010000212f7824 */ /* 0x008fe200078e00ff */
[----:B0-----:R-:W-:Y:S01]  /*8a10*/  SHF.R.U64 R11, R64, 0x10, R65 ;  /* 0x00000010400b7819 */ /* 0x001fe20000001241 */
[----:B--2---:R-:W-:Y:S01]  /*8a20*/  IMAD.U32 R45, R13, 0x10000, RZ ;  /* 0x000100000d2d7824 */ /* 0x004fe200078e00ff */
[----:B------:R-:W-:Y:S01]  /*8a30*/  SHF.R.U32.HI R76, RZ, 0x10, R77 ;  /* 0x00000010ff4c7819 */ /* 0x000fe2000001164d */
[----:B------:R-:W-:Y:S01]  /*8a40*/  IMAD.U32 R51, R35, 0x10000, RZ ;  /* 0x0001000023337824 */ /* 0x000fe200078e00ff */
[----:B------:R-:W-:Y:S01]  /*8a50*/  SHF.R.U32.HI R64, RZ, 0x10, R65 ;  /* 0x00000010ff407819 */ /* 0x000fe20000011641 */
[----:B------:R-:W-:Y:S01]  /*8a60*/  IMAD.U32 R50, R15, 0x10000, RZ ;  /* 0x000100000f327824 */ /* 0x000fe200078e00ff */
[----:B------:R-:W-:Y:S01]  /*8a70*/  PRMT R76, R209, 0x5432, R76 ;  /* 0x00005432d14c7816 */ /* 0x000fe2000000004c */
[----:B------:R-:W-:Y:S01]  /*8a80*/  IMAD.U32 R52, R34, 0x10000, RZ ;  /* 0x0001000022347824 */ /* 0x000fe200078e00ff */
[----:B------:R-:W-:Y:S01]  /*8a90*/  PRMT R64, R207, 0x5432, R64 ;  /* 0x00005432cf407816 */ /* 0x000fe20000000040 */
[----:B------:R-:W-:Y:S01]  /*8aa0*/  IMAD.U32 R49, R14, 0x10000, RZ ;  /* 0x000100000e317824 */ /* 0x000fe200078e00ff */
[--C-:B------:R-:W-:Y:S01]  /*8ab0*/  SHF.R.U64 R44, R78, 0x10, R79.reuse ;  /* 0x000000104e2c7819 */ /* 0x100fe2000000124f */
[----:B------:R-:W-:Y:S01]  /*8ac0*/  IMAD.U32 R53, R76, 0x10000, RZ ;  /* 0x000100004c357824 */ /* 0x000fe200078e00ff */
[----:B------:R-:W-:Y:S01]  /*8ad0*/  SHF.R.U32.HI R78, RZ, 0x10, R79 ;  /* 0x00000010ff4e7819 */ /* 0x000fe2000001164f */
[----:B------:R-:W-:Y:S01]  /*8ae0*/  IMAD.U32 R54, R64, 0x10000, RZ ;  /* 0x0001000040367824 */ /* 0x000fe200078e00ff */
[----:B------:R-:W-:-:S02]  /*8af0*/  SHF.R.U64 R42, R66, 0x10, R67 ;  /* 0x00000010422a7819 */ /* 0x000fc40000001243 */
[----:B------:R-:W-:Y:S02]  /*8b00*/  SHF.R.U32.HI R66, RZ, 0x10, R67 ;  /* 0x00000010ff427819 */ /* 0x000fe40000011643 */
[C---:B------:R-:W-:Y:S01]  /*8b10*/  PRMT R55, R208.reuse, 0x5410, R44 ;  /* 0x00005410d0377816 */ /* 0x040fe2000000002c */
[CC--:B------:R-:W-:Y:S01]  /*8b20*/  FMUL.FTZ R44, R47.reuse, R53.reuse ;  /* 0x000000352f2c7220 */ /* 0x0c0fe20000410000 */
[----:B------:R-:W-:Y:S01]  /*8b30*/  PRMT R78, R208, 0x5432, R78 ;  /* 0x00005432d04e7816 */ /* 0x000fe2000000004e */
[-C--:B------:R-:W-:Y:S01]  /*8b40*/  FMUL.FTZ R47, R47, R54.reuse ;  /* 0x000000362f2f7220 */ /* 0x080fe20000410000 */
[----:B------:R-:W-:Y:S01]  /*8b50*/  LOP3.LUT R48, R33, 0xffff0000, RZ, 0xc0, !PT ;  /* 0xffff000021307812 */ /* 0x000fe200078ec0ff */
[C---:B------:R-:W-:Y:S01]  /*8b60*/  FFMA.FTZ R44, R45.reuse, R54, -R44 ;  /* 0x000000362d2c7223 */ /* 0x040fe2000001082c */
[----:B------:R-:W-:Y:S01]  /*8b70*/  PRMT R66, R206, 0x5432, R66 ;  /* 0x00005432ce427816 */ /* 0x000fe20000000042 */
[----:B------:R-:W-:Y:S01]  /*8b80*/  IMAD.U32 R54, R78, 0x10000, RZ ;  /* 0x000100004e367824 */ /* 0x000fe200078e00ff */
[----:B------:R-:W-:Y:S01]  /*8b90*/  LOP3.LUT R76, R76, 0xffff0000, RZ, 0xc0, !PT ;  /* 0xffff00004c4c7812 */ /* 0x000fe200078ec0ff */
[----:B------:R-:W-:Y:S01]  /*8ba0*/  FFMA.FTZ R47, R45, R53, R47 ;  /* 0x000000352d2f7223 */ /* 0x000fe2000001002f */
[----:B------:R-:W-:Y:S01]  /*8bb0*/  LOP3.LUT R64, R64, 0xffff0000, RZ, 0xc0, !PT ;  /* 0xffff000040407812 */ /* 0x000fe200078ec0ff */
[----:B------:R-:W-:Y:S01]  /*8bc0*/  FMUL.FTZ R53, R51, R54 ;  /* 0x0000003633357220 */ /* 0x000fe20000410000 */
[----:B------:R-:W-:Y:S01]  /*8bd0*/  SHF.L.U32 R45, R66, 0x10, RZ ;  /* 0x00000010422d7819 */ /* 0x000fe200000006ff */
[C---:B------:R-:W-:Y:S01]  /*8be0*/  FMUL.FTZ R65, R48.reuse, R76 ;  /* 0x0000004c30417220 */ /* 0x040fe20000410000 */
[----:B------:R-:W-:Y:S01]  /*8bf0*/  LOP3.LUT R46, R13, 0xffff0000, RZ, 0xc0, !PT ;  /* 0xffff00000d2e7812 */ /* 0x000fe200078ec0ff */
[-C--:B------:R-:W-:Y:S01]  /*8c00*/  FMUL.FTZ R48, R48, R64.reuse ;  /* 0x0000004030307220 */ /* 0x080fe20000410000 */
[----:B------:R-:W-:Y:S01]  /*8c10*/  PRMT R43, R209, 0x5410, R43 ;  /* 0x00005410d12b7816 */ /* 0x000fe2000000002b */
[-C--:B------:R-:W-:Y:S01]  /*8c20*/  FMUL.FTZ R51, R51, R45.reuse ;  /* 0x0000002d33337220 */ /* 0x080fe20000410000 */
[----:B------:R-:W-:Y:S01]  /*8c30*/  PRMT R11, R207, 0x5410, R11 ;  /* 0x00005410cf0b7816 */ /* 0x000fe2000000000b */
[C---:B------:R-:W-:Y:S01]  /*8c40*/  FFMA.FTZ R65, R46.reuse, R64, -R65 ;  /* 0x000000402e417223 */ /* 0x040fe20000010841 */
[----:B------:R-:W-:Y:S01]  /*8c50*/  LOP3.LUT R35, R35, 0xffff0000, RZ, 0xc0, !PT ;  /* 0xffff000023237812 */ /* 0x000fe200078ec0ff */
[----:B------:R-:W-:Y:S01]  /*8c60*/  FFMA.FTZ R48, R46, R76, R48 ;  /* 0x0000004c2e307223 */ /* 0x000fe20000010030 */
[----:B------:R-:W-:Y:S01]  /*8c70*/  LOP3.LUT R78, R78, 0xffff0000, RZ, 0xc0, !PT ;  /* 0xffff00004e4e7812 */ /* 0x000fe200078ec0ff */
[----:B------:R-:W-:Y:S01]  /*8c80*/  FFMA.FTZ R53, R50, R45, -R53 ;  /* 0x0000002d32357223 */ /* 0x000fe20000010835 */
[----:B------:R-:W-:Y:S01]  /*8c90*/  SHF.L.U32 R33, R32, 0x10, RZ ;  /* 0x0000001020217819 */ /* 0x000fe200000006ff */
[----:B------:R-:W-:Y:S01]  /*8ca0*/  IMAD.U32 R46, R43, 0x10000, RZ ;  /* 0x000100002b2e7824 */ /* 0x000fe200078e00ff */
[----:B------:R-:W-:Y:S01]  /*8cb0*/  LOP3.LUT R66, R66, 0xffff0000, RZ, 0xc0, !PT ;  /* 0xffff000042427812 */ /* 0x000fe200078ec0ff */
[----:B------:R-:W-:-:S02]  /*8cc0*/  IMAD.U32 R45, R11, 0x10000, RZ ;  /* 0x000100000b2d7824 */ /* 0x000fc400078e00ff */
[----:B------:R-:W-:Y:S01]  /*8cd0*/  FFMA.FTZ R51, R50, R54, R51 ;  /* 0x0000003632337223 */ /* 0x000fe20000010033 */
[----:B------:R-:W-:Y:S01]  /*8ce0*/  LOP3.LUT R15, R15, 0xffff0000, RZ, 0xc0, !PT ;  /* 0xffff00000f0f7812 */ /* 0x000fe200078ec0ff */
[----:B------:R-:W-:Y:S01]  /*8cf0*/  FMUL.FTZ R50, R35, R78 ;  /* 0x0000004e23327220 */ /* 0x000fe20000410000 */
[----:B------:R-:W-:Y:S01]  /*8d00*/  LOP3.LUT R54, R11, 0xffff0000, RZ, 0xc0, !PT ;  /* 0xffff00000b367812 */ /* 0x000fe200078ec0ff */
[----:B------:R-:W-:Y:S01]  /*8d10*/  FMUL.FTZ R35, R35, R66 ;  /* 0x0000004223237220 */ /* 0x000fe20000410000 */
[----:B------:R-:W-:Y:S01]  /*8d20*/  LOP3.LUT R32, R32, 0xffff0000, RZ, 0xc0, !PT ;  /* 0xffff000020207812 */ /* 0x000fe200078ec0ff */
[----:B------:R-:W-:Y:S01]  /*8d30*/  FMUL.FTZ R11, R33, R46 ;  /* 0x0000002e210b7220 */ /* 0x000fe20000410000 */
[----:B------:R-:W-:Y:S01]  /*8d40*/  LOP3.LUT R43, R43, 0xffff0000, RZ, 0xc0, !PT ;  /* 0xffff00002b2b7812 */ /* 0x000fe200078ec0ff */
[C---:B------:R-:W-:Y:S02]  /*8d50*/  IMAD.U32 R13, R12.reuse, 0x10000, RZ ;  /* 0x000100000c0d7824 */ /* 0x040fe400078e00ff */
[----:B------:R-:W-:Y:S01]  /*8d60*/  FMUL.FTZ R33, R33, R45 ;  /* 0x0000002d21217220 */ /* 0x000fe20000410000 */
[----:B------:R-:W-:Y:S01]  /*8d70*/  LOP3.LUT R12, R12, 0xffff0000, RZ, 0xc0, !PT ;  /* 0xffff00000c0c7812 */ /* 0x000fe200078ec0ff */
[C---:B------:R-:W-:Y:S01]  /*8d80*/  FFMA.FTZ R50, R15.reuse, R66, -R50 ;  /* 0x000000420f327223 */ /* 0x040fe20000010832 */
[----:B------:R-:W-:Y:S01]  /*8d90*/  FFMA.FTZ R78, R15, R78, R35 ;  /* 0x0000004e0f4e7223 */ /* 0x000fe20000010023 */
[----:B------:R-:W-:Y:S01]  /*8da0*/  PRMT R42, R206, 0x5410, R42 ;  /* 0x00005410ce2a7816 */ /* 0x000fe2000000002a */
[C---:B------:R-:W-:Y:S01]  /*8db0*/  FMUL.FTZ R15, R32.reuse, R43 ;  /* 0x0000002b200f7220 */ /* 0x040fe20000410000 */
[C---:B------:R-:W-:Y:S01]  /*8dc0*/  FFMA.FTZ R11, R13.reuse, R45, -R11 ;  /* 0x0000002d0d0b7223 */ /* 0x040fe2000001080b */
[----:B------:R-:W-:Y:S01]  /*8dd0*/  FFMA.FTZ R33, R13, R46, R33 ;  /* 0x0000002e0d217223 */ /* 0x000fe20000010021 */
[-C--:B------:R-:W-:Y:S01]  /*8de0*/  FMUL.FTZ R13, R32, R54.reuse ;  /* 0x00000036200d7220 */ /* 0x080fe20000410000 */
[C---:B------:R-:W-:Y:S01]  /*8df0*/  IMAD.U32 R32, R55.reuse, 0x10000, RZ ;  /* 0x0001000037207824 */ /* 0x040fe200078e00ff */
[----:B------:R-:W-:Y:S01]  /*8e00*/  LOP3.LUT R34, R34, 0xffff0000, RZ, 0xc0, !PT ;  /* 0xffff000022227812 */ /* 0x000fe200078ec0ff */
[----:B------:R-:W-:Y:S01]  /*8e10*/  FFMA.FTZ R54, R12, R54, -R15 ;  /* 0x000000360c367223 */ /* 0x000fe2000001080f */
[----:B------:R-:W-:Y:S01]  /*8e20*/  LOP3.LUT R55, R55, 0xffff0000, RZ, 0xc0, !PT ;  /* 0xffff000037377812 */ /* 0x000fe200078ec0ff */
[C---:B------:R-:W-:Y:S01]  /*8e30*/  IMAD.U32 R15, R42.reuse, 0x10000, RZ ;  /* 0x000100002a0f7824 */ /* 0x040fe200078e00ff */
[----:B------:R-:W-:Y:S01]  /*8e40*/  LOP3.LUT R35, R42, 0xffff0000, RZ, 0xc0, !PT ;  /* 0xffff00002a237812 */ /* 0x000fe200078ec0ff */
[----:B------:R-:W-:Y:S01]  /*8e50*/  FFMA.FTZ R12, R12, R43, R13 ;  /* 0x0000002b0c0c7223 */ /* 0x000fe2000001000d */
[----:B------:R-:W-:Y:S01]  /*8e60*/  LOP3.LUT R14, R14, 0xffff0000, RZ, 0xc0, !PT ;  /* 0xffff00000e0e7812 */ /* 0x000fe200078ec0ff */
[-C--:B------:R-:W-:Y:S01]  /*8e70*/  FMUL.FTZ R42, R52, R32.reuse ;  /* 0x00000020342a7220 */ /* 0x080fe20000410000 */
[----:B------:R-:W-:Y:S01]  /*8e80*/  FMUL.FTZ R13, R34, R55 ;  /* 0x00000037220d7220 */ /* 0x000fe20000410000 */
[----:B------:R-:W-:Y:S01]  /*8e90*/  FMUL.FTZ R43, R52, R15 ;  /* 0x0000000f342b7220 */ /* 0x000fe20000410000 */
[----:B------:R-:W-:Y:S01]  /*8ea0*/  FMUL.FTZ R34, R34, R35 ;  /* 0x0000002322227220 */ /* 0x000fe20000410000 */
[C---:B------:R-:W-:Y:S01]  /*8eb0*/  FFMA.FTZ R15, R49.reuse, R15, -R42 ;  /* 0x0000000f310f7223 */ /* 0x040fe2000001082a */
        /* <DEDUP_REMOVED lines=8> */
[----:B------:R-:W-:Y:S01]  /*8f40*/  IMAD.MOV.U32 R12, RZ, RZ, R54 ;  /* 0x000000ffff0c7224 */ /* 0x000fe200078e0036 */
[----:B------:R-:W-:Y:S02]  /*8f50*/  F2FP.BF16.F32.PACK_AB R14, R42, R15 ;  /* 0x0000000f2a0e723e */ /* 0x000fe400000010ff */
[----:B------:R-:W-:Y:S01]  /*8f60*/  F2FP.BF16.F32.PACK_AB R34, R55, R32 ;  /* 0x000000203722723e */ /* 0x000fe200000010ff */
[----:B------:R-:W-:Y:S01]  /*8f70*/  IMAD.MOV.U32 R32, RZ, RZ, R46 ;  /* 0x000000ffff207224 */ /* 0x000fe200078e002e */
[----:B------:R-:W-:-:S02]  /*8f80*/  F2FP.BF16.F32.PACK_AB R13, R65, R44 ;  /* 0x0000002c410d723e */ /* 0x000fc400000010ff */
[----:B------:R-:W-:Y:S02]  /*8f90*/  F2FP.BF16.F32.PACK_AB R35, R78, R51 ;  /* 0x000000334e23723e */ /* 0x000fe400000010ff */
[----:B------:R-:W-:-:S07]  /*8fa0*/  MOV R15, R50 ;  /* 0x00000032000f7202 */ /* 0x000fce0000000f00 */
.L_x_540:
[----:B------:R-:W-:Y:S05]  /*8fb0*/  BSYNC B2 ;  /* 0x0000000000027941 */ /* 0x000fea0003800000 */
.L_x_539:
[----:B--2---:R2:W-:Y:S04]  /*8fc0*/  ST.E.128 desc[UR60][R38.64], R12 ;  /* 0x0000000c26007985 */ /* 0x0045e8000c101d3c */
[----:B---3--:R2:W-:Y:S02]  /*8fd0*/  @!P4 ST.E.128 desc[UR60][R40.64], R32 ;  /* 0x000000202800c985 */ /* 0x0085e4000c101d3c */
.L_x_538:
[----:B------:R-:W-:Y:S05]  /*8fe0*/  BSYNC B1 ;  /* 0x0000000000017941 */ /* 0x000fea0003800000 */
.L_x_537:
[----:B------:R-:W-:Y:S01]  /*8ff0*/  ISETP.NE.AND P4, PT, R27, RZ, PT ;  /* 0x000000ff1b00720c */ /* 0x000fe20003f85270 */
[----:B------:R-:W-:-:S12]  /*9000*/  BSSY B1, `(.L_x_541) ;  /* 0x000007c000017945 */ /* 0x000fd80003800000 */
[----:B------:R-:W-:Y:S05]  /*9010*/  @!P4 BRA `(.L_x_542) ;  /* 0x0000000400e8c947 */ /* 0x000fea0003800000 */
[----:B0--3--:R-:W-:Y:S01]  /*9020*/  SEL R11, R129, R139, !P2 ;  /* 0x0000008b810b7207 */ /* 0x009fe20005000000 */
[----:B------:R-:W-:Y:S01]  /*9030*/  BSSY B2, `(.L_x_543) ;  /* 0x0000076000027945 */ /* 0x000fe20003800000 */
[C---:B--2---:R-:W-:Y:S02]  /*9040*/  LEA R38, P5, R8.reuse, R119, 0x1 ;  /* 0x0000007708267211 */ /* 0x044fe400078a08ff */
        /* <DEDUP_REMOVED lines=8> */
[----:B------:R-:W-:Y:S02]  /*90d0*/  LOP3.LUT R12, R167, 0x38, R40, 0xf8, !PT ;  /* 0x00000038a70c7812 */ /* 0x000fe400078ef828 */
[----:B------:R-:W-:Y:S02]  /*90e0*/  SHF.R.S32.HI R14, RZ, 0x3, R11 ;  /* 0x00000003ff0e7819 */ /* 0x000fe4000001140b */
[----:B------:R-:W-:Y:S02]  /*90f0*/  LOP3.LUT R12, R12, R223, RZ, 0x3c, !PT ;  /* 0x000000df0c0c7212 */ /* 0x000fe400078e3cff */
[----:B------:R-:W-:Y:S01]  /*9100*/  ISETP.GE.AND P4, PT, R40, R135, PT ;  /* 0x000000872800720c */ /* 0x000fe20003f86270 */
[----:B------:R-:W-:-:S04]  /*9110*/  IMAD R11, R14, 0x1800, R179 ;  /* 0x000018000e0b7824 */ /* 0x000fc800078e02b3 */
        /* <DEDUP_REMOVED lines=19> */
[----:B------:R-:W-:-:S02]  /*9250*/  PRMT R61, R154, 0x5432, R61 ;  /* 0x000054329a3d7816 */ /* 0x000fc4000000003d */
[----:B------:R-:W-:Y:S01]  /*9260*/  SHF.R.U64 R44, R74, 0x10, R75 ;  /* 0x000000104a2c7819 */ /* 0x000fe2000000124b */
[----:B------:R-:W-:Y:S01]  /*9270*/  IMAD.U32 R54, R73, 0x10000, RZ ;  /* 0x0001000049367824 */ /* 0x000fe200078e00ff */
[----:B------:R-:W-:Y:S01]  /*9280*/  SHF.R.U64 R42, R62, 0x10, R63 ;  /* 0x000000103e2a7819 */ /* 0x000fe2000000123f */
[----:B------:R-:W-:Y:S01]  /*9290*/  IMAD.U32 R60, R61, 0x10000, RZ ;  /* 0x000100003d3c7824 */ /* 0x000fe200078e00ff */
[----:B------:R-:W-:Y:S01]  /*92a0*/  SHF.R.U32.HI R74, RZ, 0x10, R75 ;  /* 0x00000010ff4a7819 */ /* 0x000fe2000001164b */
[C---:B------:R-:W-:Y:S01]  /*92b0*/  FMUL.FTZ R64, R47.reuse, R54 ;  /* 0x000000362f407220 */ /* 0x040fe20000410000 */
[----:B------:R-:W-:Y:S01]  /*92c0*/  SHF.R.U32.HI R62, RZ, 0x10, R63 ;  /* 0x00000010ff3e7819 */ /* 0x000fe2000001163f */
[----:B------:R-:W-:Y:S01]  /*92d0*/  FMUL.FTZ R66, R47, R60 ;  /* 0x0000003c2f427220 */ /* 0x000fe20000410000 */
[----:B------:R-:W-:Y:S02]  /*92e0*/  LOP3.LUT R48, R33, 0xffff0000, RZ, 0xc0, !PT ;  /* 0xffff000021307812 */ /* 0x000fe400078ec0ff */
[----:B------:R-:W-:-:S02]  /*92f0*/  LOP3.LUT R73, R73, 0xffff0000, RZ, 0xc0, !PT ;  /* 0xffff000049497812 */ /* 0x000fc400078ec0ff */
[----:B------:R-:W-:Y:S02]  /*9300*/  PRMT R74, R155, 0x5432, R74 ;  /* 0x000054329b4a7816 */ /* 0x000fe4000000004a */
[----:B------:R-:W-:Y:S01]  /*9310*/  PRMT R62, R153, 0x5432, R62 ;  /* 0x00005432993e7816 */ /* 0x000fe2000000003e */
[----:B------:R-:W-:Y:S01]  /*9320*/  FMUL.FTZ R55, R48, R73 ;  /* 0x0000004930377220 */ /* 0x000fe20000410000 */
[----:B------:R-:W-:Y:S01]  /*9330*/  LOP3.LUT R61, R61, 0xffff0000, RZ, 0xc0, !PT ;  /* 0xffff00003d3d7812 */ /* 0x000fe200078ec0ff */
[----:B------:R-:W-:Y:S01]  /*9340*/  IMAD.U32 R53, R74, 0x10000, RZ ;  /* 0x000100004a357824 */ /* 0x000fe200078e00ff */
[----:B------:R-:W-:Y:S01]  /*9350*/  LOP3.LUT R46, R13, 0xffff0000, RZ, 0xc0, !PT ;  /* 0xffff00000d2e7812 */ /* 0x000fe200078ec0ff */
[----:B------:R-:W-:Y:S01]  /*9360*/  IMAD.U32 R13, R12, 0x10000, RZ ;  /* 0x000100000c0d7824 */ /* 0x000fe200078e00ff */
[----:B------:R-:W-:Y:S01]  /*9370*/  PRMT R156, R156, 0x5410, R43 ;  /* 0x000054109c9c7816 */ /* 0x000fe2000000002b */
[C---:B------:R-:W-:Y:S01]  /*9380*/  FFMA.FTZ R43, R45.reuse, R60, -R64 ;  /* 0x0000003c2d2b7223 */ /* 0x040fe20000010840 */
[----:B------:R-:W-:Y:S01]  /*9390*/  SHF.L.U32 R47, R62, 0x10, RZ ;  /* 0x000000103e2f7819 */ /* 0x000fe200000006ff */
[----:B------:R-:W-:Y:S01]  /*93a0*/  FFMA.FTZ R45, R45, R54, R66 ;  /* 0x000000362d2d7223 */ /* 0x000fe20000010042 */
[-C--:B------:R-:W-:Y:S01]  /*93b0*/  FMUL.FTZ R63, R48, R61.reuse ;  /* 0x0000003d303f7220 */ /* 0x080fe20000410000 */
[----:B------:R-:W-:Y:S01]  /*93c0*/  LOP3.LUT R35, R35, 0xffff0000, RZ, 0xc0, !PT ;  /* 0xffff000023237812 */ /* 0x000fe200078ec0ff */
[----:B------:R-:W-:Y:S01]  /*93d0*/  FFMA.FTZ R48, R46, R61, -R55 ;  /* 0x0000003d2e307223 */ /* 0x000fe20000010837 */
[----:B------:R-:W-:Y:S01]  /*93e0*/  LOP3.LUT R54, R74, 0xffff0000, RZ, 0xc0, !PT ;  /* 0xffff00004a367812 */ /* 0x000fe200078ec0ff */
[----:B------:R-:W-:Y:S01]  /*93f0*/  FMUL.FTZ R55, R52, R53 ;  /* 0x0000003534377220 */ /* 0x000fe20000410000 */
[----:B------:R-:W-:Y:S01]  /*9400*/  PRMT R11, R154, 0x5410, R11 ;  /* 0x000054109a0b7816 */ /* 0x000fe2000000000b */
[-C--:B------:R-:W-:Y:S01]  /*9410*/  FMUL.FTZ R60, R52, R47.reuse ;  /* 0x0000002f343c7220 */ /* 0x080fe20000410000 */
[----:B------:R-:W-:Y:S01]  /*9420*/  LOP3.LUT R52, R62, 0xffff0000, RZ, 0xc0, !PT ;  /* 0xffff00003e347812 */ /* 0x000fe200078ec0ff */
[----:B------:R-:W-:Y:S01]  /*9430*/  FFMA.FTZ R47, R50, R47, -R55 ;  /* 0x0000002f322f7223 */ /* 0x000fe20000010837 */
[----:B------:R-:W-:Y:S01]  /*9440*/  LOP3.LUT R15, R15, 0xffff0000, RZ, 0xc0, !PT ;  /* 0xffff00000f0f7812 */ /* 0x000fe200078ec0ff */
[----:B------:R-:W-:Y:S01]  /*9450*/  FMUL.FTZ R64, R35, R54 ;  /* 0x0000003623407220 */ /* 0x000fe20000410000 */
[----:B------:R-:W-:Y:S01]  /*9460*/  SHF.L.U32 R33, R32, 0x10, RZ ;  /* 0x0000001020217819 */ /* 0x000fe200000006ff */
[----:B------:R-:W-:Y:S01]  /*9470*/  FFMA.FTZ R50, R50, R53, R60 ;  /* 0x0000003532327223 */ /* 0x000fe2000001003c */
[----:B------:R-:W-:-:S02]  /*9480*/  IMAD.U32 R62, R156, 0x10000, RZ ;  /* 0x000100009c3e7824 */ /* 0x000fc400078e00ff */
[-C--:B------:R-:W-:Y:S01]  /*9490*/  FMUL.FTZ R66, R35, R52.reuse ;  /* 0x0000003423427220 */ /* 0x080fe20000410000 */
[----:B------:R-:W-:Y:S02]  /*94a0*/  IMAD.U32 R60, R11, 0x10000, RZ ;  /* 0x000100000b3c7824 */ /* 0x000fe400078e00ff */
[----:B------:R-:W-:Y:S01]  /*94b0*/  FFMA.FTZ R52, R15, R52, -R64 ;  /* 0x000000340f347223 */ /* 0x000fe20000010840 */
[C---:B------:R-:W-:Y:S01]  /*94c0*/  FMUL.FTZ R64, R33.reuse, R62 ;  /* 0x0000003e21407220 */ /* 0x040fe20000410000 */
[----:B------:R-:W-:Y:S01]  /*94d0*/  LOP3.LUT R32, R32, 0xffff0000, RZ, 0xc0, !PT ;  /* 0xffff000020207812 */ /* 0x000fe200078ec0ff */
[----:B------:R-:W-:Y:S01]  /*94e0*/  FMUL.FTZ R33, R33, R60 ;  /* 0x0000003c21217220 */ /* 0x000fe20000410000 */
[----:B------:R-:W-:Y:S01]  /*94f0*/  PRMT R44, R155, 0x5410, R44 ;  /* 0x000054109b2c7816 */ /* 0x000fe2000000002c */
[----:B------:R-:W-:Y:S01]  /*9500*/  FFMA.FTZ R15, R15, R54, R66 ;  /* 0x000000360f0f7223 */ /* 0x000fe20000010042 */
[----:B------:R-:W-:Y:S01]  /*9510*/  LOP3.LUT R53, R156, 0xffff0000, RZ, 0xc0, !PT ;  /* 0xffff00009c357812 */ /* 0x000fe200078ec0ff */
[----:B------:R-:W-:Y:S01]  /*9520*/  FFMA.FTZ R46, R46, R73, R63 ;  /* 0x000000492e2e7223 */ /* 0x000fe2000001003f */
[----:B------:R-:W-:Y:S01]  /*9530*/  LOP3.LUT R35, R11, 0xffff0000, RZ, 0xc0, !PT ;  /* 0xffff00000b237812 */ /* 0x000fe200078ec0ff */
[----:B------:R-:W-:Y:S01]  /*9540*/  FFMA.FTZ R11, R13, R60, -R64 ;  /* 0x0000003c0d0b7223 */ /* 0x000fe20000010840 */
[----:B------:R-:W-:Y:S01]  /*9550*/  PRMT R42, R153, 0x5410, R42 ;  /* 0x00005410992a7816 */ /* 0x000fe2000000002a */
[----:B------:R-:W-:Y:S01]  /*9560*/  FFMA.FTZ R13, R13, R62, R33 ;  /* 0x0000003e0d0d7223 */ /* 0x000fe20000010021 */
[----:B------:R-:W-:Y:S01]  /*9570*/  LOP3.LUT R51, R14, 0xffff0000, RZ, 0xc0, !PT ;  /* 0xffff00000e337812 */ /* 0x000fe200078ec0ff */
[----:B------:R-:W-:-:S02]  /*9580*/  IMAD.U32 R14, R34, 0x10000, RZ ;  /* 0x00010000220e7824 */ /* 0x000fc400078e00ff */
[C---:B------:R-:W-:Y:S01]  /*9590*/  FMUL.FTZ R55, R32.reuse, R53 ;  /* 0x0000003520377220 */ /* 0x040fe20000410000 */
[----:B------:R-:W-:Y:S01]  /*95a0*/  FMUL.FTZ R61, R32, R35 ;  /* 0x00000023203d7220 */ /* 0x000fe20000410000 */
[----:B------:R-:W-:Y:S01]  /*95b0*/  IMAD.U32 R33, R44, 0x10000, RZ ;  /* 0x000100002c217824 */ /* 0x000fe200078e00ff */
[----:B------:R-:W-:Y:S01]  /*95c0*/  LOP3.LUT R34, R34, 0xffff0000, RZ, 0xc0, !PT ;  /* 0xffff000022227812 */ /* 0x000fe200078ec0ff */
[----:B------:R-:W-:Y:S01]  /*95d0*/  IMAD.U32 R32, R42, 0x10000, RZ ;  /* 0x000100002a207824 */ /* 0x000fe200078e00ff */
[----:B------:R-:W-:Y:S01]  /*95e0*/  LOP3.LUT R44, R44, 0xffff0000, RZ, 0xc0, !PT ;  /* 0xffff00002c2c7812 */ /* 0x000fe200078ec0ff */
[----:B------:R-:W-:Y:S01]  /*95f0*/  FMUL.FTZ R60, R14, R33 ;  /* 0x000000210e3c7220 */ /* 0x000fe20000410000 */
[----:B------:R-:W-:Y:S01]  /*9600*/  LOP3.LUT R12, R12, 0xffff0000, RZ, 0xc0, !PT ;  /* 0xffff00000c0c7812 */ /* 0x000fe200078ec0ff */
[----:B------:R-:W-:Y:S01]  /*9610*/  FMUL.FTZ R14, R14, R32 ;  /* 0x000000200e0e7220 */ /* 0x000fe20000410000 */
[----:B------:R-:W-:Y:S01]  /*9620*/  LOP3.LUT R42, R42, 0xffff0000, RZ, 0xc0, !PT ;  /* 0xffff00002a2a7812 */ /* 0x000fe200078ec0ff */
[----:B------:R-:W-:Y:S01]  /*9630*/  FMUL.FTZ R62, R34, R44 ;  /* 0x0000002c223e7220 */ /* 0x000fe20000410000 */
[C---:B------:R-:W-:Y:S01]  /*9640*/  FFMA.FTZ R60, R49.reuse, R32, -R60 ;  /* 0x00000020313c7223 */ /* 0x040fe2000001083c */
[----:B------:R-:W-:Y:S01]  /*9650*/  FFMA.FTZ R54, R12, R35, -R55 ;  /* 0x000000230c367223 */ /* 0x000fe20000010837 */
[----:B------:R-:W-:Y:S01]  /*9660*/  FFMA.FTZ R14, R49, R33, R14 ;  /* 0x00000021310e7223 */ /* 0x000fe2000001000e */
[-C--:B------:R-:W-:Y:S01]  /*9670*/  FMUL.FTZ R35, R34, R42.reuse ;  /* 0x0000002a22237220 */ /* 0x080fe20000410000 */
[C---:B------:R-:W-:Y:S01]  /*9680*/  FFMA.FTZ R33, R51.reuse, R42, -R62 ;  /* 0x0000002a33217223 */ /* 0x040fe2000001083e */
[----:B------:R-:W-:Y:S01]  /*9690*/  FFMA.FTZ R12, R12, R53, R61 ;  /* 0x000000350c0c7223 */ /* 0x000fe2000001003d */
[----:B------:R-:W-:Y:S01]  /*96a0*/  F2FP.BF16.F32.PACK_AB R43, R48, R43 ;  /* 0x0000002b302b723e */ /* 0x000fe200000010ff */
[----:B------:R-:W-:Y:S01]  /*96b0*/  FFMA.FTZ R35, R51, R44, R35 ;  /* 0x0000002c33237223 */ /* 0x000fe20000010023 */
[----:B------:R-:W-:-:S02]  /*96c0*/  F2FP.BF16.F32.PACK_AB R47, R52, R47 ;  /* 0x0000002f342f723e */ /* 0x000fc400000010ff */
[----:B------:R-:W-:Y:S02]  /*96d0*/  F2FP.BF16.F32.PACK_AB R45, R46, R45 ;  /* 0x0000002d2e2d723e */ /* 0x000fe400000010ff */
[----:B------:R-:W-:Y:S01]  /*96e0*/  F2FP.BF16.F32.PACK_AB R50, R15, R50 ;  /* 0x000000320f32723e */ /* 0x000fe200000010ff */
[----:B------:R-:W-:Y:S01]  /*96f0*/  IMAD.MOV.U32 R15, RZ, RZ, R47 ;  /* 0x000000ffff0f7224 */ /* 0x000fe200078e002f */
[----:B------:R-:W-:Y:S02]  /*9700*/  F2FP.BF16.F32.PACK_AB R42, R54, R11 ;  /* 0x0000000b362a723e */ /* 0x000fe400000010ff */
[----:B------:R-:W-:Y:S01]  /*9710*/  F2FP.BF16.F32.PACK_AB R46, R33, R60 ;  /* 0x0000003c212e723e */ /* 0x000fe200000010ff */
[----:B------:R-:W-:Y:S01]  /*9720*/  IMAD.MOV.U32 R33, RZ, RZ, R45 ;  /* 0x000000ffff217224 */ /* 0x000fe200078e002d */
[----:B------:R-:W-:Y:S01]  /*9730*/  F2FP.BF16.F32.PACK_AB R32, R12, R13 ;  /* 0x0000000d0c20723e */ /* 0x000fe200000010ff */
[----:B------:R-:W-:Y:S01]  /*9740*/  IMAD.MOV.U32 R12, RZ, RZ, R42 ;  /* 0x000000ffff0c7224 */ /* 0x000fe200078e002a */
[----:B------:R-:W-:Y:S01]  /*9750*/  F2FP.BF16.F32.PACK_AB R34, R35, R14 ;  /* 0x0000000e2322723e */ /* 0x000fe200000010ff */
[----:B------:R-:W-:Y:S01]  /*9760*/  IMAD.MOV.U32 R13, RZ, RZ, R43 ;  /* 0x000000ffff0d7224 */ /* 0x000fe200078e002b */
[----:B------:R-:W-:Y:S01]  /*9770*/  MOV R14, R46 ;  /* 0x0000002e000e7202 */ /* 0x000fe20000000f00 */
[----:B------:R-:W-:-:S07]  /*9780*/  IMAD.MOV.U32 R35, RZ, RZ, R50 ;  /* 0x000000ffff237224 */ /* 0x000fce00078e0032 */
.L_x_544:
[----:B------:R-:W-:Y:S05]  /*9790*/  BSYNC B2 ;  /* 0x0000000000027941 */ /* 0x000fea0003800000 */
.L_x_543:
[----:B--2---:R2:W-:Y:S04]  /*97a0*/  ST.E.128 desc[UR60][R38.64], R12 ;  /* 0x0000000c26007985 */ /* 0x0045e8000c101d3c */
[----:B---3--:R2:W-:Y:S02]  /*97b0*/  @!P4 ST.E.128 desc[UR60][R40.64], R32 ;  /* 0x000000202800c985 */ /* 0x0085e4000c101d3c */
.L_x_542:
[----:B------:R-:W-:Y:S05]  /*97c0*/  BSYNC B1 ;  /* 0x0000000000017941 */ /* 0x000fea0003800000 */
.L_x_541:
[----:B------:R-:W-:-:S13]  /*97d0*/  ISETP.NE.AND P4, PT, R28, RZ, PT ;  /* 0x000000ff1c00720c */ /* 0x000fda0003f85270 */
[----:B------:R-:W-:Y:S05]  /*97e0*/  @!P4 BRA `(.L_x_493) ;  /* 0x0000000c00c4c947 */ /* 0x000fea0003800000 */
[----:B------:R-:W-:Y:S01]  /*97f0*/  SEL R139, R129, R139, !P1 ;  /* 0x0000008b818b7207 */ /* 0x000fe20004800000 */
[----:B------:R-:W-:Y:S01]  /*9800*/  BSSY B1, `(.L_x_545) ;  /* 0x0000072000017945 */ /* 0x000fe20003800000 */
[----:B------:R-:W-:Y:S02]  /*9810*/  ISETP.GE.AND P5, PT, R3, R128, PT ;  /* 0x000000800300720c */ /* 0x000fe40003fa6270 */
[----:B--234-:R-:W-:Y:S02]  /*9820*/  SHF.R.S32.HI R12, RZ, 0x1f, R139 ;  /* 0x0000001fff0c7819 */ /* 0x01cfe4000001148b */
[C---:B------:R-:W-:Y:S02]  /*9830*/  LEA R38, P4, R9.reuse, R119, 0x1 ;  /* 0x0000007709267211 */ /* 0x040fe400078808ff */
[----:B------:R-:W-:Y:S02]  /*9840*/  LEA.HI R139, R12, R139, RZ, 0x4 ;  /* 0x0000008b0c8b7211 */ /* 0x000fe400078f20ff */
[----:B------:R-:W-:-:S02]  /*9850*/  LEA.HI.X R39, R9, R118, R114, 0x1, P4 ;  /* 0x0000007609277211 */ /* 0x000fc400020f0c72 */
[----:B------:R-:W-:-:S04]  /*9860*/  LEA.HI.SX32 R139, R139, R120, 0x1c ;  /* 0x000000788b8b7211 */ /* 0x000fc800078fe2ff */
[----:B------:R-:W-:Y:S01]  /*9870*/  SHF.R.S32.HI R12, RZ, 0x1f, R139 ;  /* 0x0000001fff0c7819 */ /* 0x000fe2000001148b */
[----:B------:R-:W-:-:S03]  /*9880*/  IMAD.SHL.U32 R40, R139, 0x8, RZ ;  /* 0x000000088b287824 */ /* 0x000fc600078e00ff */
[----:B------:R-:W-:-:S04]  /*9890*/  LEA.HI R12, R12, R139, RZ, 0x3 ;  /* 0x0000008b0c0c7211 */ /* 0x000fc800078f18ff */
[----:B------:R-:W-:Y:S02]  /*98a0*/  SHF.R.S32.HI R14, RZ, 0x3, R12 ;  /* 0x00000003ff0e7819 */ /* 0x000fe4000001140c */
[----:B------:R-:W-:-:S03]  /*98b0*/  LOP3.LUT R12, R167, 0x38, R40, 0xf8, !PT ;  /* 0x00000038a70c7812 */ /* 0x000fc600078ef828 */
[----:B0-----:R-:W-:Y:S01]  /*98c0*/  IMAD R11, R14, 0x1800, R179 ;  /* 0x000018000e0b7824 */ /* 0x001fe200078e02b3 */
[----:B------:R-:W-:-:S05]  /*98d0*/  LOP3.LUT R12, R12, R223, RZ, 0x3c, !PT ;  /* 0x000000df0c0c7212 */ /* 0x000fca00078e3cff */
[----:B------:R-:W-:Y:S02]  /*98e0*/  IMAD.IADD R13, R11, 0x1, R12 ;  /* 0x000000010b0d7824 */ /* 0x000fe400078e020c */
[C---:B------:R-:W-:Y:S02]  /*98f0*/  IMAD R11, R18.reuse, 0x4800, R138 ;  /* 0x00004800120b7824 */ /* 0x040fe400078e028a */
[----:B------:R-:W-:Y:S02]  /*9900*/  IMAD R13, R18, 0x4800, R13 ;  /* 0x00004800120d7824 */ /* 0x000fe400078e020d */
[--C-:B------:R-:W-:Y:S02]  /*9910*/  IMAD R11, R11, 0x2, R2.reuse ;  /* 0x000000020b0b7824 */ /* 0x100fe400078e0202 */
[----:B------:R-:W-:-:S03]  /*9920*/  IMAD R32, R13, 0x2, R2 ;  /* 0x000000020d207824 */ /* 0x000fc600078e0202 */
[----:B------:R0:W2:Y:S04]  /*9930*/  LDS.128 R12, [R11+0x18400] ;  /* 0x018400000b0c7984 */ /* 0x0000a80000000c00 */
[----:B------:R-:W3:Y:S01]  /*9940*/  LDS.128 R32, [R32+0x18400] ;  /* 0x0184000020207984 */ /* 0x000ee20000000c00 */
[----:B------:R-:W-:Y:S05]  /*9950*/  @P5 BRA `(.L_x_546) ;  /* 0x0000000400705947 */ /* 0x000fea0003800000 */
[----:B------:R-:W-:Y:S01]  /*9960*/  SHF.R.U64 R55, R68, 0x10, R69 ;  /* 0x0000001044377819 */ /* 0x000fe20000001245 */
[----:B---3--:R-:W-:Y:S01]  /*9970*/  IMAD.U32 R52, R35, 0x10000, RZ ;  /* 0x0001000023347824 */ /* 0x008fe200078e00ff */
[----:B------:R-:W-:Y:S01]  /*9980*/  SHF.R.U64 R53, R56, 0x10, R57 ;  /* 0x0000001038357819 */ /* 0x000fe20000001239 */
[----:B--2---:R-:W-:Y:S01]  /*9990*/  IMAD.U32 R48, R15, 0x10000, RZ ;  /* 0x000100000f307824 */ /* 0x004fe200078e00ff */
[----:B------:R-:W-:Y:S01]  /*99a0*/  SHF.R.U32.HI R69, RZ, 0x10, R69 ;  /* 0x00000010ff457819 */ /* 0x000fe20000011645 */
[----:B------:R-:W-:Y:S01]  /*99b0*/  IMAD.U32 R50, R33, 0x10000, RZ ;  /* 0x0001000021327824 */ /* 0x000fe200078e00ff */
[----:B------:R-:W-:Y:S01]  /*99c0*/  SHF.R.U32.HI R57, RZ, 0x10, R57 ;  /* 0x00000010ff397819 */ /* 0x000fe20000011639 */
[----:B------:R-:W-:Y:S01]  /*99d0*/  IMAD.U32 R49, R13, 0x10000, RZ ;  /* 0x000100000d317824 */ /* 0x000fe200078e00ff */
[----:B------:R-:W-:Y:S01]  /*99e0*/  LOP3.LUT R45, R35, 0xffff0000, RZ, 0xc0, !PT ;  /* 0xffff0000232d7812 */ /* 0x000fe200078ec0ff */
[----:B------:R-:W-:Y:S01]  /*99f0*/  IMAD.U32 R42, R32, 0x10000, RZ ;  /* 0x00010000202a7824 */ /* 0x000fe200078e00ff */
[----:B------:R-:W-:Y:S01]  /*9a00*/  PRMT R46, R150, 0x5410, R53 ;  /* 0x00005410962e7816 */ /* 0x000fe20000000035 */
[----:B0-----:R-:W-:Y:S01]  /*9a10*/  IMAD.U32 R11, R14, 0x10000, RZ ;  /* 0x000100000e0b7824 */ /* 0x001fe200078e00ff */
[----:B------:R-:W-:-:S02]  /*9a20*/  PRMT R35, R152, 0x5432, R69 ;  /* 0x0000543298237816 */ /* 0x000fc40000000045 */
[----:B------:R-:W-:Y:S02]  /*9a30*/  PRMT R150, R150, 0x5432, R57 ;  /* 0x0000543296967816 */ /* 0x000fe40000000039 */
[----:B------:R-:W-:Y:S01]  /*9a40*/  LOP3.LUT R43, R15, 0xffff0000, RZ, 0xc0, !PT ;  /* 0xffff00000f2b7812 */ /* 0x000fe200078ec0ff */
[----:B------:R-:W-:Y:S01]  /*9a50*/  IMAD.U32 R53, R35, 0x10000, RZ ;  /* 0x0001000023357824 */ /* 0x000fe200078e00ff */
[----:B------:R-:W-:Y:S02]  /*9a60*/  SHF.R.U64 R54, R58, 0x10, R59 ;  /* 0x000000103a367819 */ /* 0x000fe4000000123b */
[----:B------:R-:W-:Y:S01]  /*9a70*/  SHF.R.U64 R44, R70, 0x10, R71 ;  /* 0x00000010462c7819 */ /* 0x000fe20000001247 */
[----:B------:R-:W-:Y:S01]  /*9a80*/  FMUL.FTZ R56, R50, R53 ;  /* 0x0000003532387220 */ /* 0x000fe20000410000 */
[----:B------:R-:W-:Y:S02]  /*9a90*/  SHF.L.U32 R15, R150, 0x10, RZ ;  /* 0x00000010960f7819 */ /* 0x000fe400000006ff */
[----:B------:R-:W-:-:S02]  /*9aa0*/  SHF.R.U32.HI R58, RZ, 0x10, R59 ;  /* 0x00000010ff3a7819 */ /* 0x000fc4000001163b */
[----:B------:R-:W-:Y:S01]  /*9ab0*/  SHF.R.U32.HI R70, RZ, 0x10, R71 ;  /* 0x00000010ff467819 */ /* 0x000fe20000011647 */
[-C--:B------:R-:W-:Y:S01]  /*9ac0*/  FMUL.FTZ R50, R50, R15.reuse ;  /* 0x0000000f32327220 */ /* 0x080fe20000410000 */
[----:B------:R-:W-:Y:S01]  /*9ad0*/  LOP3.LUT R51, R33, 0xffff0000, RZ, 0xc0, !PT ;  /* 0xffff000021337812 */ /* 0x000fe200078ec0ff */
[----:B------:R-:W-:Y:S01]  /*9ae0*/  FFMA.FTZ R15, R49, R15, -R56 ;  /* 0x0000000f310f7223 */ /* 0x000fe20000010838 */
[----:B------:R-:W-:Y:S02]  /*9af0*/  PRMT R33, R149, 0x5410, R54 ;  /* 0x0000541095217816 */ /* 0x000fe40000000036 */
[----:B------:R-:W-:Y:S02]  /*9b00*/  PRMT R44, R151, 0x5410, R44 ;  /* 0x00005410972c7816 */ /* 0x000fe4000000002c */
[----:B------:R-:W-:Y:S02]  /*9b10*/  PRMT R149, R149, 0x5432, R58 ;  /* 0x0000543295957816 */ /* 0x000fe4000000003a */
[----:B------:R-:W-:-:S02]  /*9b20*/  PRMT R151, R151, 0x5432, R70 ;  /* 0x0000543297977816 */ /* 0x000fc40000000046 */
[----:B------:R-:W-:Y:S01]  /*9b30*/  LOP3.LUT R54, R35, 0xffff0000, RZ, 0xc0, !PT ;  /* 0xffff000023367812 */ /* 0x000fe200078ec0ff */
[----:B------:R-:W-:Y:S01]  /*9b40*/  FFMA.FTZ R35, R49, R53, R50 ;  /* 0x0000003531237223 */ /* 0x000fe20000010032 */
[----:B------:R-:W-:Y:S01]  /*9b50*/  LOP3.LUT R150, R150, 0xffff0000, RZ, 0xc0, !PT ;  /* 0xffff000096967812 */ /* 0x000fe200078ec0ff */
[----:B------:R-:W-:Y:S01]  /*9b60*/  IMAD.U32 R49, R149, 0x10000, RZ ;  /* 0x0001000095317824 */ /* 0x000fe200078e00ff */
[----:B------:R-:W-:Y:S01]  /*9b70*/  PRMT R152, R152, 0x5410, R55 ;  /* 0x0000541098987816 */ /* 0x000fe20000000037 */
[----:B------:R-:W-:Y:S01]  /*9b80*/  IMAD.U32 R55, R151, 0x10000, RZ ;  /* 0x0001000097377824 */ /* 0x000fe200078e00ff */
[----:B------:R-:W-:Y:S01]  /*9b90*/  LOP3.LUT R47, R13, 0xffff0000, RZ, 0xc0, !PT ;  /* 0xffff00000d2f7812 */ /* 0x000fe200078ec0ff */
[C---:B------:R-:W-:Y:S01]  /*9ba0*/  FMUL.FTZ R56, R51.reuse, R54 ;  /* 0x0000003633387220 */ /* 0x040fe20000410000 */
[-C--:B------:R-:W-:Y:S01]  /*9bb0*/  FMUL.FTZ R50, R51, R150.reuse ;  /* 0x0000009633327220 */ /* 0x080fe20000410000 */
[C---:B------:R-:W-:Y:S01]  /*9bc0*/  FMUL.FTZ R51, R52.reuse, R55 ;  /* 0x0000003734337220 */ /* 0x040fe20000410000 */
[-C--:B------:R-:W-:Y:S01]  /*9bd0*/  FMUL.FTZ R58, R52, R49.reuse ;  /* 0x00000031343a7220 */ /* 0x080fe20000410000 */
[C---:B------:R-:W-:Y:S01]  /*9be0*/  FFMA.FTZ R150, R47.reuse, R150, -R56 ;  /* 0x000000962f967223 */ /* 0x040fe20000010838 */
[----:B------:R-:W-:Y:S01]  /*9bf0*/  FFMA.FTZ R54, R47, R54, R50 ;  /* 0x000000362f367223 */ /* 0x000fe20000010032 */
[----:B------:R-:W-:Y:S01]  /*9c00*/  LOP3.LUT R56, R151, 0xffff0000, RZ, 0xc0, !PT ;  /* 0xffff000097387812 */ /* 0x000fe200078ec0ff */
[C---:B------:R-:W-:Y:S01]  /*9c10*/  FFMA.FTZ R52, R48.reuse, R49, -R51 ;  /* 0x0000003130347223 */ /* 0x040fe20000010833 */
[----:B------:R-:W-:Y:S01]  /*9c20*/  LOP3.LUT R50, R149, 0xffff0000, RZ, 0xc0, !PT ;  /* 0xffff000095327812 */ /* 0x000fe200078ec0ff */
[----:B------:R-:W-:Y:S01]  /*9c30*/  FFMA.FTZ R58, R48, R55, R58 ;  /* 0x00000037303a7223 */ /* 0x000fe2000001003a */
[----:B------:R-:W-:-:S02]  /*9c40*/  IMAD.U32 R47, R46, 0x10000, RZ ;  /* 0x000100002e2f7824 */ /* 0x000fc400078e00ff */
[C---:B------:R-:W-:Y:S01]  /*9c50*/  FMUL.FTZ R60, R45.reuse, R56 ;  /* 0x000000382d3c7220 */ /* 0x040fe20000410000 */
[----:B------:R-:W-:Y:S02]  /*9c60*/  IMAD.U32 R48, R152, 0x10000, RZ ;  /* 0x0001000098307824 */ /* 0x000fe400078e00ff */
[----:B------:R-:W-:Y:S01]  /*9c70*/  FMUL.FTZ R62, R45, R50 ;  /* 0x000000322d3e7220 */ /* 0x000fe20000410000 */
[----:B------:R-:W-:Y:S01]  /*9c80*/  SHF.L.U32 R41, R12, 0x10, RZ ;  /* 0x000000100c297819 */ /* 0x000fe200000006ff */
[-C--:B------:R-:W-:Y:S01]  /*9c90*/  FMUL.FTZ R51, R42, R47.reuse ;  /* 0x0000002f2a337220 */ /* 0x080fe20000410000 */
[----:B------:R-:W-:Y:S01]  /*9ca0*/  LOP3.LUT R45, R46, 0xffff0000, RZ, 0xc0, !PT ;  /* 0xffff00002e2d7812 */ /* 0x000fe200078ec0ff */
[----:B------:R-:W-:Y:S01]  /*9cb0*/  FMUL.FTZ R46, R42, R48 ;  /* 0x000000302a2e7220 */ /* 0x000fe20000410000 */
[----:B------:R-:W-:Y:S01]  /*9cc0*/  LOP3.LUT R32, R32, 0xffff0000, RZ, 0xc0, !PT ;  /* 0xffff000020207812 */ /* 0x000fe200078ec0ff */
[----:B------:R-:W-:Y:S01]  /*9cd0*/  IMAD.U32 R13, R34, 0x10000, RZ ;  /* 0x00010000220d7824 */ /* 0x000fe200078e00ff */
[----:B------:R-:W-:Y:S01]  /*9ce0*/  LOP3.LUT R49, R152, 0xffff0000, RZ, 0xc0, !PT ;  /* 0xffff000098317812 */ /* 0x000fe200078ec0ff */
[C---:B------:R-:W-:Y:S01]  /*9cf0*/  FFMA.FTZ R53, R43.reuse, R50, -R60 ;  /* 0x000000322b357223 */ /* 0x040fe2000001083c */
[----:B------:R-:W-:Y:S01]  /*9d00*/  LOP3.LUT R12, R12, 0xffff0000, RZ, 0xc0, !PT ;  /* 0xffff00000c0c7812 */ /* 0x000fe200078ec0ff */
[----:B------:R-:W-:Y:S01]  /*9d10*/  FFMA.FTZ R55, R43, R56, R62 ;  /* 0x000000382b377223 */ /* 0x000fe2000001003e */
[C---:B------:R-:W-:Y:S01]  /*9d20*/  FFMA.FTZ R46, R41.reuse, R47, -R46 ;  /* 0x0000002f292e7223 */ /* 0x040fe2000001082e */
[----:B------:R-:W-:Y:S01]  /*9d30*/  FFMA.FTZ R51, R41, R48, R51 ;  /* 0x0000003029337223 */ /* 0x000fe20000010033 */
[----:B------:R-:W-:Y:S01]  /*9d40*/  LOP3.LUT R34, R34, 0xffff0000, RZ, 0xc0, !PT ;  /* 0xffff000022227812 */ /* 0x000fe200078ec0ff */
[----:B------:R-:W-:Y:S01]  /*9d50*/  FMUL.FTZ R43, R32, R49 ;  /* 0x00000031202b7220 */ /* 0x000fe20000410000 */
[----:B------:R-:W-:Y:S01]  /*9d60*/  LOP3.LUT R41, R44, 0xffff0000, RZ, 0xc0, !PT ;  /* 0xffff00002c297812 */ /* 0x000fe200078ec0ff */
[-C--:B------:R-:W-:Y:S01]  /*9d70*/  FMUL.FTZ R47, R32, R45.reuse ;  /* 0x0000002d202f7220 */ /* 0x080fe20000410000 */
[----:B------:R-:W-:Y:S01]  /*9d80*/  IMAD.U32 R42, R44, 0x10000, RZ ;  /* 0x000100002c2a7824 */ /* 0x000fe200078e00ff */
[----:B------:R-:W-:Y:S01]  /*9d90*/  LOP3.LUT R14, R14, 0xffff0000, RZ, 0xc0, !PT ;  /* 0xffff00000e0e7812 */ /* 0x000fe200078ec0ff */
[C---:B------:R-:W-:Y:S01]  /*9da0*/  IMAD.U32 R32, R33.reuse, 0x10000, RZ ;  /* 0x0001000021207824 */ /* 0x040fe200078e00ff */
[----:B------:R-:W-:Y:S01]  /*9db0*/  LOP3.LUT R33, R33, 0xffff0000, RZ, 0xc0, !PT ;  /* 0xffff000021217812 */ /* 0x000fe200078ec0ff */
[----:B------:R-:W-:Y:S01]  /*9dc0*/  FFMA.FTZ R43, R12, R45, -R43 ;  /* 0x0000002d0c2b7223 */ /* 0x000fe2000001082b */
[C---:B------:R-:W-:Y:S01]  /*9dd0*/  FMUL.FTZ R44, R13.reuse, R42 ;  /* 0x0000002a0d2c7220 */ /* 0x040fe20000410000 */
[C---:B------:R-:W-:Y:S01]  /*9de0*/  FMUL.FTZ R45, R34.reuse, R41 ;  /* 0x00000029222d7220 */ /* 0x040fe20000410000 */
[-C--:B------:R-:W-:Y:S01]  /*9df0*/  FMUL.FTZ R13, R13, R32.reuse ;  /* 0x000000200d0d7220 */ /* 0x080fe20000410000 */
[-C--:B------:R-:W-:Y:S01]  /*9e00*/  FMUL.FTZ R34, R34, R33.reuse ;  /* 0x0000002122227220 */ /* 0x080fe20000410000 */
[C---:B------:R-:W-:Y:S01]  /*9e10*/  FFMA.FTZ R44, R11.reuse, R32, -R44 ;  /* 0x000000200b2c7223 */ /* 0x040fe2000001082c */
[----:B------:R-:W-:Y:S01]  /*9e20*/  FFMA.FTZ R45, R14, R33, -R45 ;  /* 0x000000210e2d7223 */ /* 0x000fe2000001082d */
[----:B------:R-:W-:Y:S01]  /*9e30*/  FFMA.FTZ R12, R12, R49, R47 ;  /* 0x000000310c0c7223 */ /* 0x000fe2000001002f */
[----:B------:R-:W-:Y:S01]  /*9e40*/  FFMA.FTZ R13, R11, R42, R13 ;  /* 0x0000002a0b0d7223 */ /* 0x000fe2000001000d */
[----:B------:R-:W-:Y:S01]  /*9e50*/  FFMA.FTZ R34, R14, R41, R34 ;  /* 0x000000290e227223 */ /* 0x000fe20000010022 */
[----:B------:R-:W-:-:S02]  /*9e60*/  F2FP.BF16.F32.PACK_AB R14, R43, R46 ;  /* 0x0000002e2b0e723e */ /* 0x000fc400000010ff */
[----:B------:R-:W-:Y:S02]  /*9e70*/  F2FP.BF16.F32.PACK_AB R15, R150, R15 ;  /* 0x0000000f960f723e */ /* 0x000fe400000010ff */
[----:B------:R-:W-:Y:S02]  /*9e80*/  F2FP.BF16.F32.PACK_AB R52, R53, R52 ;  /* 0x000000343534723e */ /* 0x000fe400000010ff */
[----:B------:R-:W-:Y:S02]  /*9e90*/  F2FP.BF16.F32.PACK_AB R45, R45, R44 ;  /* 0x0000002c2d2d723e */ /* 0x000fe400000010ff */
[----:B------:R-:W-:Y:S01]  /*9ea0*/  F2FP.BF16.F32.PACK_AB R32, R12, R51 ;  /* 0x000000330c20723e */ /* 0x000fe200000010ff */
[----:B------:R-:W-:Y:S01]  /*9eb0*/  IMAD.MOV.U32 R12, RZ, RZ, R14 ;  /* 0x000000ffff0c7224 */ /* 0x000fe200078e000e */
[----:B------:R-:W-:Y:S01]  /*9ec0*/  F2FP.BF16.F32.PACK_AB R34, R34, R13 ;  /* 0x0000000d2222723e */ /* 0x000fe200000010ff */
[----:B------:R-:W-:Y:S01]  /*9ed0*/  IMAD.MOV.U32 R14, RZ, RZ, R45 ;  /* 0x000000ffff0e7224 */ /* 0x000fe200078e002d */
[----:B------:R-:W-:-:S02]  /*9ee0*/  F2FP.BF16.F32.PACK_AB R33, R54, R35 ;  /* 0x000000233621723e */ /* 0x000fc400000010ff */
[----:B------:R-:W-:Y:S01]  /*9ef0*/  MOV R13, R15 ;  /* 0x0000000f000d7202 */ /* 0x000fe20000000f00 */
[----:B------:R-:W-:Y:S01]  /*9f00*/  IMAD.MOV.U32 R15, RZ, RZ, R52 ;  /* 0x000000ffff0f7224 */ /* 0x000fe200078e0034 */
[----:B------:R-:W-:-:S07]  /*9f10*/  F2FP.BF16.F32.PACK_AB R35, R55, R58 ;  /* 0x0000003a3723723e */ /* 0x000fce00000010ff */
.L_x_546:
[----:B------:R-:W-:Y:S05]  /*9f20*/  BSYNC B1 ;  /* 0x0000000000017941 */ /* 0x000fea0003800000 */
.L_x_545:
[----:B--2---:R2:W-:Y:S01]  /*9f30*/  ST.E.128 desc[UR60][R38.64], R12 ;  /* 0x0000000c26007985 */ /* 0x0045e2000c101d3c */
[----:B------:R-:W-:-:S13]  /*9f40*/  ISETP.GE.AND P4, PT, R40, R135, PT ;  /* 0x000000872800720c */ /* 0x000fda0003f86270 */
[----:B------:R-:W-:Y:S05]  /*9f50*/  @P4 BRA `(.L_x_493) ;  /* 0x0000000400e84947 */ /* 0x000fea0003800000 */
[----:B------:R-:W-:-:S05]  /*9f60*/  IMAD.WIDE R36, R40, 0x2, R36 ;  /* 0x0000000228247825 */ /* 0x000fca00078e0224 */
[----:B---3--:R3:W-:Y:S01]  /*9f70*/  ST.E.128 desc[UR60][R36.64], R32 ;  /* 0x0000002024007985 */ /* 0x0087e2000c101d3c */
[----:B------:R-:W-:Y:S05]  /*9f80*/  BRA `(.L_x_493) ;  /* 0x0000000400dc7947 */ /* 0x000fea0003800000 */
.L_x_458:
[----:B------:R-:W2:Y:S02]  /*9f90*/  LDL R11, [R1+0x30] ;  /* 0x00003000010b7983 */ /* 0x000ea40000100800 */
[----:B--2---:R-:W-:-:S13]  /*9fa0*/  R2UR UR4, R11 ;  /* 0x000000000b0472ca */ /* 0x004fda00000e0000 */
[----:B------:R-:W-:-:S06]  /*9fb0*/  UISETP.NE.AND UP0, UPT, UR4, 0x3, UPT ;  /* 0x000000030400788c */ /* 0x000fcc000bf05270 */
[----:B------:R-:W-:-:S13]  /*9fc0*/  PLOP3.LUT P0, PT, PT, PT, UP0, 0x80, 0x0 ;  /* 0x000000000000781c */ /* 0x000fda0003f0f008 */
[----:B------:R-:W-:Y:S05]  /*9fd0*/  @!P0 BRA `(.L_x_547) ;  /* 0x0000000000048947 */ /* 0x000fea0003800000 */
[----:B------:R-:W-:Y:S01]  /*9fe0*/  BPT.TRAP 0x1 ;  /* 0x000000040000795c */ /* 0x000fe20000300000 */
.L_x_547:
[----:B------:R-:W-:Y:S01]  /*9ff0*/  IMAD R88, R18, 0x8, R2 ;  /* 0x0000000812587824 */ /* 0x000fe200078e0202 */
[----:B------:R-:W-:Y:S01]  /*a000*/  SHF.L.U32 R89, R166, 0x1f, RZ ;  /* 0x0000001fa6597819 */ /* 0x000fe200000006ff */
[----:B------:R-:W-:Y:S01]  /*a010*/  BSSY B1, `(.L_x_548) ;  /* 0x0000004000017945 */ /* 0x000fe20003800000 */
[----:B------:R-:W-:Y:S02]  /*a020*/  SHF.R.S32.HI R85, RZ, 0x1f, R84 ;  /* 0x0000001fff557819 */ /* 0x000fe40000011454 */
[----:B------:R-:W0:Y:S02]  /*a030*/  SYNCS.PHASECHK.TRANS64.TRYWAIT P4, [R88+URZ+0x2a890], R89 ;  /* 0x02a89059580075a7 */ /* 0x000e24000808017f */
[----:B0-----:R-:W-:Y:S05]  /*a040*/  @!P4 BRA `(.L_x_549) ;  /* 0x0000015400f4c947 */ /* 0x001fea0003800000 */
.L_x_804:
[----:B------:R-:W-:Y:S05]  /*a050*/  BSYNC B1 ;  /* 0x0000000000017941 */ /* 0x000fea0003800000 */
.L_x_548:
[----:B------:R-:W-:Y:S01]  /*a060*/  ULDC.64 UR4, c[0x0][0x300] ;  /* 0x0000c00000047ab9 */ /* 0x000fe20000000a00 */
[----:B-----5:R-:W-:Y:S01]  /*a070*/  SHF.R.S32.HI R86, RZ, 0x1f, R31 ;  /* 0x0000001fff567819 */ /* 0x020fe2000001141f */
[----:B------:R-:W-:Y:S02]  /*a080*/  IMAD R11, R85, UR4, RZ ;  /* 0x00000004550b7c24 */ /* 0x000fe4000f8e02ff */
[----:B------:R-:W-:-:S04]  /*a090*/  IMAD.WIDE.U32 R12, R84, UR4, RZ ;  /* 0x00000004540c7c25 */ /* 0x000fc8000f8e00ff */
[----:B------:R-:W-:Y:S01]  /*a0a0*/  IMAD R11, R84, UR5, R11 ;  /* 0x00000005540b7c24 */ /* 0x000fe2000f8e020b */
[----:B------:R-:W-:Y:S01]  /*a0b0*/  ULDC.64 UR4, c[0x0][0x310] ;  /* 0x0000c40000047ab9 */ /* 0x000fe20000000a00 */
[----:B------:R-:W-:Y:S02]  /*a0c0*/  IMAD R87, R24, -0x60, R25 ;  /* 0xffffffa018577824 */ /* 0x000fe400078e0219 */
[----:B------:R-:W-:Y:S02]  /*a0d0*/  IMAD R14, R86, UR4, RZ ;  /* 0x00000004560e7c24 */ /* 0x000fe4000f8e02ff */
[----:B------:R-:W-:Y:S01]  /*a0e0*/  IMAD.IADD R13, R13, 0x1, R11 ;  /* 0x000000010d0d7824 */ /* 0x000fe200078e020b */
[----:B------:R-:W-:Y:S01]  /*a0f0*/  VIMNMX R87, R87, 0x60, PT ;  /* 0x0000006057577848 */ /* 0x000fe20003fe0100 */
[C---:B------:R-:W-:Y:S02]  /*a100*/  IMAD R11, R31.reuse, UR5, R14 ;  /* 0x000000051f0b7c24 */ /* 0x040fe4000f8e020e */
[----:B------:R-:W-:Y:S01]  /*a110*/  IMAD.WIDE.U32 R12, R31, UR4, R12 ;  /* 0x000000041f0c7c25 */ /* 0x000fe2000f8e000c */
[----:B------:R-:W-:-:S03]  /*a120*/  ULDC.64 UR4, c[0x0][0x308] ;  /* 0x0000c20000047ab9 */ /* 0x000fc60000000a00 */
[----:B------:R-:W-:Y:S02]  /*a130*/  IMAD R15, R4, UR4, RZ ;  /* 0x00000004040f7c24 */ /* 0x000fe4000f8e02ff */
[----:B------:R-:W-:Y:S02]  /*a140*/  IMAD.IADD R13, R13, 0x1, R11 ;  /* 0x000000010d0d7824 */ /* 0x000fe400078e020b */
[C---:B------:R-:W-:Y:S02]  /*a150*/  IMAD R15, R30.reuse, UR5, R15 ;  /* 0x000000051e0f7c24 */ /* 0x040fe4000f8e020f */
[----:B------:R-:W-:Y:S01]  /*a160*/  IMAD.WIDE.U32 R12, R30, UR4, R12 ;  /* 0x000000041e0c7c25 */ /* 0x000fe2000f8e000c */
[----:B------:R-:W-:-:S03]  /*a170*/  ULDC.64 UR4, c[0x0][0x2e8] ;  /* 0x0000ba0000047ab9 */ /* 0x000fc60000000a00 */
[----:B------:R-:W-:Y:S01]  /*a180*/  IMAD.IADD R15, R13, 0x1, R15 ;  /* 0x000000010d0f7824 */ /* 0x000fe200078e020f */
[C---:B------:R-:W-:Y:S01]  /*a190*/  LEA R38, P4, R12.reuse, UR4, 0x1 ;  /* 0x000000040c267c11 */ /* 0x040fe2000f8808ff */
[----:B------:R-:W-:Y:S01]  /*a1a0*/  IMAD.IADD R40, R87, 0x1, -R165 ;  /* 0x0000000157287824 */ /* 0x000fe200078e0aa5 */
[----:B------:R-:W-:Y:S02]  /*a1b0*/  UMOV UR4, 0xffffffff ;  /* 0xffffffff00047882 */ /* 0x000fe40000000000 */
[----:B------:R-:W-:Y:S02]  /*a1c0*/  LEA.HI.X R39, R12, UR5, R15, 0x1, P4 ;  /* 0x000000050c277c11 */ /* 0x000fe4000a0f0c0f */
[----:B------:R-:W-:Y:S01]  /*a1d0*/  ISETP.GE.AND P4, PT, R40, 0x1, PT ;  /* 0x000000012800780c */ /* 0x000fe20003f86270 */
[----:B------:R-:W-:-:S12]  /*a1e0*/  BRA.DIV UR4, `(.L_x_550) ;  /* 0x0000015604a07947 */ /* 0x000fd8000b800000 */
[----:B------:R1:W2:Y:S04]  /*a1f0*/  SHFL.IDX PT, R37, R39, RZ, 0x1c1f ;  /* 0x001c1fff27257589 */ /* 0x0002a800000e0000 */
[----:B------:R1:W3:Y:S02]  /*a200*/  SHFL.IDX PT, R36, R38, RZ, 0x1c1f ;  /* 0x001c1fff26247589 */ /* 0x0002e400000e0000 */
.L_x_808:
[----:B------:R-:W-:Y:S04]  /*a210*/  BSSY B1, `(.L_x_551) ;  /* 0x0000025000017945 */ /* 0x000fe80003800000 */
[----:B------:R-:W-:Y:S05]  /*a220*/  @!P4 BRA `(.L_x_552) ;  /* 0x00000000008cc947 */ /* 0x000fea0003800000 */
[----:B------:R-:W-:Y:S02]  /*a230*/  ULDC UR4, c[0x0][0x2f4] ;  /* 0x0000bd0000047ab9 */ /* 0x000fe40000000800 */
[----:B------:R-:W-:-:S13]  /*a240*/  ISETP.GE.AND P4, PT, R16, UR4, PT ;  /* 0x0000000410007c0c */ /* 0x000fda000bf86270 */
[----:B------:R-:W4:Y:S01]  /*a250*/  @!P4 LDS.128 R12, [R33] ;  /* 0x00000000210cc984 */ /* 0x000f220000000c00 */
[----:B---3--:R-:W-:-:S04]  /*a260*/  @!P4 LEA R34, P5, R16, R36, 0x1 ;  /* 0x000000241022c211 */ /* 0x008fc800078a08ff */
[----:B--2---:R-:W-:Y:S02]  /*a270*/  @!P4 LEA.HI.X R35, R16, R37, R17, 0x1, P5 ;  /* 0x000000251023c211 */ /* 0x004fe400028f0c11 */
[----:B------:R-:W-:-:S13]  /*a280*/  ISETP.GE.AND P5, PT, R0, UR4, PT ;  /* 0x0000000400007c0c */ /* 0x000fda000bfa6270 */
[----:B------:R-:W-:Y:S01]  /*a290*/  @!P5 SHF.L.U32 R11, R162, 0x3, RZ ;  /* 0x00000003a20bd819 */ /* 0x000fe200000006ff */
[----:B----4-:R2:W-:Y:S01]  /*a2a0*/  @!P4 ST.E.128 desc[UR60][R34.64], R12 ;  /* 0x0000000c2200c985 */ /* 0x0105e2000c101d3c */
[----:B------:R-:W-:-:S03]  /*a2b0*/  ISETP.GE.AND P4, PT, R3, UR4, PT ;  /* 0x0000000403007c0c */ /* 0x000fc6000bf86270 */
[----:B------:R-:W3:Y:S01]  /*a2c0*/  @!P5 LDS.128 R12, [R32] ;  /* 0x00000000200cd984 */ /* 0x000ee20000000c00 */
[----:B--2---:R-:W-:Y:S02]  /*a2d0*/  @!P5 IMAD.MOV.U32 R34, RZ, RZ, R36 ;  /* 0x000000ffff22d224 */ /* 0x004fe400078e0024 */
[----:B------:R-:W-:Y:S02]  /*a2e0*/  @!P5 IMAD.MOV.U32 R35, RZ, RZ, R37 ;  /* 0x000000ffff23d224 */ /* 0x000fe400078e0025 */
[----:B------:R-:W-:-:S05]  /*a2f0*/  @!P5 IMAD.WIDE R34, R11, 0x2, R34 ;  /* 0x000000020b22d825 */ /* 0x000fca00078e0222 */
[----:B------:R-:W-:Y:S01]  /*a300*/  @!P4 IMAD.SHL.U32 R11, R163, 0x8, RZ ;  /* 0x00000008a30bc824 */ /* 0x000fe200078e00ff */
[----:B---3--:R2:W-:Y:S01]  /*a310*/  @!P5 ST.E.128 desc[UR60][R34.64], R12 ;  /* 0x0000000c2200d985 */ /* 0x0085e2000c101d3c */
[----:B------:R-:W-:-:S03]  /*a320*/  ISETP.GE.AND P5, PT, R19, UR4, PT ;  /* 0x0000000413007c0c */ /* 0x000fc6000bfa6270 */
[----:B------:R-:W3:Y:S01]  /*a330*/  @!P4 LDS.128 R12, [R33+0x3000] ;  /* 0x00300000210cc984 */ /* 0x000ee20000000c00 */
[----:B--2---:R-:W-:Y:S02]  /*a340*/  @!P4 IMAD.MOV.U32 R34, RZ, RZ, R36 ;  /* 0x000000ffff22c224 */ /* 0x004fe400078e0024 */
[----:B------:R-:W-:Y:S02]  /*a350*/  @!P4 IMAD.MOV.U32 R35, RZ, RZ, R37 ;  /* 0x000000ffff23c224 */ /* 0x000fe400078e0025 */
[----:B------:R-:W-:-:S05]  /*a360*/  @!P4 IMAD.WIDE R34, R11, 0x2, R34 ;  /* 0x000000020b22c825 */ /* 0x000fca00078e0222 */
[----:B---3--:R2:W-:Y:S04]  /*a370*/  @!P4 ST.E.128 desc[UR60][R34.64], R12 ;  /* 0x0000000c2200c985 */ /* 0x0085e8000c101d3c */
[----:B------:R-:W3:Y:S01]  /*a380*/  @!P5 LDS.128 R12, [R32+0x3000] ;  /* 0x00300000200cd984 */ /* 0x000ee20000000c00 */
[----:B--2---:R-:W-:-:S04]  /*a390*/  @!P5 LEA R34, P4, R19, R36, 0x1 ;  /* 0x000000241322d211 */ /* 0x004fc800078808ff */
[----:B------:R-:W-:Y:S02]  /*a3a0*/  @!P5 LEA.HI.X R35, R19, R37, R164, 0x1, P4 ;  /* 0x000000251323d211 */ /* 0x000fe400020f0ca4 */
[----:B------:R-:W-:-:S03]  /*a3b0*/  ISETP.GE.AND P4, PT, R22, UR4, PT ;  /* 0x0000000416007c0c */ /* 0x000fc6000bf86270 */
[----:B---3--:R2:W-:Y:S10]  /*a3c0*/  @!P5 ST.E.128 desc[UR60][R34.64], R12 ;  /* 0x0000000c2200d985 */ /* 0x0085f4000c101d3c */
[----:B------:R-:W3:Y:S01]  /*a3d0*/  @!P4 LDS.128 R12, [R33+0x6000] ;  /* 0x00600000210cc984 */ /* 0x000ee20000000c00 */
[----:B--2---:R-:W-:-:S04]  /*a3e0*/  @!P4 LEA R34, P5, R22, R36, 0x1 ;  /* 0x000000241622c211 */ /* 0x004fc800078a08ff */
[----:B------:R-:W-:Y:S02]  /*a3f0*/  @!P4 LEA.HI.X R35, R22, R37, R175, 0x1, P5 ;  /* 0x000000251623c211 */ /* 0x000fe400028f0caf */
[----:B------:R-:W-:-:S03]  /*a400*/  ISETP.GE.AND P5, PT, R23, UR4, PT ;  /* 0x0000000417007c0c */ /* 0x000fc6000bfa6270 */
[----:B---3--:R2:W-:Y:S10]  /*a410*/  @!P4 ST.E.128 desc[UR60][R34.64], R12 ;  /* 0x0000000c2200c985 */ /* 0x0085f4000c101d3c */
[----:B------:R-:W3:Y:S01]  /*a420*/  @!P5 LDS.128 R12, [R32+0x6000] ;  /* 0x00600000200cd984 */ /* 0x000ee20000000c00 */
[----:B--2---:R-:W-:-:S04]  /*a430*/  @!P5 LEA R34, P4, R23, R36, 0x1 ;  /* 0x000000241722d211 */ /* 0x004fc800078808ff */
[----:B------:R-:W-:-:S05]  /*a440*/  @!P5 LEA.HI.X R35, R23, R37, R174, 0x1, P4 ;  /* 0x000000251723d211 */ /* 0x000fca00020f0cae */
[----:B---3--:R4:W-:Y:S04]  /*a450*/  @!P5 ST.E.128 desc[UR60][R34.64], R12 ;  /* 0x0000000c2200d985 */ /* 0x0089e8000c101d3c */
.L_x_552:
[----:B------:R-:W-:Y:S05]  /*a460*/  BSYNC B1 ;  /* 0x0000000000017941 */ /* 0x000fea0003800000 */
.L_x_551:
[----:B------:R-:W-:-:S03]  /*a470*/  UMOV UR4, 0xffffffff ;  /* 0xffffffff00047882 */ /* 0x000fc60000000000 */
[----:B------:R-:W-:Y:S05]  /*a480*/  BRA.DIV UR4, `(.L_x_553) ;  /* 0x0000015604447947 */ /* 0x000fea000b800000 */
[----:B--2---:R2:W0:Y:S04]  /*a490*/  SHFL.IDX PT, R37, R39, 0x1, 0x1c1f ;  /* 0x003c1f0027257f89 */ /* 0x00442800000e0000 */
[----:B---3--:R2:W3:Y:S02]  /*a4a0*/  SHFL.IDX PT, R36, R38, 0x1, 0x1c1f ;  /* 0x003c1f0026247f89 */ /* 0x0084e400000e0000 */
.L_x_812:
[----:B------:R-:W-:-:S13]  /*a4b0*/  ISETP.GE.AND P4, PT, R40, 0x41, PT ;  /* 0x000000412800780c */ /* 0x000fda0003f86270 */
[----:B------:R-:W-:Y:S05]  /*a4c0*/  @!P4 BRA `(.L_x_493) ;  /* 0x00000000008cc947 */ /* 0x000fea0003800000 */
[----:B------:R-:W-:Y:S02]  /*a4d0*/  ULDC UR4, c[0x0][0x2f4] ;  /* 0x0000bd0000047ab9 */ /* 0x000fe40000000800 */
[----:B------:R-:W-:-:S13]  /*a4e0*/  ISETP.GE.AND P4, PT, R16, UR4, PT ;  /* 0x0000000410007c0c */ /* 0x000fda000bf86270 */
[----:B----4-:R-:W4:Y:S01]  /*a4f0*/  @!P4 LDS.128 R12, [R33+0x2000] ;  /* 0x00200000210cc984 */ /* 0x010f220000000c00 */
[----:B---3--:R-:W-:-:S04]  /*a500*/  @!P4 LEA R34, P5, R16, R36, 0x1 ;  /* 0x000000241022c211 */ /* 0x008fc800078a08ff */
[----:B0-----:R-:W-:Y:S02]  /*a510*/  @!P4 LEA.HI.X R35, R16, R37, R17, 0x1, P5 ;  /* 0x000000251023c211 */ /* 0x001fe400028f0c11 */
[----:B------:R-:W-:-:S13]  /*a520*/  ISETP.GE.AND P5, PT, R0, UR4, PT ;  /* 0x0000000400007c0c */ /* 0x000fda000bfa6270 */
[----:B------:R-:W-:Y:S01]  /*a530*/  @!P5 IMAD.SHL.U32 R11, R162, 0x8, RZ ;  /* 0x00000008a20bd824 */ /* 0x000fe200078e00ff */
[----:B----4-:R0:W-:Y:S01]  /*a540*/  @!P4 ST.E.128 desc[UR60][R34.64], R12 ;  /* 0x0000000c2200c985 */ /* 0x0101e2000c101d3c */
[----:B------:R-:W-:-:S03]  /*a550*/  ISETP.GE.AND P4, PT, R3, UR4, PT ;  /* 0x0000000403007c0c */ /* 0x000fc6000bf86270 */
[----:B------:R-:W3:Y:S01]  /*a560*/  @!P5 LDS.128 R12, [R32+0x2000] ;  /* 0x00200000200cd984 */ /* 0x000ee20000000c00 */
[----:B0-----:R-:W-:Y:S01]  /*a570*/  @!P5 MOV R35, R37 ;  /* 0x000000250023d202 */ /* 0x001fe20000000f00 */
[----:B------:R-:W-:-:S04]  /*a580*/  @!P5 IMAD.MOV.U32 R34, RZ, RZ, R36 ;  /* 0x000000ffff22d224 */ /* 0x000fc800078e0024 */
[----:B------:R-:W-:-:S04]  /*a590*/  @!P5 IMAD.WIDE R34, R11, 0x2, R34 ;  /* 0x000000020b22d825 */ /* 0x000fc800078e0222 */
[----:B------:R-:W-:Y:S01]  /*a5a0*/  @!P4 IMAD.SHL.U32 R11, R163, 0x8, RZ ;  /* 0x00000008a30bc824 */ /* 0x000fe200078e00ff */
[----:B---3--:R0:W-:Y:S01]  /*a5b0*/  @!P5 ST.E.128 desc[UR60][R34.64], R12 ;  /* 0x0000000c2200d985 */ /* 0x0081e2000c101d3c */
[----:B------:R-:W-:-:S03]  /*a5c0*/  ISETP.GE.AND P5, PT, R19, UR4, PT ;  /* 0x0000000413007c0c */ /* 0x000fc6000bfa6270 */
[----:B------:R-:W3:Y:S01]  /*a5d0*/  @!P4 LDS.128 R12, [R33+0x5000] ;  /* 0x00500000210cc984 */ /* 0x000ee20000000c00 */
[----:B0-----:R-:W-:Y:S02]  /*a5e0*/  @!P4 IMAD.MOV.U32 R34, RZ, RZ, R36 ;  /* 0x000000ffff22c224 */ /* 0x001fe400078e0024 */
[----:B------:R-:W-:Y:S02]  /*a5f0*/  @!P4 IMAD.MOV.U32 R35, RZ, RZ, R37 ;  /* 0x000000ffff23c224 */ /* 0x000fe400078e0025 */
[----:B------:R-:W-:-:S05]  /*a600*/  @!P4 IMAD.WIDE R34, R11, 0x2, R34 ;  /* 0x000000020b22c825 */ /* 0x000fca00078e0222 */
[----:B---3--:R0:W-:Y:S04]  /*a610*/  @!P4 ST.E.128 desc[UR60][R34.64], R12 ;  /* 0x0000000c2200c985 */ /* 0x0081e8000c101d3c */
[----:B------:R-:W3:Y:S01]  /*a620*/  @!P5 LDS.128 R12, [R32+0x5000] ;  /* 0x00500000200cd984 */ /* 0x000ee20000000c00 */
[----:B0-----:R-:W-:-:S04]  /*a630*/  @!P5 LEA R34, P4, R19, R36, 0x1 ;  /* 0x000000241322d211 */ /* 0x001fc800078808ff */
[----:B------:R-:W-:Y:S02]  /*a640*/  @!P5 LEA.HI.X R35, R19, R37, R164, 0x1, P4 ;  /* 0x000000251323d211 */ /* 0x000fe400020f0ca4 */
[----:B------:R-:W-:-:S03]  /*a650*/  ISETP.GE.AND P4, PT, R22, UR4, PT ;  /* 0x0000000416007c0c */ /* 0x000fc6000bf86270 */
[----:B---3--:R0:W-:Y:S10]  /*a660*/  @!P5 ST.E.128 desc[UR60][R34.64], R12 ;  /* 0x0000000c2200d985 */ /* 0x0081f4000c101d3c */
[----:B------:R-:W3:Y:S01]  /*a670*/  @!P4 LDS.128 R12, [R33+0x8000] ;  /* 0x00800000210cc984 */ /* 0x000ee20000000c00 */
[----:B0-----:R-:W-:-:S04]  /*a680*/  @!P4 LEA R34, P5, R22, R36, 0x1 ;  /* 0x000000241622c211 */ /* 0x001fc800078a08ff */
[----:B------:R-:W-:Y:S02]  /*a690*/  @!P4 LEA.HI.X R35, R22, R37, R175, 0x1, P5 ;  /* 0x000000251623c211 */ /* 0x000fe400028f0caf */
[----:B------:R-:W-:-:S03]  /*a6a0*/  ISETP.GE.AND P5, PT, R23, UR4, PT ;  /* 0x0000000417007c0c */ /* 0x000fc6000bfa6270 */
[----:B---3--:R-:W-:Y:S10]  /*a6b0*/  @!P4 ST.E.128 desc[UR60][R34.64], R12 ;  /* 0x0000000c2200c985 */ /* 0x008ff4000c101d3c */
[----:B------:R0:W3:Y:S02]  /*a6c0*/  @!P5 LDS.128 R12, [R32+0x8000] ;  /* 0x00800000200cd984 */ /* 0x0000e40000000c00 */
[----:B0-----:R-:W-:-:S04]  /*a6d0*/  @!P5 LEA R32, P4, R23, R36, 0x1 ;  /* 0x000000241720d211 */ /* 0x001fc800078808ff */
[----:B------:R-:W-:-:S05]  /*a6e0*/  @!P5 LEA.HI.X R33, R23, R37, R174, 0x1, P4 ;  /* 0x000000251721d211 */ /* 0x000fca00020f0cae */
[----:B---3--:R0:W-:Y:S04]  /*a6f0*/  @!P5 ST.E.128 desc[UR60][R32.64], R12 ;  /* 0x0000000c2000d985 */ /* 0x0081e8000c101d3c */
.L_x_493:
[----:B------:R-:W-:Y:S05]  /*a700*/  BSYNC B0 ;  /* 0x0000000000007941 */ /* 0x000fea0003800000 */
.L_x_457:
[----:B0--3--:R-:W0:Y:S01]  /*a710*/  S2R R11, SR_TID.X ;  /* 0x00000000000b7919 */ /* 0x009e220000002100 */
[----:B------:R-:W-:Y:S01]  /*a720*/  @!PT LDS RZ, [RZ] ;  /* 0x00000000fffff984 */ /* 0x000fe20000000800 */
[----:B------:R-:W-:Y:S01]  /*a730*/  @!PT LDS RZ, [RZ] ;  /* 0x00000000fffff984 */ /* 0x000fe20000000800 */
[----:B------:R-:W-:Y:S01]  /*a740*/  @!PT LDS RZ, [RZ] ;  /* 0x00000000fffff984 */ /* 0x000fe20000000800 */
[----:B------:R-:W-:Y:S01]  /*a750*/  @!PT LDS RZ, [RZ] ;  /* 0x00000000fffff984 */ /* 0x000fe20000000800 */
[----:B------:R3:W-:Y:S06]  /*a760*/  MEMBAR.ALL.CTA ;  /* 0x0000000000007992 */ /* 0x0007ec0000008000 */
[----:B---3--:R-:W3:Y:S01]  /*a770*/  FENCE.VIEW.ASYNC.S ;  /* 0x00000000000073c6 */ /* 0x008ee20000000000 */
[----:B------:R-:W-:Y:S05]  /*a780*/  WARPSYNC.ALL ;  /* 0x0000000000007948 */ /* 0x000fea0003800000 */
[----:B------:R-:W-:Y:S01]  /*a790*/  BSSY B0, `(.L_x_554) ;  /* 0x0000009000007945 */ /* 0x000fe20003800000 */
[----:B0-----:R-:W-:Y:S01]  /*a7a0*/  LOP3.LUT R11, R11, 0x7f, RZ, 0xc0, !PT ;  /* 0x0000007f0b0b7812 */ /* 0x001fe200078ec0ff */
[----:B---3--:R0:W-:Y:S03]  /*a7b0*/  BAR.SYNC.DEFER_BLOCKING R148, 0x80 ;  /* 0x000200940000751d */ /* 0x0081e60000010000 */
[----:B------:R-:W-:-:S13]  /*a7c0*/  ISETP.NE.AND P4, PT, R11, RZ, PT ;  /* 0x000000ff0b00720c */ /* 0x000fda0003f85270 */
[----:B------:R-:W-:-:S05]  /*a7d0*/  @!P4 VIADD R11, R88, 0x2a8a0 ;  /* 0x0002a8a0580bc836 */ /* 0x000fca0000000000 */
[----:B------:R-:W-:-:S04]  /*a7e0*/  @!P4 PRMT R11, RZ, 0x654, R11 ;  /* 0x00000654ff0bc816 */ /* 0x000fc8000000000b */
[----:B------:R0:W-:Y:S01]  /*a7f0*/  @!P4 SYNCS.ARRIVE.TRANS64.RED.A1T0 RZ, [R11+URZ], RZ ;  /* 0x000000ff0bffc9a7 */ /* 0x0001e2000810043f */
[----:B------:R-:W-:Y:S05]  /*a800*/  @!P0 BRA `(.L_x_555) ;  /* 0x0000000000048947 */ /* 0x000fea0003800000 */
[----:B------:R-:W-:Y:S01]  /*a810*/  BPT.TRAP 0x1 ;  /* 0x000000040000795c */ /* 0x000fe20000300000 */
.L_x_555:
[----:B------:R-:W-:Y:S05]  /*a820*/  BSYNC B0 ;  /* 0x0000000000007941 */ /* 0x000fea0003800000 */
.L_x_554:
[----:B------:R-:W3:Y:S01]  /*a830*/  SYNCS.PHASECHK.TRANS64.TRYWAIT P0, [R88+URZ+0x2a8b0], R89 ;  /* 0x02a8b059580075a7 */ /* 0x000ee2000800017f */
[----:B------:R-:W-:Y:S04]  /*a840*/  BSSY B0, `(.L_x_556) ;  /* 0x0000002000007945 */ /* 0x000fe80003800000 */
[----:B---3--:R-:W-:Y:S05]  /*a850*/  @!P0 BRA `(.L_x_557) ;  /* 0x00000150009c8947 */ /* 0x008fea0003800000 */
.L_x_813:
[----:B------:R-:W-:Y:S05]  /*a860*/  BSYNC B0 ;  /* 0x0000000000007941 */ /* 0x000fea0003800000 */
.L_x_556:
[----:B------:R-:W-:Y:S01]  /*a870*/  ULDC.64 UR4, c[0x0][0x328] ;  /* 0x0000ca0000047ab9 */ /* 0x000fe20000000a00 */
[----:B------:R-:W-:Y:S01]  /*a880*/  IMAD.IADD R87, R87, 0x1, -R165 ;  /* 0x0000000157577824 */ /* 0x000fe200078e0aa5 */
[----:B------:R-:W-:Y:S01]  /*a890*/  BSSY B0, `(.L_x_558) ;  /* 0x000002e000007945 */ /* 0x000fe20003800000 */
[----:B------:R-:W-:Y:S02]  /*a8a0*/  IMAD R85, R85, UR4, RZ ;  /* 0x0000000455557c24 */ /* 0x000fe4000f8e02ff */
[----:B--2-4-:R-:W-:Y:S01]  /*a8b0*/  IMAD.WIDE.U32 R12, R84, UR4, RZ ;  /* 0x00000004540c7c25 */ /* 0x014fe2000f8e00ff */
[----:B------:R-:W-:-:S03]  /*a8c0*/  ISETP.GE.AND P0, PT, R87, 0x1, PT ;  /* 0x000000015700780c */ /* 0x000fc60003f06270 */
[----:B------:R-:W-:Y:S01]  /*a8d0*/  IMAD R85, R84, UR5, R85 ;  /* 0x0000000554557c24 */ /* 0x000fe2000f8e0255 */
[----:B------:R-:W-:Y:S01]  /*a8e0*/  ULDC.64 UR4, c[0x0][0x338] ;  /* 0x0000ce0000047ab9 */ /* 0x000fe20000000a00 */
[----:B------:R-:W-:Y:S02]  /*a8f0*/  IMAD R14, R18, 0x3000, R5 ;  /* 0x00003000120e7824 */ /* 0x000fe400078e0205 */
[----:B------:R-:W-:Y:S02]  /*a900*/  IMAD R86, R86, UR4, RZ ;  /* 0x0000000456567c24 */ /* 0x000fe4000f8e02ff */
[----:B------:R-:W-:Y:S02]  /*a910*/  IMAD.IADD R13, R13, 0x1, R85 ;  /* 0x000000010d0d7824 */ /* 0x000fe400078e0255 */
[C---:B0-----:R-:W-:Y:S02]  /*a920*/  IMAD R11, R31.reuse, UR5, R86 ;  /* 0x000000051f0b7c24 */ /* 0x041fe4000f8e0256 */
        /* <DEDUP_REMOVED lines=8> */
[----:B------:R-:W-:Y:S01]  /*a9b0*/  IADD3 R11, R13, R11, RZ ;  /* 0x0000000b0d0b7210 */ /* 0x000fe20007ffe0ff */
[--C-:B------:R-:W-:Y:S01]  /*a9c0*/  IMAD R36, R14, 0x2, R125.reuse ;  /* 0x000000020e247824 */ /* 0x100fe200078e027d */
[----:B------:R-:W-:Y:S01]  /*a9d0*/  LEA R31, P5, R12, UR4, 0x1 ;  /* 0x000000040c1f7c11 */ /* 0x000fe2000f8a08ff */
[----:B------:R-:W-:-:S03]  /*a9e0*/  IMAD R37, R32, 0x2, R125 ;  /* 0x0000000220257824 */ /* 0x000fc600078e027d */
[----:B------:R-:W-:Y:S01]  /*a9f0*/  LEA.HI.X R11, R12, UR5, R11, 0x1, P5 ;  /* 0x000000050c0b7c11 */ /* 0x000fe2000a8f0c0b */
[----:B------:R0:W2:Y:S04]  /*aa00*/  SHFL.IDX PT, R32, R31, RZ, 0x1c1f ;  /* 0x001c1fff1f207589 */ /* 0x0000a800000e0000 */
[----:B------:R0:W4:Y:S01]  /*aa10*/  SHFL.IDX PT, R33, R11, RZ, 0x1c1f ;  /* 0x001c1fff0b217589 */ /* 0x00012200000e0000 */
[----:B------:R-:W-:Y:S05]  /*aa20*/  @!P0 BRA `(.L_x_559) ;  /* 0x0000000000508947 */ /* 0x000fea0003800000 */
[----:B------:R-:W-:-:S13]  /*aa30*/  ISETP.NE.AND P5, PT, R6, RZ, PT ;  /* 0x000000ff0600720c */ /* 0x000fda0003fa5270 */
[----:B------:R-:W5:Y:S01]  /*aa40*/  @P5 LDS.128 R12, [R36] ;  /* 0x00000000240c5984 */ /* 0x000f620000000c00 */
[----:B--2---:R-:W-:-:S04]  /*aa50*/  @P5 LEA R34, P0, R16, R32, 0x1 ;  /* 0x0000002010225211 */ /* 0x004fc800078008ff */
[----:B----4-:R-:W-:Y:S02]  /*aa60*/  @P5 LEA.HI.X R35, R16, R33, R17, 0x1, P0 ;  /* 0x0000002110235211 */ /* 0x010fe400000f0c11 */
[----:B------:R-:W-:-:S13]  /*aa70*/  ISETP.NE.AND P0, PT, R20, RZ, PT ;  /* 0x000000ff1400720c */ /* 0x000fda0003f05270 */
[----:B-1----:R-:W-:Y:S01]  /*aa80*/  @P0 IMAD.SHL.U32 R39, R162, 0x8, RZ ;  /* 0x00000008a2270824 */ /* 0x002fe200078e00ff */
[----:B-----5:R1:W-:Y:S01]  /*aa90*/  @P5 ST.E.128 desc[UR60][R34.64], R12 ;  /* 0x0000000c22005985 */ /* 0x0203e2000c101d3c */
[----:B------:R-:W-:-:S03]  /*aaa0*/  ISETP.NE.AND P5, PT, R21, RZ, PT ;  /* 0x000000ff1500720c */ /* 0x000fc60003fa5270 */
[----:B------:R-:W2:Y:S01]  /*aab0*/  @P0 LDS.128 R12, [R37] ;  /* 0x00000000250c0984 */ /* 0x000ea20000000c00 */
[----:B-1----:R-:W-:-:S09]  /*aac0*/  @P0 IMAD.WIDE R34, R39, 0x2, R32 ;  /* 0x0000000227220825 */ /* 0x002fd200078e0220 */
[----:B------:R-:W-:Y:S01]  /*aad0*/  @P5 IMAD.SHL.U32 R39, R163, 0x8, RZ ;  /* 0x00000008a3275824 */ /* 0x000fe200078e00ff */
[----:B--2---:R1:W-:Y:S01]  /*aae0*/  @P0 ST.E.128 desc[UR60][R34.64], R12 ;  /* 0x0000000c22000985 */ /* 0x0043e2000c101d3c */
[----:B------:R-:W-:-:S03]  /*aaf0*/  ISETP.NE.AND P0, PT, R26, RZ, PT ;  /* 0x000000ff1a00720c */ /* 0x000fc60003f05270 */
[----:B------:R-:W2:Y:S01]  /*ab00*/  @P5 LDS.128 R12, [R36+0x3000] ;  /* 0x00300000240c5984 */ /* 0x000ea20000000c00 */
[----:B-1----:R-:W-:-:S05]  /*ab10*/  @P5 IMAD.WIDE R34, R39, 0x2, R32 ;  /* 0x0000000227225825 */ /* 0x002fca00078e0220 */
[----:B--2---:R-:W-:Y:S04]  /*ab20*/  @P5 ST.E.128 desc[UR60][R34.64], R12 ;  /* 0x0000000c22005985 */ /* 0x004fe8000c101d3c */
[C---:B------:R-:W-:Y:S01]  /*ab30*/  @P0 LEA R32, P5, R19.reuse, R32, 0x1 ;  /* 0x0000002013200211 */ /* 0x040fe200078a08ff */
[----:B------:R-:W1:Y:S03]  /*ab40*/  @P0 LDS.128 R12, [R37+0x3000] ;  /* 0x00300000250c0984 */ /* 0x000e660000000c00 */
[----:B------:R-:W-:-:S05]  /*ab50*/  @P0 LEA.HI.X R33, R19, R33, R164, 0x1, P5 ;  /* 0x0000002113210211 */ /* 0x000fca00028f0ca4 */
[----:B-1----:R1:W-:Y:S04]  /*ab60*/  @P0 ST.E.128 desc[UR60][R32.64], R12 ;  /* 0x0000000c20000985 */ /* 0x0023e8000c101d3c */
.L_x_559:
[----:B------:R-:W-:Y:S05]  /*ab70*/  BSYNC B0 ;  /* 0x0000000000007941 */ /* 0x000fea0003800000 */
.L_x_558:
[----:B------:R-:W-:Y:S01]  /*ab80*/  ISETP.GE.AND P0, PT, R87, 0x41, PT ;  /* 0x000000415700780c */ /* 0x000fe20003f06270 */
[----:B-1--4-:R1:W4:Y:S01]  /*ab90*/  SHFL.IDX PT, R33, R11, 0x1, 0x1c1f ;  /* 0x003c1f000b217f89 */ /* 0x01232200000e0000 */
[----:B------:R-:W-:Y:S03]  /*aba0*/  BSSY B0, `(.L_x_560) ;  /* 0x0000017000007945 */ /* 0x000fe60003800000 */
[----:B--2---:R1:W2:Y:S08]  /*abb0*/  SHFL.IDX PT, R32, R31, 0x1, 0x1c1f ;  /* 0x003c1f001f207f89 */ /* 0x0042b000000e0000 */
[----:B-1----:R-:W-:Y:S05]  /*abc0*/  @!P0 BRA `(.L_x_561) ;  /* 0x0000000000508947 */ /* 0x002fea0003800000 */
[----:B------:R-:W-:-:S13]  /*abd0*/  ISETP.NE.AND P5, PT, R6, RZ, PT ;  /* 0x000000ff0600720c */ /* 0x000fda0003fa5270 */
[----:B------:R-:W1:Y:S01]  /*abe0*/  @P5 LDS.128 R12, [R36+0x2000] ;  /* 0x00200000240c5984 */ /* 0x000e620000000c00 */
[----:B--2---:R-:W-:-:S04]  /*abf0*/  @P5 LEA R34, P0, R16, R32, 0x1 ;  /* 0x0000002010225211 */ /* 0x004fc800078008ff */
[----:B----4-:R-:W-:Y:S02]  /*ac00*/  @P5 LEA.HI.X R35, R16, R33, R17, 0x1, P0 ;  /* 0x0000002110235211 */ /* 0x010fe400000f0c11 */
[----:B------:R-:W-:-:S13]  /*ac10*/  ISETP.NE.AND P0, PT, R20, RZ, PT ;  /* 0x000000ff1400720c */ /* 0x000fda0003f05270 */
[----:B0-----:R-:W-:Y:S01]  /*ac20*/  @P0 IMAD.SHL.U32 R11, R162, 0x8, RZ ;  /* 0x00000008a20b0824 */ /* 0x001fe200078e00ff */
[----:B-1----:R0:W-:Y:S01]  /*ac30*/  @P5 ST.E.128 desc[UR60][R34.64], R12 ;  /* 0x0000000c22005985 */ /* 0x0021e2000c101d3c */
[----:B------:R-:W-:-:S03]  /*ac40*/  ISETP.NE.AND P5, PT, R21, RZ, PT ;  /* 0x000000ff1500720c */ /* 0x000fc60003fa5270 */
[----:B------:R-:W1:Y:S01]  /*ac50*/  @P0 LDS.128 R12, [R37+0x2000] ;  /* 0x00200000250c0984 */ /* 0x000e620000000c00 */
[----:B0-----:R-:W-:-:S09]  /*ac60*/  @P0 IMAD.WIDE R34, R11, 0x2, R32 ;  /* 0x000000020b220825 */ /* 0x001fd200078e0220 */
[----:B------:R-:W-:Y:S01]  /*ac70*/  @P5 IMAD.SHL.U32 R11, R163, 0x8, RZ ;  /* 0x00000008a30b5824 */ /* 0x000fe200078e00ff */
[----:B-1----:R0:W-:Y:S01]  /*ac80*/  @P0 ST.E.128 desc[UR60][R34.64], R12 ;  /* 0x0000000c22000985 */ /* 0x0021e2000c101d3c */
[----:B------:R-:W-:-:S03]  /*ac90*/  ISETP.NE.AND P0, PT, R26, RZ, PT ;  /* 0x000000ff1a00720c */ /* 0x000fc60003f05270 */
[----:B------:R-:W1:Y:S01]  /*aca0*/  @P5 LDS.128 R12, [R36+0x5000] ;  /* 0x00500000240c5984 */ /* 0x000e620000000c00 */
[----:B0-----:R-:W-:-:S05]  /*acb0*/  @P5 IMAD.WIDE R34, R11, 0x2, R32 ;  /* 0x000000020b225825 */ /* 0x001fca00078e0220 */
[----:B-1----:R-:W-:Y:S04]  /*acc0*/  @P5 ST.E.128 desc[UR60][R34.64], R12 ;  /* 0x0000000c22005985 */ /* 0x002fe8000c101d3c */
[C---:B------:R-:W-:Y:S01]  /*acd0*/  @P0 LEA R32, P5, R19.reuse, R32, 0x1 ;  /* 0x0000002013200211 */ /* 0x040fe200078a08ff */
[----:B------:R-:W0:Y:S03]  /*ace0*/  @P0 LDS.128 R12, [R37+0x5000] ;  /* 0x00500000250c0984 */ /* 0x000e260000000c00 */
[----:B------:R-:W-:-:S05]  /*acf0*/  @P0 LEA.HI.X R33, R19, R33, R164, 0x1, P5 ;  /* 0x0000002113210211 */ /* 0x000fca00028f0ca4 */
[----:B0-----:R1:W-:Y:S04]  /*ad00*/  @P0 ST.E.128 desc[UR60][R32.64], R12 ;  /* 0x0000000c20000985 */ /* 0x0013e8000c101d3c */
.L_x_561:
[----:B------:R-:W-:Y:S05]  /*ad10*/  BSYNC B0 ;  /* 0x0000000000007941 */ /* 0x000fea0003800000 */
.L_x_560:
[----:B------:R-:W-:Y:S01]  /*ad20*/  @!PT LDS RZ, [RZ] ;  /* 0x00000000fffff984 */ /* 0x000fe20000000800 */
[----:B------:R-:W-:Y:S01]  /*ad30*/  @!PT LDS RZ, [RZ] ;  /* 0x00000000fffff984 */ /* 0x000fe20000000800 */
[----:B------:R-:W-:Y:S01]  /*ad40*/  @!PT LDS RZ, [RZ] ;  /* 0x00000000fffff984 */ /* 0x000fe20000000800 */
[----:B------:R-:W-:Y:S01]  /*ad50*/  @!PT LDS RZ, [RZ] ;  /* 0x00000000fffff984 */ /* 0x000fe20000000800 */
[----:B------:R5:W-:Y:S06]  /*ad60*/  MEMBAR.ALL.CTA ;  /* 0x0000000000007992 */ /* 0x000bec0000008000 */
[----:B-----5:R-:W5:Y:S01]  /*ad70*/  FENCE.VIEW.ASYNC.S ;  /* 0x00000000000073c6 */ /* 0x020f620000000000 */
[----:B---3--:R-:W-:Y:S01]  /*ad80*/  @!P4 IADD3 R88, R88, 0x2a8c0, RZ ;  /* 0x0002a8c05858c810 */ /* 0x008fe20007ffe0ff */
[----:B------:R-:W-:Y:S01]  /*ad90*/  VIADD R18, R18, 0x1 ;  /* 0x0000000112127836 */ /* 0x000fe20000000000 */
[----:B-----5:R3:W-:Y:S01]  /*ada0*/  BAR.SYNC.DEFER_BLOCKING R148, 0x80 ;  /* 0x000200940000751d */ /* 0x0207e20000010000 */
[----:B------:R-:W-:-:S02]  /*adb0*/  ISETP.NE.AND P5, PT, R127, RZ, PT ;  /* 0x000000ff7f00720c */ /* 0x000fc40003fa5270 */
[----:B------:R-:W-:Y:S02]  /*adc0*/  @!P4 PRMT R88, RZ, 0x654, R88 ;  /* 0x00000654ff58c816 */ /* 0x000fe40000000058 */
[----:B------:R-:W-:Y:S02]  /*add0*/  PLOP3.LUT P0, PT, PT, PT, PT, 0x8, 0x0 ;  /* 0x000000000000781c */ /* 0x000fe40003f0e170 */
[----:B------:R3:W-:Y:S01]  /*ade0*/  @!P4 SYNCS.ARRIVE.TRANS64.RED.A1T0 RZ, [R88+URZ], RZ ;  /* 0x000000ff58ffc9a7 */ /* 0x0007e2000810043f */
[----:B------:R-:W-:-:S04]  /*adf0*/  ISETP.NE.AND P4, PT, R18, 0x2, PT ;  /* 0x000000021200780c */ /* 0x000fc80003f85270 */
[----:B0-----:R-:W-:Y:S02]  /*ae00*/  SEL R11, RZ, 0x1, P4 ;  /* 0x00000001ff0b7807 */ /* 0x001fe40002000000 */
[----:B------:R-:W-:Y:S02]  /*ae10*/  SEL R18, R18, RZ, P4 ;  /* 0x000000ff12127207 */ /* 0x000fe40002000000 */
[----:B------:R-:W-:Y:S01]  /*ae20*/  LOP3.LUT R166, R166, R11, RZ, 0x3c, !PT ;  /* 0x0000000ba6a67212 */ /* 0x000fe200078e3cff */
[----:B---3--:R-:W-:Y:S06]  /*ae30*/  @P5 BRA `(.L_x_562) ;  /* 0xffffff7400fc5947 */ /* 0x008fec000383ffff */
.L_x_452:
[----:B------:R-:W-:Y:S01]  /*ae40*/  BSSY B0, `(.L_x_563) ;  /* 0x000002a000007945 */ /* 0x000fe20003800000 */
[----:B------:R-:W-:Y:S01]  /*ae50*/  ISETP.GE.AND P2, PT, R147, 0x1, PT ;  /* 0x000000019300780c */ /* 0x000fe20003f46270 */
[----:B------:R-:W-:Y:S01]  /*ae60*/  IMAD.MOV.U32 R3, RZ, RZ, RZ ;  /* 0x000000ffff037224 */ /* 0x000fe200078e00ff */
[----:B------:R-:W-:Y:S01]  /*ae70*/  PLOP3.LUT P1, PT, PT, PT, PT, 0x80, 0x0 ;  /* 0x000000000000781c */ /* 0x000fe20003f2f070 */
[----:B------:R-:W-:Y:S01]  /*ae80*/  IMAD.MOV.U32 R0, RZ, RZ, RZ ;  /* 0x000000ffff007224 */ /* 0x000fe200078e00ff */
        /* <DEDUP_REMOVED lines=25> */
[----:B------:R-:W-:Y:S01]  /*b020*/  IMAD.MOV.U32 R95, RZ, RZ, RZ ;  /* 0x000000ffff5f7224 */ /* 0x000fe200078e00ff */
[----:B------:R-:W-:Y:S02]  /*b030*/  CS2R R88, SRZ ;  /* 0x0000000000587805 */ /* 0x000fe4000001ff00 */
[----:B------:R-:W-:Y:S01]  /*b040*/  CS2R R92, SRZ ;  /* 0x00000000005c7805 */ /* 0x000fe2000001ff00 */
[----:B------:R-:W-:Y:S01]  /*b050*/  IMAD.MOV.U32 R90, RZ, RZ, RZ ;  /* 0x000000ffff5a7224 */ /* 0x000fe200078e00ff */
[----:B------:R-:W-:Y:S01]  /*b060*/  CS2R R10, SRZ ;  /* 0x00000000000a7805 */ /* 0x000fe2000001ff00 */
[----:B------:R-:W-:Y:S01]  /*b070*/  IMAD.MOV.U32 R97, RZ, RZ, RZ ;  /* 0x000000ffff617224 */ /* 0x000fe200078e00ff */
[----:B------:R-:W-:Y:S01]  /*b080*/  MOV R99, RZ ;  /* 0x000000ff00637202 */ /* 0x000fe20000000f00 */
[----:B------:R-:W-:-:S02]  /*b090*/  IMAD.MOV.U32 R26, RZ, RZ, RZ ;  /* 0x000000ffff1a7224 */ /* 0x000fc400078e00ff */
[----:B-12---:R-:W-:Y:S01]  /*b0a0*/  IMAD.MOV.U32 R32, RZ, RZ, RZ ;  /* 0x000000ffff207224 */ /* 0x006fe200078e00ff */
[----:B------:R-:W-:Y:S06]  /*b0b0*/  @P0 BRA `(.L_x_564) ;  /* 0x0000000000080947 */ /* 0x000fec0003800000 */
[----:B------:R-:W0:Y:S02]  /*b0c0*/  FENCE.VIEW.ASYNC.G ;  /* 0x00000000000073c6 */ /* 0x000e240000000100 */
[----:B0-----:R-:W-:Y:S06]  /*b0d0*/  BAR.ARV 0xc, 0x180 ;  /* 0x0306000000007b1d */ /* 0x001fec0000002000 */
.L_x_564:
[----:B------:R-:W-:Y:S05]  /*b0e0*/  BSYNC B0 ;  /* 0x0000000000007941 */ /* 0x000fea0003800000 */
.L_x_563:
[----:B------:R-:W-:Y:S02]  /*b0f0*/  IMAD.MOV.U32 R91, RZ, RZ, RZ ;  /* 0x000000ffff5b7224 */ /* 0x000fe400078e00ff */
[----:B------:R-:W-:Y:S01]  /*b100*/  IMAD.MOV.U32 R24, RZ, RZ, RZ ;  /* 0x000000ffff187224 */ /* 0x000fe200078e00ff */
[----:B------:R-:W-:Y:S06]  /*b110*/  @!P2 BRA `(.L_x_565) ;  /* 0x000000b80058a947 */ /* 0x000fec0003800000 */
[----:B------:R-:W2:Y:S04]  /*b120*/  LDL R4, [R1+0x34] ;  /* 0x0000340001047983 */ /* 0x000ea80000100800 */
[----:B------:R-:W0:Y:S02]  /*b130*/  SHFL.IDX PT, R0, R225, RZ, 0x1f ;  /* 0x00001fffe1007589 */ /* 0x000e2400000e0000 */
[----:B0-----:R-:W-:-:S04]  /*b140*/  LEA.HI R3, R0, R0, RZ, 0x1 ;  /* 0x0000000000037211 */ /* 0x001fc800078f08ff */
[----:B------:R-:W-:-:S05]  /*b150*/  LOP3.LUT R3, R3, 0x1e, RZ, 0xc0, !PT ;  /* 0x0000001e03037812 */ /* 0x000fca00078ec0ff */
[----:B------:R-:W-:Y:S01]  /*b160*/  IMAD.IADD R3, R0, 0x1, -R3 ;  /* 0x0000000100037824 */ /* 0x000fe200078e0a03 */
[----:B--2---:R-:W-:-:S13]  /*b170*/  R2UR UR4, R4 ;  /* 0x00000000040472ca */ /* 0x004fda00000e0000 */
[----:B------:R-:W-:Y:S02]  /*b180*/  ULOP3.LUT UP0, URZ, UR4, 0x1bf, URZ, 0xc0, !UPT ;  /* 0x000001bf043f7892 */ /* 0x000fe4000f80c03f */
[----:B------:R-:W-:-:S04]  /*b190*/  LEA R3, R3, UR4, 0xd ;  /* 0x0000000403037c11 */ /* 0x000fc8000f8e68ff */
[----:B------:R-:W-:Y:S02]  /*b1a0*/  SHF.R.U32.HI R3, RZ, 0x4, R3 ;  /* 0x00000004ff037819 */ /* 0x000fe40000011603 */
[----:B------:R-:W-:Y:S02]  /*b1b0*/  PLOP3.LUT P0, PT, PT, PT, UP0, 0x80, 0x0 ;  /* 0x000000000000781c */ /* 0x000fe40003f0f008 */
[----:B------:R-:W-:-:S11]  /*b1c0*/  LOP3.LUT R36, R3, 0x3fff, RZ, 0xc0, !PT ;  /* 0x00003fff03247812 */ /* 0x000fd600078ec0ff */
        /* <DEDUP_REMOVED lines=16> */
[----:B-1--45:R-:W-:Y:S05]  /*b2d0*/  CALL.ABS.NOINC R14 ;  /* 0x000000000e007343 */ /* 0x032fea0003c00000 */
.L_x_566:
[----:B------:R-:W-:Y:S02]  /*b2e0*/  ULDC UR4, c[0x0][0x3f4] ;  /* 0x0000fd0000047ab9 */ /* 0x000fe40000000800 */
[----:B------:R-:W-:-:S13]  /*b2f0*/  ISETP.LT.AND P0, PT, RZ, UR4, PT ;  /* 0x00000004ff007c0c */ /* 0x000fda000bf01270 */
[----:B------:R-:W-:Y:S05]  /*b300*/  @P0 BRA `(.L_x_567) ;  /* 0x00000000003c0947 */ /* 0x000fea0003800000 */
[----:B------:R-:W-:-:S04]  /*b310*/  LEA.HI R0, R189, R189, RZ, 0x1 ;  /* 0x000000bdbd007211 */ /* 0x000fc800078f08ff */
[----:B------:R-:W-:-:S05]  /*b320*/  LOP3.LUT R0, R0, 0xfffffffe, RZ, 0xc0, !PT ;  /* 0xfffffffe00007812 */ /* 0x000fca00078ec0ff */
[----:B------:R-:W-:-:S05]  /*b330*/  IMAD.IADD R0, R189, 0x1, -R0 ;  /* 0x00000001bd007824 */ /* 0x000fca00078e0a00 */
[----:B------:R-:W-:-:S04]  /*b340*/  SHF.L.U32 R3, R0, 0x1f, RZ ;  /* 0x0000001f00037819 */ /* 0x000fc800000006ff */
[----:B------:R0:W1:Y:S03]  /*b350*/  SYNCS.PHASECHK.TRANS64.TRYWAIT P0, [R2+URZ+0x2a800], R3 ;  /* 0x02a80003020075a7 */ /* 0x000066000800017f */
[----:B-1----:R-:W-:Y:S05]  /*b360*/  @!P0 NANOSLEEP.SYNCS 0x989680 ;  /* 0x009896800000895d */ /* 0x002fea0003900000 */
[----:B------:R-:W1:Y:S01]  /*b370*/  @!P0 SYNCS.PHASECHK.TRANS64 P0, [R2+URZ+0x2a800], R3 ;  /* 0x02a80003020085a7 */ /* 0x000e62000800007f */
[----:B------:R-:W-:Y:S04]  /*b380*/  BSSY B0, `(.L_x_568) ;  /* 0x0000006000007945 */ /* 0x000fe80003800000 */
[----:B-1----:R-:W-:Y:S05]  /*b390*/  @P0 BRA `(.L_x_569) ;  /* 0x0000000000100947 */ /* 0x002fea0003800000 */
.L_x_570:
[----:B-1----:R1:W2:Y:S02]  /*b3a0*/  SYNCS.PHASECHK.TRANS64.TRYWAIT P0, [R2+URZ+0x2a800], R3 ;  /* 0x02a80003020075a7 */ /* 0x0022a4000800017f */
[----:B--2---:R-:W-:Y:S05]  /*b3b0*/  @!P0 NANOSLEEP.SYNCS 0x989680 ;  /* 0x009896800000895d */ /* 0x004fea0003900000 */
[----:B------:R-:W2:Y:S02]  /*b3c0*/  @!P0 SYNCS.PHASECHK.TRANS64 P0, [R2+URZ+0x2a800], R3 ;  /* 0x02a80003020085a7 */ /* 0x000ea4000800007f */
[----:B--2---:R-:W-:Y:S05]  /*b3d0*/  @!P0 BRA `(.L_x_570) ;  /* 0xfffffffc00f08947 */ /* 0x004fea000383ffff */
.L_x_569:
[----:B------:R-:W-:Y:S05]  /*b3e0*/  BSYNC B0 ;  /* 0x0000000000007941 */ /* 0x000fea0003800000 */
.L_x_568:
[----:B------:R-:W-:Y:S05]  /*b3f0*/  BRA `(.L_x_571) ;  /* 0x00000058004c7947 */ /* 0x000fea0003800000 */
.L_x_567:
[----:B------:R-:W2:Y:S01]  /*b400*/  LDL R0, [R1+0x34] ;  /* 0x0000340001007983 */ /* 0x000ea20000100800 */
[----:B------:R-:W-:Y:S01]  /*b410*/  ULDC.64 UR4, c[0x0][0x3f8] ;  /* 0x0000fe0000047ab9 */ /* 0x000fe20000000a00 */
[----:B------:R-:W-:Y:S01]  /*b420*/  ULDC.64 UR6, c[0x0][0x408] ;  /* 0x0001020000067ab9 */ /* 0x000fe20000000a00 */
[----:B-----5:R-:W-:Y:S01]  /*b430*/  IMAD.WIDE.U32 R4, R145, UR4, RZ ;  /* 0x0000000491047c25 */ /* 0x020fe2000f8e00ff */
[----:B--2---:R-:W-:Y:S02]  /*b440*/  R2UR UR8, R0 ;  /* 0x00000000000872ca */ /* 0x004fe400000e0000 */
[----:B------:R-:W-:-:S05]  /*b450*/  SHF.R.S32.HI R0, RZ, 0x1f, R145 ;  /* 0x0000001fff007819 */ /* 0x000fca0000011491 */
[C---:B------:R-:W-:Y:S02]  /*b460*/  IMAD R6, R0.reuse, UR4, RZ ;  /* 0x0000000400067c24 */ /* 0x040fe4000f8e02ff */
[----:B------:R-:W-:Y:S02]  /*b470*/  IMAD R0, R0, UR6, RZ ;  /* 0x0000000600007c24 */ /* 0x000fe4000f8e02ff */
[C---:B------:R-:W-:Y:S01]  /*b480*/  IMAD R25, R145.reuse, UR5, R6 ;  /* 0x0000000591197c24 */ /* 0x040fe2000f8e0206 */
[----:B------:R-:W-:Y:S01]  /*b490*/  ULDC.64 UR4, c[0x0][0x3e8] ;  /* 0x0000fa0000047ab9 */ /* 0x000fe20000000a00 */
[----:B------:R-:W-:Y:S01]  /*b4a0*/  ULOP3.LUT UP0, URZ, UR8, 0x3ff, URZ, 0xc0, !UPT ;  /* 0x000003ff083f7892 */ /* 0x000fe2000f80c03f */
[C---:B------:R-:W-:Y:S01]  /*b4b0*/  IMAD R27, R145.reuse, UR7, R0 ;  /* 0x00000007911b7c24 */ /* 0x040fe2000f8e0200 */
[----:B------:R-:W-:Y:S01]  /*b4c0*/  LEA R24, P0, R4, UR4, 0x1 ;  /* 0x0000000404187c11 */ /* 0x000fe2000f8008ff */
[----:B------:R-:W-:Y:S01]  /*b4d0*/  IMAD.WIDE.U32 R6, R145, UR6, RZ ;  /* 0x0000000691067c25 */ /* 0x000fe2000f8e00ff */
[----:B------:R-:W-:-:S02]  /*b4e0*/  ULDC.64 UR6, c[0x0][0x400] ;  /* 0x0001000000067ab9 */ /* 0x000fc40000000a00 */
[----:B------:R-:W-:Y:S01]  /*b4f0*/  PLOP3.LUT P2, PT, PT, PT, UP0, 0x80, 0x0 ;  /* 0x000000000000781c */ /* 0x000fe20003f4f008 */
[----:B------:R-:W-:Y:S01]  /*b500*/  IMAD.IADD R25, R25, 0x1, R5 ;  /* 0x0000000119197824 */ /* 0x000fe200078e0205 */
[----:B------:R-:W-:Y:S02]  /*b510*/  LEA R26, P1, R6, UR6, 0x1 ;  /* 0x00000006061a7c11 */ /* 0x000fe4000f8208ff */
[----:B------:R-:W-:Y:S02]  /*b520*/  IADD3 R27, R27, R7, RZ ;  /* 0x000000071b1b7210 */ /* 0x000fe40007ffe0ff */
[----:B------:R-:W-:Y:S02]  /*b530*/  LEA.HI.X R25, R4, UR5, R25, 0x1, P0 ;  /* 0x0000000504197c11 */ /* 0x000fe400080f0c19 */
[----:B------:R-:W-:-:S05]  /*b540*/  LEA.HI.X R27, R6, UR7, R27, 0x1, P1 ;  /* 0x00000007061b7c11 */ /* 0x000fca00088f0c1b */
        /* <DEDUP_REMOVED lines=16> */
[----:B-1--4-:R-:W-:Y:S05]  /*b650*/  CALL.ABS.NOINC R14 ;  /* 0x000000000e007343 */ /* 0x012fea0003c00000 */
.L_x_572:
[----:B------:R-:W-:Y:S01]  /*b660*/  ULDC.U8 UR4, c[0x0][0x410] ;  /* 0x0001040000047ab9 */ /* 0x000fe20000000000 */
[----:B------:R-:W-:Y:S01]  /*b670*/  BSSY B0, `(.L_x_573) ;  /* 0x0000563000007945 */ /* 0x000fe20003800000 */
[----:B------:R-:W-:Y:S01]  /*b680*/  ISETP.NE.AND P0, PT, RZ, UR4, PT ;  /* 0x00000004ff007c0c */ /* 0x000fe2000bf05270 */
[----:B------:R-:W-:-:S12]  /*b690*/  IMAD R6, R29, 0x80, R165 ;  /* 0x000000801d067824 */ /* 0x000fd800078e02a5 */
[----:B------:R-:W-:Y:S05]  /*b6a0*/  @!P0 BRA `(.L_x_574) ;  /* 0x00000028009c8947 */ /* 0x000fea0003800000 */
[----:B------:R-:W-:-:S03]  /*b6b0*/  UMOV UR4, 0xffffffff ;  /* 0xffffffff00047882 */ /* 0x000fc60000000000 */
[----:B------:R-:W-:Y:S05]  /*b6c0*/  BRA.DIV UR4, `(.L_x_575) ;  /* 0x0000014604147947 */ /* 0x000fea000b800000 */
[----:B------:R0:W1:Y:S04]  /*b6d0*/  SHFL.IDX PT, R0, R25, RZ, 0x1c1f ;  /* 0x001c1fff19007589 */ /* 0x00006800000e0000 */
[----:B------:R0:W2:Y:S04]  /*b6e0*/  SHFL.IDX PT, R3, R24, RZ, 0x1c1f ;  /* 0x001c1fff18037589 */ /* 0x0000a800000e0000 */
[----:B------:R0:W3:Y:S04]  /*b6f0*/  SHFL.IDX PT, R4, R27, RZ, 0x1c1f ;  /* 0x001c1fff1b047589 */ /* 0x0000e800000e0000 */
[----:B------:R0:W0:Y:S02]  /*b700*/  SHFL.IDX PT, R14, R26, RZ, 0x1c1f ;  /* 0x001c1fff1a0e7589 */ /* 0x00002400000e0000 */
.L_x_819:
[----:B------:R-:W-:Y:S01]  /*b710*/  ULDC UR4, c[0x0][0x448] ;  /* 0x0001120000047ab9 */ /* 0x000fe20000000800 */
[----:B------:R-:W-:Y:S01]  /*b720*/  LOP3.LUT R8, R176, 0x18, R16, 0xf8, !PT ;  /* 0x00000018b0087812 */ /* 0x000fe200078ef810 */
[----:B------:R-:W-:Y:S01]  /*b730*/  IMAD R5, R146, UR4, RZ ;  /* 0x0000000492057c24 */ /* 0x000fe2000f8e02ff */
[----:B------:R-:W-:Y:S01]  /*b740*/  BSSY B1, `(.L_x_576) ;  /* 0x000004e000017945 */ /* 0x000fe20003800000 */
[----:B------:R-:W-:Y:S02]  /*b750*/  LOP3.LUT P0, RZ, R195, 0x4, RZ, 0xc0, !PT ;  /* 0x00000004c3ff7812 */ /* 0x000fe4000780c0ff */
[----:B0-----:R-:W-:Y:S02]  /*b760*/  CS2R R26, SRZ ;  /* 0x00000000001a7805 */ /* 0x001fe4000001ff00 */
[----:B------:R-:W-:Y:S02]  /*b770*/  LOP3.LUT R9, R8, R177, RZ, 0x3c, !PT ;  /* 0x000000b108097212 */ /* 0x000fe400078e3cff */
[----:B------:R-:W-:-:S02]  /*b780*/  CS2R R10, SRZ ;  /* 0x00000000000a7805 */ /* 0x000fc4000001ff00 */
[----:B------:R-:W-:Y:S01]  /*b790*/  ISETP.GE.AND P1, PT, R6, R5, PT ;  /* 0x000000050600720c */ /* 0x000fe20003f26270 */
[----:B------:R-:W-:Y:S01]  /*b7a0*/  IMAD R5, R29, -0x80, R5 ;  /* 0xffffff801d057824 */ /* 0x000fe200078e0205 */
[----:B------:R-:W-:Y:S01]  /*b7b0*/  CS2R R6, SRZ ;  /* 0x0000000000067805 */ /* 0x000fe2000001ff00 */
[----:B------:R-:W-:Y:S01]  /*b7c0*/  IMAD.IADD R9, R178, 0x1, R9 ;  /* 0x00000001b2097824 */ /* 0x000fe200078e0209 */
[----:B------:R-:W-:Y:S02]  /*b7d0*/  CS2R R20, SRZ ;  /* 0x0000000000147805 */ /* 0x000fe4000001ff00 */
[----:B------:R-:W-:Y:S02]  /*b7e0*/  CS2R R24, SRZ ;  /* 0x0000000000187805 */ /* 0x000fe4000001ff00 */
[----:B------:R-:W-:Y:S01]  /*b7f0*/  CS2R R12, SRZ ;  /* 0x00000000000c7805 */ /* 0x000fe2000001ff00 */
[----:B------:R-:W-:Y:S01]  /*b800*/  IMAD R9, R9, 0x2, R2 ;  /* 0x0000000209097824 */ /* 0x000fe200078e0202 */
[----:B------:R-:W-:-:S02]  /*b810*/  CS2R R40, SRZ ;  /* 0x0000000000287805 */ /* 0x000fc4000001ff00 */
[----:B------:R-:W-:Y:S02]  /*b820*/  CS2R R38, SRZ ;  /* 0x0000000000267805 */ /* 0x000fe4000001ff00 */
[----:B------:R-:W-:Y:S02]  /*b830*/  CS2R R34, SRZ ;  /* 0x0000000000227805 */ /* 0x000fe4000001ff00 */
[----:B----4-:R-:W-:Y:S02]  /*b840*/  CS2R R32, SRZ ;  /* 0x0000000000207805 */ /* 0x010fe4000001ff00 */
[----:B------:R-:W-:Y:S01]  /*b850*/  CS2R R30, SRZ ;  /* 0x00000000001e7805 */ /* 0x000fe2000001ff00 */
[C---:B------:R-:W-:Y:S01]  /*b860*/  VIADD R37, R9.reuse, 0xc400 ;  /* 0x0000c40009257836 */ /* 0x040fe20000000000 */
[----:B------:R-:W-:Y:S01]  /*b870*/  CS2R R28, SRZ ;  /* 0x00000000001c7805 */ /* 0x000fe2000001ff00 */
[----:B------:R-:W-:Y:S01]  /*b880*/  VIADD R8, R9, 0xc440 ;  /* 0x0000c44009087836 */ /* 0x000fe20000000000 */
[----:B------:R-:W-:Y:S06]  /*b890*/  @P1 BRA `(.L_x_577) ;  /* 0x0000000000e01947 */ /* 0x000fec0003800000 */
[----:B------:R-:W-:Y:S01]  /*b8a0*/  ULDC UR4, c[0x0][0x3f4] ;  /* 0x0000fd0000047ab9 */ /* 0x000fe20000000800 */
[----:B------:R-:W-:Y:S02]  /*b8b0*/  CS2R R40, SRZ ;  /* 0x0000000000287805 */ /* 0x000fe4000001ff00 */
[----:B------:R-:W-:Y:S02]  /*b8c0*/  ISETP.GE.AND P2, PT, R160, UR4, PT ;  /* 0x00000004a0007c0c */ /* 0x000fe4000bf46270 */
[----:B------:R-:W-:Y:S02]  /*b8d0*/  CS2R R6, SRZ ;  /* 0x0000000000067805 */ /* 0x000fe4000001ff00 */
[----:B------:R-:W-:Y:S02]  /*b8e0*/  ISETP.GE.AND P3, PT, R169, UR4, PT ;  /* 0x00000004a9007c0c */ /* 0x000fe4000bf66270 */
[----:B------:R-:W-:Y:S02]  /*b8f0*/  CS2R R38, SRZ ;  /* 0x0000000000267805 */ /* 0x000fe4000001ff00 */
[----:B------:R-:W-:-:S05]  /*b900*/  ISETP.GE.AND P4, PT, R168, UR4, PT ;  /* 0x00000004a8007c0c */ /* 0x000fca000bf86270 */
[----:B-1----:R-:W-:Y:S01]  /*b910*/  @!P2 MOV R11, R0 ;  /* 0x00000000000ba202 */ /* 0x002fe20000000f00 */
[----:B--2---:R-:W-:-:S03]  /*b920*/  @!P2 IMAD.MOV.U32 R10, RZ, RZ, R3 ;  /* 0x000000ffff0aa224 */ /* 0x004fc600078e0003 */
[----:B------:R-:W-:Y:S01]  /*b930*/  @!P3 IADD3 R20, P1, R3, R198, RZ ;  /* 0x000000c60314b210 */ /* 0x000fe20007f3e0ff */
[----:B---3--:R-:W-:Y:S02]  /*b940*/  @!P2 IMAD.MOV.U32 R15, RZ, RZ, R4 ;  /* 0x000000ffff0fa224 */ /* 0x008fe400078e0004 */
[----:B------:R-:W-:-:S04]  /*b950*/  @!P2 IMAD.WIDE R10, R160, 0x2, R10 ;  /* 0x00000002a00aa825 */ /* 0x000fc800078e020a */
[----:B------:R-:W-:Y:S01]  /*b960*/  @!P2 IMAD.WIDE R12, R160, 0x2, R14 ;  /* 0x00000002a00ca825 */ /* 0x000fe200078e020e */
[----:B------:R0:W5:Y:S01]  /*b970*/  @!P2 LD.E.64 R40, desc[UR60][R10.64] ;  /* 0x0000003c0a28a980 */ /* 0x000162000c101b00 */
[----:B------:R-:W-:Y:S02]  /*b980*/  @!P4 IADD3 R28, P5, R3, R200, RZ ;  /* 0x000000c8031cc210 */ /* 0x000fe40007fbe0ff */
[----:B------:R-:W-:Y:S01]  /*b990*/  @!P3 IMAD.X R21, R0, 0x1, R197, P1 ;  /* 0x000000010015b824 */ /* 0x000fe200008e06c5 */
[----:B------:R-:W5:Y:S01]  /*b9a0*/  @!P2 LD.E.64 R6, desc[UR60][R12.64] ;  /* 0x0000003c0c06a980 */ /* 0x000f62000c101b00 */
[----:B------:R-:W-:Y:S02]  /*b9b0*/  ISETP.GE.AND P2, PT, R171, UR4, PT ;  /* 0x00000004ab007c0c */ /* 0x000fe4000bf46270 */
[C---:B------:R-:W-:Y:S02]  /*b9c0*/  @!P3 IADD3 R24, P1, R14.reuse, R198, RZ ;  /* 0x000000c60e18b210 */ /* 0x040fe40007f3e0ff */
[----:B------:R-:W-:-:S02]  /*b9d0*/  @!P4 IADD3 R42, P6, R14, R200, RZ ;  /* 0x000000c80e2ac210 */ /* 0x000fc40007fde0ff */
[----:B------:R-:W-:Y:S02]  /*b9e0*/  CS2R R26, SRZ ;  /* 0x00000000001a7805 */ /* 0x000fe4000001ff00 */
[----:B------:R-:W-:Y:S01]  /*b9f0*/  CS2R R34, SRZ ;  /* 0x0000000000227805 */ /* 0x000fe2000001ff00 */
[----:B------:R-:W-:Y:S01]  /*ba00*/  @!P3 IMAD.X R25, R4, 0x1, R197, P1 ;  /* 0x000000010419b824 */ /* 0x000fe200008e06c5 */
[----:B0-----:R-:W-:Y:S01]  /*ba10*/  CS2R R10, SRZ ;  /* 0x00000000000a7805 */ /* 0x001fe2000001ff00 */
[--C-:B------:R-:W-:Y:S01]  /*ba20*/  @!P4 IMAD.X R29, R0, 0x1, R199.reuse, P5 ;  /* 0x00000001001dc824 */ /* 0x100fe200028e06c7 */
[----:B------:R0:W5:Y:S01]  /*ba30*/  @!P3 LD.E.64 R38, desc[UR60][R20.64] ;  /* 0x0000003c1426b980 */ /* 0x000162000c101b00 */
[----:B------:R-:W-:Y:S01]  /*ba40*/  @!P4 IMAD.X R43, R4, 0x1, R199, P6 ;  /* 0x00000001042bc824 */ /* 0x000fe200030e06c7 */
[----:B------:R-:W-:Y:S02]  /*ba50*/  ISETP.GE.AND P1, PT, R170, UR4, PT ;  /* 0x00000004aa007c0c */ /* 0x000fe4000bf26270 */
[----:B------:R-:W5:Y:S01]  /*ba60*/  @!P3 LD.E.64 R26, desc[UR60][R24.64] ;  /* 0x0000003c181ab980 */ /* 0x000f62000c101b00 */
[----:B------:R-:W-:-:S02]  /*ba70*/  ISETP.GE.AND P3, PT, R172, UR4, PT ;  /* 0x00000004ac007c0c */ /* 0x000fc4000bf66270 */
[-C--:B------:R-:W-:Y:S01]  /*ba80*/  @!P2 IADD3 R46, P5, R14, R202.reuse, RZ ;  /* 0x000000ca0e2ea210 */ /* 0x080fe20007fbe0ff */
[----:B------:R-:W5:Y:S04]  /*ba90*/  @!P4 LD.E.64 R34, desc[UR60][R28.64] ;  /* 0x0000003c1c22c980 */ /* 0x000f68000c101b00 */
[----:B------:R1:W5:Y:S01]  /*baa0*/  @!P4 LD.E.64 R10, desc[UR60][R42.64] ;  /* 0x0000003c2a0ac980 */ /* 0x000362000c101b00 */
[----:B------:R-:W-:Y:S02]  /*bab0*/  @!P2 IADD3 R44, P4, R3, R202, RZ ;  /* 0x000000ca032ca210 */ /* 0x000fe40007f9e0ff */
[----:B------:R-:W-:Y:S02]  /*bac0*/  CS2R R32, SRZ ;  /* 0x0000000000207805 */ /* 0x000fe4000001ff00 */
[----:B0-----:R-:W-:Y:S01]  /*bad0*/  CS2R R20, SRZ ;  /* 0x0000000000147805 */ /* 0x001fe2000001ff00 */
[----:B------:R-:W-:-:S02]  /*bae0*/  @!P2 IMAD.X R47, R4, 0x1, R201, P5 ;  /* 0x00000001042fa824 */ /* 0x000fc400028e06c9 */
[----:B------:R-:W-:Y:S01]  /*baf0*/  @!P2 IMAD.X R45, R0, 0x1, R201, P4 ;  /* 0x00000001002da824 */ /* 0x000fe200020e06c9 */
[C---:B------:R-:W-:Y:S02]  /*bb00*/  @!P3 IADD3 R50, P4, R3.reuse, R217, RZ ;  /* 0x000000d90332b210 */ /* 0x040fe40007f9e0ff */
[----:B------:R0:W5:Y:S01]  /*bb10*/  @!P2 LD.E.64 R20, desc[UR60][R46.64] ;  /* 0x0000003c2e14a980 */ /* 0x000162000c101b00 */
[----:B------:R-:W-:-:S03]  /*bb20*/  @!P1 IADD3 R48, P6, R3, R215, RZ ;  /* 0x000000d703309210 */ /* 0x000fc60007fde0ff */
[----:B------:R0:W5:Y:S01]  /*bb30*/  @!P2 LD.E.64 R32, desc[UR60][R44.64] ;  /* 0x0000003c2c20a980 */ /* 0x000162000c101b00 */
[C---:B-1----:R-:W-:Y:S02]  /*bb40*/  @!P1 IADD3 R42, P2, R14.reuse, R215, RZ ;  /* 0x000000d70e2a9210 */ /* 0x042fe40007f5e0ff */
[----:B------:R-:W-:Y:S02]  /*bb50*/  @!P3 IADD3 R14, P5, R14, R217, RZ ;  /* 0x000000d90e0eb210 */ /* 0x000fe40007fbe0ff */
[----:B------:R-:W-:Y:S02]  /*bb60*/  CS2R R30, SRZ ;  /* 0x00000000001e7805 */ /* 0x000fe4000001ff00 */
[----:B------:R-:W-:Y:S02]  /*bb70*/  CS2R R24, SRZ ;  /* 0x0000000000187805 */ /* 0x000fe4000001ff00 */
[----:B------:R-:W-:Y:S02]  /*bb80*/  CS2R R28, SRZ ;  /* 0x00000000001c7805 */ /* 0x000fe4000001ff00 */
[----:B------:R-:W-:-:S02]  /*bb90*/  CS2R R12, SRZ ;  /* 0x00000000000c7805 */ /* 0x000fc4000001ff00 */
[----:B------:R-:W-:Y:S01]  /*bba0*/  @!P1 IADD3.X R49, R0, R214, RZ, P6, !PT ;  /* 0x000000d600319210 */ /* 0x000fe200037fe4ff */
[----:B------:R-:W-:Y:S02]  /*bbb0*/  @!P1 IMAD.X R43, R4, 0x1, R214, P2 ;  /* 0x00000001042b9824 */ /* 0x000fe400010e06d6 */
[--C-:B------:R-:W-:Y:S02]  /*bbc0*/  @!P3 IMAD.X R51, R0, 0x1, R216.reuse, P4 ;  /* 0x000000010033b824 */ /* 0x100fe400020e06d8 */
[----:B------:R-:W-:Y:S01]  /*bbd0*/  @!P3 IMAD.X R15, R4, 0x1, R216, P5 ;  /* 0x00000001040fb824 */ /* 0x000fe200028e06d8 */
[----:B------:R0:W5:Y:S04]  /*bbe0*/  @!P1 LD.E.64 R30, desc[UR60][R48.64] ;  /* 0x0000003c301e9980 */ /* 0x000168000c101b00 */
[----:B------:R0:W5:Y:S04]  /*bbf0*/  @!P1 LD.E.64 R24, desc[UR60][R42.64] ;  /* 0x0000003c2a189980 */ /* 0x000168000c101b00 */
[----:B------:R0:W5:Y:S04]  /*bc00*/  @!P3 LD.E.64 R28, desc[UR60][R50.64] ;  /* 0x0000003c321cb980 */ /* 0x000168000c101b00 */
[----:B------:R0:W5:Y:S02]  /*bc10*/  @!P3 LD.E.64 R12, desc[UR60][R14.64] ;  /* 0x0000003c0e0cb980 */ /* 0x000164000c101b00 */
.L_x_577:
[----:B------:R-:W-:Y:S05]  /*bc20*/  BSYNC B1 ;  /* 0x0000000000017941 */ /* 0x000fea0003800000 */
.L_x_576:
[----:B---3--:R-:W-:Y:S01]  /*bc30*/  LEA.HI R4, R189, R189, RZ, 0x1 ;  /* 0x000000bdbd047211 */ /* 0x008fe200078f08ff */
[----:B-1---5:R-:W-:Y:S01]  /*bc40*/  IMAD.MOV.U32 R0, RZ, RZ, R40 ;  /* 0x000000ffff007224 */ /* 0x022fe200078e0028 */
[----:B------:R-:W-:Y:S01]  /*bc50*/  SHF.R.U64 R73, R40, 0x10, R41 ;  /* 0x0000001028497819 */ /* 0x000fe20000001229 */
[----:B------:R-:W-:Y:S01]  /*bc60*/  IMAD.MOV.U32 R40, RZ, RZ, R38 ;  /* 0x000000ffff287224 */ /* 0x000fe200078e0026 */
[----:B------:R-:W-:Y:S01]  /*bc70*/  LOP3.LUT R4, R4, 0xfffffffe, RZ, 0xc0, !PT ;  /* 0xfffffffe04047812 */ /* 0x000fe200078ec0ff */
[----:B------:R-:W-:Y:S01]  /*bc80*/  @P0 VIADD R8, R37, 0xffffffc0 ;  /* 0xffffffc025080836 */ /* 0x000fe20000000000 */
[----:B------:R-:W-:Y:S01]  /*bc90*/  SHF.R.U64 R71, R38, 0x10, R39 ;  /* 0x0000001026477819 */ /* 0x000fe20000001227 */
[--C-:B------:R-:W-:Y:S01]  /*bca0*/  IMAD.MOV.U32 R38, RZ, RZ, R7.reuse ;  /* 0x000000ffff267224 */ /* 0x100fe200078e0007 */
[--C-:B------:R-:W-:Y:S01]  /*bcb0*/  SHF.R.U64 R58, R6, 0x10, R7.reuse ;  /* 0x00000010063a7819 */ /* 0x100fe20000001207 */
[----:B------:R-:W-:Y:S01]  /*bcc0*/  IMAD.IADD R4, R189, 0x1, -R4 ;  /* 0x00000001bd047824 */ /* 0x000fe200078e0a04 */
[----:B------:R-:W-:Y:S01]  /*bcd0*/  SHF.R.U32.HI R61, RZ, 0x10, R7 ;  /* 0x00000010ff3d7819 */ /* 0x000fe20000011607 */
[--C-:B--2---:R-:W-:Y:S01]  /*bce0*/  IMAD.MOV.U32 R3, RZ, RZ, R41.reuse ;  /* 0x000000ffff037224 */ /* 0x104fe200078e0029 */
[----:B------:R-:W-:Y:S01]  /*bcf0*/  SHF.R.U32.HI R70, RZ, 0x10, R41 ;  /* 0x00000010ff467819 */ /* 0x000fe20000011629 */
[----:B0-----:R-:W-:Y:S01]  /*bd00*/  IMAD.MOV.U32 R43, RZ, RZ, R32 ;  /* 0x000000ffff2b7224 */ /* 0x001fe200078e0020 */
[----:B------:R-:W-:Y:S01]  /*bd10*/  SHF.L.U32 R7, R4, 0x1f, RZ ;  /* 0x0000001f04077819 */ /* 0x000fe200000006ff */
[----:B------:R-:W-:Y:S01]  /*bd20*/  IMAD.MOV.U32 R44, RZ, RZ, R33 ;  /* 0x000000ffff2c7224 */ /* 0x000fe200078e0021 */
[----:B------:R-:W-:Y:S01]  /*bd30*/  MOV R41, R39 ;  /* 0x0000002700297202 */ /* 0x000fe20000000f00 */
[----:B------:R-:W-:Y:S01]  /*bd40*/  IMAD.MOV.U32 R47, RZ, RZ, R28 ;  /* 0x000000ffff2f7224 */ /* 0x000fe200078e001c */
[----:B------:R-:W0:Y:S01]  /*bd50*/  SYNCS.PHASECHK.TRANS64.TRYWAIT P0, [R2+URZ+0x2a800], R7 ;  /* 0x02a80007020075a7 */ /* 0x000e22000800017f */
[----:B------:R-:W-:Y:S01]  /*bd60*/  SHF.R.U32.HI R68, RZ, 0x10, R39 ;  /* 0x00000010ff447819 */ /* 0x000fe20000011627 */
[----:B------:R-:W-:Y:S01]  /*bd70*/  IMAD.MOV.U32 R39, RZ, RZ, R34 ;  /* 0x000000ffff277224 */ /* 0x000fe200078e0022 */
[----:B------:R-:W-:Y:S01]  /*bd80*/  SHF.R.U64 R66, R34, 0x10, R35 ;  /* 0x0000001022427819 */ /* 0x000fe20000001223 */
[----:B------:R-:W-:Y:S01]  /*bd90*/  IMAD.MOV.U32 R37, RZ, RZ, R6 ;  /* 0x000000ffff257224 */ /* 0x000fe200078e0006 */
[--C-:B------:R-:W-:Y:S01]  /*bda0*/  SHF.R.U64 R64, R32, 0x10, R33.reuse ;  /* 0x0000001020407819 */ /* 0x100fe20000001221 */
[----:B------:R-:W-:Y:S01]  /*bdb0*/  IMAD.MOV.U32 R32, RZ, RZ, R26 ;  /* 0x000000ffff207224 */ /* 0x000fe200078e001a */
[----:B------:R-:W-:Y:S01]  /*bdc0*/  SHF.R.U32.HI R67, RZ, 0x10, R33 ;  /* 0x00000010ff437819 */ /* 0x000fe20000011621 */
[----:B------:R-:W-:Y:S01]  /*bdd0*/  IMAD.MOV.U32 R42, RZ, RZ, R35 ;  /* 0x000000ffff2a7224 */ /* 0x000fe200078e0023 */
[----:B------:R-:W-:Y:S01]  /*bde0*/  SHF.R.U64 R60, R28, 0x10, R29 ;  /* 0x000000101c3c7819 */ /* 0x000fe2000000121d */
[----:B------:R-:W-:Y:S01]  /*bdf0*/  IMAD.MOV.U32 R45, RZ, RZ, R30 ;  /* 0x000000ffff2d7224 */ /* 0x000fe200078e001e */
[----:B------:R-:W-:Y:S01]  /*be00*/  MOV R48, R29 ;  /* 0x0000001d00307202 */ /* 0x000fe20000000f00 */
[----:B------:R-:W-:Y:S01]  /*be10*/  IMAD.MOV.U32 R46, RZ, RZ, R31 ;  /* 0x000000ffff2e7224 */ /* 0x000fe200078e001f */
[----:B------:R-:W-:Y:S01]  /*be20*/  SHF.R.U32.HI R63, RZ, 0x10, R29 ;  /* 0x00000010ff3f7819 */ /* 0x000fe2000001161d */
[--C-:B------:R-:W-:Y:S01]  /*be30*/  IMAD.MOV.U32 R33, RZ, RZ, R27.reuse ;  /* 0x000000ffff217224 */ /* 0x100fe200078e001b */
[----:B------:R-:W-:Y:S01]  /*be40*/  SHF.R.U64 R59, R26, 0x10, R27 ;  /* 0x000000101a3b7819 */ /* 0x000fe2000000121b */
[----:B------:R-:W-:Y:S01]  /*be50*/  IMAD.MOV.U32 R28, RZ, RZ, R10 ;  /* 0x000000ffff1c7224 */ /* 0x000fe200078e000a */
[----:B------:R-:W-:Y:S01]  /*be60*/  PRMT R26, R39, 0x5410, R66 ;  /* 0x00005410271a7816 */ /* 0x000fe20000000042 */
[----:B------:R-:W-:Y:S01]  /*be70*/  IMAD.MOV.U32 R29, RZ, RZ, R11 ;  /* 0x000000ffff1d7224 */ /* 0x000fe200078e000b */
[----:B------:R-:W-:Y:S01]  /*be80*/  SHF.R.U32.HI R69, RZ, 0x10, R35 ;  /* 0x00000010ff457819 */ /* 0x000fe20000011623 */
[----:B------:R-:W-:Y:S01]  /*be90*/  IMAD.MOV.U32 R6, RZ, RZ, R21 ;  /* 0x000000ffff067224 */ /* 0x000fe200078e0015 */
[--C-:B------:R-:W-:Y:S01]  /*bea0*/  SHF.R.U64 R62, R30, 0x10, R31.reuse ;  /* 0x000000101e3e7819 */ /* 0x100fe2000000121f */
[----:B------:R-:W-:Y:S01]  /*beb0*/  BSSY B1, `(.L_x_578) ;  /* 0x0000026000017945 */ /* 0x000fe20003800000 */
[----:B------:R-:W-:Y:S01]  /*bec0*/  SHF.R.U32.HI R65, RZ, 0x10, R31 ;  /* 0x00000010ff417819 */ /* 0x000fe2000001161f */
[----:B------:R-:W-:Y:S01]  /*bed0*/  IMAD.MOV.U32 R14, RZ, RZ, R24 ;  /* 0x000000ffff0e7224 */ /* 0x000fe200078e0018 */
[----:B------:R-:W-:Y:S01]  /*bee0*/  SHF.R.U32.HI R56, RZ, 0x10, R27 ;  /* 0x00000010ff387819 */ /* 0x000fe2000001161b */
[----:B------:R-:W-:Y:S01]  /*bef0*/  IMAD.MOV.U32 R15, RZ, RZ, R25 ;  /* 0x000000ffff0f7224 */ /* 0x000fe200078e0019 */
[--C-:B------:R-:W-:Y:S01]  /*bf00*/  SHF.R.U64 R57, R10, 0x10, R11.reuse ;  /* 0x000000100a397819 */ /* 0x100fe2000000120b */
[----:B------:R-:W-:Y:S01]  /*bf10*/  IMAD.MOV.U32 R10, RZ, RZ, R12 ;  /* 0x000000ffff0a7224 */ /* 0x000fe200078e000c */
[----:B------:R-:W-:Y:S01]  /*bf20*/  SHF.R.U32.HI R54, RZ, 0x10, R11 ;  /* 0x00000010ff367819 */ /* 0x000fe2000001160b */
[----:B------:R-:W-:Y:S01]  /*bf30*/  IMAD.MOV.U32 R11, RZ, RZ, R13 ;  /* 0x000000ffff0b7224 */ /* 0x000fe200078e000d */
[----:B------:R-:W-:-:S02]  /*bf40*/  MOV R4, R20 ;  /* 0x0000001400047202 */ /* 0x000fc40000000f00 */
[--C-:B------:R-:W-:Y:S02]  /*bf50*/  SHF.R.U64 R55, R20, 0x10, R21.reuse ;  /* 0x0000001014377819 */ /* 0x100fe40000001215 */
[----:B------:R-:W-:Y:S02]  /*bf60*/  SHF.R.U32.HI R53, RZ, 0x10, R21 ;  /* 0x00000010ff357819 */ /* 0x000fe40000011615 */
[----:B------:R-:W-:Y:S02]  /*bf70*/  VIMNMX R39, R5, 0x80, PT ;  /* 0x0000008005277848 */ /* 0x000fe40003fe0100 */
[--C-:B------:R-:W-:Y:S02]  /*bf80*/  SHF.R.U64 R51, R24, 0x10, R25.reuse ;  /* 0x0000001018337819 */ /* 0x100fe40000001219 */
[----:B------:R-:W-:Y:S02]  /*bf90*/  SHF.R.U32.HI R52, RZ, 0x10, R25 ;  /* 0x00000010ff347819 */ /* 0x000fe40000011619 */
[----:B------:R-:W-:-:S02]  /*bfa0*/  SHF.R.U64 R49, R12, 0x10, R13 ;  /* 0x000000100c317819 */ /* 0x000fc4000000120d */
[----:B------:R-:W-:Y:S02]  /*bfb0*/  SHF.R.U32.HI R50, RZ, 0x10, R13 ;  /* 0x00000010ff327819 */ /* 0x000fe4000001160d */
[----:B------:R-:W-:Y:S02]  /*bfc0*/  PRMT R34, R0, 0x5410, R73 ;  /* 0x0000541000227816 */ /* 0x000fe40000000049 */
[----:B------:R-:W-:Y:S02]  /*bfd0*/  PRMT R35, R3, 0x5410, R70 ;  /* 0x0000541003237816 */ /* 0x000fe40000000046 */
[----:B------:R-:W-:Y:S02]  /*bfe0*/  PRMT R30, R40, 0x5410, R71 ;  /* 0x00005410281e7816 */ /* 0x000fe40000000047 */
[----:B------:R-:W-:Y:S02]  /*bff0*/  PRMT R31, R41, 0x5410, R68 ;  /* 0x00005410291f7816 */ /* 0x000fe40000000044 */
[----:B------:R-:W-:-:S02]  /*c000*/  PRMT R27, R42, 0x5410, R69 ;  /* 0x000054102a1b7816 */ /* 0x000fc40000000045 */
[----:B------:R-:W-:Y:S02]  /*c010*/  PRMT R20, R43, 0x5410, R64 ;  /* 0x000054102b147816 */ /* 0x000fe40000000040 */
[----:B------:R-:W-:Y:S02]  /*c020*/  PRMT R21, R44, 0x5410, R67 ;  /* 0x000054102c157816 */ /* 0x000fe40000000043 */
[----:B------:R-:W-:Y:S02]  /*c030*/  PRMT R12, R45, 0x5410, R62 ;  /* 0x000054102d0c7816 */ /* 0x000fe4000000003e */
[----:B------:R-:W-:Y:S02]  /*c040*/  PRMT R13, R46, 0x5410, R65 ;  /* 0x000054102e0d7816 */ /* 0x000fe40000000041 */
[----:B------:R-:W-:Y:S02]  /*c050*/  PRMT R0, R47, 0x5410, R60 ;  /* 0x000054102f007816 */ /* 0x000fe4000000003c */
[----:B------:R-:W-:-:S02]  /*c060*/  PRMT R3, R48, 0x5410, R63 ;  /* 0x0000541030037816 */ /* 0x000fc4000000003f */
[----:B------:R-:W-:Y:S02]  /*c070*/  PRMT R37, R37, 0x5410, R58 ;  /* 0x0000541025257816 */ /* 0x000fe4000000003a */
[----:B------:R-:W-:Y:S02]  /*c080*/  ISETP.GE.AND P1, PT, R165, R39, PT ;  /* 0x00000027a500720c */ /* 0x000fe40003f26270 */
[----:B------:R-:W-:Y:S02]  /*c090*/  PRMT R38, R38, 0x5410, R61 ;  /* 0x0000541026267816 */ /* 0x000fe4000000003d */
[----:B------:R-:W-:Y:S02]  /*c0a0*/  PRMT R32, R32, 0x5410, R59 ;  /* 0x0000541020207816 */ /* 0x000fe4000000003b */
[----:B------:R-:W-:Y:S02]  /*c0b0*/  PRMT R33, R33, 0x5410, R56 ;  /* 0x0000541021217816 */ /* 0x000fe40000000038 */
[----:B------:R-:W-:-:S02]  /*c0c0*/  PRMT R28, R28, 0x5410, R57 ;  /* 0x000054101c1c7816 */ /* 0x000fc40000000039 */
[----:B------:R-:W-:Y:S02]  /*c0d0*/  PRMT R29, R29, 0x5410, R54 ;  /* 0x000054101d1d7816 */ /* 0x000fe40000000036 */
[----:B------:R-:W-:Y:S02]  /*c0e0*/  PRMT R24, R4, 0x5410, R55 ;  /* 0x0000541004187816 */ /* 0x000fe40000000037 */
[----:B------:R-:W-:Y:S01]  /*c0f0*/  PRMT R25, R6, 0x5410, R53 ;  /* 0x0000541006197816 */ /* 0x000fe20000000035 */
[----:B0-----:R-:W-:Y:S06]  /*c100*/  @!P0 BRA `(.L_x_579) ;  /* 0x0000013800f48947 */ /* 0x001fec0003800000 */
.L_x_820:
[----:B------:R-:W-:Y:S05]  /*c110*/  BSYNC B1 ;  /* 0x0000000000017941 */ /* 0x000fea0003800000 */
.L_x_578:
[----:B------:R-:W-:Y:S01]  /*c120*/  BSSY B1, `(.L_x_580) ;  /* 0x0000101000017945 */ /* 0x000fe20003800000 */
[----:B------:R-:W-:Y:S02]  /*c130*/  PRMT R14, R14, 0x5410, R51 ;  /* 0x000054100e0e7816 */ /* 0x000fe40000000033 */
[----:B------:R-:W-:Y:S02]  /*c140*/  PRMT R15, R15, 0x5410, R52 ;  /* 0x000054100f0f7816 */ /* 0x000fe40000000034 */
[----:B------:R-:W-:Y:S02]  /*c150*/  PRMT R10, R10, 0x5410, R49 ;  /* 0x000054100a0a7816 */ /* 0x000fe40000000031 */
[----:B------:R-:W-:Y:S01]  /*c160*/  PRMT R11, R11, 0x5410, R50 ;  /* 0x000054100b0b7816 */ /* 0x000fe20000000032 */
[----:B------:R-:W-:Y:S06]  /*c170*/  @P1 BRA `(.L_x_581) ;  /* 0x0000000c00ec1947 */ /* 0x000fec0003800000 */
[----:B------:R-:W1:Y:S01]  /*c180*/  LDC R5, c[0x0][0x3f4] ;  /* 0x0000fd00ff057b82 */ /* 0x000e620000000800 */
[----:B------:R-:W-:Y:S01]  /*c190*/  BSSY B2, `(.L_x_582) ;  /* 0x000002e000027945 */ /* 0x000fe20003800000 */
[-C--:B-1----:R-:W-:Y:S02]  /*c1a0*/  ISETP.GE.AND P0, PT, R160, R5.reuse, PT ;  /* 0x00000005a000720c */ /* 0x082fe40003f06270 */
[-C--:B------:R-:W-:Y:S02]  /*c1b0*/  ISETP.GE.AND P1, PT, R169, R5.reuse, PT ;  /* 0x00000005a900720c */ /* 0x080fe40003f26270 */
[-C--:B------:R-:W-:Y:S02]  /*c1c0*/  ISETP.GE.AND P2, PT, R168, R5.reuse, PT ;  /* 0x00000005a800720c */ /* 0x080fe40003f46270 */
[-C--:B------:R-:W-:Y:S02]  /*c1d0*/  ISETP.GE.AND P3, PT, R171, R5.reuse, PT ;  /* 0x00000005ab00720c */ /* 0x080fe40003f66270 */
[----:B------:R-:W-:-:S02]  /*c1e0*/  ISETP.GE.AND P4, PT, R170, R5, PT ;  /* 0x00000005aa00720c */ /* 0x000fc40003f86270 */
[----:B------:R-:W-:-:S03]  /*c1f0*/  ISETP.GE.AND P5, PT, R172, R5, PT ;  /* 0x00000005ac00720c */ /* 0x000fc60003fa6270 */
[----:B------:R-:W-:Y:S10]  /*c200*/  @P0 BRA `(.L_x_583) ;  /* 0x0000000000980947 */ /* 0x000ff40003800000 */
[----:B0-----:R-:W0:Y:S01]  /*c210*/  LDS.128 R4, [R9+0xc400] ;  /* 0x00c4000009047984 */ /* 0x001e220000000c00 */
[C---:B------:R-:W-:Y:S01]  /*c220*/  SHF.L.U32 R45, R34.reuse, 0x10, RZ ;  /* 0x00000010222d7819 */ /* 0x040fe200000006ff */
[C---:B------:R-:W-:Y:S01]  /*c230*/  IMAD.U32 R47, R37.reuse, 0x10000, RZ ;  /* 0x00010000252f7824 */ /* 0x040fe200078e00ff */
[----:B------:R-:W-:Y:S02]  /*c240*/  LOP3.LUT R46, R37, 0xffff0000, RZ, 0xc0, !PT ;  /* 0xffff0000252e7812 */ /* 0x000fe400078ec0ff */
[----:B------:R-:W-:Y:S01]  /*c250*/  LOP3.LUT R44, R34, 0xffff0000, RZ, 0xc0, !PT ;  /* 0xffff0000222c7812 */ /* 0x000fe200078ec0ff */
[C---:B0-----:R-:W-:Y:S01]  /*c260*/  IMAD.U32 R40, R4.reuse, 0x10000, RZ ;  /* 0x0001000004287824 */ /* 0x041fe200078e00ff */
[----:B------:R-:W-:Y:S01]  /*c270*/  LOP3.LUT R4, R4, 0xffff0000, RZ, 0xc0, !PT ;  /* 0xffff000004047812 */ /* 0x000fe200078ec0ff */
[C---:B------:R-:W-:Y:S01]  /*c280*/  IMAD.U32 R41, R5.reuse, 0x10000, RZ ;  /* 0x0001000005297824 */ /* 0x040fe200078e00ff */
[----:B------:R-:W-:Y:S01]  /*c290*/  LOP3.LUT R5, R5, 0xffff0000, RZ, 0xc0, !PT ;  /* 0xffff000005057812 */ /* 0x000fe200078ec0ff */
[C---:B------:R-:W-:Y:S01]  /*c2a0*/  IMAD.U32 R42, R6.reuse, 0x10000, RZ ;  /* 0x00010000062a7824 */ /* 0x040fe200078e00ff */
[----:B------:R-:W-:Y:S01]  /*c2b0*/  LOP3.LUT R6, R6, 0xffff0000, RZ, 0xc0, !PT ;  /* 0xffff000006067812 */ /* 0x000fe200078ec0ff */
[C---:B------:R-:W-:Y:S01]  /*c2c0*/  FMUL.FTZ R49, R4.reuse, R47 ;  /* 0x0000002f04317220 */ /* 0x040fe20000410000 */
[----:B------:R-:W-:Y:S01]  /*c2d0*/  FMUL.FTZ R4, R4, R45 ;  /* 0x0000002d04047220 */ /* 0x000fe20000410000 */
[----:B------:R-:W-:-:S02]  /*c2e0*/  IMAD.U32 R43, R7, 0x10000, RZ ;  /* 0x00010000072b7824 */ /* 0x000fc400078e00ff */
[----:B------:R-:W-:Y:S01]  /*c2f0*/  FMUL.FTZ R50, R5, R46 ;  /* 0x0000002e05327220 */ /* 0x000fe20000410000 */
[C---:B------:R-:W-:Y:S01]  /*c300*/  FFMA.FTZ R49, R40.reuse, R45, -R49 ;  /* 0x0000002d28317223 */ /* 0x040fe20000010831 */
[----:B------:R-:W-:Y:S01]  /*c310*/  FFMA.FTZ R48, R40, R47, R4 ;  /* 0x0000002f28307223 */ /* 0x000fe20000010004 */
[----:B------:R-:W-:Y:S01]  /*c320*/  LOP3.LUT R7, R7, 0xffff0000, RZ, 0xc0, !PT ;  /* 0xffff000007077812 */ /* 0x000fe200078ec0ff */
[-C--:B------:R-:W-:Y:S01]  /*c330*/  FMUL.FTZ R52, R5, R44.reuse ;  /* 0x0000002c05347220 */ /* 0x080fe20000410000 */
[C---:B------:R-:W-:Y:S01]  /*c340*/  LOP3.LUT R40, R38.reuse, 0xffff0000, RZ, 0xc0, !PT ;  /* 0xffff000026287812 */ /* 0x040fe200078ec0ff */
[----:B------:R-:W-:Y:S01]  /*c350*/  IMAD.U32 R45, R38, 0x10000, RZ ;  /* 0x00010000262d7824 */ /* 0x000fe200078e00ff */
[C---:B------:R-:W-:Y:S01]  /*c360*/  LOP3.LUT R4, R35.reuse, 0xffff0000, RZ, 0xc0, !PT ;  /* 0xffff000023047812 */ /* 0x040fe200078ec0ff */
[----:B------:R-:W-:Y:S02]  /*c370*/  IMAD.U32 R5, R35, 0x10000, RZ ;  /* 0x0001000023057824 */ /* 0x000fe400078e00ff */
[C---:B------:R-:W-:Y:S01]  /*c380*/  FFMA.FTZ R50, R41.reuse, R44, -R50 ;  /* 0x0000002c29327223 */ /* 0x040fe20000010832 */
[----:B------:R-:W-:Y:S01]  /*c390*/  FFMA.FTZ R41, R41, R46, R52 ;  /* 0x0000002e29297223 */ /* 0x000fe20000010034 */
[C---:B------:R-:W-:Y:S01]  /*c3a0*/  FMUL.FTZ R47, R6.reuse, R45 ;  /* 0x0000002d062f7220 */ /* 0x040fe20000410000 */
[-C--:B------:R-:W-:Y:S01]  /*c3b0*/  FMUL.FTZ R44, R6, R5.reuse ;  /* 0x00000005062c7220 */ /* 0x080fe20000410000 */
[C---:B------:R-:W-:Y:S01]  /*c3c0*/  FMUL.FTZ R46, R7.reuse, R40 ;  /* 0x00000028072e7220 */ /* 0x040fe20000410000 */
[-C--:B------:R-:W-:Y:S01]  /*c3d0*/  FMUL.FTZ R51, R7, R4.reuse ;  /* 0x0000000407337220 */ /* 0x080fe20000410000 */
[C---:B------:R-:W-:Y:S01]  /*c3e0*/  FFMA.FTZ R6, R42.reuse, R5, -R47 ;  /* 0x000000052a067223 */ /* 0x040fe2000001082f */
[----:B------:R-:W-:Y:S01]  /*c3f0*/  FFMA.FTZ R45, R42, R45, R44 ;  /* 0x0000002d2a2d7223 */ /* 0x000fe2000001002c */
[C---:B------:R-:W-:Y:S01]  /*c400*/  FFMA.FTZ R7, R43.reuse, R4, -R46 ;  /* 0x000000042b077223 */ /* 0x040fe2000001082e */
[----:B------:R-:W-:Y:S01]  /*c410*/  FFMA.FTZ R40, R43, R40, R51 ;  /* 0x000000282b287223 */ /* 0x000fe20000010033 */
[----:B------:R-:W-:-:S02]  /*c420*/  F2FP.BF16.F32.PACK_AB R4, R48, R49 ;  /* 0x000000313004723e */ /* 0x000fc400000010ff */
[----:B------:R-:W-:Y:S02]  /*c430*/  F2FP.BF16.F32.PACK_AB R5, R41, R50 ;  /* 0x000000322905723e */ /* 0x000fe400000010ff */
[----:B------:R-:W-:Y:S02]  /*c440*/  F2FP.BF16.F32.PACK_AB R6, R45, R6 ;  /* 0x000000062d06723e */ /* 0x000fe400000010ff */
[----:B------:R-:W-:-:S05]  /*c450*/  F2FP.BF16.F32.PACK_AB R7, R40, R7 ;  /* 0x000000072807723e */ /* 0x000fca00000010ff */
[----:B------:R1:W-:Y:S02]  /*c460*/  STS.128 [R9+0xc400], R4 ;  /* 0x00c4000409007388 */ /* 0x0003e40000000c00 */
.L_x_583:
[----:B------:R-:W-:Y:S05]  /*c470*/  BSYNC B2 ;  /* 0x0000000000027941 */ /* 0x000fea0003800000 */
.L_x_582:
[----:B------:R-:W-:Y:S04]  /*c480*/  BSSY B2, `(.L_x_584) ;  /* 0x0000028000027945 */ /* 0x000fe80003800000 */
[----:B------:R-:W-:Y:S05]  /*c490*/  @P1 BRA `(.L_x_585) ;  /* 0x0000000000981947 */ /* 0x000fea0003800000 */
[----:B01----:R-:W0:Y:S01]  /*c4a0*/  LDS.128 R4, [R8] ;  /* 0x0000000008047984 */ /* 0x003e220000000c00 */
[----:B------:R-:W-:Y:S01]  /*c4b0*/  SHF.L.U32 R45, R30, 0x10, RZ ;  /* 0x000000101e2d7819 */ /* 0x000fe200000006ff */
        /* <DEDUP_REMOVED lines=35> */
[----:B------:R2:W-:Y:S02]  /*c6f0*/  STS.128 [R8], R4 ;  /* 0x0000000408007388 */ /* 0x0005e40000000c00 */
.L_x_585:
[----:B------:R-:W-:Y:S05]  /*c700*/  BSYNC B2 ;  /* 0x0000000000027941 */ /* 0x000fea0003800000 */
.L_x_584:
[----:B------:R-:W-:Y:S04]  /*c710*/  BSSY B2, `(.L_x_586) ;  /* 0x0000028000027945 */ /* 0x000fe80003800000 */
[----:B------:R-:W-:Y:S05]  /*c720*/  @P2 BRA `(.L_x_587) ;  /* 0x0000000000982947 */ /* 0x000fea0003800000 */
[----:B012---:R-:W0:Y:S01]  /*c730*/  LDS.128 R4, [R9+0x10400] ;  /* 0x0104000009047984 */ /* 0x007e220000000c00 */
        /* <DEDUP_REMOVED lines=37> */
.L_x_587:
[----:B------:R-:W-:Y:S05]  /*c990*/  BSYNC B2 ;  /* 0x0000000000027941 */ /* 0x000fea0003800000 */
.L_x_586:
[----:B------:R-:W-:Y:S04]  /*c9a0*/  BSSY B2, `(.L_x_588) ;  /* 0x0000028000027945 */ /* 0x000fe80003800000 */
[----:B------:R-:W-:Y:S05]  /*c9b0*/  @P3 BRA `(.L_x_589) ;  /* 0x0000000000983947 */ /* 0x000fea0003800000 */
[----:B0123--:R-:W0:Y:S01]  /*c9c0*/  LDS.128 R4, [R8+0x4000] ;  /* 0x0040000008047984 */ /* 0x00fe220000000c00 */
        /* <DEDUP_REMOVED lines=37> */
.L_x_589:
[----:B------:R-:W-:Y:S05]  /*cc20*/  BSYNC B2 ;  /* 0x0000000000027941 */ /* 0x000fea0003800000 */
.L_x_588:
[----:B------:R-:W-:Y:S04]  /*cc30*/  BSSY B2, `(.L_x_590) ;  /* 0x0000028000027945 */ /* 0x000fe80003800000 */
[----:B------:R-:W-:Y:S05]  /*cc40*/  @P4 BRA `(.L_x_591) ;  /* 0x0000000000984947 */ /* 0x000fea0003800000 */
[----:B01234-:R-:W0:Y:S01]  /*cc50*/  LDS.128 R4, [R9+0x14400] ;  /* 0x0144000009047984 */ /* 0x01fe220000000c00 */
        /* <DEDUP_REMOVED lines=37> */
.L_x_591:
[----:B------:R-:W-:Y:S05]  /*ceb0*/  BSYNC B2 ;  /* 0x0000000000027941 */ /* 0x000fea0003800000 */
.L_x_590:
        /* <DEDUP_REMOVED lines=39> */
.L_x_581:
[----:B------:R-:W-:Y:S05]  /*d130*/  BSYNC B1 ;  /* 0x0000000000017941 */ /* 0x000fea0003800000 */
.L_x_580:
[----:B------:R-:W-:-:S13]  /*d140*/  ISETP.GE.AND P0, PT, R224, R39, PT ;  /* 0x00000027e000720c */ /* 0x000fda0003f06270 */
[----:B------:R-:W-:Y:S05]  /*d150*/  @P0 BRA `(.L_x_592) ;  /* 0x0000003800d00947 */ /* 0x000fea0003800000 */
[----:B01234-:R-:W0:Y:S01]  /*d160*/  LDC R5, c[0x0][0x3f4] ;  /* 0x0000fd00ff057b82 */ /* 0x01fe220000000800 */
[----:B------:R-:W-:Y:S01]  /*d170*/  BSSY B1, `(.L_x_593) ;  /* 0x000002e000017945 */ /* 0x000fe20003800000 */
[-C--:B0-----:R-:W-:Y:S02]  /*d180*/  ISETP.GE.AND P0, PT, R160, R5.reuse, PT ;  /* 0x00000005a000720c */ /* 0x081fe40003f06270 */
[-C--:B------:R-:W-:Y:S02]  /*d190*/  ISETP.GE.AND P1, PT, R169, R5.reuse, PT ;  /* 0x00000005a900720c */ /* 0x080fe40003f26270 */
[-C--:B------:R-:W-:Y:S02]  /*d1a0*/  ISETP.GE.AND P2, PT, R168, R5.reuse, PT ;  /* 0x00000005a800720c */ /* 0x080fe40003f46270 */
[-C--:B------:R-:W-:Y:S02]  /*d1b0*/  ISETP.GE.AND P3, PT, R171, R5.reuse, PT ;  /* 0x00000005ab00720c */ /* 0x080fe40003f66270 */
[----:B------:R-:W-:-:S02]  /*d1c0*/  ISETP.GE.AND P4, PT, R170, R5, PT ;  /* 0x00000005aa00720c */ /* 0x000fc40003f86270 */
[----:B------:R-:W-:-:S03]  /*d1d0*/  ISETP.GE.AND P5, PT, R172, R5, PT ;  /* 0x00000005ac00720c */ /* 0x000fc60003fa6270 */
[----:B------:R-:W-:Y:S10]  /*d1e0*/  @P0 BRA `(.L_x_594) ;  /* 0x0000000000980947 */ /* 0x000ff40003800000 */
[----:B------:R-:W0:Y:S01]  /*d1f0*/  LDS.128 R4, [R9+0xe400] ;  /* 0x00e4000009047984 */ /* 0x000e220000000c00 */
[C---:B------:R-:W-:Y:S01]  /*d200*/  SHF.L.U32 R43, R34.reuse, 0x10, RZ ;  /* 0x00000010222b7819 */ /* 0x040fe200000006ff */
[C---:B------:R-:W-:Y:S01]  /*d210*/  IMAD.U32 R45, R37.reuse, 0x10000, RZ ;  /* 0x00010000252d7824 */ /* 0x040fe200078e00ff */
[----:B------:R-:W-:Y:S02]  /*d220*/  LOP3.LUT R48, R37, 0xffff0000, RZ, 0xc0, !PT ;  /* 0xffff000025307812 */ /* 0x000fe400078ec0ff */
        /* <DEDUP_REMOVED lines=8> */
[-C--:B------:R-:W-:Y:S01]  /*d2b0*/  FMUL.FTZ R42, R45, R4.reuse ;  /* 0x000000042d2a7220 */ /* 0x080fe20000410000 */
[----:B------:R-:W-:Y:S01]  /*d2c0*/  FMUL.FTZ R44, R43, R4 ;  /* 0x000000042b2c7220 */ /* 0x000fe20000410000 */
[----:B------:R-:W-:Y:S01]  /*d2d0*/  FMUL.FTZ R41, R48, R5 ;  /* 0x0000000530297220 */ /* 0x000fe20000410000 */
[----:B------:R-:W-:-:S02]  /*d2e0*/  IMAD.U32 R37, R7, 0x10000, RZ ;  /* 0x0001000007257824 */ /* 0x000fc400078e00ff */
[-C--:B------:R-:W-:Y:S01]  /*d2f0*/  FFMA.FTZ R4, R43, R39.reuse, -R42 ;  /* 0x000000272b047223 */ /* 0x080fe2000001082a */
[----:B------:R-:W-:Y:S01]  /*d300*/  FFMA.FTZ R39, R45, R39, R44 ;  /* 0x000000272d277223 */ /* 0x000fe2000001002c */
[C---:B------:R-:W-:Y:S01]  /*d310*/  FMUL.FTZ R43, R46.reuse, R5 ;  /* 0x000000052e2b7220 */ /* 0x040fe20000410000 */
[----:B------:R-:W-:Y:S01]  /*d320*/  LOP3.LUT R7, R7, 0xffff0000, RZ, 0xc0, !PT ;  /* 0xffff000007077812 */ /* 0x000fe200078ec0ff */
[-C--:B------:R-:W-:Y:S01]  /*d330*/  FFMA.FTZ R5, R46, R40.reuse, -R41 ;  /* 0x000000282e057223 */ /* 0x080fe20000010829 */
[C---:B------:R-:W-:Y:S01]  /*d340*/  LOP3.LUT R45, R35.reuse, 0xffff0000, RZ, 0xc0, !PT ;  /* 0xffff0000232d7812 */ /* 0x040fe200078ec0ff */
[----:B------:R-:W-:Y:S02]  /*d350*/  IMAD.U32 R46, R38, 0x10000, RZ ;  /* 0x00010000262e7824 */ /* 0x000fe400078e00ff */
[----:B------:R-:W-:Y:S01]  /*d360*/  FFMA.FTZ R40, R48, R40, R43 ;  /* 0x0000002830287223 */ /* 0x000fe2000001002b */
[----:B------:R-:W-:Y:S02]  /*d370*/  IMAD.U32 R44, R35, 0x10000, RZ ;  /* 0x00010000232c7824 */ /* 0x000fe400078e00ff */
[-C--:B------:R-:W-:Y:S01]  /*d380*/  FMUL.FTZ R38, R47, R7.reuse ;  /* 0x000000072f267220 */ /* 0x080fe20000410000 */
[-C--:B------:R-:W-:Y:S01]  /*d390*/  FMUL.FTZ R35, R46, R6.reuse ;  /* 0x000000062e237220 */ /* 0x080fe20000410000 */
[C---:B------:R-:W-:Y:S01]  /*d3a0*/  FMUL.FTZ R42, R45.reuse, R7 ;  /* 0x000000072d2a7220 */ /* 0x040fe20000410000 */
[C---:B------:R-:W-:Y:S01]  /*d3b0*/  FMUL.FTZ R41, R44.reuse, R6 ;  /* 0x000000062c297220 */ /* 0x040fe20000410000 */
[-C--:B------:R-:W-:Y:S01]  /*d3c0*/  FFMA.FTZ R7, R45, R37.reuse, -R38 ;  /* 0x000000252d077223 */ /* 0x080fe20000010826 */
[-C--:B------:R-:W-:Y:S01]  /*d3d0*/  FFMA.FTZ R6, R44, R34.reuse, -R35 ;  /* 0x000000222c067223 */ /* 0x080fe20000010823 */
[----:B------:R-:W-:Y:S01]  /*d3e0*/  FFMA.FTZ R42, R47, R37, R42 ;  /* 0x000000252f2a7223 */ /* 0x000fe2000001002a */
[----:B------:R-:W-:Y:S01]  /*d3f0*/  FFMA.FTZ R41, R46, R34, R41 ;  /* 0x000000222e297223 */ /* 0x000fe20000010029 */
[----:B------:R-:W-:-:S02]  /*d400*/  F2FP.BF16.F32.PACK_AB R4, R39, R4 ;  /* 0x000000042704723e */ /* 0x000fc400000010ff */
[----:B------:R-:W-:Y:S02]  /*d410*/  F2FP.BF16.F32.PACK_AB R5, R40, R5 ;  /* 0x000000052805723e */ /* 0x000fe400000010ff */
[----:B------:R-:W-:Y:S02]  /*d420*/  F2FP.BF16.F32.PACK_AB R6, R41, R6 ;  /* 0x000000062906723e */ /* 0x000fe400000010ff */
[----:B------:R-:W-:-:S05]  /*d430*/  F2FP.BF16.F32.PACK_AB R7, R42, R7 ;  /* 0x000000072a07723e */ /* 0x000fca00000010ff */
[----:B------:R0:W-:Y:S02]  /*d440*/  STS.128 [R9+0xe400], R4 ;  /* 0x00e4000409007388 */ /* 0x0001e40000000c00 */
.L_x_594:
[----:B------:R-:W-:Y:S05]  /*d450*/  BSYNC B1 ;  /* 0x0000000000017941 */ /* 0x000fea0003800000 */
.L_x_593:
[----:B------:R-:W-:Y:S04]  /*d460*/  BSSY B1, `(.L_x_595) ;  /* 0x0000028000017945 */ /* 0x000fe80003800000 */
[----:B------:R-:W-:Y:S05]  /*d470*/  @P1 BRA `(.L_x_596) ;  /* 0x0000000000981947 */ /* 0x000fea0003800000 */
[----:B0-----:R-:W0:Y:S01]  /*d480*/  LDS.128 R4, [R8+0x2000] ;  /* 0x0020000008047984 */ /* 0x001e220000000c00 */
[----:B------:R-:W-:Y:S01]  /*d490*/  SHF.L.U32 R40, R30, 0x10, RZ ;  /* 0x000000101e287819 */ /* 0x000fe200000006ff */
        /* <DEDUP_REMOVED lines=19> */
[----:B------:R-:W-:Y:S01]  /*d5d0*/  LOP3.LUT R40, R31, 0xffff0000, RZ, 0xc0, !PT ;  /* 0xffff00001f287812 */ /* 0x000fe200078ec0ff */
[----:B------:R-:W-:Y:S02]  /*d5e0*/  IMAD.U32 R42, R33, 0x10000, RZ ;  /* 0x00010000212a7824 */ /* 0x000fe400078e00ff */
[----:B------:R-:W-:Y:S01]  /*d5f0*/  FFMA.FTZ R34, R43, R35, R34 ;  /* 0x000000232b227223 */ /* 0x000fe20000010022 */
[----:B------:R-:W-:Y:S02]  /*d600*/  IMAD.U32 R38, R31, 0x10000, RZ ;  /* 0x000100001f267824 */ /* 0x000fe400078e00ff */
[-C--:B------:R-:W-:Y:S01]  /*d610*/  FMUL.FTZ R35, R44, R7.reuse ;  /* 0x000000072c237220 */ /* 0x080fe20000410000 */
[-C--:B------:R-:W-:Y:S01]  /*d620*/  FMUL.FTZ R31, R42, R6.reuse ;  /* 0x000000062a1f7220 */ /* 0x080fe20000410000 */
[----:B------:R-:W-:Y:S01]  /*d630*/  FMUL.FTZ R37, R40, R7 ;  /* 0x0000000728257220 */ /* 0x000fe20000410000 */
[----:B------:R-:W-:Y:S01]  /*d640*/  FMUL.FTZ R33, R38, R6 ;  /* 0x0000000626217220 */ /* 0x000fe20000410000 */
[----:B------:R-:W-:Y:S01]  /*d650*/  FFMA.FTZ R7, R40, R32, -R35 ;  /* 0x0000002028077223 */ /* 0x000fe20000010823 */
[----:B------:R-:W-:Y:S01]  /*d660*/  FFMA.FTZ R6, R38, R30, -R31 ;  /* 0x0000001e26067223 */ /* 0x000fe2000001081f */
[----:B------:R-:W-:Y:S01]  /*d670*/  FFMA.FTZ R32, R44, R32, R37 ;  /* 0x000000202c207223 */ /* 0x000fe20000010025 */
[----:B------:R-:W-:Y:S01]  /*d680*/  FFMA.FTZ R33, R42, R30, R33 ;  /* 0x0000001e2a217223 */ /* 0x000fe20000010021 */
[----:B------:R-:W-:-:S02]  /*d690*/  F2FP.BF16.F32.PACK_AB R4, R39, R4 ;  /* 0x000000042704723e */ /* 0x000fc400000010ff */
[----:B------:R-:W-:Y:S02]  /*d6a0*/  F2FP.BF16.F32.PACK_AB R5, R34, R5 ;  /* 0x000000052205723e */ /* 0x000fe400000010ff */
[----:B------:R-:W-:Y:S02]  /*d6b0*/  F2FP.BF16.F32.PACK_AB R6, R33, R6 ;  /* 0x000000062106723e */ /* 0x000fe400000010ff */
[----:B------:R-:W-:-:S05]  /*d6c0*/  F2FP.BF16.F32.PACK_AB R7, R32, R7 ;  /* 0x000000072007723e */ /* 0x000fca00000010ff */
[----:B------:R1:W-:Y:S02]  /*d6d0*/  STS.128 [R8+0x2000], R4 ;  /* 0x0020000408007388 */ /* 0x0003e40000000c00 */
.L_x_596:
[----:B------:R-:W-:Y:S05]  /*d6e0*/  BSYNC B1 ;  /* 0x0000000000017941 */ /* 0x000fea0003800000 */
.L_x_595:
[----:B------:R-:W-:Y:S04]  /*d6f0*/  BSSY B1, `(.L_x_597) ;  /* 0x0000028000017945 */ /* 0x000fe80003800000 */
[----:B------:R-:W-:Y:S05]  /*d700*/  @P2 BRA `(.L_x_598) ;  /* 0x0000000000982947 */ /* 0x000fea0003800000 */
[----:B01----:R-:W0:Y:S01]  /*d710*/  LDS.128 R4, [R9+0x12400] ;  /* 0x0124000009047984 */ /* 0x003e220000000c00 */
        /* <DEDUP_REMOVED lines=37> */
.L_x_598:
[----:B------:R-:W-:Y:S05]  /*d970*/  BSYNC B1 ;  /* 0x0000000000017941 */ /* 0x000fea0003800000 */
.L_x_597:
[----:B------:R-:W-:Y:S04]  /*d980*/  BSSY B1, `(.L_x_599) ;  /* 0x0000028000017945 */ /* 0x000fe80003800000 */
[----:B------:R-:W-:Y:S05]  /*d990*/  @P3 BRA `(.L_x_600) ;  /* 0x0000000000983947 */ /* 0x000fea0003800000 */
[----:B012---:R-:W0:Y:S01]  /*d9a0*/  LDS.128 R4, [R8+0x6000] ;  /* 0x0060000008047984 */ /* 0x007e220000000c00 */
        /* <DEDUP_REMOVED lines=37> */
.L_x_600:
[----:B------:R-:W-:Y:S05]  /*dc00*/  BSYNC B1 ;  /* 0x0000000000017941 */ /* 0x000fea0003800000 */
.L_x_599:
[----:B------:R-:W-:Y:S04]  /*dc10*/  BSSY B1, `(.L_x_601) ;  /* 0x0000028000017945 */ /* 0x000fe80003800000 */
[----:B------:R-:W-:Y:S05]  /*dc20*/  @P4 BRA `(.L_x_602) ;  /* 0x0000000000984947 */ /* 0x000fea0003800000 */
[----:B0123--:R-:W0:Y:S01]  /*dc30*/  LDS.128 R4, [R9+0x16400] ;  /* 0x0164000009047984 */ /* 0x00fe220000000c00 */
        /* <DEDUP_REMOVED lines=37> */
.L_x_602:
[----:B------:R-:W-:Y:S05]  /*de90*/  BSYNC B1 ;  /* 0x0000000000017941 */ /* 0x000fea0003800000 */
.L_x_601:
[----:B------:R-:W-:Y:S05]  /*dea0*/  @P5 BRA `(.L_x_592) ;  /* 0x0000002c007c5947 */ /* 0x000fea0003800000 */
[----:B01234-:R-:W0:Y:S01]  /*deb0*/  LDS.128 R4, [R8+0xa000] ;  /* 0x00a0000008047984 */ /* 0x01fe220000000c00 */
        /* <DEDUP_REMOVED lines=17> */
[----:B------:R-:W-:Y:S01]  /*dfd0*/  FMUL.FTZ R15, R24, R5 ;  /* 0x00000005180f7220 */ /* 0x000fe20000410000 */
        /* <DEDUP_REMOVED lines=18> */
[----:B------:R0:W-:Y:S01]  /*e100*/  STS.128 [R8+0xa000], R4 ;  /* 0x00a0000408007388 */ /* 0x0001e20000000c00 */
[----:B------:R-:W-:Y:S05]  /*e110*/  BRA `(.L_x_592) ;  /* 0x0000002800e07947 */ /* 0x000fea0003800000 */
.L_x_574:
[----:B------:R-:W-:-:S03]  /*e120*/  UMOV UR4, 0xffffffff ;  /* 0xffffffff00047882 */ /* 0x000fc60000000000 */
[----:B------:R-:W-:Y:S05]  /*e130*/  BRA.DIV UR4, `(.L_x_603) ;  /* 0x0000011a04fc7947 */ /* 0x000fea000b800000 */
[----:B------:R0:W1:Y:S04]  /*e140*/  SHFL.IDX PT, R3, R25, RZ, 0x1c1f ;  /* 0x001c1fff19037589 */ /* 0x00006800000e0000 */
[----:B------:R0:W2:Y:S04]  /*e150*/  SHFL.IDX PT, R0, R24, RZ, 0x1c1f ;  /* 0x001c1fff18007589 */ /* 0x0000a800000e0000 */
[----:B------:R0:W3:Y:S04]  /*e160*/  SHFL.IDX PT, R21, R27, RZ, 0x1c1f ;  /* 0x001c1fff1b157589 */ /* 0x0000e800000e0000 */
[----:B------:R0:W0:Y:S02]  /*e170*/  SHFL.IDX PT, R20, R26, RZ, 0x1c1f ;  /* 0x001c1fff1a147589 */ /* 0x00002400000e0000 */
.L_x_826:
[----:B------:R-:W-:Y:S01]  /*e180*/  ULDC UR4, c[0x0][0x448] ;  /* 0x0001120000047ab9 */ /* 0x000fe20000000800 */
[----:B------:R-:W-:Y:S01]  /*e190*/  BSSY B1, `(.L_x_604) ;  /* 0x0000037000017945 */ /* 0x000fe20003800000 */
[----:B------:R-:W-:Y:S01]  /*e1a0*/  IMAD R37, R146, UR4, RZ ;  /* 0x0000000492257c24 */ /* 0x000fe2000f8e02ff */
[----:B------:R-:W-:Y:S02]  /*e1b0*/  CS2R R4, SRZ ;  /* 0x0000000000047805 */ /* 0x000fe4000001ff00 */
[----:B------:R-:W-:Y:S02]  /*e1c0*/  CS2R R8, SRZ ;  /* 0x0000000000087805 */ /* 0x000fe4000001ff00 */
[----:B------:R-:W-:Y:S02]  /*e1d0*/  CS2R R10, SRZ ;  /* 0x00000000000a7805 */ /* 0x000fe4000001ff00 */
[----:B------:R-:W-:Y:S02]  /*e1e0*/  CS2R R12, SRZ ;  /* 0x00000000000c7805 */ /* 0x000fe4000001ff00 */
[----:B------:R-:W-:Y:S01]  /*e1f0*/  ISETP.GE.AND P0, PT, R6, R37, PT ;  /* 0x000000250600720c */ /* 0x000fe20003f06270 */
[----:B------:R-:W-:Y:S01]  /*e200*/  IMAD R37, R29, -0x80, R37 ;  /* 0xffffff801d257824 */ /* 0x000fe200078e0225 */
[----:B------:R-:W-:-:S02]  /*e210*/  CS2R R6, SRZ ;  /* 0x0000000000067805 */ /* 0x000fc4000001ff00 */
[----:B------:R-:W-:Y:S02]  /*e220*/  CS2R R14, SRZ ;  /* 0x00000000000e7805 */ /* 0x000fe4000001ff00 */
[----:B0-----:R-:W-:Y:S02]  /*e230*/  CS2R R24, SRZ ;  /* 0x0000000000187805 */ /* 0x001fe4000001ff00 */
[----:B------:R-:W-:Y:S02]  /*e240*/  CS2R R26, SRZ ;  /* 0x00000000001a7805 */ /* 0x000fe4000001ff00 */
[----:B------:R-:W-:Y:S02]  /*e250*/  CS2R R28, SRZ ;  /* 0x00000000001c7805 */ /* 0x000fe4000001ff00 */
[----:B------:R-:W-:Y:S02]  /*e260*/  CS2R R30, SRZ ;  /* 0x00000000001e7805 */ /* 0x000fe4000001ff00 */
[----:B----4-:R-:W-:-:S02]  /*e270*/  CS2R R32, SRZ ;  /* 0x0000000000207805 */ /* 0x010fc4000001ff00 */
[----:B------:R-:W-:Y:S01]  /*e280*/  CS2R R34, SRZ ;  /* 0x0000000000227805 */ /* 0x000fe2000001ff00 */
[----:B------:R-:W-:Y:S06]  /*e290*/  @P0 BRA `(.L_x_605) ;  /* 0x0000000000980947 */ /* 0x000fec0003800000 */
[----:B------:R-:W-:Y:S01]  /*e2a0*/  ULDC UR4, c[0x0][0x3f4] ;  /* 0x0000fd0000047ab9 */ /* 0x000fe20000000800 */
[C---:B------:R-:W-:Y:S01]  /*e2b0*/  VIADD R4, R16.reuse, 0x20 ;  /* 0x0000002010047836 */ /* 0x040fe20000000000 */
[C---:B------:R-:W-:Y:S01]  /*e2c0*/  ISETP.GE.AND P2, PT, R16.reuse, UR4, PT ;  /* 0x0000000410007c0c */ /* 0x040fe2000bf46270 */
[----:B------:R-:W-:Y:S01]  /*e2d0*/  VIADD R5, R16, 0x40 ;  /* 0x0000004010057836 */ /* 0x000fe20000000000 */
[----:B------:R-:W-:Y:S02]  /*e2e0*/  CS2R R28, SRZ ;  /* 0x00000000001c7805 */ /* 0x000fe4000001ff00 */
[----:B------:R-:W-:Y:S02]  /*e2f0*/  CS2R R30, SRZ ;  /* 0x00000000001e7805 */ /* 0x000fe4000001ff00 */
[----:B------:R-:W-:Y:S01]  /*e300*/  ISETP.GE.AND P3, PT, R4, UR4, PT ;  /* 0x0000000404007c0c */ /* 0x000fe2000bf66270 */
[----:B--2---:R-:W-:Y:S01]  /*e310*/  IMAD.MOV.U32 R4, RZ, RZ, R0 ;  /* 0x000000ffff047224 */ /* 0x004fe200078e0000 */
[----:B------:R-:W-:Y:S01]  /*e320*/  ISETP.GE.AND P4, PT, R5, UR4, PT ;  /* 0x0000000405007c0c */ /* 0x000fe2000bf86270 */
[----:B-1----:R-:W-:Y:S01]  /*e330*/  IMAD.MOV.U32 R5, RZ, RZ, R3 ;  /* 0x000000ffff057224 */ /* 0x002fe200078e0003 */
[----:B------:R-:W-:-:S02]  /*e340*/  CS2R R8, SRZ ;  /* 0x0000000000087805 */ /* 0x000fc4000001ff00 */
[----:B------:R-:W-:Y:S02]  /*e350*/  CS2R R10, SRZ ;  /* 0x00000000000a7805 */ /* 0x000fe4000001ff00 */
[----:B------:R-:W-:Y:S02]  /*e360*/  CS2R R32, SRZ ;  /* 0x0000000000207805 */ /* 0x000fe4000001ff00 */
[----:B------:R-:W-:Y:S02]  /*e370*/  CS2R R34, SRZ ;  /* 0x0000000000227805 */ /* 0x000fe4000001ff00 */
[----:B------:R-:W-:Y:S01]  /*e380*/  @!P2 SHF.L.U32 R49, R16, 0x1, RZ ;  /* 0x000000011031a819 */ /* 0x000fe200000006ff */
[----:B------:R-:W-:-:S03]  /*e390*/  @!P3 IMAD.SHL.U32 R41, R162, 0x8, RZ ;  /* 0x00000008a229b824 */ /* 0x000fc600078e00ff */
[-C--:B------:R-:W-:Y:S01]  /*e3a0*/  @!P2 IADD3 R46, P0, R0, R49.reuse, RZ ;  /* 0x00000031002ea210 */ /* 0x080fe20007f1e0ff */
[----:B------:R-:W-:Y:S01]  /*e3b0*/  @!P4 IMAD.SHL.U32 R45, R163, 0x8, RZ ;  /* 0x00000008a32dc824 */ /* 0x000fe200078e00ff */
[----:B------:R-:W-:Y:S01]  /*e3c0*/  @!P2 IADD3 R48, P1, R20, R49, RZ ;  /* 0x000000311430a210 */ /* 0x000fe20007f3e0ff */
[----:B------:R-:W-:Y:S01]  /*e3d0*/  @!P3 IMAD.WIDE R38, R41, 0x2, R4 ;  /* 0x000000022926b825 */ /* 0x000fe200078e0204 */
[----:B------:R-:W-:Y:S02]  /*e3e0*/  @!P2 SHF.L.U64.HI R0, R16, 0x1, R17 ;  /* 0x000000011000a819 */ /* 0x000fe40000010211 */
[----:B------:R-:W-:Y:S02]  /*e3f0*/  CS2R R12, SRZ ;  /* 0x00000000000c7805 */ /* 0x000fe4000001ff00 */
[----:B------:R-:W-:Y:S01]  /*e400*/  CS2R R14, SRZ ;  /* 0x00000000000e7805 */ /* 0x000fe2000001ff00 */
[----:B------:R-:W-:Y:S01]  /*e410*/  @!P4 IMAD.WIDE R42, R45, 0x2, R4 ;  /* 0x000000022d2ac825 */ /* 0x000fe200078e0204 */
[----:B------:R-:W-:-:S02]  /*e420*/  CS2R R24, SRZ ;  /* 0x0000000000187805 */ /* 0x000fc4000001ff00 */
[----:B------:R-:W-:Y:S02]  /*e430*/  CS2R R26, SRZ ;  /* 0x00000000001a7805 */ /* 0x000fe4000001ff00 */
[----:B------:R-:W-:Y:S02]  /*e440*/  CS2R R4, SRZ ;  /* 0x0000000000047805 */ /* 0x000fe4000001ff00 */
[----:B------:R-:W-:Y:S01]  /*e450*/  CS2R R6, SRZ ;  /* 0x0000000000067805 */ /* 0x000fe2000001ff00 */
[--C-:B---3--:R-:W-:Y:S01]  /*e460*/  @!P3 IMAD.WIDE R40, R41, 0x2, R20.reuse ;  /* 0x000000022928b825 */ /* 0x108fe200078e0214 */
[----:B------:R0:W5:Y:S03]  /*e470*/  @!P3 LD.E.128 R28, desc[UR60][R38.64] ;  /* 0x0000003c261cb980 */ /* 0x000166000c101d00 */
[----:B------:R-:W-:Y:S01]  /*e480*/  @!P4 IMAD.WIDE R44, R45, 0x2, R20 ;  /* 0x000000022d2cc825 */ /* 0x000fe200078e0214 */
[----:B------:R0:W5:Y:S03]  /*e490*/  @!P3 LD.E.128 R8, desc[UR60][R40.64] ;  /* 0x0000003c2808b980 */ /* 0x000166000c101d00 */
[--C-:B------:R-:W-:Y:S01]  /*e4a0*/  @!P2 IMAD.X R47, R3, 0x1, R0.reuse, P0 ;  /* 0x00000001032fa824 */ /* 0x100fe200000e0600 */
[----:B------:R0:W5:Y:S01]  /*e4b0*/  @!P4 LD.E.128 R32, desc[UR60][R42.64] ;  /* 0x0000003c2a20c980 */ /* 0x000162000c101d00 */
[----:B------:R-:W-:-:S03]  /*e4c0*/  @!P2 IMAD.X R49, R21, 0x1, R0, P1 ;  /* 0x000000011531a824 */ /* 0x000fc600008e0600 */
[----:B------:R0:W5:Y:S04]  /*e4d0*/  @!P4 LD.E.128 R12, desc[UR60][R44.64] ;  /* 0x0000003c2c0cc980 */ /* 0x000168000c101d00 */
[----:B------:R0:W5:Y:S04]  /*e4e0*/  @!P2 LD.E.128 R24, desc[UR60][R46.64] ;  /* 0x0000003c2e18a980 */ /* 0x000168000c101d00 */
[----:B------:R0:W5:Y:S02]  /*e4f0*/  @!P2 LD.E.128 R4, desc[UR60][R48.64] ;  /* 0x0000003c3004a980 */ /* 0x000164000c101d00 */
.L_x_605:
[----:B------:R-:W-:Y:S05]  /*e500*/  BSYNC B1 ;  /* 0x0000000000017941 */ /* 0x000fea0003800000 */
.L_x_604:
[C---:B------:R-:W-:Y:S01]  /*e510*/  LEA.HI R20, R189.reuse, R189, RZ, 0x1 ;  /* 0x000000bdbd147211 */ /* 0x040fe200078f08ff */
[--C-:B0----5:R-:W-:Y:S01]  /*e520*/  IMAD.MOV.U32 R38, RZ, RZ, R5.reuse ;  /* 0x000000ffff267224 */ /* 0x121fe200078e0005 */
[--C-:B------:R-:W-:Y:S01]  /*e530*/  SHF.R.U64 R55, R4, 0x10, R5.reuse ;  /* 0x0000001004377819 */ /* 0x100fe20000001205 */
[----:B--2---:R-:W-:Y:S01]  /*e540*/  IMAD.MOV.U32 R0, RZ, RZ, R24 ;  /* 0x000000ffff007224 */ /* 0x004fe200078e0018 */
[----:B------:R-:W-:Y:S01]  /*e550*/  LOP3.LUT R20, R20, 0xfffffffe, RZ, 0xc0, !PT ;  /* 0xfffffffe14147812 */ /* 0x000fe200078ec0ff */
[----:B------:R-:W-:Y:S01]  /*e560*/  IMAD.MOV.U32 R41, RZ, RZ, R30 ;  /* 0x000000ffff297224 */ /* 0x000fe200078e001e */
[----:B------:R-:W-:Y:S01]  /*e570*/  SHF.R.U32.HI R53, RZ, 0x10, R5 ;  /* 0x00000010ff357819 */ /* 0x000fe20000011605 */
[----:B------:R-:W-:Y:S01]  /*e580*/  IMAD.MOV.U32 R45, RZ, RZ, R34 ;  /* 0x000000ffff2d7224 */ /* 0x000fe200078e0022 */
[----:B------:R-:W-:Y:S01]  /*e590*/  SHF.R.U64 R67, R24, 0x10, R25 ;  /* 0x0000001018437819 */ /* 0x000fe20000001219 */
[----:B---3--:R-:W-:Y:S01]  /*e5a0*/  IMAD.IADD R21, R189, 0x1, -R20 ;  /* 0x00000001bd157824 */ /* 0x008fe200078e0a14 */
[----:B------:R-:W-:Y:S01]  /*e5b0*/  SHF.R.U64 R65, R26, 0x10, R27 ;  /* 0x000000101a417819 */ /* 0x000fe2000000121b */
[----:B------:R-:W-:Y:S01]  /*e5c0*/  IMAD.MOV.U32 R24, RZ, RZ, R26 ;  /* 0x000000ffff187224 */ /* 0x000fe200078e001a */
[----:B------:R-:W-:Y:S01]  /*e5d0*/  SHF.R.U64 R63, R28, 0x10, R29 ;  /* 0x000000101c3f7819 */ /* 0x000fe2000000121d */
[----:B------:R-:W-:Y:S01]  /*e5e0*/  IMAD.MOV.U32 R26, RZ, RZ, R28 ;  /* 0x000000ffff1a7224 */ /* 0x000fe200078e001c */
[----:B------:R-:W-:Y:S01]  /*e5f0*/  SHF.L.U32 R5, R21, 0x1f, RZ ;  /* 0x0000001f15057819 */ /* 0x000fe200000006ff */
[--C-:B------:R-:W-:Y:S01]  /*e600*/  IMAD.MOV.U32 R42, RZ, RZ, R31.reuse ;  /* 0x000000ffff2a7224 */ /* 0x100fe200078e001f */
[----:B------:R-:W-:Y:S01]  /*e610*/  SHF.R.U64 R58, R30, 0x10, R31 ;  /* 0x000000101e3a7819 */ /* 0x000fe2000000121f */
[----:B------:R-:W-:Y:S01]  /*e620*/  IMAD.MOV.U32 R43, RZ, RZ, R32 ;  /* 0x000000ffff2b7224 */ /* 0x000fe200078e0020 */
[----:B------:R-:W0:Y:S01]  /*e630*/  SYNCS.PHASECHK.TRANS64.TRYWAIT P0, [R2+URZ+0x2a800], R5 ;  /* 0x02a80005020075a7 */ /* 0x000e22000800017f */
[----:B-1----:R-:W-:Y:S01]  /*e640*/  MOV R3, R25 ;  /* 0x0000001900037202 */ /* 0x002fe20000000f00 */
[----:B------:R-:W-:Y:S01]  /*e650*/  IMAD.MOV.U32 R46, RZ, RZ, R35 ;  /* 0x000000ffff2e7224 */ /* 0x000fe200078e0023 */
[----:B------:R-:W-:Y:S01]  /*e660*/  SHF.R.U32.HI R64, RZ, 0x10, R25 ;  /* 0x00000010ff407819 */ /* 0x000fe20000011619 */
[----:B------:R-:W-:Y:S01]  /*e670*/  IMAD.MOV.U32 R25, RZ, RZ, R27 ;  /* 0x000000ffff197224 */ /* 0x000fe200078e001b */
[----:B------:R-:W-:Y:S01]  /*e680*/  SHF.R.U64 R54, R34, 0x10, R35 ;  /* 0x0000001022367819 */ /* 0x000fe20000001223 */
[----:B------:R-:W-:Y:S01]  /*e690*/  IMAD.MOV.U32 R20, RZ, RZ, R4 ;  /* 0x000000ffff147224 */ /* 0x000fe200078e0004 */
[----:B------:R-:W-:Y:S01]  /*e6a0*/  SHF.R.U32.HI R62, RZ, 0x10, R27 ;  /* 0x00000010ff3e7819 */ /* 0x000fe2000001161b */
[----:B------:R-:W-:Y:S01]  /*e6b0*/  IMAD.MOV.U32 R27, RZ, RZ, R29 ;  /* 0x000000ffff1b7224 */ /* 0x000fe200078e001d */
[----:B------:R-:W-:Y:S01]  /*e6c0*/  PRMT R34, R24, 0x5410, R65 ;  /* 0x0000541018227816 */ /* 0x000fe20000000041 */
[----:B------:R-:W-:Y:S01]  /*e6d0*/  IMAD.MOV.U32 R39, RZ, RZ, R6 ;  /* 0x000000ffff277224 */ /* 0x000fe200078e0006 */
[----:B------:R-:W-:Y:S01]  /*e6e0*/  SHF.R.U32.HI R60, RZ, 0x10, R29 ;  /* 0x00000010ff3c7819 */ /* 0x000fe2000001161d */
[----:B------:R-:W-:Y:S01]  /*e6f0*/  IMAD.MOV.U32 R40, RZ, RZ, R7 ;  /* 0x000000ffff287224 */ /* 0x000fe200078e0007 */
[----:B------:R-:W-:Y:S01]  /*e700*/  SHF.R.U32.HI R61, RZ, 0x10, R31 ;  /* 0x00000010ff3d7819 */ /* 0x000fe2000001161f */
[----:B------:R-:W-:Y:S01]  /*e710*/  IMAD.MOV.U32 R29, RZ, RZ, R9 ;  /* 0x000000ffff1d7224 */ /* 0x000fe200078e0009 */
[----:B------:R-:W-:Y:S01]  /*e720*/  PRMT R24, R26, 0x5410, R63 ;  /* 0x000054101a187816 */ /* 0x000fe2000000003f */
[----:B------:R-:W-:Y:S01]  /*e730*/  IMAD.MOV.U32 R30, RZ, RZ, R10 ;  /* 0x000000ffff1e7224 */ /* 0x000fe200078e000a */
[----:B------:R-:W-:Y:S01]  /*e740*/  PRMT R26, R41, 0x5410, R58 ;  /* 0x00005410291a7816 */ /* 0x000fe2000000003a */
[----:B------:R-:W-:Y:S01]  /*e750*/  IMAD.MOV.U32 R31, RZ, RZ, R11 ;  /* 0x000000ffff1f7224 */ /* 0x000fe200078e000b */
[--C-:B------:R-:W-:Y:S01]  /*e760*/  SHF.R.U64 R56, R32, 0x10, R33.reuse ;  /* 0x0000001020387819 */ /* 0x100fe20000001221 */
[----:B------:R-:W-:Y:S01]  /*e770*/  BSSY B1, `(.L_x_606) ;  /* 0x0000027000017945 */ /* 0x000fe20003800000 */
[----:B------:R-:W-:Y:S01]  /*e780*/  MOV R44, R33 ;  /* 0x00000021002c7202 */ /* 0x000fe20000000f00 */
[----:B------:R-:W-:Y:S01]  /*e790*/  IMAD.MOV.U32 R4, RZ, RZ, R12 ;  /* 0x000000ffff047224 */ /* 0x000fe200078e000c */
[----:B------:R-:W-:Y:S01]  /*e7a0*/  SHF.R.U32.HI R59, RZ, 0x10, R33 ;  /* 0x00000010ff3b7819 */ /* 0x000fe20000011621 */
[----:B------:R-:W-:Y:S01]  /*e7b0*/  IMAD.MOV.U32 R21, RZ, RZ, R15 ;  /* 0x000000ffff157224 */ /* 0x000fe200078e000f */
[----:B------:R-:W-:-:S02]  /*e7c0*/  SHF.R.U32.HI R57, RZ, 0x10, R35 ;  /* 0x00000010ff397819 */ /* 0x000fc40000011623 */
[----:B------:R-:W-:Y:S01]  /*e7d0*/  SHF.R.U64 R52, R6, 0x10, R7 ;  /* 0x0000001006347819 */ /* 0x000fe20000001207 */
[----:B------:R-:W-:Y:S01]  /*e7e0*/  IMAD.MOV.U32 R6, RZ, RZ, R13 ;  /* 0x000000ffff067224 */ /* 0x000fe200078e000d */
[----:B------:R-:W-:Y:S01]  /*e7f0*/  SHF.R.U32.HI R51, RZ, 0x10, R7 ;  /* 0x00000010ff337819 */ /* 0x000fe20000011607 */
[----:B------:R-:W-:Y:S01]  /*e800*/  IMAD.MOV.U32 R7, RZ, RZ, R14 ;  /* 0x000000ffff077224 */ /* 0x000fe200078e000e */
[----:B------:R-:W-:Y:S02]  /*e810*/  MOV R28, R8 ;  /* 0x00000008001c7202 */ /* 0x000fe40000000f00 */
[--C-:B------:R-:W-:Y:S02]  /*e820*/  SHF.R.U64 R49, R8, 0x10, R9.reuse ;  /* 0x0000001008317819 */ /* 0x100fe40000001209 */
[----:B------:R-:W-:Y:S02]  /*e830*/  SHF.R.U32.HI R50, RZ, 0x10, R9 ;  /* 0x00000010ff327819 */ /* 0x000fe40000011609 */
[----:B------:R-:W-:-:S02]  /*e840*/  SHF.R.U64 R47, R10, 0x10, R11 ;  /* 0x000000100a2f7819 */ /* 0x000fc4000000120b */
[----:B------:R-:W-:Y:S02]  /*e850*/  SHF.R.U32.HI R48, RZ, 0x10, R11 ;  /* 0x00000010ff307819 */ /* 0x000fe4000001160b */
[----:B------:R-:W-:Y:S02]  /*e860*/  VIMNMX R41, R37, 0x80, PT ;  /* 0x0000008025297848 */ /* 0x000fe40003fe0100 */
[----:B------:R-:W-:Y:S02]  /*e870*/  PRMT R35, R25, 0x5410, R62 ;  /* 0x0000541019237816 */ /* 0x000fe4000000003e */
[--C-:B------:R-:W-:Y:S02]  /*e880*/  SHF.R.U64 R11, R12, 0x10, R13.reuse ;  /* 0x000000100c0b7819 */ /* 0x100fe4000000120d */
[----:B------:R-:W-:Y:S02]  /*e890*/  SHF.R.U32.HI R9, RZ, 0x10, R13 ;  /* 0x00000010ff097819 */ /* 0x000fe4000001160d */
[----:B------:R-:W-:-:S02]  /*e8a0*/  PRMT R32, R0, 0x5410, R67 ;  /* 0x0000541000207816 */ /* 0x000fc40000000043 */
[----:B------:R-:W-:Y:S02]  /*e8b0*/  PRMT R33, R3, 0x5410, R64 ;  /* 0x0000541003217816 */ /* 0x000fe40000000040 */
[----:B------:R-:W-:Y:S02]  /*e8c0*/  PRMT R25, R27, 0x5410, R60 ;  /* 0x000054101b197816 */ /* 0x000fe4000000003c */
[--C-:B------:R-:W-:Y:S02]  /*e8d0*/  SHF.R.U64 R10, R14, 0x10, R15.reuse ;  /* 0x000000100e0a7819 */ /* 0x100fe4000000120f */
[----:B------:R-:W-:Y:S02]  /*e8e0*/  SHF.R.U32.HI R8, RZ, 0x10, R15 ;  /* 0x00000010ff087819 */ /* 0x000fe4000001160f */
[----:B------:R-:W-:Y:S02]  /*e8f0*/  PRMT R27, R42, 0x5410, R61 ;  /* 0x000054102a1b7816 */ /* 0x000fe4000000003d */
[----:B------:R-:W-:-:S02]  /*e900*/  PRMT R0, R43, 0x5410, R56 ;  /* 0x000054102b007816 */ /* 0x000fc40000000038 */
[----:B------:R-:W-:Y:S02]  /*e910*/  PRMT R3, R44, 0x5410, R59 ;  /* 0x000054102c037816 */ /* 0x000fe4000000003b */
[----:B------:R-:W-:Y:S02]  /*e920*/  PRMT R12, R45, 0x5410, R54 ;  /* 0x000054102d0c7816 */ /* 0x000fe40000000036 */
[----:B------:R-:W-:Y:S02]  /*e930*/  PRMT R13, R46, 0x5410, R57 ;  /* 0x000054102e0d7816 */ /* 0x000fe40000000039 */
[----:B------:R-:W-:Y:S02]  /*e940*/  PRMT R37, R20, 0x5410, R55 ;  /* 0x0000541014257816 */ /* 0x000fe40000000037 */
[----:B------:R-:W-:Y:S02]  /*e950*/  ISETP.GE.AND P1, PT, R165, R41, PT ;  /* 0x00000029a500720c */ /* 0x000fe40003f26270 */
[----:B------:R-:W-:-:S02]  /*e960*/  PRMT R38, R38, 0x5410, R53 ;  /* 0x0000541026267816 */ /* 0x000fc40000000035 */
[----:B------:R-:W-:Y:S02]  /*e970*/  PRMT R39, R39, 0x5410, R52 ;  /* 0x0000541027277816 */ /* 0x000fe40000000034 */
[----:B------:R-:W-:Y:S02]  /*e980*/  PRMT R40, R40, 0x5410, R51 ;  /* 0x0000541028287816 */ /* 0x000fe40000000033 */
[----:B------:R-:W-:Y:S02]  /*e990*/  PRMT R28, R28, 0x5410, R49 ;  /* 0x000054101c1c7816 */ /* 0x000fe40000000031 */
[----:B------:R-:W-:Y:S02]  /*e9a0*/  PRMT R29, R29, 0x5410, R50 ;  /* 0x000054101d1d7816 */ /* 0x000fe40000000032 */
[----:B------:R-:W-:Y:S02]  /*e9b0*/  PRMT R30, R30, 0x5410, R47 ;  /* 0x000054101e1e7816 */ /* 0x000fe4000000002f */
[----:B------:R-:W-:Y:S01]  /*e9c0*/  PRMT R31, R31, 0x5410, R48 ;  /* 0x000054101f1f7816 */ /* 0x000fe20000000030 */
[----:B0-----:R-:W-:Y:S06]  /*e9d0*/  @!P0 BRA `(.L_x_607) ;  /* 0x0000011400488947 */ /* 0x001fec0003800000 */
.L_x_827:
[----:B------:R-:W-:Y:S05]  /*e9e0*/  BSYNC B1 ;  /* 0x0000000000017941 */ /* 0x000fea0003800000 */
.L_x_606:
[----:B------:R-:W-:Y:S01]  /*e9f0*/  BSSY B1, `(.L_x_608) ;  /* 0x0000119000017945 */ /* 0x000fe20003800000 */
[----:B------:R-:W-:Y:S02]  /*ea00*/  PRMT R14, R4, 0x5410, R11 ;  /* 0x00005410040e7816 */ /* 0x000fe4000000000b */
[----:B------:R-:W-:Y:S02]  /*ea10*/  PRMT R15, R6, 0x5410, R9 ;  /* 0x00005410060f7816 */ /* 0x000fe40000000009 */
[----:B------:R-:W-:Y:S02]  /*ea20*/  PRMT R20, R7, 0x5410, R10 ;  /* 0x0000541007147816 */ /* 0x000fe4000000000a */
[----:B------:R-:W-:Y:S01]  /*ea30*/  PRMT R21, R21, 0x5410, R8 ;  /* 0x0000541015157816 */ /* 0x000fe20000000008 */
[----:B------:R-:W-:Y:S06]  /*ea40*/  @P1 BRA `(.L_x_609) ;  /* 0x00000010004c1947 */ /* 0x000fec0003800000 */
[----:B------:R-:W1:Y:S01]  /*ea50*/  LDC R42, c[0x0][0x3f4] ;  /* 0x0000fd00ff2a7b82 */ /* 0x000e620000000800 */
[C---:B------:R-:W-:Y:S01]  /*ea60*/  VIADD R7, R16.reuse, 0x40 ;  /* 0x0000004010077836 */ /* 0x040fe20000000000 */
[C---:B0-----:R-:W-:Y:S01]  /*ea70*/  IADD3 R5, R16.reuse, 0x20, RZ ;  /* 0x0000002010057810 */ /* 0x041fe20007ffe0ff */
[----:B------:R-:W-:Y:S01]  /*ea80*/  BSSY B2, `(.L_x_610) ;  /* 0x000005f000027945 */ /* 0x000fe20003800000 */
[-C--:B-1----:R-:W-:Y:S02]  /*ea90*/  ISETP.GE.AND P0, PT, R16, R42.reuse, PT ;  /* 0x0000002a1000720c */ /* 0x082fe40003f06270 */
[-C--:B------:R-:W-:Y:S02]  /*eaa0*/  ISETP.GE.AND P1, PT, R5, R42.reuse, PT ;  /* 0x0000002a0500720c */ /* 0x080fe40003f26270 */
[----:B------:R-:W-:-:S09]  /*eab0*/  ISETP.GE.AND P2, PT, R7, R42, PT ;  /* 0x0000002a0700720c */ /* 0x000fd20003f46270 */
[----:B------:R-:W-:Y:S05]  /*eac0*/  @P0 BRA `(.L_x_611) ;  /* 0x0000000400680947 */ /* 0x000fea0003800000 */
[----:B------:R-:W-:Y:S01]  /*ead0*/  LEA.HI R6, R42, R191, RZ, 0x1d ;  /* 0x000000bf2a067211 */ /* 0x000fe200078fe8ff */
[----:B------:R-:W-:Y:S01]  /*eae0*/  IMAD.U32 R54, R37, 0x10000, RZ ;  /* 0x0001000025367824 */ /* 0x000fe200078e00ff */
[----:B------:R-:W-:Y:S01]  /*eaf0*/  LOP3.LUT R4, R176, 0x38, R16, 0xf8, !PT ;  /* 0x00000038b0047812 */ /* 0x000fe200078ef810 */
[----:B------:R-:W-:Y:S01]  /*eb00*/  IMAD.U32 R52, R32, 0x10000, RZ ;  /* 0x0001000020347824 */ /* 0x000fe200078e00ff */
[----:B------:R-:W-:Y:S01]  /*eb10*/  SHF.R.S32.HI R9, RZ, 0x1f, R6 ;  /* 0x0000001fff097819 */ /* 0x000fe20000011406 */
[----:B------:R-:W-:Y:S01]  /*eb20*/  IMAD.SHL.U32 R7, R6, 0x8, RZ ;  /* 0x0000000806077824 */ /* 0x000fe200078e00ff */
[-C--:B------:R-:W-:Y:S01]  /*eb30*/  LOP3.LUT R5, R4, R177.reuse, RZ, 0x3c, !PT ;  /* 0x000000b104057212 */ /* 0x080fe200078e3cff */
[----:B------:R-:W-:Y:S01]  /*eb40*/  IMAD.U32 R53, R38, 0x10000, RZ ;  /* 0x0001000026357824 */ /* 0x000fe200078e00ff */
[----:B------:R-:W-:Y:S02]  /*eb50*/  LEA.HI R9, R9, R6, RZ, 0x3 ;  /* 0x0000000609097211 */ /* 0x000fe400078f18ff */
[----:B------:R-:W-:Y:S01]  /*eb60*/  LOP3.LUT R4, R176, 0x38, R7, 0xf8, !PT ;  /* 0x00000038b0047812 */ /* 0x000fe200078ef807 */
[----:B------:R-:W-:Y:S01]  /*eb70*/  IMAD.IADD R5, R178, 0x1, R5 ;  /* 0x00000001b2057824 */ /* 0x000fe200078e0205 */
[----:B------:R-:W-:Y:S01]  /*eb80*/  LOP3.LUT R51, R37, 0xffff0000, RZ, 0xc0, !PT ;  /* 0xffff000025337812 */ /* 0x000fe200078ec0ff */
[----:B------:R-:W-:Y:S01]  /*eb90*/  IMAD.SHL.U32 R9, R9, 0x400, RZ ;  /* 0x0000040009097824 */ /* 0x000fe200078e00ff */
[----:B------:R-:W-:Y:S01]  /*eba0*/  LOP3.LUT R4, R4, R177, RZ, 0x3c, !PT ;  /* 0x000000b104047212 */ /* 0x000fe200078e3cff */
[----:B------:R-:W-:-:S03]  /*ebb0*/  IMAD R61, R5, 0x2, R2 ;  /* 0x00000002053d7824 */ /* 0x000fc600078e0202 */
[----:B------:R-:W-:-:S04]  /*ebc0*/  LOP3.LUT R9, R9, 0x7fffe000, RZ, 0xc0, !PT ;  /* 0x7fffe00009097812 */ /* 0x000fc800078ec0ff */
[----:B------:R-:W-:Y:S02]  /*ebd0*/  IADD3 R9, R4, R9, R178 ;  /* 0x0000000904097210 */ /* 0x000fe40007ffe0b2 */
[----:B------:R-:W0:Y:S03]  /*ebe0*/  LDS.128 R4, [R61+0xc400] ;  /* 0x00c400003d047984 */ /* 0x000e260000000c00 */
[----:B------:R-:W-:-:S05]  /*ebf0*/  IMAD R62, R9, 0x2, R2 ;  /* 0x00000002093e7824 */ /* 0x000fca00078e0202 */
[----:B------:R-:W1:Y:S01]  /*ec00*/  LDS.128 R8, [R62+0xc400] ;  /* 0x00c400003e087984 */ /* 0x000e620000000c00 */
[C---:B0-----:R-:W-:Y:S01]  /*ec10*/  IMAD.U32 R43, R4.reuse, 0x10000, RZ ;  /* 0x00010000042b7824 */ /* 0x041fe200078e00ff */
[----:B------:R-:W-:Y:S01]  /*ec20*/  LOP3.LUT R4, R4, 0xffff0000, RZ, 0xc0, !PT ;  /* 0xffff000004047812 */ /* 0x000fe200078ec0ff */
[C---:B------:R-:W-:Y:S01]  /*ec30*/  IMAD.U32 R45, R6.reuse, 0x10000, RZ ;  /* 0x00010000062d7824 */ /* 0x040fe200078e00ff */
[----:B------:R-:W-:Y:S01]  /*ec40*/  SHF.L.U32 R44, R5, 0x10, RZ ;  /* 0x00000010052c7819 */ /* 0x000fe200000006ff */
[----:B------:R-:W-:Y:S01]  /*ec50*/  IMAD.U32 R46, R7, 0x10000, RZ ;  /* 0x00010000072e7824 */ /* 0x000fe200078e00ff */
[----:B------:R-:W-:Y:S02]  /*ec60*/  LOP3.LUT R6, R6, 0xffff0000, RZ, 0xc0, !PT ;  /* 0xffff000006067812 */ /* 0x000fe400078ec0ff */
[----:B------:R-:W-:Y:S01]  /*ec70*/  LOP3.LUT R5, R5, 0xffff0000, RZ, 0xc0, !PT ;  /* 0xffff000005057812 */ /* 0x000fe200078ec0ff */
[C---:B-1----:R-:W-:Y:S01]  /*ec80*/  IMAD.U32 R47, R8.reuse, 0x10000, RZ ;  /* 0x00010000082f7824 */ /* 0x042fe200078e00ff */
[----:B------:R-:W-:Y:S01]  /*ec90*/  LOP3.LUT R8, R8, 0xffff0000, RZ, 0xc0, !PT ;  /* 0xffff000008087812 */ /* 0x000fe200078ec0ff */
[----:B------:R-:W-:Y:S01]  /*eca0*/  IMAD.U32 R48, R9, 0x10000, RZ ;  /* 0x0001000009307824 */ /* 0x000fe200078e00ff */
[----:B------:R-:W-:Y:S01]  /*ecb0*/  SHF.L.U32 R50, R11, 0x10, RZ ;  /* 0x000000100b327819 */ /* 0x000fe200000006ff */
[C---:B------:R-:W-:Y:S01]  /*ecc0*/  FMUL.FTZ R56, R47.reuse, R54 ;  /* 0x000000362f387220 */ /* 0x040fe20000410000 */
[-C--:B------:R-:W-:Y:S01]  /*ecd0*/  FMUL.FTZ R58, R47, R52.reuse ;  /* 0x000000342f3a7220 */ /* 0x080fe20000410000 */
[----:B------:R-:W-:Y:S01]  /*ece0*/  LOP3.LUT R47, R32, 0xffff0000, RZ, 0xc0, !PT ;  /* 0xffff0000202f7812 */ /* 0x000fe200078ec0ff */
[----:B------:R-:W-:Y:S01]  /*ecf0*/  FMUL.FTZ R55, R8, R51 ;  /* 0x0000003308377220 */ /* 0x000fe20000410000 */
[C---:B------:R-:W-:Y:S01]  /*ed00*/  FFMA.FTZ R56, R43.reuse, R52, -R56 ;  /* 0x000000342b387223 */ /* 0x040fe20000010838 */
[----:B------:R-:W-:Y:S01]  /*ed10*/  FFMA.FTZ R58, R43, R54, R58 ;  /* 0x000000362b3a7223 */ /* 0x000fe2000001003a */
[----:B------:R-:W-:-:S02]  /*ed20*/  IMAD.U32 R43, R33, 0x10000, RZ ;  /* 0x00010000212b7824 */ /* 0x000fc400078e00ff */
[-C--:B------:R-:W-:Y:S01]  /*ed30*/  FMUL.FTZ R57, R8, R47.reuse ;  /* 0x0000002f08397220 */ /* 0x080fe20000410000 */
[----:B------:R-:W-:Y:S01]  /*ed40*/  FFMA.FTZ R55, R4, R47, -R55 ;  /* 0x0000002f04377223 */ /* 0x000fe20000010837 */
[----:B------:R-:W-:Y:S01]  /*ed50*/  FMUL.FTZ R47, R48, R53 ;  /* 0x00000035302f7220 */ /* 0x000fe20000410000 */
[----:B------:R-:W-:Y:S02]  /*ed60*/  IMAD.U32 R49, R10, 0x10000, RZ ;  /* 0x000100000a317824 */ /* 0x000fe400078e00ff */
[----:B------:R-:W-:Y:S01]  /*ed70*/  FMUL.FTZ R52, R48, R43 ;  /* 0x0000002b30347220 */ /* 0x000fe20000410000 */
[----:B------:R-:W-:Y:S01]  /*ed80*/  FFMA.FTZ R57, R4, R51, R57 ;  /* 0x0000003304397223 */ /* 0x000fe20000010039 */
[----:B------:R-:W-:Y:S01]  /*ed90*/  LOP3.LUT R10, R10, 0xffff0000, RZ, 0xc0, !PT ;  /* 0xffff00000a0a7812 */ /* 0x000fe200078ec0ff */
[----:B------:R-:W-:Y:S01]  /*eda0*/  FFMA.FTZ R48, R44, R43, -R47 ;  /* 0x0000002b2c307223 */ /* 0x000fe2000001082f */
[C---:B------:R-:W-:Y:S01]  /*edb0*/  LOP3.LUT R51, R39.reuse, 0xffff0000, RZ, 0xc0, !PT ;  /* 0xffff000027337812 */ /* 0x040fe200078ec0ff */
[----:B------:R-:W-:Y:S01]  /*edc0*/  IMAD.U32 R8, R39, 0x10000, RZ ;  /* 0x0001000027087824 */ /* 0x000fe200078e00ff */
[C---:B------:R-:W-:Y:S01]  /*edd0*/  LOP3.LUT R43, R34.reuse, 0xffff0000, RZ, 0xc0, !PT ;  /* 0xffff0000222b7812 */ /* 0x040fe200078ec0ff */
[----:B------:R-:W-:-:S02]  /*ede0*/  IMAD.U32 R4, R34, 0x10000, RZ ;  /* 0x0001000022047824 */ /* 0x000fc400078e00ff */
[----:B------:R-:W-:Y:S01]  /*edf0*/  FFMA.FTZ R52, R44, R53, R52 ;  /* 0x000000352c347223 */ /* 0x000fe20000010034 */
[C---:B------:R-:W-:Y:S01]  /*ee00*/  FMUL.FTZ R59, R10.reuse, R51 ;  /* 0x000000330a3b7220 */ /* 0x040fe20000410000 */
[C---:B------:R-:W-:Y:S01]  /*ee10*/  FMUL.FTZ R44, R49.reuse, R8 ;  /* 0x00000008312c7220 */ /* 0x040fe20000410000 */
[-C--:B------:R-:W-:Y:S01]  /*ee20*/  FMUL.FTZ R54, R49, R4.reuse ;  /* 0x0000000431367220 */ /* 0x080fe20000410000 */
[----:B------:R-:W-:Y:S01]  /*ee30*/  FMUL.FTZ R10, R10, R43 ;  /* 0x0000002b0a0a7220 */ /* 0x000fe20000410000 */
[----:B------:R-:W-:Y:S02]  /*ee40*/  IMAD.U32 R49, R40, 0x10000, RZ ;  /* 0x0001000028317824 */ /* 0x000fe400078e00ff */
[----:B------:R-:W-:Y:S01]  /*ee50*/  FFMA.FTZ R53, R45, R4, -R44 ;  /* 0x000000042d357223 */ /* 0x000fe2000001082c */
[----:B------:R-:W-:Y:S02]  /*ee60*/  IMAD.U32 R47, R35, 0x10000, RZ ;  /* 0x00010000232f7824 */ /* 0x000fe400078e00ff */
[----:B------:R-:W-:Y:S01]  /*ee70*/  FFMA.FTZ R54, R45, R8, R54 ;  /* 0x000000082d367223 */ /* 0x000fe20000010036 */
[----:B------:R-:W-:Y:S01]  /*ee80*/  FFMA.FTZ R51, R6, R51, R10 ;  /* 0x0000003306337223 */ /* 0x000fe2000001000a */
[----:B------:R-:W-:Y:S01]  /*ee90*/  LOP3.LUT R9, R9, 0xffff0000, RZ, 0xc0, !PT ;  /* 0xffff000009097812 */ /* 0x000fe200078ec0ff */
[----:B------:R-:W-:Y:S01]  /*eea0*/  FMUL.FTZ R45, R50, R49 ;  /* 0x00000031322d7220 */ /* 0x000fe20000410000 */
[----:B------:R-:W-:Y:S01]  /*eeb0*/  LOP3.LUT R11, R11, 0xffff0000, RZ, 0xc0, !PT ;  /* 0xffff00000b0b7812 */ /* 0x000fe200078ec0ff */
[----:B------:R-:W-:Y:S01]  /*eec0*/  FFMA.FTZ R60, R6, R43, -R59 ;  /* 0x0000002b063c7223 */ /* 0x000fe2000001083b */
[----:B------:R-:W-:Y:S01]  /*eed0*/  LOP3.LUT R8, R38, 0xffff0000, RZ, 0xc0, !PT ;  /* 0xffff000026087812 */ /* 0x000fe200078ec0ff */
[-C--:B------:R-:W-:Y:S01]  /*eee0*/  FMUL.FTZ R43, R50, R47.reuse ;  /* 0x0000002f322b7220 */ /* 0x080fe20000410000 */
[----:B------:R-:W-:Y:S01]  /*eef0*/  LOP3.LUT R10, R40, 0xffff0000, RZ, 0xc0, !PT ;  /* 0xffff0000280a7812 */ /* 0x000fe200078ec0ff */
[C---:B------:R-:W-:Y:S01]  /*ef00*/  FFMA.FTZ R45, R46.reuse, R47, -R45 ;  /* 0x0000002f2e2d7223 */ /* 0x040fe2000001082d */
[----:B------:R-:W-:Y:S01]  /*ef10*/  LOP3.LUT R4, R33, 0xffff0000, RZ, 0xc0, !PT ;  /* 0xffff000021047812 */ /* 0x000fe200078ec0ff */
[----:B------:R-:W-:Y:S01]  /*ef20*/  FFMA.FTZ R46, R46, R49, R43 ;  /* 0x000000312e2e7223 */ /* 0x000fe2000001002b */
[----:B------:R-:W-:Y:S01]  /*ef30*/  LOP3.LUT R6, R35, 0xffff0000, RZ, 0xc0, !PT ;  /* 0xffff000023067812 */ /* 0x000fe200078ec0ff */
[----:B------:R-:W-:Y:S01]  /*ef40*/  FMUL.FTZ R44, R9, R8 ;  /* 0x00000008092c7220 */ /* 0x000fe20000410000 */
[----:B------:R-:W-:Y:S01]  /*ef50*/  LOP3.LUT R7, R7, 0xffff0000, RZ, 0xc0, !PT ;  /* 0xffff000007077812 */ /* 0x000fe200078ec0ff */
[----:B------:R-:W-:Y:S01]  /*ef60*/  FMUL.FTZ R50, R11, R10 ;  /* 0x0000000a0b327220 */ /* 0x000fe20000410000 */
        /* <DEDUP_REMOVED lines=9> */
[----:B------:R-:W-:Y:S02]  /*f000*/  F2FP.BF16.F32.PACK_AB R7, R50, R45 ;  /* 0x0000002d3207723e */ /* 0x000fe400000010ff */
[----:B------:R-:W-:Y:S02]  /*f010*/  F2FP.BF16.F32.PACK_AB R10, R51, R54 ;  /* 0x00000036330a723e */ /* 0x000fe400000010ff */
[----:B------:R-:W-:Y:S01]  /*f020*/  F2FP.BF16.F32.PACK_AB R8, R57, R58 ;  /* 0x0000003a3908723e */ /* 0x000fe200000010ff */
[----:B------:R0:W-:Y:S01]  /*f030*/  STS.128 [R61+0xc400], R4 ;  /* 0x00c400043d007388 */ /* 0x0001e20000000c00 */
[----:B------:R-:W-:-:S02]  /*f040*/  F2FP.BF16.F32.PACK_AB R9, R43, R52 ;  /* 0x000000342b09723e */ /* 0x000fc400000010ff */
[----:B------:R-:W-:-:S05]  /*f050*/  F2FP.BF16.F32.PACK_AB R11, R11, R46 ;  /* 0x0000002e0b0b723e */ /* 0x000fca00000010ff */
[----:B------:R0:W-:Y:S02]  /*f060*/  STS.128 [R62+0xc400], R8 ;  /* 0x00c400083e007388 */ /* 0x0001e40000000c00 */
.L_x_611:
[----:B------:R-:W-:Y:S05]  /*f070*/  BSYNC B2 ;  /* 0x0000000000027941 */ /* 0x000fea0003800000 */
.L_x_610:
[----:B------:R-:W-:Y:S04]  /*f080*/  BSSY B2, `(.L_x_612) ;  /* 0x0000058000027945 */ /* 0x000fe80003800000 */
[----:B------:R-:W-:Y:S05]  /*f090*/  @P1 BRA `(.L_x_613) ;  /* 0x0000000400581947 */ /* 0x000fea0003800000 */
[----:B0-----:R-:W-:Y:S01]  /*f0a0*/  LEA.HI R4, R42, R162, RZ, 0x1d ;  /* 0x000000a22a047211 */ /* 0x001fe200078fe8ff */
[----:B------:R-:W-:Y:S01]  /*f0b0*/  IMAD.U32 R53, R24, 0x10000, RZ ;  /* 0x0001000018357824 */ /* 0x000fe200078e00ff */
[----:B------:R-:W-:Y:S02]  /*f0c0*/  SHF.L.U32 R55, R28, 0x10, RZ ;  /* 0x000000101c377819 */ /* 0x000fe400000006ff */
[----:B------:R-:W-:Y:S01]  /*f0d0*/  SHF.R.S32.HI R7, RZ, 0x1f, R4 ;  /* 0x0000001fff077819 */ /* 0x000fe20000011404 */
[----:B------:R-:W-:Y:S01]  /*f0e0*/  IMAD.SHL.U32 R5, R4, 0x8, RZ ;  /* 0x0000000804057824 */ /* 0x000fe200078e00ff */
[----:B------:R-:W-:Y:S02]  /*f0f0*/  LOP3.LUT R57, R28, 0xffff0000, RZ, 0xc0, !PT ;  /* 0xffff00001c397812 */ /* 0x000fe400078ec0ff */
[----:B------:R-:W-:Y:S02]  /*f100*/  LEA.HI R7, R7, R4, RZ, 0x3 ;  /* 0x0000000407077211 */ /* 0x000fe400078f18ff */
[----:B------:R-:W-:-:S02]  /*f110*/  LOP3.LUT R4, R176, 0x38, R5, 0xf8, !PT ;  /* 0x00000038b0047812 */ /* 0x000fc400078ef805 */
[----:B------:R-:W-:Y:S02]  /*f120*/  SHF.L.U32 R7, R7, 0xa, RZ ;  /* 0x0000000a07077819 */ /* 0x000fe400000006ff */
[----:B------:R-:W-:Y:S02]  /*f130*/  LOP3.LUT R4, R4, R177, RZ, 0x3c, !PT ;  /* 0x000000b104047212 */ /* 0x000fe400078e3cff */
[----:B------:R-:W-:-:S04]  /*f140*/  LOP3.LUT R7, R7, 0x7fffe000, RZ, 0xc0, !PT ;  /* 0x7fffe00007077812 */ /* 0x000fc800078ec0ff */
[----:B------:R-:W-:Y:S02]  /*f150*/  IADD3 R9, R4, R7, R178 ;  /* 0x0000000704097210 */ /* 0x000fe40007ffe0b2 */
[----:B------:R-:W0:Y:S03]  /*f160*/  LDS.128 R4, [R222] ;  /* 0x00000000de047984 */ /* 0x000e260000000c00 */
[----:B------:R-:W-:-:S05]  /*f170*/  IMAD R43, R9, 0x2, R2 ;  /* 0x00000002092b7824 */ /* 0x000fca00078e0202 */
[----:B------:R-:W1:Y:S01]  /*f180*/  LDS.128 R8, [R43+0xc400] ;  /* 0x00c400002b087984 */ /* 0x000e620000000c00 */
[C---:B0-----:R-:W-:Y:S01]  /*f190*/  IMAD.U32 R44, R4.reuse, 0x10000, RZ ;  /* 0x00010000042c7824 */ /* 0x041fe200078e00ff */
[----:B------:R-:W-:Y:S01]  /*f1a0*/  LOP3.LUT R4, R4, 0xffff0000, RZ, 0xc0, !PT ;  /* 0xffff000004047812 */ /* 0x000fe200078ec0ff */
[C---:B------:R-:W-:Y:S01]  /*f1b0*/  IMAD.U32 R45, R5.reuse, 0x10000, RZ ;  /* 0x00010000052d7824 */ /* 0x040fe200078e00ff */
[----:B------:R-:W-:Y:S01]  /*f1c0*/  LOP3.LUT R5, R5, 0xffff0000, RZ, 0xc0, !PT ;  /* 0xffff000005057812 */ /* 0x000fe200078ec0ff */
[C---:B------:R-:W-:Y:S01]  /*f1d0*/  IMAD.U32 R46, R6.reuse, 0x10000, RZ ;  /* 0x00010000062e7824 */ /* 0x040fe200078e00ff */
[----:B------:R-:W-:Y:S01]  /*f1e0*/  LOP3.LUT R6, R6, 0xffff0000, RZ, 0xc0, !PT ;  /* 0xffff000006067812 */ /* 0x000fe200078ec0ff */
[C---:B------:R-:W-:Y:S01]  /*f1f0*/  IMAD.U32 R47, R7.reuse, 0x10000, RZ ;  /* 0x00010000072f7824 */ /* 0x040fe200078e00ff */
[----:B------:R-:W-:Y:S01]  /*f200*/  LOP3.LUT R7, R7, 0xffff0000, RZ, 0xc0, !PT ;  /* 0xffff000007077812 */ /* 0x000fe200078ec0ff */
[C---:B-1----:R-:W-:Y:S01]  /*f210*/  IMAD.U32 R48, R8.reuse, 0x10000, RZ ;  /* 0x0001000008307824 */ /* 0x042fe200078e00ff */
[----:B------:R-:W-:Y:S01]  /*f220*/  LOP3.LUT R8, R8, 0xffff0000, RZ, 0xc0, !PT ;  /* 0xffff000008087812 */ /* 0x000fe200078ec0ff */
[C---:B------:R-:W-:Y:S01]  /*f230*/  IMAD.U32 R49, R9.reuse, 0x10000, RZ ;  /* 0x0001000009317824 */ /* 0x040fe200078e00ff */
[----:B------:R-:W-:Y:S01]  /*f240*/  LOP3.LUT R9, R9, 0xffff0000, RZ, 0xc0, !PT ;  /* 0xffff000009097812 */ /* 0x000fe200078ec0ff */
[C---:B------:R-:W-:Y:S01]  /*f250*/  FMUL.FTZ R59, R48.reuse, R55 ;  /* 0x00000037303b7220 */ /* 0x040fe20000410000 */
[----:B------:R-:W-:Y:S01]  /*f260*/  FMUL.FTZ R61, R48, R53 ;  /* 0x00000035303d7220 */ /* 0x000fe20000410000 */
[----:B------:R-:W-:Y:S01]  /*f270*/  FMUL.FTZ R63, R8, R57 ;  /* 0x00000039083f7220 */ /* 0x000fe20000410000 */
[----:B------:R-:W-:-:S02]  /*f280*/  IMAD.U32 R48, R29, 0x10000, RZ ;  /* 0x000100001d307824 */ /* 0x000fc400078e00ff */
[----:B------:R-:W-:Y:S01]  /*f290*/  FFMA.FTZ R59, R44, R53, -R59 ;  /* 0x000000352c3b7223 */ /* 0x000fe2000001083b */
[----:B------:R-:W-:Y:S01]  /*f2a0*/  LOP3.LUT R53, R24, 0xffff0000, RZ, 0xc0, !PT ;  /* 0xffff000018357812 */ /* 0x000fe200078ec0ff */
[----:B------:R-:W-:Y:S01]  /*f2b0*/  FFMA.FTZ R61, R44, R55, R61 ;  /* 0x000000372c3d7223 */ /* 0x000fe2000001003d */
[----:B------:R-:W-:Y:S02]  /*f2c0*/  IMAD.U32 R44, R25, 0x10000, RZ ;  /* 0x00010000192c7824 */ /* 0x000fe400078e00ff */
[----:B------:R-:W-:Y:S02]  /*f2d0*/  IMAD.U32 R50, R10, 0x10000, RZ ;  /* 0x000100000a327824 */ /* 0x000fe400078e00ff */
[-C--:B------:R-:W-:Y:S01]  /*f2e0*/  FMUL.FTZ R55, R8, R53.reuse ;  /* 0x0000003508377220 */ /* 0x080fe20000410000 */
[----:B------:R-:W-:Y:S01]  /*f2f0*/  FFMA.FTZ R52, R4, R53, -R63 ;  /* 0x0000003504347223 */ /* 0x000fe2000001083f */
[----:B------:R-:W-:Y:S01]  /*f300*/  FMUL.FTZ R8, R49, R48 ;  /* 0x0000003031087220 */ /* 0x000fe20000410000 */
[----:B------:R-:W-:-:S02]  /*f310*/  IMAD.U32 R53, R30, 0x10000, RZ ;  /* 0x000100001e357824 */ /* 0x000fc400078e00ff */
[-C--:B------:R-:W-:Y:S01]  /*f320*/  FMUL.FTZ R63, R49, R44.reuse ;  /* 0x0000002c313f7220 */ /* 0x080fe20000410000 */
[----:B------:R-:W-:Y:S01]  /*f330*/  FFMA.FTZ R54, R4, R57, R55 ;  /* 0x0000003904367223 */ /* 0x000fe20000010037 */
[----:B------:R-:W-:Y:S01]  /*f340*/  LOP3.LUT R10, R10, 0xffff0000, RZ, 0xc0, !PT ;  /* 0xffff00000a0a7812 */ /* 0x000fe200078ec0ff */
[C---:B------:R-:W-:Y:S01]  /*f350*/  FFMA.FTZ R56, R45.reuse, R44, -R8 ;  /* 0x0000002c2d387223 */ /* 0x040fe20000010808 */
[----:B------:R-:W-:Y:S02]  /*f360*/  IMAD.U32 R49, R26, 0x10000, RZ ;  /* 0x000100001a317824 */ /* 0x000fe400078e00ff */
[----:B------:R-:W-:Y:S01]  /*f370*/  FFMA.FTZ R63, R45, R48, R63 ;  /* 0x000000302d3f7223 */ /* 0x000fe2000001003f */
[----:B------:R-:W-:Y:S01]  /*f380*/  FMUL.FTZ R57, R50, R53 ;  /* 0x0000003532397220 */ /* 0x000fe20000410000 */
[----:B------:R-:W-:Y:S01]  /*f390*/  LOP3.LUT R55, R30, 0xffff0000, RZ, 0xc0, !PT ;  /* 0xffff00001e377812 */ /* 0x000fe200078ec0ff */
[----:B------:R-:W-:Y:S01]  /*f3a0*/  IMAD.U32 R51, R11, 0x10000, RZ ;  /* 0x000100000b337824 */ /* 0x000fe200078e00ff */
[----:B------:R-:W-:Y:S01]  /*f3b0*/  LOP3.LUT R45, R26, 0xffff0000, RZ, 0xc0, !PT ;  /* 0xffff00001a2d7812 */ /* 0x000fe200078ec0ff */
[-C--:B------:R-:W-:Y:S01]  /*f3c0*/  FMUL.FTZ R65, R50, R49.reuse ;  /* 0x0000003132417220 */ /* 0x080fe20000410000 */
[----:B------:R-:W-:Y:S01]  /*f3d0*/  SHF.L.U32 R44, R31, 0x10, RZ ;  /* 0x000000101f2c7819 */ /* 0x000fe200000006ff */
[----:B------:R-:W-:Y:S01]  /*f3e0*/  FFMA.FTZ R57, R46, R49, -R57 ;  /* 0x000000312e397223 */ /* 0x000fe20000010839 */
[----:B------:R-:W-:Y:S01]  /*f3f0*/  FMUL.FTZ R49, R10, R55 ;  /* 0x000000370a317220 */ /* 0x000fe20000410000 */
[----:B------:R-:W-:-:S02]  /*f400*/  IMAD.U32 R4, R27, 0x10000, RZ ;  /* 0x000100001b047824 */ /* 0x000fc400078e00ff */
[----:B------:R-:W-:Y:S01]  /*f410*/  FMUL.FTZ R10, R10, R45 ;  /* 0x0000002d0a0a7220 */ /* 0x000fe20000410000 */
[----:B------:R-:W-:Y:S01]  /*f420*/  FMUL.FTZ R8, R51, R44 ;  /* 0x0000002c33087220 */ /* 0x000fe20000410000 */
[----:B------:R-:W-:Y:S01]  /*f430*/  FFMA.FTZ R65, R46, R53, R65 ;  /* 0x000000352e417223 */ /* 0x000fe20000010041 */
[C---:B------:R-:W-:Y:S01]  /*f440*/  FFMA.FTZ R46, R6.reuse, R45, -R49 ;  /* 0x0000002d062e7223 */ /* 0x040fe20000010831 */
[----:B------:R-:W-:Y:S01]  /*f450*/  FFMA.FTZ R48, R6, R55, R10 ;  /* 0x0000003706307223 */ /* 0x000fe2000001000a */
[-C--:B------:R-:W-:Y:S01]  /*f460*/  FFMA.FTZ R49, R47, R4.reuse, -R8 ;  /* 0x000000042f317223 */ /* 0x080fe20000010808 */
[----:B------:R-:W-:Y:S01]  /*f470*/  LOP3.LUT R11, R11, 0xffff0000, RZ, 0xc0, !PT ;  /* 0xffff00000b0b7812 */ /* 0x000fe200078ec0ff */
[----:B------:R-:W-:Y:S01]  /*f480*/  FMUL.FTZ R50, R51, R4 ;  /* 0x0000000433327220 */ /* 0x000fe20000410000 */
[----:B------:R-:W-:Y:S02]  /*f490*/  LOP3.LUT R8, R29, 0xffff0000, RZ, 0xc0, !PT ;  /* 0xffff00001d087812 */ /* 0x000fe400078ec0ff */
[----:B------:R-:W-:Y:S01]  /*f4a0*/  LOP3.LUT R10, R31, 0xffff0000, RZ, 0xc0, !PT ;  /* 0xffff00001f0a7812 */ /* 0x000fe200078ec0ff */
[----:B------:R-:W-:Y:S01]  /*f4b0*/  FFMA.FTZ R50, R47, R44, R50 ;  /* 0x0000002c2f327223 */ /* 0x000fe20000010032 */
[----:B------:R-:W-:Y:S01]  /*f4c0*/  LOP3.LUT R4, R25, 0xffff0000, RZ, 0xc0, !PT ;  /* 0xffff000019047812 */ /* 0x000fe200078ec0ff */
[----:B------:R-:W-:Y:S01]  /*f4d0*/  FMUL.FTZ R44, R9, R8 ;  /* 0x00000008092c7220 */ /* 0x000fe20000410000 */
[----:B------:R-:W-:Y:S01]  /*f4e0*/  LOP3.LUT R6, R27, 0xffff0000, RZ, 0xc0, !PT ;  /* 0xffff00001b067812 */ /* 0x000fe200078ec0ff */
[----:B------:R-:W-:-:S02]  /*f4f0*/  FMUL.FTZ R58, R11, R10 ;  /* 0x0000000a0b3a7220 */ /* 0x000fc40000410000 */
[-C--:B------:R-:W-:Y:S01]  /*f500*/  FMUL.FTZ R45, R9, R4.reuse ;  /* 0x00000004092d7220 */ /* 0x080fe20000410000 */
[----:B------:R-:W-:Y:S01]  /*f510*/  FFMA.FTZ R9, R5, R4, -R44 ;  /* 0x0000000405097223 */ /* 0x000fe2000001082c */
[-C--:B------:R-:W-:Y:S01]  /*f520*/  FMUL.FTZ R11, R11, R6.reuse ;  /* 0x000000060b0b7220 */ /* 0x080fe20000410000 */
[----:B------:R-:W-:Y:S01]  /*f530*/  FFMA.FTZ R58, R7, R6, -R58 ;  /* 0x00000006073a7223 */ /* 0x000fe2000001083a */
[----:B------:R-:W-:Y:S01]  /*f540*/  FFMA.FTZ R44, R5, R8, R45 ;  /* 0x00000008052c7223 */ /* 0x000fe2000001002d */
[----:B------:R-:W-:Y:S01]  /*f550*/  F2FP.BF16.F32.PACK_AB R6, R46, R57 ;  /* 0x000000392e06723e */ /* 0x000fe200000010ff */
[----:B------:R-:W-:Y:S01]  /*f560*/  FFMA.FTZ R11, R7, R10, R11 ;  /* 0x0000000a070b7223 */ /* 0x000fe2000001000b */
[----:B------:R-:W-:Y:S02]  /*f570*/  F2FP.BF16.F32.PACK_AB R4, R52, R59 ;  /* 0x0000003b3404723e */ /* 0x000fe400000010ff */
[----:B------:R-:W-:Y:S02]  /*f580*/  F2FP.BF16.F32.PACK_AB R5, R9, R56 ;  /* 0x000000380905723e */ /* 0x000fe400000010ff */
[----:B------:R-:W-:-:S02]  /*f590*/  F2FP.BF16.F32.PACK_AB R7, R58, R49 ;  /* 0x000000313a07723e */ /* 0x000fc400000010ff */
[----:B------:R-:W-:Y:S02]  /*f5a0*/  F2FP.BF16.F32.PACK_AB R10, R48, R65 ;  /* 0x00000041300a723e */ /* 0x000fe400000010ff */
[----:B------:R-:W-:Y:S01]  /*f5b0*/  F2FP.BF16.F32.PACK_AB R8, R54, R61 ;  /* 0x0000003d3608723e */ /* 0x000fe200000010ff */
[----:B------:R1:W-:Y:S01]  /*f5c0*/  STS.128 [R222], R4 ;  /* 0x00000004de007388 */ /* 0x0003e20000000c00 */
[----:B------:R-:W-:Y:S02]  /*f5d0*/  F2FP.BF16.F32.PACK_AB R9, R44, R63 ;  /* 0x0000003f2c09723e */ /* 0x000fe400000010ff */
[----:B------:R-:W-:-:S05]  /*f5e0*/  F2FP.BF16.F32.PACK_AB R11, R11, R50 ;  /* 0x000000320b0b723e */ /* 0x000fca00000010ff */
[----:B------:R1:W-:Y:S02]  /*f5f0*/  STS.128 [R43+0xc400], R8 ;  /* 0x00c400082b007388 */ /* 0x0003e40000000c00 */
.L_x_613:
[----:B------:R-:W-:Y:S05]  /*f600*/  BSYNC B2 ;  /* 0x0000000000027941 */ /* 0x000fea0003800000 */
.L_x_612:
[----:B------:R-:W-:Y:S05]  /*f610*/  @P2 BRA `(.L_x_609) ;  /* 0x0000000400582947 */ /* 0x000fea0003800000 */
[----:B------:R-:W-:Y:S01]  /*f620*/  LEA.HI R42, R42, R163, RZ, 0x1d ;  /* 0x000000a32a2a7211 */ /* 0x000fe200078fe8ff */
[C---:B------:R-:W-:Y:S01]  /*f630*/  IMAD.U32 R54, R14.reuse, 0x10000, RZ ;  /* 0x000100000e367824 */ /* 0x040fe200078e00ff */
[----:B------:R-:W-:Y:S01]  /*f640*/  LOP3.LUT R51, R14, 0xffff0000, RZ, 0xc0, !PT ;  /* 0xffff00000e337812 */ /* 0x000fe200078ec0ff */
[----:B------:R-:W-:Y:S01]  /*f650*/  IMAD.U32 R52, R0, 0x10000, RZ ;  /* 0x0001000000347824 */ /* 0x000fe200078e00ff */
[----:B01----:R-:W-:Y:S01]  /*f660*/  SHF.R.S32.HI R7, RZ, 0x1f, R42 ;  /* 0x0000001fff077819 */ /* 0x003fe2000001142a */
[----:B------:R-:W-:Y:S02]  /*f670*/  IMAD.SHL.U32 R5, R42, 0x8, RZ ;  /* 0x000000082a057824 */ /* 0x000fe400078e00ff */
[----:B------:R-:W-:Y:S01]  /*f680*/  IMAD.U32 R53, R15, 0x10000, RZ ;  /* 0x000100000f357824 */ /* 0x000fe200078e00ff */
[----:B------:R-:W-:Y:S02]  /*f690*/  LEA.HI R7, R7, R42, RZ, 0x3 ;  /* 0x0000002a07077211 */ /* 0x000fe400078f18ff */
[----:B------:R-:W-:-:S03]  /*f6a0*/  LOP3.LUT R4, R176, 0x38, R5, 0xf8, !PT ;  /* 0x00000038b0047812 */ /* 0x000fc600078ef805 */
[----:B------:R-:W-:Y:S01]  /*f6b0*/  IMAD.SHL.U32 R7, R7, 0x400, RZ ;  /* 0x0000040007077824 */ /* 0x000fe200078e00ff */
[----:B------:R-:W-:-:S04]  /*f6c0*/  LOP3.LUT R4, R4, R177, RZ, 0x3c, !PT ;  /* 0x000000b104047212 */ /* 0x000fc800078e3cff */
[----:B------:R-:W-:-:S04]  /*f6d0*/  LOP3.LUT R7, R7, 0x7fffe000, RZ, 0xc0, !PT ;  /* 0x7fffe00007077812 */ /* 0x000fc800078ec0ff */
[----:B------:R-:W-:Y:S02]  /*f6e0*/  IADD3 R9, R4, R7, R178 ;  /* 0x0000000704097210 */ /* 0x000fe40007ffe0b2 */
[----:B------:R-:W0:Y:S03]  /*f6f0*/  LDS.128 R4, [R220] ;  /* 0x00000000dc047984 */ /* 0x000e260000000c00 */
[----:B------:R-:W-:-:S05]  /*f700*/  IMAD R42, R9, 0x2, R2 ;  /* 0x00000002092a7824 */ /* 0x000fca00078e0202 */
[----:B------:R-:W1:Y:S01]  /*f710*/  LDS.128 R8, [R42+0xc400] ;  /* 0x00c400002a087984 */ /* 0x000e620000000c00 */
[C---:B0-----:R-:W-:Y:S01]  /*f720*/  IMAD.U32 R43, R4.reuse, 0x10000, RZ ;  /* 0x00010000042b7824 */ /* 0x041fe200078e00ff */
[----:B------:R-:W-:Y:S01]  /*f730*/  LOP3.LUT R4, R4, 0xffff0000, RZ, 0xc0, !PT ;  /* 0xffff000004047812 */ /* 0x000fe200078ec0ff */
[----:B------:R-:W-:Y:S01]  /*f740*/  IMAD.U32 R44, R5, 0x10000, RZ ;  /* 0x00010000052c7824 */ /* 0x000fe200078e00ff */
[----:B------:R-:W-:Y:S01]  /*f750*/  SHF.L.U32 R46, R7, 0x10, RZ ;  /* 0x00000010072e7819 */ /* 0x000fe200000006ff */
[C---:B------:R-:W-:Y:S01]  /*f760*/  IMAD.U32 R45, R6.reuse, 0x10000, RZ ;  /* 0x00010000062d7824 */ /* 0x040fe200078e00ff */
[----:B------:R-:W-:Y:S02]  /*f770*/  LOP3.LUT R6, R6, 0xffff0000, RZ, 0xc0, !PT ;  /* 0xffff000006067812 */ /* 0x000fe400078ec0ff */
[----:B------:R-:W-:Y:S01]  /*f780*/  LOP3.LUT R5, R5, 0xffff0000, RZ, 0xc0, !PT ;  /* 0xffff000005057812 */ /* 0x000fe200078ec0ff */
[C---:B-1----:R-:W-:Y:S01]  /*f790*/  IMAD.U32 R47, R8.reuse, 0x10000, RZ ;  /* 0x00010000082f7824 */ /* 0x042fe200078e00ff */
[----:B------:R-:W-:Y:S01]  /*f7a0*/  LOP3.LUT R8, R8, 0xffff0000, RZ, 0xc0, !PT ;  /* 0xffff000008087812 */ /* 0x000fe200078ec0ff */
[C---:B------:R-:W-:Y:S01]  /*f7b0*/  IMAD.U32 R48, R9.reuse, 0x10000, RZ ;  /* 0x0001000009307824 */ /* 0x040fe200078e00ff */
[----:B------:R-:W-:Y:S01]  /*f7c0*/  LOP3.LUT R9, R9, 0xffff0000, RZ, 0xc0, !PT ;  /* 0xffff000009097812 */ /* 0x000fe200078ec0ff */
[C---:B------:R-:W-:Y:S01]  /*f7d0*/  FMUL.FTZ R56, R47.reuse, R54 ;  /* 0x000000362f387220 */ /* 0x040fe20000410000 */
[-C--:B------:R-:W-:Y:S01]  /*f7e0*/  FMUL.FTZ R58, R47, R52.reuse ;  /* 0x000000342f3a7220 */ /* 0x080fe20000410000 */
[----:B------:R-:W-:Y:S01]  /*f7f0*/  LOP3.LUT R47, R0, 0xffff0000, RZ, 0xc0, !PT ;  /* 0xffff0000002f7812 */ /* 0x000fe200078ec0ff */
[C---:B------:R-:W-:Y:S01]  /*f800*/  FMUL.FTZ R55, R8.reuse, R51 ;  /* 0x0000003308377220 */ /* 0x040fe20000410000 */
[C---:B------:R-:W-:Y:S01]  /*f810*/  FFMA.FTZ R56, R43.reuse, R52, -R56 ;  /* 0x000000342b387223 */ /* 0x040fe20000010838 */
[----:B------:R-:W-:Y:S01]  /*f820*/  FFMA.FTZ R58, R43, R54, R58 ;  /* 0x000000362b3a7223 */ /* 0x000fe2000001003a */
[----:B------:R-:W-:Y:S01]  /*f830*/  SHF.L.U32 R43, R3, 0x10, RZ ;  /* 0x00000010032b7819 */ /* 0x000fe200000006ff */
[-C--:B------:R-:W-:Y:S01]  /*f840*/  FMUL.FTZ R57, R8, R47.reuse ;  /* 0x0000002f08397220 */ /* 0x080fe20000410000 */
[----:B------:R-:W-:Y:S01]  /*f850*/  FFMA.FTZ R55, R4, R47, -R55 ;  /* 0x0000002f04377223 */ /* 0x000fe20000010837 */
[----:B------:R-:W-:Y:S01]  /*f860*/  FMUL.FTZ R47, R48, R53 ;  /* 0x00000035302f7220 */ /* 0x000fe20000410000 */
[----:B------:R-:W-:-:S02]  /*f870*/  IMAD.U32 R49, R10, 0x10000, RZ ;  /* 0x000100000a317824 */ /* 0x000fc400078e00ff */
[----:B------:R-:W-:Y:S01]  /*f880*/  FMUL.FTZ R52, R48, R43 ;  /* 0x0000002b30347220 */ /* 0x000fe20000410000 */
[----:B------:R-:W-:Y:S01]  /*f890*/  FFMA.FTZ R57, R4, R51, R57 ;  /* 0x0000003304397223 */ /* 0x000fe20000010039 */
[----:B------:R-:W-:Y:S01]  /*f8a0*/  LOP3.LUT R10, R10, 0xffff0000, RZ, 0xc0, !PT ;  /* 0xffff00000a0a7812 */ /* 0x000fe200078ec0ff */
[----:B------:R-:W-:Y:S01]  /*f8b0*/  FFMA.FTZ R48, R44, R43, -R47 ;  /* 0x0000002b2c307223 */ /* 0x000fe2000001082f */
[C---:B------:R-:W-:Y:S01]  /*f8c0*/  LOP3.LUT R51, R20.reuse, 0xffff0000, RZ, 0xc0, !PT ;  /* 0xffff000014337812 */ /* 0x040fe200078ec0ff */
[----:B------:R-:W-:Y:S01]  /*f8d0*/  IMAD.U32 R8, R20, 0x10000, RZ ;  /* 0x0001000014087824 */ /* 0x000fe200078e00ff */
[C---:B------:R-:W-:Y:S01]  /*f8e0*/  LOP3.LUT R43, R12.reuse, 0xffff0000, RZ, 0xc0, !PT ;  /* 0xffff00000c2b7812 */ /* 0x040fe200078ec0ff */
[----:B------:R-:W-:Y:S02]  /*f8f0*/  IMAD.U32 R4, R12, 0x10000, RZ ;  /* 0x000100000c047824 */ /* 0x000fe400078e00ff */
[----:B------:R-:W-:Y:S01]  /*f900*/  FFMA.FTZ R52, R44, R53, R52 ;  /* 0x000000352c347223 */ /* 0x000fe20000010034 */
[C---:B------:R-:W-:Y:S01]  /*f910*/  FMUL.FTZ R59, R10.reuse, R51 ;  /* 0x000000330a3b7220 */ /* 0x040fe20000410000 */
[C---:B------:R-:W-:Y:S01]  /*f920*/  FMUL.FTZ R44, R49.reuse, R8 ;  /* 0x00000008312c7220 */ /* 0x040fe20000410000 */
[----:B------:R-:W-:Y:S01]  /*f930*/  FMUL.FTZ R54, R49, R4 ;  /* 0x0000000431367220 */ /* 0x000fe20000410000 */
[----:B------:R-:W-:Y:S01]  /*f940*/  FMUL.FTZ R10, R10, R43 ;  /* 0x0000002b0a0a7220 */ /* 0x000fe20000410000 */
[----:B------:R-:W-:-:S02]  /*f950*/  IMAD.U32 R50, R11, 0x10000, RZ ;  /* 0x000100000b327824 */ /* 0x000fc400078e00ff */
[----:B------:R-:W-:Y:S01]  /*f960*/  FFMA.FTZ R53, R45, R4, -R44 ;  /* 0x000000042d357223 */ /* 0x000fe2000001082c */
[----:B------:R-:W-:Y:S02]  /*f970*/  IMAD.U32 R49, R21, 0x10000, RZ ;  /* 0x0001000015317824 */ /* 0x000fe400078e00ff */
[----:B------:R-:W-:Y:S01]  /*f980*/  FFMA.FTZ R54, R45, R8, R54 ;  /* 0x000000082d367223 */ /* 0x000fe20000010036 */
[----:B------:R-:W-:Y:S02]  /*f990*/  IMAD.U32 R47, R13, 0x10000, RZ ;  /* 0x000100000d2f7824 */ /* 0x000fe400078e00ff */
[----:B------:R-:W-:Y:S01]  /*f9a0*/  FFMA.FTZ R51, R6, R51, R10 ;  /* 0x0000003306337223 */ /* 0x000fe2000001000a */
[----:B------:R-:W-:Y:S01]  /*f9b0*/  LOP3.LUT R11, R11, 0xffff0000, RZ, 0xc0, !PT ;  /* 0xffff00000b0b7812 */ /* 0x000fe200078ec0ff */
[----:B------:R-:W-:Y:S01]  /*f9c0*/  FMUL.FTZ R45, R50, R49 ;  /* 0x00000031322d7220 */ /* 0x000fe20000410000 */
        /* <DEDUP_REMOVED lines=23> */
[----:B------:R2:W-:Y:S01]  /*fb40*/  STS.128 [R220], R4 ;  /* 0x00000004dc007388 */ /* 0x0005e20000000c00 */
[----:B------:R-:W-:-:S02]  /*fb50*/  F2FP.BF16.F32.PACK_AB R9, R43, R52 ;  /* 0x000000342b09723e */ /* 0x000fc400000010ff */
[----:B------:R-:W-:-:S05]  /*fb60*/  F2FP.BF16.F32.PACK_AB R11, R11, R46 ;  /* 0x0000002e0b0b723e */ /* 0x000fca00000010ff */
[----:B------:R2:W-:Y:S02]  /*fb70*/  STS.128 [R42+0xc400], R8 ;  /* 0x00c400082a007388 */ /* 0x0005e40000000c00 */
.L_x_609:
[----:B------:R-:W-:Y:S05]  /*fb80*/  BSYNC B1 ;  /* 0x0000000000017941 */ /* 0x000fea0003800000 */
.L_x_608:
[----:B------:R-:W-:-:S13]  /*fb90*/  ISETP.GE.AND P0, PT, R224, R41, PT ;  /* 0x00000029e000720c */ /* 0x000fda0003f06270 */
[----:B------:R-:W-:Y:S05]  /*fba0*/  @P0 BRA `(.L_x_592) ;  /* 0x00000010003c0947 */ /* 0x000fea0003800000 */
[----:B------:R-:W3:Y:S01]  /*fbb0*/  LDC R41, c[0x0][0x3f4] ;  /* 0x0000fd00ff297b82 */ /* 0x000ee20000000800 */
[C---:B012---:R-:W-:Y:S01]  /*fbc0*/  VIADD R4, R16.reuse, 0x20 ;  /* 0x0000002010047836 */ /* 0x047fe20000000000 */
[----:B------:R-:W-:Y:S01]  /*fbd0*/  BSSY B1, `(.L_x_614) ;  /* 0x000005c000017945 */ /* 0x000fe20003800000 */
[C---:B------:R-:W-:Y:S01]  /*fbe0*/  VIADD R6, R16.reuse, 0x40 ;  /* 0x0000004010067836 */ /* 0x040fe20000000000 */
[-C--:B---3--:R-:W-:Y:S02]  /*fbf0*/  ISETP.GE.AND P0, PT, R16, R41.reuse, PT ;  /* 0x000000291000720c */ /* 0x088fe40003f06270 */
[-C--:B------:R-:W-:Y:S02]  /*fc00*/  ISETP.GE.AND P1, PT, R4, R41.reuse, PT ;  /* 0x000000290400720c */ /* 0x080fe40003f26270 */
[----:B------:R-:W-:-:S09]  /*fc10*/  ISETP.GE.AND P2, PT, R6, R41, PT ;  /* 0x000000290600720c */ /* 0x000fd20003f46270 */
[----:B------:R-:W-:Y:S05]  /*fc20*/  @P0 BRA `(.L_x_615) ;  /* 0x0000000400580947 */ /* 0x000fea0003800000 */
[----:B------:R-:W-:Y:S01]  /*fc30*/  LEA.HI R4, R41, R191, RZ, 0x1d ;  /* 0x000000bf29047211 */ /* 0x000fe200078fe8ff */
[----:B------:R-:W-:Y:S01]  /*fc40*/  IMAD.U32 R51, R32, 0x10000, RZ ;  /* 0x0001000020337824 */ /* 0x000fe200078e00ff */
[C---:B------:R-:W-:Y:S01]  /*fc50*/  SHF.L.U32 R53, R37.reuse, 0x10, RZ ;  /* 0x0000001025357819 */ /* 0x040fe200000006ff */
[----:B------:R-:W-:Y:S01]  /*fc60*/  IMAD.U32 R60, R38, 0x10000, RZ ;  /* 0x00010000263c7824 */ /* 0x000fe200078e00ff */
[----:B------:R-:W-:Y:S01]  /*fc70*/  SHF.R.S32.HI R5, RZ, 0x1f, R4 ;  /* 0x0000001fff057819 */ /* 0x000fe20000011404 */
[----:B------:R-:W-:Y:S01]  /*fc80*/  IMAD.SHL.U32 R6, R4, 0x8, RZ ;  /* 0x0000000804067824 */ /* 0x000fe200078e00ff */
[----:B------:R-:W-:Y:S01]  /*fc90*/  LOP3.LUT R58, R37, 0xffff0000, RZ, 0xc0, !PT ;  /* 0xffff0000253a7812 */ /* 0x000fe200078ec0ff */
[----:B------:R-:W-:Y:S01]  /*fca0*/  IMAD.U32 R56, R33, 0x10000, RZ ;  /* 0x0001000021387824 */ /* 0x000fe200078e00ff */
[----:B------:R-:W-:Y:S01]  /*fcb0*/  LEA.HI R5, R5, R4, RZ, 0x3 ;  /* 0x0000000405057211 */ /* 0x000fe200078f18ff */
[----:B------:R-:W-:Y:S01]  /*fcc0*/  IMAD.U32 R55, R39, 0x10000, RZ ;  /* 0x0001000027377824 */ /* 0x000fe200078e00ff */
[----:B------:R-:W-:-:S02]  /*fcd0*/  LOP3.LUT R4, R167, 0x38, R6, 0xf8, !PT ;  /* 0x00000038a7047812 */ /* 0x000fc400078ef806 */
[----:B------:R-:W-:Y:S02]  /*fce0*/  SHF.L.U32 R5, R5, 0xa, RZ ;  /* 0x0000000a05057819 */ /* 0x000fe400000006ff */
[----:B------:R-:W-:Y:S02]  /*fcf0*/  LOP3.LUT R4, R4, R223, RZ, 0x3c, !PT ;  /* 0x000000df04047212 */ /* 0x000fe400078e3cff */
[----:B------:R-:W-:Y:S02]  /*fd00*/  LOP3.LUT R5, R5, 0x7fffe000, RZ, 0xc0, !PT ;  /* 0x7fffe00005057812 */ /* 0x000fe400078ec0ff */
[----:B------:R-:W-:Y:S02]  /*fd10*/  LOP3.LUT R32, R32, 0xffff0000, RZ, 0xc0, !PT ;  /* 0xffff000020207812 */ /* 0x000fe400078ec0ff */
[----:B------:R-:W-:Y:S02]  /*fd20*/  IADD3 R9, R4, R5, R179 ;  /* 0x0000000504097210 */ /* 0x000fe40007ffe0b3 */
[----:B------:R-:W0:Y:S01]  /*fd30*/  LDS.128 R4, [R221] ;  /* 0x00000000dd047984 */ /* 0x000e220000000c00 */
[----:B------:R-:W-:-:S02]  /*fd40*/  LOP3.LUT R57, R40, 0xffff0000, RZ, 0xc0, !PT ;  /* 0xffff000028397812 */ /* 0x000fc400078ec0ff */
[----:B------:R-:W-:Y:S01]  /*fd50*/  IMAD R42, R9, 0x2, R2 ;  /* 0x00000002092a7824 */ /* 0x000fe200078e0202 */
[----:B------:R-:W-:-:S04]  /*fd60*/  LOP3.LUT R33, R33, 0xffff0000, RZ, 0xc0, !PT ;  /* 0xffff000021217812 */ /* 0x000fc800078ec0ff */
        /* <DEDUP_REMOVED lines=13> */
[-C--:B------:R-:W-:Y:S01]  /*fe40*/  FMUL.FTZ R52, R53, R47.reuse ;  /* 0x0000002f35347220 */ /* 0x080fe20000410000 */
[C---:B------:R-:W-:Y:S01]  /*fe50*/  FMUL.FTZ R54, R51.reuse, R47 ;  /* 0x0000002f33367220 */ /* 0x040fe20000410000 */
[----:B------:R-:W-:Y:S01]  /*fe60*/  FMUL.FTZ R47, R60, R48 ;  /* 0x000000303c2f7220 */ /* 0x000fe20000410000 */
[----:B------:R-:W-:Y:S01]  /*fe70*/  FMUL.FTZ R37, R58, R8 ;  /* 0x000000083a257220 */ /* 0x000fe20000410000 */
[-C--:B------:R-:W-:Y:S01]  /*fe80*/  FFMA.FTZ R52, R51, R43.reuse, -R52 ;  /* 0x0000002b33347223 */ /* 0x080fe20000010834 */
[----:B------:R-:W-:Y:S01]  /*fe90*/  FMUL.FTZ R51, R56, R48 ;  /* 0x0000003038337220 */ /* 0x000fe20000410000 */
[----:B------:R-:W-:Y:S01]  /*fea0*/  FFMA.FTZ R54, R53, R43, R54 ;  /* 0x0000002b35367223 */ /* 0x000fe20000010036 */
[----:B------:R-:W-:Y:S01]  /*feb0*/  FMUL.FTZ R43, R32, R8 ;  /* 0x00000008202b7220 */ /* 0x000fe20000410000 */
[----:B------:R-:W-:-:S02]  /*fec0*/  IMAD.U32 R49, R10, 0x10000, RZ ;  /* 0x000100000a317824 */ /* 0x000fc400078e00ff */
[-C--:B------:R-:W-:Y:S01]  /*fed0*/  FFMA.FTZ R47, R56, R44.reuse, -R47 ;  /* 0x0000002c382f7223 */ /* 0x080fe2000001082f */
[----:B------:R-:W-:Y:S02]  /*fee0*/  IMAD.U32 R53, R34, 0x10000, RZ ;  /* 0x0001000022357824 */ /* 0x000fe400078e00ff */
[----:B------:R-:W-:Y:S01]  /*fef0*/  FFMA.FTZ R51, R60, R44, R51 ;  /* 0x0000002c3c337223 */ /* 0x000fe20000010033 */
[----:B------:R-:W-:Y:S01]  /*ff00*/  LOP3.LUT R10, R10, 0xffff0000, RZ, 0xc0, !PT ;  /* 0xffff00000a0a7812 */ /* 0x000fe200078ec0ff */
[-C--:B------:R-:W-:Y:S01]  /*ff10*/  FFMA.FTZ R37, R32, R4.reuse, -R37 ;  /* 0x0000000420257223 */ /* 0x080fe20000010825 */
[----:B------:R-:W-:Y:S01]  /*ff20*/  LOP3.LUT R34, R34, 0xffff0000, RZ, 0xc0, !PT ;  /* 0xffff000022227812 */ /* 0x000fe200078ec0ff */
[----:B------:R-:W-:Y:S01]  /*ff30*/  FFMA.FTZ R43, R58, R4, R43 ;  /* 0x000000043a2b7223 */ /* 0x000fe2000001002b */
[----:B------:R-:W-:Y:S01]  /*ff40*/  LOP3.LUT R44, R39, 0xffff0000, RZ, 0xc0, !PT ;  /* 0xffff0000272c7812 */ /* 0x000fe200078ec0ff */
[-C--:B------:R-:W-:Y:S01]  /*ff50*/  FMUL.FTZ R4, R55, R49.reuse ;  /* 0x0000003137047220 */ /* 0x080fe20000410000 */
[----:B------:R-:W-:Y:S01]  /*ff60*/  FMUL.FTZ R32, R53, R49 ;  /* 0x0000003135207220 */ /* 0x000fe20000410000 */
[----:B------:R-:W-:Y:S01]  /*ff70*/  SHF.L.U32 R48, R40, 0x10, RZ ;  /* 0x0000001028307819 */ /* 0x000fe200000006ff */
[----:B------:R-:W-:-:S02]  /*ff80*/  IMAD.U32 R50, R11, 0x10000, RZ ;  /* 0x000100000b327824 */ /* 0x000fc400078e00ff */
[-C--:B------:R-:W-:Y:S01]  /*ff90*/  FMUL.FTZ R39, R44, R10.reuse ;  /* 0x0000000a2c277220 */ /* 0x080fe20000410000 */
[----:B------:R-:W-:Y:S01]  /*ffa0*/  FMUL.FTZ R49, R34, R10 ;  /* 0x0000000a22317220 */ /* 0x000fe20000410000 */
[-C--:B------:R-:W-:Y:S01]  /*ffb0*/  FFMA.FTZ R8, R53, R45.reuse, -R4 ;  /* 0x0000002d35087223 */ /* 0x080fe20000010804 */
[----:B------:R-:W-:Y:S01]  /*ffc0*/  FFMA.FTZ R10, R55, R45, R32 ;  /* 0x0000002d370a7223 */ /* 0x000fe20000010020 */
[----:B------:R-:W-:Y:S01]  /*ffd0*/  LOP3.LUT R11, R11, 0xffff0000, RZ, 0xc0, !PT ;  /* 0xffff00000b0b7812 */ /* 0x000fe200078ec0ff */
[C---:B------:R-:W-:Y:S02]  /*ffe0*/  IMAD.U32 R4, R35.reuse, 0x10000, RZ ;  /* 0x0001000023047824 */ /* 0x040fe400078e00ff */
[----:B------:R-:W-:Y:S01]  /*fff0*/  FMUL.FTZ R45, R48, R50 ;  /* 0x00000032302d7220 */ /* 0x000fe20000410000 */
[----:B------:R-:W-:Y:S01]  /*10000*/  LOP3.LUT R55, R38, 0xffff0000, RZ, 0xc0, !PT ;  /* 0xffff000026377812 */ /* 0x000fe200078ec0ff */
[----:B------:R-:W-:Y:S01]  /*10010*/  FFMA.FTZ R39, R34, R6, -R39 ;  /* 0x0000000622277223 */ /* 0x000fe20000010827 */
[----:B------:R-:W-:Y:S01]  /*10020*/  LOP3.LUT R35, R35, 0xffff0000, RZ, 0xc0, !PT ;  /* 0xffff000023237812 */ /* 0x000fe200078ec0ff */
[C---:B------:R-:W-:Y:S01]  /*10030*/  FMUL.FTZ R53, R4.reuse, R50 ;  /* 0x0000003204357220 */ /* 0x040fe20000410000 */
[----:B------:R-:W-:Y:S01]  /*10040*/  FFMA.FTZ R45, R4, R46, -R45 ;  /* 0x0000002e042d7223 */ /* 0x000fe2000001082d */
[----:B------:R-:W-:Y:S01]  /*10050*/  FFMA.FTZ R49, R44, R6, R49 ;  /* 0x000000062c317223 */ /* 0x000fe20000010031 */
[----:B------:R-:W-:Y:S01]  /*10060*/  FMUL.FTZ R4, R55, R9 ;  /* 0x0000000937047220 */ /* 0x000fe20000410000 */
[----:B------:R-:W-:Y:S01]  /*10070*/  FMUL.FTZ R38, R57, R11 ;  /* 0x0000000b39267220 */ /* 0x000fe20000410000 */
[----:B------:R-:W-:Y:S01]  /*10080*/  FMUL.FTZ R6, R33, R9 ;  /* 0x0000000921067220 */ /* 0x000fe20000410000 */
[----:B------:R-:W-:Y:S01]  /*10090*/  FMUL.FTZ R40, R35, R11 ;  /* 0x0000000b23287220 */ /* 0x000fe20000410000 */
[----:B------:R-:W-:Y:S01]  /*100a0*/  FFMA.FTZ R32, R33, R5, -R4 ;  /* 0x0000000521207223 */ /* 0x000fe20000010804 */
        /* <DEDUP_REMOVED lines=14> */
.L_x_615:
[----:B------:R-:W-:Y:S05]  /*10190*/  BSYNC B1 ;  /* 0x0000000000017941 */ /* 0x000fea0003800000 */
.L_x_614:
[----:B------:R-:W-:Y:S04]  /*101a0*/  BSSY B1, `(.L_x_616) ;  /* 0x0000058000017945 */ /* 0x000fe80003800000 */
[----:B------:R-:W-:Y:S05]  /*101b0*/  @P1 BRA `(.L_x_617) ;  /* 0x0000000400581947 */ /* 0x000fea0003800000 */
[----:B0-----:R-:W-:Y:S01]  /*101c0*/  LEA.HI R4, R41, R162, RZ, 0x1d ;  /* 0x000000a229047211 */ /* 0x001fe200078fe8ff */
[C---:B------:R-:W-:Y:S01]  /*101d0*/  IMAD.U32 R45, R28.reuse, 0x10000, RZ ;  /* 0x000100001c2d7824 */ /* 0x040fe200078e00ff */
[----:B------:R-:W-:Y:S01]  /*101e0*/  LOP3.LUT R46, R28, 0xffff0000, RZ, 0xc0, !PT ;  /* 0xffff00001c2e7812 */ /* 0x000fe200078ec0ff */
[----:B------:R-:W-:Y:S01]  /*101f0*/  IMAD.U32 R43, R24, 0x10000, RZ ;  /* 0x00010000182b7824 */ /* 0x000fe200078e00ff */
[----:B------:R-:W-:Y:S01]  /*10200*/  SHF.R.S32.HI R5, RZ, 0x1f, R4 ;  /* 0x0000001fff057819 */ /* 0x000fe20000011404 */
[----:B------:R-:W-:Y:S01]  /*10210*/  IMAD.SHL.U32 R6, R4, 0x8, RZ ;  /* 0x0000000804067824 */ /* 0x000fe200078e00ff */
[----:B------:R-:W-:Y:S01]  /*10220*/  LOP3.LUT R24, R24, 0xffff0000, RZ, 0xc0, !PT ;  /* 0xffff000018187812 */ /* 0x000fe200078ec0ff */
[----:B------:R-:W-:Y:S01]  /*10230*/  IMAD.U32 R53, R30, 0x10000, RZ ;  /* 0x000100001e357824 */ /* 0x000fe200078e00ff */
[----:B------:R-:W-:Y:S01]  /*10240*/  LEA.HI R5, R5, R4, RZ, 0x3 ;  /* 0x0000000405057211 */ /* 0x000fe200078f18ff */
[C---:B------:R-:W-:Y:S01]  /*10250*/  IMAD.U32 R47, R26.reuse, 0x10000, RZ ;  /* 0x000100001a2f7824 */ /* 0x040fe200078e00ff */
[----:B------:R-:W-:Y:S01]  /*10260*/  LOP3.LUT R4, R167, 0x38, R6, 0xf8, !PT ;  /* 0x00000038a7047812 */ /* 0x000fe200078ef806 */
[----:B------:R-:W-:Y:S01]  /*10270*/  IMAD.U32 R48, R29, 0x10000, RZ ;  /* 0x000100001d307824 */ /* 0x000fe200078e00ff */
[----:B------:R-:W-:Y:S01]  /*10280*/  LOP3.LUT R26, R26, 0xffff0000, RZ, 0xc0, !PT ;  /* 0xffff00001a1a7812 */ /* 0x000fe200078ec0ff */
[----:B------:R-:W-:Y:S01]  /*10290*/  IMAD.SHL.U32 R5, R5, 0x400, RZ ;  /* 0x0000040005057824 */ /* 0x000fe200078e00ff */
[----:B------:R-:W-:Y:S01]  /*102a0*/  LOP3.LUT R4, R4, R223, RZ, 0x3c, !PT ;  /* 0x000000df04047212 */ /* 0x000fe200078e3cff */
[----:B------:R-:W-:Y:S01]  /*102b0*/  IMAD.U32 R55, R31, 0x10000, RZ ;  /* 0x000100001f377824 */ /* 0x000fe200078e00ff */
[----:B------:R-:W-:Y:S01]  /*102c0*/  SHF.L.U32 R28, R25, 0x10, RZ ;  /* 0x00000010191c7819 */ /* 0x000fe200000006ff */
[----:B------:R-:W-:Y:S01]  /*102d0*/  IMAD.U32 R51, R27, 0x10000, RZ ;  /* 0x000100001b337824 */ /* 0x000fe200078e00ff */
[----:B------:R-:W-:-:S02]  /*102e0*/  LOP3.LUT R5, R5, 0x7fffe000, RZ, 0xc0, !PT ;  /* 0x7fffe00005057812 */ /* 0x000fc400078ec0ff */
[----:B------:R-:W-:Y:S02]  /*102f0*/  LOP3.LUT R30, R30, 0xffff0000, RZ, 0xc0, !PT ;  /* 0xffff00001e1e7812 */ /* 0x000fe400078ec0ff */
[----:B------:R-:W-:Y:S02]  /*10300*/  IADD3 R9, R4, R5, R179 ;  /* 0x0000000504097210 */ /* 0x000fe40007ffe0b3 */
[----:B------:R-:W0:Y:S01]  /*10310*/  LDS.128 R4, [R219] ;  /* 0x00000000db047984 */ /* 0x000e220000000c00 */
[----:B------:R-:W-:Y:S02]  /*10320*/  LOP3.LUT R29, R29, 0xffff0000, RZ, 0xc0, !PT ;  /* 0xffff00001d1d7812 */ /* 0x000fe400078ec0ff */
[----:B------:R-:W-:Y:S01]  /*10330*/  IMAD R32, R9, 0x2, R2 ;  /* 0x0000000209207824 */ /* 0x000fe200078e0202 */
[----:B------:R-:W-:Y:S02]  /*10340*/  LOP3.LUT R31, R31, 0xffff0000, RZ, 0xc0, !PT ;  /* 0xffff00001f1f7812 */ /* 0x000fe400078ec0ff */
[----:B------:R-:W-:-:S02]  /*10350*/  LOP3.LUT R25, R25, 0xffff0000, RZ, 0xc0, !PT ;  /* 0xffff000019197812 */ /* 0x000fc400078ec0ff */
[----:B------:R-:W1:Y:S01]  /*10360*/  LDS.128 R8, [R32+0xc400] ;  /* 0x00c4000020087984 */ /* 0x000e620000000c00 */
[----:B------:R-:W-:Y:S01]  /*10370*/  LOP3.LUT R27, R27, 0xffff0000, RZ, 0xc0, !PT ;  /* 0xffff00001b1b7812 */ /* 0x000fe200078ec0ff */
[C---:B0-----:R-:W-:Y:S01]  /*10380*/  IMAD.U32 R33, R4.reuse, 0x10000, RZ ;  /* 0x0001000004217824 */ /* 0x041fe200078e00ff */
[----:B------:R-:W-:Y:S01]  /*10390*/  LOP3.LUT R4, R4, 0xffff0000, RZ, 0xc0, !PT ;  /* 0xffff000004047812 */ /* 0x000fe200078ec0ff */
[C---:B------:R-:W-:Y:S01]  /*103a0*/  IMAD.U32 R35, R6.reuse, 0x10000, RZ ;  /* 0x0001000006237824 */ /* 0x040fe200078e00ff */
[----:B------:R-:W-:Y:S01]  /*103b0*/  LOP3.LUT R6, R6, 0xffff0000, RZ, 0xc0, !PT ;  /* 0xffff000006067812 */ /* 0x000fe200078ec0ff */
[----:B------:R-:W-:Y:S01]  /*103c0*/  IMAD.U32 R34, R5, 0x10000, RZ ;  /* 0x0001000005227824 */ /* 0x000fe200078e00ff */
[----:B------:R-:W-:Y:S02]  /*103d0*/  SHF.L.U32 R37, R7, 0x10, RZ ;  /* 0x0000001007257819 */ /* 0x000fe400000006ff */
[----:B------:R-:W-:Y:S01]  /*103e0*/  LOP3.LUT R5, R5, 0xffff0000, RZ, 0xc0, !PT ;  /* 0xffff000005057812 */ /* 0x000fe200078ec0ff */
[C---:B-1----:R-:W-:Y:S01]  /*103f0*/  IMAD.U32 R38, R8.reuse, 0x10000, RZ ;  /* 0x0001000008267824 */ /* 0x042fe200078e00ff */
[----:B------:R-:W-:Y:S01]  /*10400*/  LOP3.LUT R8, R8, 0xffff0000, RZ, 0xc0, !PT ;  /* 0xffff000008087812 */ /* 0x000fe200078ec0ff */
[C---:B------:R-:W-:Y:S01]  /*10410*/  IMAD.U32 R40, R10.reuse, 0x10000, RZ ;  /* 0x000100000a287824 */ /* 0x040fe200078e00ff */
[----:B------:R-:W-:Y:S01]  /*10420*/  LOP3.LUT R10, R10, 0xffff0000, RZ, 0xc0, !PT ;  /* 0xffff00000a0a7812 */ /* 0x000fe200078ec0ff */
[-C--:B------:R-:W-:Y:S01]  /*10430*/  FMUL.FTZ R44, R45, R38.reuse ;  /* 0x000000262d2c7220 */ /* 0x080fe20000410000 */
[----:B------:R-:W-:Y:S01]  /*10440*/  FMUL.FTZ R38, R43, R38 ;  /* 0x000000262b267220 */ /* 0x000fe20000410000 */
[C---:B------:R-:W-:Y:S01]  /*10450*/  IMAD.U32 R39, R9.reuse, 0x10000, RZ ;  /* 0x0001000009277824 */ /* 0x040fe200078e00ff */
[----:B------:R-:W-:Y:S01]  /*10460*/  LOP3.LUT R9, R9, 0xffff0000, RZ, 0xc0, !PT ;  /* 0xffff000009097812 */ /* 0x000fe200078ec0ff */
[-C--:B------:R-:W-:Y:S01]  /*10470*/  FFMA.FTZ R44, R43, R33.reuse, -R44 ;  /* 0x000000212b2c7223 */ /* 0x080fe2000001082c */
[----:B------:R-:W-:Y:S01]  /*10480*/  FFMA.FTZ R38, R45, R33, R38 ;  /* 0x000000212d267223 */ /* 0x000fe20000010026 */
[-C--:B------:R-:W-:Y:S01]  /*10490*/  FMUL.FTZ R43, R46, R8.reuse ;  /* 0x000000082e2b7220 */ /* 0x080fe20000410000 */
[----:B------:R-:W-:Y:S01]  /*104a0*/  FMUL.FTZ R33, R24, R8 ;  /* 0x0000000818217220 */ /* 0x000fe20000410000 */
[----:B------:R-:W-:-:S02]  /*104b0*/  IMAD.U32 R42, R11, 0x10000, RZ ;  /* 0x000100000b2a7824 */ /* 0x000fc400078e00ff */
[----:B------:R-:W-:Y:S01]  /*104c0*/  FMUL.FTZ R45, R48, R39 ;  /* 0x00000027302d7220 */ /* 0x000fe20000410000 */
[-C--:B------:R-:W-:Y:S01]  /*104d0*/  FFMA.FTZ R43, R24, R4.reuse, -R43 ;  /* 0x00000004182b7223 */ /* 0x080fe2000001082b */
[----:B------:R-:W-:Y:S01]  /*104e0*/  FFMA.FTZ R33, R46, R4, R33 ;  /* 0x000000042e217223 */ /* 0x000fe20000010021 */
[-C--:B------:R-:W-:Y:S01]  /*104f0*/  FMUL.FTZ R4, R53, R40.reuse ;  /* 0x0000002835047220 */ /* 0x080fe20000410000 */
[----:B------:R-:W-:Y:S01]  /*10500*/  LOP3.LUT R11, R11, 0xffff0000, RZ, 0xc0, !PT ;  /* 0xffff00000b0b7812 */ /* 0x000fe200078ec0ff */
[C---:B------:R-:W-:Y:S01]  /*10510*/  FMUL.FTZ R40, R47.reuse, R40 ;  /* 0x000000282f287220 */ /* 0x040fe20000410000 */
[----:B------:R-:W-:Y:S01]  /*10520*/  FMUL.FTZ R49, R26, R10 ;  /* 0x0000000a1a317220 */ /* 0x000fe20000410000 */
[----:B------:R-:W-:Y:S01]  /*10530*/  FFMA.FTZ R8, R47, R35, -R4 ;  /* 0x000000232f087223 */ /* 0x000fe20000010804 */
[----:B------:R-:W-:Y:S01]  /*10540*/  FMUL.FTZ R4, R55, R42 ;  /* 0x0000002a37047220 */ /* 0x000fe20000410000 */
[----:B------:R-:W-:Y:S01]  /*10550*/  FMUL.FTZ R39, R28, R39 ;  /* 0x000000271c277220 */ /* 0x000fe20000410000 */
[----:B------:R-:W-:Y:S01]  /*10560*/  FMUL.FTZ R47, R30, R10 ;  /* 0x0000000a1e2f7220 */ /* 0x000fe20000410000 */
[----:B------:R-:W-:Y:S01]  /*10570*/  FFMA.FTZ R45, R28, R34, -R45 ;  /* 0x000000221c2d7223 */ /* 0x000fe2000001082d */
[----:B------:R-:W-:Y:S01]  /*10580*/  LOP3.LUT R7, R7, 0xffff0000, RZ, 0xc0, !PT ;  /* 0xffff000007077812 */ /* 0x000fe200078ec0ff */
[----:B------:R-:W-:Y:S01]  /*10590*/  FFMA.FTZ R49, R30, R6, R49 ;  /* 0x000000061e317223 */ /* 0x000fe20000010031 */
[----:B------:R-:W-:Y:S01]  /*105a0*/  FFMA.FTZ R28, R51, R37, -R4 ;  /* 0x00000025331c7223 */ /* 0x000fe20000010804 */
[----:B------:R-:W-:Y:S01]  /*105b0*/  FFMA.FTZ R39, R48, R34, R39 ;  /* 0x0000002230277223 */ /* 0x000fe20000010027 */
[----:B------:R-:W-:Y:S01]  /*105c0*/  FFMA.FTZ R47, R26, R6, -R47 ;  /* 0x000000061a2f7223 */ /* 0x000fe2000001082f */
[----:B------:R-:W-:Y:S01]  /*105d0*/  FMUL.FTZ R4, R29, R9 ;  /* 0x000000091d047220 */ /* 0x000fe20000410000 */
        /* <DEDUP_REMOVED lines=20> */
.L_x_617:
[----:B------:R-:W-:Y:S05]  /*10720*/  BSYNC B1 ;  /* 0x0000000000017941 */ /* 0x000fea0003800000 */
.L_x_616:
[----:B------:R-:W-:Y:S05]  /*10730*/  @P2 BRA `(.L_x_592) ;  /* 0x0000000400582947 */ /* 0x000fea0003800000 */
[----:B------:R-:W-:Y:S01]  /*10740*/  LEA.HI R41, R41, R163, RZ, 0x1d ;  /* 0x000000a329297211 */ /* 0x000fe200078fe8ff */
[C---:B------:R-:W-:Y:S01]  /*10750*/  IMAD.U32 R35, R14.reuse, 0x10000, RZ ;  /* 0x000100000e237824 */ /* 0x040fe200078e00ff */
[----:B------:R-:W-:Y:S01]  /*10760*/  LOP3.LUT R40, R14, 0xffff0000, RZ, 0xc0, !PT ;  /* 0xffff00000e287812 */ /* 0x000fe200078ec0ff */
[C---:B------:R-:W-:Y:S01]  /*10770*/  IMAD.U32 R33, R0.reuse, 0x10000, RZ ;  /* 0x0001000000217824 */ /* 0x040fe200078e00ff */
[----:B01----:R-:W-:Y:S01]  /*10780*/  SHF.R.S32.HI R6, RZ, 0x1f, R41 ;  /* 0x0000001fff067819 */ /* 0x003fe20000011429 */
[----:B------:R-:W-:Y:S01]  /*10790*/  IMAD.SHL.U32 R4, R41, 0x8, RZ ;  /* 0x0000000829047824 */ /* 0x000fe200078e00ff */
[----:B------:R-:W-:Y:S01]  /*107a0*/  LOP3.LUT R0, R0, 0xffff0000, RZ, 0xc0, !PT ;  /* 0xffff000000007812 */ /* 0x000fe200078ec0ff */
[----:B------:R-:W-:Y:S01]  /*107b0*/  IMAD.U32 R42, R15, 0x10000, RZ ;  /* 0x000100000f2a7824 */ /* 0x000fe200078e00ff */
[----:B------:R-:W-:Y:S01]  /*107c0*/  LEA.HI R6, R6, R41, RZ, 0x3 ;  /* 0x0000002906067211 */ /* 0x000fe200078f18ff */
[----:B------:R-:W-:Y:S01]  /*107d0*/  IMAD.U32 R38, R3, 0x10000, RZ ;  /* 0x0001000003267824 */ /* 0x000fe200078e00ff */
[----:B------:R-:W-:Y:S01]  /*107e0*/  LOP3.LUT R4, R167, 0x38, R4, 0xf8, !PT ;  /* 0x00000038a7047812 */ /* 0x000fe200078ef804 */
[C---:B------:R-:W-:Y:S01]  /*107f0*/  IMAD.U32 R39, R20.reuse, 0x10000, RZ ;  /* 0x0001000014277824 */ /* 0x040fe200078e00ff */
[----:B------:R-:W-:Y:S01]  /*10800*/  LOP3.LUT R20, R20, 0xffff0000, RZ, 0xc0, !PT ;  /* 0xffff000014147812 */ /* 0x000fe200078ec0ff */
[----:B------:R-:W-:Y:S01]  /*10810*/  IMAD.SHL.U32 R6, R6, 0x400, RZ ;  /* 0x0000040006067824 */ /* 0x000fe200078e00ff */
[----:B------:R-:W-:Y:S01]  /*10820*/  LOP3.LUT R4, R4, R223, RZ, 0x3c, !PT ;  /* 0x000000df04047212 */ /* 0x000fe200078e3cff */
[C---:B------:R-:W-:Y:S01]  /*10830*/  IMAD.U32 R37, R12.reuse, 0x10000, RZ ;  /* 0x000100000c257824 */ /* 0x040fe200078e00ff */
[----:B------:R-:W-:-:S02]  /*10840*/  LOP3.LUT R12, R12, 0xffff0000, RZ, 0xc0, !PT ;  /* 0xffff00000c0c7812 */ /* 0x000fc400078ec0ff */
[----:B------:R-:W-:Y:S02]  /*10850*/  LOP3.LUT R6, R6, 0x7fffe000, RZ, 0xc0, !PT ;  /* 0x7fffe00006067812 */ /* 0x000fe400078ec0ff */
[----:B------:R-:W-:Y:S02]  /*10860*/  LOP3.LUT R15, R15, 0xffff0000, RZ, 0xc0, !PT ;  /* 0xffff00000f0f7812 */ /* 0x000fe400078ec0ff */
[----:B------:R-:W-:Y:S02]  /*10870*/  IADD3 R9, R4, R6, R179 ;  /* 0x0000000604097210 */ /* 0x000fe40007ffe0b3 */
[----:B------:R-:W0:Y:S01]  /*10880*/  LDS.128 R4, [R218] ;  /* 0x00000000da047984 */ /* 0x000e220000000c00 */
[----:B------:R-:W-:Y:S02]  /*10890*/  LOP3.LUT R3, R3, 0xffff0000, RZ, 0xc0, !PT ;  /* 0xffff000003037812 */ /* 0x000fe400078ec0ff */
[----:B------:R-:W-:-:S05]  /*108a0*/  IMAD R24, R9, 0x2, R2 ;  /* 0x0000000209187824 */ /* 0x000fca00078e0202 */
[----:B------:R-:W1:Y:S01]  /*108b0*/  LDS.128 R8, [R24+0xc400] ;  /* 0x00c4000018087984 */ /* 0x000e620000000c00 */
[C---:B0-----:R-:W-:Y:S01]  /*108c0*/  SHF.L.U32 R25, R4.reuse, 0x10, RZ ;  /* 0x0000001004197819 */ /* 0x041fe200000006ff */
[----:B------:R-:W-:Y:S01]  /*108d0*/  IMAD.U32 R26, R5, 0x10000, RZ ;  /* 0x00010000051a7824 */ /* 0x000fe200078e00ff */
[----:B------:R-:W-:Y:S01]  /*108e0*/  LOP3.LUT R4, R4, 0xffff0000, RZ, 0xc0, !PT ;  /* 0xffff000004047812 */ /* 0x000fe200078ec0ff */
[C---:B------:R-:W-:Y:S01]  /*108f0*/  IMAD.U32 R27, R6.reuse, 0x10000, RZ ;  /* 0x00010000061b7824 */ /* 0x040fe200078e00ff */
[----:B------:R-:W-:Y:S01]  /*10900*/  LOP3.LUT R6, R6, 0xffff0000, RZ, 0xc0, !PT ;  /* 0xffff000006067812 */ /* 0x000fe200078ec0ff */
[----:B------:R-:W-:Y:S01]  /*10910*/  IMAD.U32 R28, R7, 0x10000, RZ ;  /* 0x00010000071c7824 */ /* 0x000fe200078e00ff */
[----:B------:R-:W-:Y:S01]  /*10920*/  LOP3.LUT R5, R5, 0xffff0000, RZ, 0xc0, !PT ;  /* 0xffff000005057812 */ /* 0x000fe200078ec0ff */
[C---:B-1----:R-:W-:Y:S01]  /*10930*/  IMAD.U32 R29, R8.reuse, 0x10000, RZ ;  /* 0x00010000081d7824 */ /* 0x042fe200078e00ff */
[----:B------:R-:W-:Y:S01]  /*10940*/  LOP3.LUT R8, R8, 0xffff0000, RZ, 0xc0, !PT ;  /* 0xffff000008087812 */ /* 0x000fe200078ec0ff */
[----:B------:R-:W-:Y:S01]  /*10950*/  IMAD.U32 R30, R9, 0x10000, RZ ;  /* 0x00010000091e7824 */ /* 0x000fe200078e00ff */
[----:B------:R-:W-:Y:S01]  /*10960*/  SHF.L.U32 R31, R10, 0x10, RZ ;  /* 0x000000100a1f7819 */ /* 0x000fe200000006ff */
[-C--:B------:R-:W-:Y:S01]  /*10970*/  FMUL.FTZ R34, R35, R29.reuse ;  /* 0x0000001d23227220 */ /* 0x080fe20000410000 */
[C---:B------:R-:W-:Y:S01]  /*10980*/  FMUL.FTZ R14, R33.reuse, R29 ;  /* 0x0000001d210e7220 */ /* 0x040fe20000410000 */
[-C--:B------:R-:W-:Y:S01]  /*10990*/  FMUL.FTZ R29, R40, R8.reuse ;  /* 0x00000008281d7220 */ /* 0x080fe20000410000 */
[----:B------:R-:W-:Y:S01]  /*109a0*/  LOP3.LUT R10, R10, 0xffff0000, RZ, 0xc0, !PT ;  /* 0xffff00000a0a7812 */ /* 0x000fe200078ec0ff */
[-C--:B------:R-:W-:Y:S01]  /*109b0*/  FFMA.FTZ R34, R33, R25.reuse, -R34 ;  /* 0x0000001921227223 */ /* 0x080fe20000010822 */
[----:B------:R-:W-:Y:S01]  /*109c0*/  FFMA.FTZ R14, R35, R25, R14 ;  /* 0x00000019230e7223 */ /* 0x000fe2000001000e */
[C---:B------:R-:W-:Y:S01]  /*109d0*/  FMUL.FTZ R25, R0.reuse, R8 ;  /* 0x0000000800197220 */ /* 0x040fe20000410000 */
[----:B------:R-:W-:Y:S01]  /*109e0*/  FFMA.FTZ R29, R0, R4, -R29 ;  /* 0x00000004001d7223 */ /* 0x000fe2000001081d */
[-C--:B------:R-:W-:Y:S01]  /*109f0*/  FMUL.FTZ R33, R42, R30.reuse ;  /* 0x0000001e2a217220 */ /* 0x080fe20000410000 */
[----:B------:R-:W-:Y:S01]  /*10a00*/  FMUL.FTZ R35, R38, R30 ;  /* 0x0000001e26237220 */ /* 0x000fe20000410000 */
[-C--:B------:R-:W-:Y:S01]  /*10a10*/  FMUL.FTZ R0, R39, R31.reuse ;  /* 0x0000001f27007220 */ /* 0x080fe20000410000 */
[----:B------:R-:W-:Y:S01]  /*10a20*/  FFMA.FTZ R25, R40, R4, R25 ;  /* 0x0000000428197223 */ /* 0x000fe20000010019 */
[-C--:B------:R-:W-:Y:S01]  /*10a30*/  FFMA.FTZ R33, R38, R26.reuse, -R33 ;  /* 0x0000001a26217223 */ /* 0x080fe20000010821 */
[----:B------:R-:W-:Y:S01]  /*10a40*/  FFMA.FTZ R35, R42, R26, R35 ;  /* 0x0000001a2a237223 */ /* 0x000fe20000010023 */
[----:B------:R-:W-:Y:S01]  /*10a50*/  FMUL.FTZ R4, R37, R31 ;  /* 0x0000001f25047220 */ /* 0x000fe20000410000 */
[----:B------:R-:W-:-:S02]  /*10a60*/  IMAD.U32 R32, R11, 0x10000, RZ ;  /* 0x000100000b207824 */ /* 0x000fc400078e00ff */
[-C--:B------:R-:W-:Y:S01]  /*10a70*/  FFMA.FTZ R8, R37, R27.reuse, -R0 ;  /* 0x0000001b25087223 */ /* 0x080fe20000010800 */
[----:B------:R-:W-:Y:S02]  /*10a80*/  IMAD.U32 R26, R21, 0x10000, RZ ;  /* 0x00010000151a7824 */ /* 0x000fe400078e00ff */
[-C--:B------:R-:W-:Y:S01]  /*10a90*/  FMUL.FTZ R31, R20, R10.reuse ;  /* 0x0000000a141f7220 */ /* 0x080fe20000410000 */
[----:B------:R-:W-:Y:S02]  /*10aa0*/  IMAD.U32 R0, R13, 0x10000, RZ ;  /* 0x000100000d007824 */ /* 0x000fe400078e00ff */
[----:B------:R-:W-:Y:S01]  /*10ab0*/  FMUL.FTZ R37, R12, R10 ;  /* 0x0000000a0c257220 */ /* 0x000fe20000410000 */
[----:B------:R-:W-:Y:S01]  /*10ac0*/  FFMA.FTZ R10, R39, R27, R4 ;  /* 0x0000001b270a7223 */ /* 0x000fe20000010004 */
[----:B------:R-:W-:Y:S01]  /*10ad0*/  LOP3.LUT R9, R9, 0xffff0000, RZ, 0xc0, !PT ;  /* 0xffff000009097812 */ /* 0x000fe200078ec0ff */
[-C--:B------:R-:W-:Y:S01]  /*10ae0*/  FMUL.FTZ R27, R26, R32.reuse ;  /* 0x000000201a1b7220 */ /* 0x080fe20000410000 */
[----:B------:R-:W-:Y:S01]  /*10af0*/  LOP3.LUT R11, R11, 0xffff0000, RZ, 0xc0, !PT ;  /* 0xffff00000b0b7812 */ /* 0x000fe200078ec0ff */
[----:B------:R-:W-:Y:S01]  /*10b00*/  FMUL.FTZ R39, R0, R32 ;  /* 0x0000002000277220 */ /* 0x000fe20000410000 */
[----:B------:R-:W-:Y:S01]  /*10b10*/  LOP3.LUT R21, R21, 0xffff0000, RZ, 0xc0, !PT ;  /* 0xffff000015157812 */ /* 0x000fe200078ec0ff */
[-C--:B------:R-:W-:Y:S01]  /*10b20*/  FFMA.FTZ R31, R12, R6.reuse, -R31 ;  /* 0x000000060c1f7223 */ /* 0x080fe2000001081f */
[----:B------:R-:W-:Y:S01]  /*10b30*/  LOP3.LUT R13, R13, 0xffff0000, RZ, 0xc0, !PT ;  /* 0xffff00000d0d7812 */ /* 0x000fe200078ec0ff */
[----:B------:R-:W-:Y:S01]  /*10b40*/  FFMA.FTZ R37, R20, R6, R37 ;  /* 0x0000000614257223 */ /* 0x000fe20000010025 */
[----:B------:R-:W-:Y:S01]  /*10b50*/  LOP3.LUT R7, R7, 0xffff0000, RZ, 0xc0, !PT ;  /* 0xffff000007077812 */ /* 0x000fe200078ec0ff */
[-C--:B------:R-:W-:Y:S01]  /*10b60*/  FFMA.FTZ R27, R0, R28.reuse, -R27 ;  /* 0x0000001c001b7223 */ /* 0x080fe2000001081b */
        /* <DEDUP_REMOVED lines=19> */
.L_x_592:
[----:B------:R-:W-:Y:S05]  /*10ca0*/  BSYNC B0 ;  /* 0x0000000000007941 */ /* 0x000fea0003800000 */
.L_x_573:
[----:B------:R-:W-:Y:S01]  /*10cb0*/  @!PT LDS RZ, [RZ] ;  /* 0x00000000fffff984 */ /* 0x000fe20000000800 */
[----:B------:R-:W-:Y:S01]  /*10cc0*/  @!PT LDS RZ, [RZ] ;  /* 0x00000000fffff984 */ /* 0x000fe20000000800 */
[----:B------:R-:W-:Y:S01]  /*10cd0*/  @!PT LDS RZ, [RZ] ;  /* 0x00000000fffff984 */ /* 0x000fe20000000800 */
[----:B------:R-:W-:Y:S01]  /*10ce0*/  @!PT LDS RZ, [RZ] ;  /* 0x00000000fffff984 */ /* 0x000fe20000000800 */
[----:B------:R5:W-:Y:S06]  /*10cf0*/  MEMBAR.ALL.CTA ;  /* 0x0000000000007992 */ /* 0x000bec0000008000 */
[----:B-----5:R-:W5:Y:S01]  /*10d00*/  FENCE.VIEW.ASYNC.S ;  /* 0x00000000000073c6 */ /* 0x020f620000000000 */
[----:B------:R-:W-:Y:S05]  /*10d10*/  WARPSYNC.ALL ;  /* 0x0000000000007948 */ /* 0x000fea0003800000 */
[----:B-----5:R-:W-:Y:S06]  /*10d20*/  BAR.SYNC.DEFER_BLOCKING 0xd, 0x100 ;  /* 0x0344000000007b1d */ /* 0x020fec0000010000 */
.L_x_571:
[----:B------:R-:W2:Y:S02]  /*10d30*/  LDL R0, [R1+0x30] ;  /* 0x0000300001007983 */ /* 0x000ea40000100800 */
[----:B--2---:R-:W-:-:S13]  /*10d40*/  R2UR UR4, R0 ;  /* 0x00000000000472ca */ /* 0x004fda00000e0000 */
[----:B------:R-:W-:-:S04]  /*10d50*/  MOV R0, UR4 ;  /* 0x0000000400007c02 */ /* 0x000fc80008000f00 */
[----:B------:R-:W-:-:S13]  /*10d60*/  ISETP.NE.AND P0, PT, R0, 0x3, PT ;  /* 0x000000030000780c */ /* 0x000fda0003f05270 */
[----:B------:R-:W-:Y:S05]  /*10d70*/  @!P0 BRA `(.L_x_618) ;  /* 0x0000000000048947 */ /* 0x000fea0003800000 */
[----:B------:R-:W-:Y:S01]  /*10d80*/  BPT.TRAP 0x1 ;  /* 0x000000040000795c */ /* 0x000fe20000300000 */
.L_x_618:
[----:B------:R-:W-:Y:S01]  /*10d90*/  IMAD R0, R173, 0x8, R2 ;  /* 0x00000008ad007824 */ /* 0x000fe200078e0202 */
[----:B01----:R-:W-:-:S04]  /*10da0*/  SHF.L.U32 R3, R180, 0x1f, RZ ;  /* 0x0000001fb4037819 */ /* 0x003fc800000006ff */
[----:B------:R0:W1:Y:S01]  /*10db0*/  SYNCS.PHASECHK.TRANS64.TRYWAIT P1, [R0+URZ+0x2a830], R3 ;  /* 0x02a83003000075a7 */ /* 0x000062000802017f */
[----:B------:R-:W-:Y:S05]  /*10dc0*/  @!P0 BRA `(.L_x_619) ;  /* 0x0000000000048947 */ /* 0x000fea0003800000 */
[----:B------:R-:W-:Y:S01]  /*10dd0*/  BPT.TRAP 0x1 ;  /* 0x000000040000795c */ /* 0x000fe20000300000 */
.L_x_619:
[----:B------:R-:W-:Y:S01]  /*10de0*/  IMAD.MOV.U32 R87, RZ, RZ, RZ ;  /* 0x000000ffff577224 */ /* 0x000fe200078e00ff */
[----:B-1----:R-:W-:Y:S06]  /*10df0*/  @P1 BRA `(.L_x_620) ;  /* 0x0000000000081947 */ /* 0x002fec0003800000 */
[----:B------:R-:W1:Y:S02]  /*10e00*/  SYNCS.PHASECHK.TRANS64.TRYWAIT P1, [R0+URZ+0x2a830], R3 ;  /* 0x02a83003000075a7 */ /* 0x000e64000802017f */
[----:B-1----:R-:W-:Y:S05]  /*10e10*/  @!P1 BRA `(.L_x_621) ;  /* 0x000000f0004c9947 */ /* 0x002fea0003800000 */
.L_x_620:
[----:B------:R-:W-:Y:S05]  /*10e20*/  WARPSYNC.ALL ;  /* 0x0000000000007948 */ /* 0x000fea0003800000 */
[----:B01----:R-:W-:Y:S01]  /*10e30*/  VIADD R3, R2, 0x18400 ;  /* 0x0001840002037836 */ /* 0x003fe20000000000 */
[----:B------:R-:W-:Y:S01]  /*10e40*/  R2UR UR4, R36 ;  /* 0x00000000240472ca */ /* 0x000fe200000e0000 */
[----:B---34-:R-:W-:Y:S01]  /*10e50*/  IMAD.MOV.U32 R7, RZ, RZ, 0x40000040 ;  /* 0x40000040ff077424 */ /* 0x018fe200078e00ff */
[----:B------:R-:W-:Y:S01]  /*10e60*/  WARPGROUP.ARRIVE ;  /* 0x00000000000079c5 */ /* 0x000fe20000000000 */
[----:B------:R-:W-:Y:S01]  /*10e70*/  UMOV UR9, 0x40000040 ;  /* 0x4000004000097882 */ /* 0x000fe20000000000 */
[----:B------:R-:W-:Y:S01]  /*10e80*/  SHF.R.U32.HI R3, RZ, 0x4, R3 ;  /* 0x00000004ff037819 */ /* 0x000fe20000011603 */
[----:B------:R-:W-:Y:S01]  /*10e90*/  IMAD.U32 R11, RZ, RZ, UR9 ;  /* 0x00000009ff0b7e24 */ /* 0x000fe2000f8e00ff */
[----:B------:R-:W-:Y:S01]  /*10ea0*/  R2UR UR11, R7 ;  /* 0x00000000070b72ca */ /* 0x000fe200000e0000 */
[----:B------:R-:W-:Y:S01]  /*10eb0*/  UMOV UR57, 0x40000040 ;  /* 0x4000004000397882 */ /* 0x000fe20000000000 */
[----:B------:R-:W-:Y:S01]  /*10ec0*/  LOP3.LUT R3, R3, 0x3fff, RZ, 0xc0, !PT ;  /* 0x00003fff03037812 */ /* 0x000fe200078ec0ff */
[----:B------:R-:W-:Y:S01]  /*10ed0*/  UMOV UR53, 0x40000040 ;  /* 0x4000004000357882 */ /* 0x000fe20000000000 */
[----:B------:R-:W-:Y:S01]  /*10ee0*/  MOV R9, 0x40000040 ;  /* 0x4000004000097802 */ /* 0x000fe20000000f00 */
[----:B------:R-:W-:Y:S01]  /*10ef0*/  UMOV UR49, 0x40000040 ;  /* 0x4000004000317882 */ /* 0x000fe20000000000 */
[----:B------:R-:W-:Y:S01]  /*10f00*/  LOP3.LUT R5, R3, 0x10000, RZ, 0xfc, !PT ;  /* 0x0001000003057812 */ /* 0x000fe200078efcff */
[----:B------:R-:W-:Y:S01]  /*10f10*/  ULOP3.LUT UR4, UR4, 0x10000, URZ, 0xfc, !UPT ;  /* 0x0001000004047892 */ /* 0x000fe2000f8efc3f */
[----:B------:R-:W-:Y:S01]  /*10f20*/  IMAD.MOV.U32 R7, RZ, RZ, 0x40000040 ;  /* 0x40000040ff077424 */ /* 0x000fe200078e00ff */
[----:B------:R-:W-:Y:S01]  /*10f30*/  UMOV UR45, 0x40000040 ;  /* 0x40000040002d7882 */ /* 0x000fe20000000000 */
[----:B------:R-:W-:Y:S01]  /*10f40*/  UMOV UR41, 0x40000040 ;  /* 0x4000004000297882 */ /* 0x000fe20000000000 */
[----:B------:R-:W-:Y:S01]  /*10f50*/  IMAD R6, R173, 0x900, R5 ;  /* 0x00000900ad067824 */ /* 0x000fe200078e0205 */
[----:B------:R-:W-:Y:S01]  /*10f60*/  UIADD3 UR5, UR4, 0x2, URZ ;  /* 0x0000000204057890 */ /* 0x000fe2000fffe03f */
[----:B------:R-:W-:Y:S01]  /*10f70*/  R2UR UR39, R7 ;  /* 0x00000000072772ca */ /* 0x000fe200000e0000 */
[----:B------:R-:W-:Y:S01]  /*10f80*/  UMOV UR8, UR4 ;  /* 0x0000000400087c82 */ /* 0x000fe20008000000 */
[C---:B------:R-:W-:Y:S01]  /*10f90*/  VIADD R8, R6.reuse, 0x2 ;  /* 0x0000000206087836 */ /* 0x040fe20000000000 */
[----:B------:R-:W-:Y:S01]  /*10fa0*/  R2UR UR10, R6 ;  /* 0x00000000060a72ca */ /* 0x000fe200000e0000 */
[----:B------:R-:W-:Y:S01]  /*10fb0*/  IMAD.U32 R10, RZ, RZ, UR8 ;  /* 0x00000008ff0a7e24 */ /* 0x000fe2000f8e00ff */
[----:B------:R-:W-:-:S02]  /*10fc0*/  UIADD3 UR56, UR4, 0x404, URZ ;  /* 0x0000040404387890 */ /* 0x000fc4000fffe03f */
[----:B------:R-:W-:Y:S02]  /*10fd0*/  UIADD3 UR52, UR4, 0x406, URZ ;  /* 0x0000040604347890 */ /* 0x000fe4000fffe03f */
[----:B------:R0:W-:Y:S01]  /*10fe0*/  STL.64 [R1+0x28], R10 ;  /* 0x0000280a01007387 */ /* 0x0001e20000100a00 */
[----:B------:R-:W-:Y:S02]  /*10ff0*/  UIADD3 UR48, UR4, 0x800, URZ ;  /* 0x0000080004307890 */ /* 0x000fe4000fffe03f */
[----:B------:R-:W-:Y:S02]  /*11000*/  UIADD3 UR44, UR4, 0x802, URZ ;  /* 0x00000802042c7890 */ /* 0x000fe4000fffe03f */
[----:B------:R-:W-:Y:S02]  /*11010*/  UIADD3 UR40, UR4, 0x804, URZ ;  /* 0x0000080404287890 */ /* 0x000fe4000fffe03f */
[----:B------:R-:W-:Y:S01]  /*11020*/  HGMMA.64x96x16.F32.BF16 R24, gdesc[UR8], RZ, !UPT, gsb0 ;  /* 0x01600000081879f0 */ /* 0x000fe2000c0018ff */
[----:B------:R-:W-:Y:S01]  /*11030*/  R2UR UR10, R8 ;  /* 0x00000000080a72ca */ /* 0x000fe200000e0000 */
[----:B------:R-:W-:Y:S01]  /*11040*/  UMOV UR8, UR5 ;  /* 0x0000000500087c82 */ /* 0x000fe20008000000 */
[----:B------:R-:W-:Y:S01]  /*11050*/  R2UR UR11, R9 ;  /* 0x00000000090b72ca */ /* 0x000fe200000e0000 */
[----:B------:R-:W-:Y:S01]  /*11060*/  UMOV UR9, 0x40000040 ;  /* 0x4000004000097882 */ /* 0x000fe20000000000 */
[----:B------:R-:W-:Y:S01]  /*11070*/  VIADD R8, R6, 0x4 ;  /* 0x0000000406087836 */ /* 0x000fe20000000000 */
[----:B------:R-:W-:Y:S01]  /*11080*/  UIADD3 UR5, UR4, 0x4, URZ ;  /* 0x0000000404057890 */ /* 0x000fe2000fffe03f */
[----:B------:R-:W-:Y:S01]  /*11090*/  IMAD.MOV.U32 R9, RZ, RZ, 0x40000040 ;  /* 0x40000040ff097424 */ /* 0x000fe200078e00ff */
[----:B------:R-:W-:Y:S01]  /*110a0*/  UIADD3 UR36, UR4, 0x806, URZ ;  /* 0x0000080604247890 */ /* 0x000fe2000fffe03f */
[----:B0-----:R-:W-:Y:S01]  /*110b0*/  IMAD.U32 R10, RZ, RZ, UR8 ;  /* 0x00000008ff0a7e24 */ /* 0x001fe2000f8e00ff */
[----:B------:R-:W-:Y:S01]  /*110c0*/  UMOV UR37, 0x40000040 ;  /* 0x4000004000257882 */ /* 0x000fe20000000000 */
[----:B------:R-:W-:-:S05]  /*110d0*/  IMAD.U32 R11, RZ, RZ, UR9 ;  /* 0x00000009ff0b7e24 */ /* 0x000fca000f8e00ff */
[----:B------:R0:W-:Y:S01]  /*110e0*/  STL.64 [R1+0x20], R10 ;  /* 0x0000200a01007387 */ /* 0x0001e20000100a00 */
[----:B------:R-:W-:Y:S02]  /*110f0*/  WARPGROUP.DEPBAR.LE gsb0, 0x0 ;  /* 0x00008000000079c5 */ /* 0x000fe40000010000 */
[----:B------:R-:W-:-:S06]  /*11100*/  WARPGROUP.ARRIVE ;  /* 0x00000000000079c5 */ /* 0x000fcc0000000000 */
[----:B------:R-:W-:Y:S01]  /*11110*/  HGMMA.64x96x16.F32.BF16 R24, gdesc[UR8], R24, gsb0 ;  /* 0x01600000081879f0 */ /* 0x000fe20008001818 */
[----:B------:R-:W-:Y:S01]  /*11120*/  R2UR UR10, R8 ;  /* 0x00000000080a72ca */ /* 0x000fe200000e0000 */
[----:B------:R-:W-:Y:S01]  /*11130*/  UMOV UR8, UR5 ;  /* 0x0000000500087c82 */ /* 0x000fe20008000000 */
[----:B------:R-:W-:Y:S01]  /*11140*/  R2UR UR11, R9 ;  /* 0x00000000090b72ca */ /* 0x000fe200000e0000 */
[----:B------:R-:W-:Y:S01]  /*11150*/  UMOV UR9, 0x40000040 ;  /* 0x4000004000097882 */ /* 0x000fe20000000000 */
[----:B------:R-:W-:Y:S01]  /*11160*/  VIADD R8, R6, 0x6 ;  /* 0x0000000606087836 */ /* 0x000fe20000000000 */
[----:B------:R-:W-:Y:S01]  /*11170*/  MOV R9, 0x40000040 ;  /* 0x4000004000097802 */ /* 0x000fe20000000f00 */
[----:B------:R-:W-:Y:S01]  /*11180*/  UIADD3 UR5, UR4, 0x6, URZ ;  /* 0x0000000604057890 */ /* 0x000fe2000fffe03f */
[----:B0-----:R-:W-:Y:S02]  /*11190*/  IMAD.U32 R10, RZ, RZ, UR8 ;  /* 0x00000008ff0a7e24 */ /* 0x001fe4000f8e00ff */
        /* <DEDUP_REMOVED lines=10> */
[----:B------:R-:W-:Y:S01]  /*11240*/  UIADD3 UR5, UR4, 0x400, URZ ;  /* 0x0000040004057890 */ /* 0x000fe2000fffe03f */
[----:B------:R-:W-:Y:S02]  /*11250*/  IMAD.MOV.U32 R9, RZ, RZ, 0x40000040 ;  /* 0x40000040ff097424 */ /* 0x000fe400078e00ff */
        /* <DEDUP_REMOVED lines=23> */
[----:B------:R-:W-:Y:S02]  /*113d0*/  VIADD R8, R6, 0x304 ;  /* 0x0000030406087836 */ /* 0x000fe40000000000 */
[----:B------:R-:W-:Y:S02]  /*113e0*/  IMAD.MOV.U32 R9, RZ, RZ, 0x40000040 ;  /* 0x40000040ff097424 */ /* 0x000fe400078e00ff */
[----:B0-----:R-:W-:Y:S01]  /*113f0*/  IMAD.U32 R10, RZ, RZ, UR8 ;  /* 0x00000008ff0a7e24 */ /* 0x001fe2000f8e00ff */
[----:B------:R-:W-:Y:S01]  /*11400*/  R2UR UR58, R8 ;  /* 0x00000000083a72ca */ /* 0x000fe200000e0000 */
[----:B------:R-:W-:Y:S01]  /*11410*/  VIADD R8, R6, 0x306 ;  /* 0x0000030606087836 */ /* 0x000fe20000000000 */
[----:B------:R-:W-:Y:S01]  /*11420*/  R2UR UR59, R9 ;  /* 0x00000000093b72ca */ /* 0x000fe200000e0000 */
[----:B------:R-:W-:-:S02]  /*11430*/  IMAD.MOV.U32 R9, RZ, RZ, 0x40000040 ;  /* 0x40000040ff097424 */ /* 0x000fc400078e00ff */
[----:B------:R-:W-:Y:S01]  /*11440*/  IMAD.U32 R11, RZ, RZ, UR9 ;  /* 0x00000009ff0b7e24 */ /* 0x000fe2000f8e00ff */
[----:B------:R-:W-:Y:S01]  /*11450*/  R2UR UR54, R8 ;  /* 0x00000000083672ca */ /* 0x000fe200000e0000 */
[----:B------:R-:W-:Y:S01]  /*11460*/  VIADD R8, R6, 0x600 ;  /* 0x0000060006087836 */ /* 0x000fe20000000000 */
[----:B------:R-:W-:Y:S02]  /*11470*/  R2UR UR55, R9 ;  /* 0x00000000093772ca */ /* 0x000fe400000e0000 */
[----:B------:R-:W-:Y:S01]  /*11480*/  MOV R9, 0x40000040 ;  /* 0x4000004000097802 */ /* 0x000fe20000000f00 */
[----:B------:R0:W-:Y:S01]  /*11490*/  STL.64 [R1], R10 ;  /* 0x0000000a01007387 */ /* 0x0001e20000100a00 */
[----:B------:R-:W-:Y:S01]  /*114a0*/  R2UR UR50, R8 ;  /* 0x00000000083272ca */ /* 0x000fe200000e0000 */
[----:B------:R-:W-:Y:S01]  /*114b0*/  VIADD R8, R6, 0x602 ;  /* 0x0000060206087836 */ /* 0x000fe20000000000 */
[----:B------:R-:W-:Y:S01]  /*114c0*/  R2UR UR51, R9 ;  /* 0x00000000093372ca */ /* 0x000fe200000e0000 */
[----:B------:R-:W-:-:S03]  /*114d0*/  IMAD.MOV.U32 R9, RZ, RZ, 0x40000040 ;  /* 0x40000040ff097424 */ /* 0x000fc600078e00ff */
[----:B------:R-:W-:Y:S01]  /*114e0*/  R2UR UR46, R8 ;  /* 0x00000000082e72ca */ /* 0x000fe200000e0000 */
[C---:B------:R-:W-:Y:S01]  /*114f0*/  VIADD R8, R6.reuse, 0x604 ;  /* 0x0000060406087836 */ /* 0x040fe20000000000 */
[----:B------:R-:W-:Y:S01]  /*11500*/  R2UR UR47, R9 ;  /* 0x00000000092f72ca */ /* 0x000fe200000e0000 */
[----:B------:R-:W-:Y:S02]  /*11510*/  IMAD.MOV.U32 R9, RZ, RZ, 0x40000040 ;  /* 0x40000040ff097424 */ /* 0x000fe400078e00ff */
[----:B------:R-:W-:Y:S01]  /*11520*/  VIADD R6, R6, 0x606 ;  /* 0x0000060606067836 */ /* 0x000fe20000000000 */
[----:B------:R-:W-:Y:S02]  /*11530*/  R2UR UR42, R8 ;  /* 0x00000000082a72ca */ /* 0x000fe400000e0000 */
[----:B------:R-:W-:Y:S02]  /*11540*/  R2UR UR43, R9 ;  /* 0x00000000092b72ca */ /* 0x000fe400000e0000 */
[----:B------:R-:W-:Y:S01]  /*11550*/  R2UR UR38, R6 ;  /* 0x00000000062672ca */ /* 0x000fe200000e0000 */
[----:B------:R-:W-:-:S02]  /*11560*/  WARPGROUP.DEPBAR.LE gsb0, 0x0 ;  /* 0x00008000000079c5 */ /* 0x000fc40000010000 */
        /* <DEDUP_REMOVED lines=21> */
[----:B0-----:R-:W-:Y:S05]  /*116c0*/  @!P0 BRA `(.L_x_622) ;  /* 0x0000000000048947 */ /* 0x001fea0003800000 */
[----:B------:R-:W-:Y:S01]  /*116d0*/  BPT.TRAP 0x1 ;  /* 0x000000040000795c */ /* 0x000fe20000300000 */
.L_x_622:
        /* <DEDUP_REMOVED lines=8> */
[----:B------:R-:W0:Y:S01]  /*11760*/  MUFU.TANH R24, R24 ;  /* 0x0000001800187308 */ /* 0x000e220000002400 */
[----:B------:R-:W-:Y:S01]  /*11770*/  FMUL.FTZ R33, R33, UR4 ;  /* 0x0000000421217c20 */ /* 0x000fe20008410000 */
[----:B------:R-:W-:Y:S01]  /*11780*/  FMUL.FTZ R26, R26, UR4 ;  /* 0x000000041a1a7c20 */ /* 0x000fe20008410000 */
[----:B------:R-:W-:Y:S01]  /*11790*/  FMUL.FTZ R36, R36, UR4 ;  /* 0x0000000424247c20 */ /* 0x000fe20008410000 */
[C---:B------:R-:W-:Y:S01]  /*117a0*/  ISETP.GT.AND P6, PT, R8.reuse, RZ, PT ;  /* 0x000000ff0800720c */ /* 0x040fe20003fc4270 */
[----:B------:R-:W-:Y:S01]  /*117b0*/  FMUL.FTZ R27, R27, UR4 ;  /* 0x000000041b1b7c20 */ /* 0x000fe20008410000 */
[C---:B------:R-:W-:Y:S01]  /*117c0*/  ISETP.GT.AND P5, PT, R8.reuse, 0x1, PT ;  /* 0x000000010800780c */ /* 0x040fe20003fa4270 */
[----:B------:R-:W-:Y:S01]  /*117d0*/  FMUL.FTZ R37, R37, UR4 ;  /* 0x0000000425257c20 */ /* 0x000fe20008410000 */
[----:B------:R-:W1:Y:S01]  /*117e0*/  MUFU.TANH R25, R25 ;  /* 0x0000001900197308 */ /* 0x000e620000002400 */
[----:B------:R-:W-:Y:S01]  /*117f0*/  ISETP.GT.AND P4, PT, R8, 0x8, PT ;  /* 0x000000080800780c */ /* 0x000fe20003f84270 */
[----:B------:R-:W-:Y:S01]  /*11800*/  FMUL.FTZ R30, R30, UR4 ;  /* 0x000000041e1e7c20 */ /* 0x000fe20008410000 */
[----:B------:R-:W-:Y:S01]  /*11810*/  FMUL.FTZ R59, R59, UR4 ;  /* 0x000000043b3b7c20 */ /* 0x000fe20008410000 */
[----:B------:R-:W-:Y:S01]  /*11820*/  ISETP.GT.AND P3, PT, R8, 0x9, PT ;  /* 0x000000090800780c */ /* 0x000fe20003f64270 */
[----:B------:R-:W-:Y:S01]  /*11830*/  FMUL.FTZ R40, R40, UR4 ;  /* 0x0000000428287c20 */ /* 0x000fe20008410000 */
[----:B------:R-:W-:Y:S01]  /*11840*/  FMUL.FTZ R31, R31, UR4 ;  /* 0x000000041f1f7c20 */ /* 0x000fe20008410000 */
[----:B------:R-:W-:Y:S01]  /*11850*/  ISETP.GT.AND P2, PT, R8, 0x10, PT ;  /* 0x000000100800780c */ /* 0x000fe20003f44270 */
[----:B------:R-:W2:Y:S01]  /*11860*/  MUFU.TANH R28, R28 ;  /* 0x0000001c001c7308 */ /* 0x000ea20000002400 */
[----:B0-----:R-:W-:Y:S01]  /*11870*/  FSEL R101, R24, -INF , P6 ;  /* 0xff80000018657808 */ /* 0x001fe20003000000 */
[----:B------:R-:W-:Y:S01]  /*11880*/  FMUL.FTZ R34, R34, UR4 ;  /* 0x0000000422227c20 */ /* 0x000fe20008410000 */
[----:B------:R-:W-:Y:S01]  /*11890*/  FMUL.FTZ R41, R41, UR4 ;  /* 0x0000000429297c20 */ /* 0x000fe20008410000 */
[----:B------:R-:W-:Y:S01]  /*118a0*/  FMUL.FTZ R61, R61, UR4 ;  /* 0x000000043d3d7c20 */ /* 0x000fe20008410000 */
[----:B------:R-:W-:Y:S01]  /*118b0*/  FMUL.FTZ R7, R69, UR4 ;  /* 0x0000000445077c20 */ /* 0x000fe20008410000 */
[----:B------:R-:W-:Y:S01]  /*118c0*/  ISETP.GT.AND P1, PT, R8, 0x11, PT ;  /* 0x000000110800780c */ /* 0x000fe20003f24270 */
[----:B------:R-:W-:Y:S01]  /*118d0*/  FMUL.FTZ R44, R44, UR4 ;  /* 0x000000042c2c7c20 */ /* 0x000fe20008410000 */
[----:B------:R-:W-:Y:S01]  /*118e0*/  MUFU.TANH R29, R29 ;  /* 0x0000001d001d7308 */ /* 0x000fe20000002400 */
[----:B-1----:R-:W-:Y:S01]  /*118f0*/  FSEL R79, R25, -INF , P5 ;  /* 0xff800000194f7808 */ /* 0x002fe20002800000 */
[----:B------:R-:W-:Y:S01]  /*11900*/  FMUL.FTZ R35, R35, UR4 ;  /* 0x0000000423237c20 */ /* 0x000fe20008410000 */
[----:B------:R-:W-:Y:S01]  /*11910*/  FMUL.FTZ R65, R65, UR4 ;  /* 0x0000000441417c20 */ /* 0x000fe20008410000 */
[----:B------:R-:W-:Y:S01]  /*11920*/  FMUL.FTZ R38, R38, UR4 ;  /* 0x0000000426267c20 */ /* 0x000fe20008410000 */
[----:B------:R-:W-:Y:S01]  /*11930*/  FMNMX.FTZ R12, R101, R79, !PT ;  /* 0x0000004f650c7209 */ /* 0x000fe20007810000 */
[----:B------:R-:W-:Y:S01]  /*11940*/  FMUL.FTZ R45, R45, UR4 ;  /* 0x000000042d2d7c20 */ /* 0x000fe20008410000 */
[----:B------:R-:W-:Y:S01]  /*11950*/  FMUL.FTZ R47, R47, UR4 ;  /* 0x000000042f2f7c20 */ /* 0x000fe20008410000 */
[----:B------:R-:W0:Y:S01]  /*11960*/  MUFU.TANH R32, R32 ;  /* 0x0000002000207308 */ /* 0x000e220000002400 */
[----:B--2---:R-:W-:Y:S01]  /*11970*/  FSEL R77, R28, -INF , P4 ;  /* 0xff8000001c4d7808 */ /* 0x004fe20002000000 */
[----:B------:R-:W-:Y:S01]  /*11980*/  FMUL.FTZ R55, R55, UR4 ;  /* 0x0000000437377c20 */ /* 0x000fe20008410000 */
[----:B------:R-:W-:Y:S01]  /*11990*/  FMUL.FTZ R48, R48, UR4 ;  /* 0x0000000430307c20 */ /* 0x000fe20008410000 */
[----:B------:R-:W-:Y:S01]  /*119a0*/  FMUL.FTZ R39, R39, UR4 ;  /* 0x0000000427277c20 */ /* 0x000fe20008410000 */
[----:B------:R-:W-:Y:S01]  /*119b0*/  FMNMX.FTZ R12, R77, R12, !PT ;  /* 0x0000000c4d0c7209 */ /* 0x000fe20007810000 */
        /* <DEDUP_REMOVED lines=10> */
[----:B------:R-:W-:Y:S01]  /*11a60*/  MUFU.TANH R33, R33 ;  /* 0x0000002100217308 */ /* 0x000fe20000002400 */
[----:B0-----:R-:W-:Y:S01]  /*11a70*/  FSEL R69, R32, -INF , P2 ;  /* 0xff80000020457808 */ /* 0x001fe20001000000 */
[----:B------:R-:W-:Y:S01]  /*11a80*/  FMUL.FTZ R57, R57, UR4 ;  /* 0x0000000439397c20 */ /* 0x000fe20008410000 */
[----:B------:R-:W-:Y:S01]  /*11a90*/  FMUL.FTZ R60, R60, UR4 ;  /* 0x000000043c3c7c20 */ /* 0x000fe20008410000 */
[----:B------:R-:W-:Y:S01]  /*11aa0*/  FMUL.FTZ R54, R54, UR4 ;  /* 0x0000000436367c20 */ /* 0x000fe20008410000 */
[----:B------:R-:W-:Y:S01]  /*11ab0*/  FMUL.FTZ R64, R64, UR4 ;  /* 0x0000000440407c20 */ /* 0x000fe20008410000 */
[----:B------:R-:W-:Y:S01]  /*11ac0*/  FMUL.FTZ R58, R58, UR4 ;  /* 0x000000043a3a7c20 */ /* 0x000fe20008410000 */
[----:B------:R-:W-:Y:S01]  /*11ad0*/  FMUL.FTZ R68, R68, UR4 ;  /* 0x0000000444447c20 */ /* 0x000fe20008410000 */
[----:B------:R-:W0:Y:S01]  /*11ae0*/  MUFU.TANH R4, R27 ;  /* 0x0000001b00047308 */ /* 0x000e220000002400 */
[----:B-1----:R-:W-:Y:S01]  /*11af0*/  FSEL R3, R3, -INF , P6 ;  /* 0xff80000003037808 */ /* 0x002fe20003000000 */
[----:B------:R-:W-:Y:S01]  /*11b00*/  ULDC UR5, c[0x0][0x988] ;  /* 0x0002620000057ab9 */ /* 0x000fe20000000800 */
[----:B------:R-:W-:Y:S01]  /*11b10*/  ISETP.GT.AND P6, PT, R8, 0x18, PT ;  /* 0x000000180800780c */ /* 0x000fe20003fc4270 */
[----:B------:R-:W-:Y:S01]  /*11b20*/  FMUL.FTZ R62, R62, UR4 ;  /* 0x000000043e3e7c20 */ /* 0x000fe20008410000 */
[----:B------:R-:W-:Y:S01]  /*11b30*/  P2R R10, PR, RZ, 0x1 ;  /* 0x00000001ff0a7803 */ /* 0x000fe20000000000 */
[----:B------:R-:W-:Y:S01]  /*11b40*/  FMUL.FTZ R63, R63, UR4 ;  /* 0x000000043f3f7c20 */ /* 0x000fe20008410000 */
[----:B------:R-:W-:Y:S01]  /*11b50*/  FMUL.FTZ R66, R66, UR4 ;  /* 0x0000000442427c20 */ /* 0x000fe20008410000 */
[----:B------:R-:W-:Y:S01]  /*11b60*/  MUFU.TANH R36, R36 ;  /* 0x0000002400247308 */ /* 0x000fe20000002400 */
[----:B------:R-:W-:Y:S01]  /*11b70*/  FMUL.FTZ R67, R67, UR4 ;  /* 0x0000000443437c20 */ /* 0x000fe20008410000 */
[----:B------:R-:W-:Y:S01]  /*11b80*/  FMUL.FTZ R70, R70, UR4 ;  /* 0x0000000446467c20 */ /* 0x000fe20008410000 */
[----:B------:R-:W-:Y:S01]  /*11b90*/  FMUL.FTZ R71, R71, UR4 ;  /* 0x0000000447477c20 */ /* 0x000fe20008410000 */
[----:B------:R-:W-:Y:S01]  /*11ba0*/  VIADD R0, R0, 0x2a840 ;  /* 0x0002a84000007836 */ /* 0x000fe20000000000 */
[----:B------:R-:W-:Y:S01]  /*11bb0*/  ULDC UR38, c[0x0][0x9d8] ;  /* 0x0002760000267ab9 */ /* 0x000fe20000000800 */
[----:B------:R-:W-:Y:S01]  /*11bc0*/  ULDC UR39, c[0x0][0x988] ;  /* 0x0002620000277ab9 */ /* 0x000fe20000000800 */
[----:B------:R-:W-:Y:S01]  /*11bd0*/  BSSY B0, `(.L_x_623) ;  /* 0x000040a000007945 */ /* 0x000fe20003800000 */
[----:B------:R-:W1:Y:S01]  /*11be0*/  MUFU.TANH R11, R30 ;  /* 0x0000001e000b7308 */ /* 0x000e620000002400 */
[----:B0-----:R-:W-:Y:S01]  /*11bf0*/  FSEL R4, R4, -INF , P5 ;  /* 0xff80000004047808 */ /* 0x001fe20002800000 */
[--C-:B------:R-:W-:Y:S01]  /*11c00*/  IMAD.MOV.U32 R86, RZ, RZ, R87.reuse ;  /* 0x000000ffff567224 */ /* 0x100fe200078e0057 */
[----:B------:R-:W-:Y:S01]  /*11c10*/  ISETP.GT.AND P5, PT, R8, 0x19, PT ;  /* 0x000000190800780c */ /* 0x000fe20003fa4270 */
[--C-:B------:R-:W-:Y:S01]  /*11c20*/  IMAD.MOV.U32 R84, RZ, RZ, R87.reuse ;  /* 0x000000ffff547224 */ /* 0x100fe200078e0057 */
[----:B------:R-:W-:Y:S01]  /*11c30*/  FMNMX.FTZ R20, R3, R4, !PT ;  /* 0x0000000403147209 */ /* 0x000fe20007810000 */
[--C-:B------:R-:W-:Y:S01]  /*11c40*/  IMAD.MOV.U32 R80, RZ, RZ, R87.reuse ;  /* 0x000000ffff507224 */ /* 0x100fe200078e0057 */
[----:B------:R-:W-:Y:S01]  /*11c50*/  PRMT R0, R181, 0x654, R0 ;  /* 0x00000654b5007816 */ /* 0x000fe20000000000 */
[----:B------:R-:W-:Y:S01]  /*11c60*/  MUFU.TANH R37, R37 ;  /* 0x0000002500257308 */ /* 0x000fe20000002400 */
[-C--:B------:R-:W-:Y:S01]  /*11c70*/  MOV R82, R87.reuse ;  /* 0x0000005700527202 */ /* 0x080fe20000000f00 */
[--C-:B------:R-:W-:Y:S01]  /*11c80*/  IMAD.MOV.U32 R78, RZ, RZ, R87.reuse ;  /* 0x000000ffff4e7224 */ /* 0x100fe200078e0057 */
[----:B------:R0:W-:Y:S01]  /*11c90*/  SYNCS.ARRIVE.TRANS64.RED.A1T0 RZ, [R0+URZ], RZ ;  /* 0x000000ff00ff79a7 */ /* 0x0001e2000810043f */
[--C-:B------:R-:W-:Y:S01]  /*11ca0*/  IMAD.MOV.U32 R76, RZ, RZ, R87.reuse ;  /* 0x000000ffff4c7224 */ /* 0x100fe200078e0057 */
[----:B------:R-:W-:Y:S01]  /*11cb0*/  MOV R74, R87 ;  /* 0x00000057004a7202 */ /* 0x000fe20000000f00 */
[----:B------:R-:W-:-:S02]  /*11cc0*/  IMAD.MOV.U32 R72, RZ, RZ, R87 ;  /* 0x000000ffff487224 */ /* 0x000fc400078e0057 */
[----:B------:R2:W-:Y:S01]  /*11cd0*/  MUFU.TANH R75, R59 ;  /* 0x0000003b004b7308 */ /* 0x0005e20000002400 */
[----:B-1----:R-:W-:Y:S02]  /*11ce0*/  FSEL R11, R11, -INF , P4 ;  /* 0xff8000000b0b7808 */ /* 0x002fe40002000000 */
[----:B------:R-:W-:Y:S02]  /*11cf0*/  ISETP.GT.AND P4, PT, R8, 0x20, PT ;  /* 0x000000200800780c */ /* 0x000fe40003f84270 */
[----:B------:R-:W-:-:S03]  /*11d00*/  FMNMX.FTZ R20, R11, R20, !PT ;  /* 0x000000140b147209 */ /* 0x000fc60007810000 */
[----:B------:R-:W1:Y:S01]  /*11d10*/  MUFU.TANH R13, R31 ;  /* 0x0000001f000d7308 */ /* 0x000e620000002400 */
[----:B--2---:R-:W-:-:S04]  /*11d20*/  FSEL R59, R29, -INF , P3 ;  /* 0xff8000001d3b7808 */ /* 0x004fc80001800000 */
[----:B------:R-:W-:-:S03]  /*11d30*/  FMNMX.FTZ R12, R59, R12, !PT ;  /* 0x0000000c3b0c7209 */ /* 0x000fc60007810000 */
[----:B------:R-:W-:Y:S01]  /*11d40*/  MUFU.TANH R40, R40 ;  /* 0x0000002800287308 */ /* 0x000fe20000002400 */
[----:B------:R-:W-:-:S07]  /*11d50*/  FMNMX.FTZ R12, R69, R12, !PT ;  /* 0x0000000c450c7209 */ /* 0x000fce0007810000 */
[----:B------:R-:W2:Y:S01]  /*11d60*/  MUFU.TANH R15, R34 ;  /* 0x00000022000f7308 */ /* 0x000ea20000002400 */
[----:B-1----:R-:W-:Y:S02]  /*11d70*/  FSEL R13, R13, -INF , P3 ;  /* 0xff8000000d0d7808 */ /* 0x002fe40001800000 */
[----:B------:R-:W-:Y:S02]  /*11d80*/  ISETP.GT.AND P3, PT, R8, 0x21, PT ;  /* 0x000000210800780c */ /* 0x000fe40003f64270 */
[----:B------:R-:W-:-:S03]  /*11d90*/  FMNMX.FTZ R20, R13, R20, !PT ;  /* 0x000000140d147209 */ /* 0x000fc60007810000 */
[----:B------:R-:W1:Y:S08]  /*11da0*/  MUFU.TANH R9, R41 ;  /* 0x0000002900097308 */ /* 0x000e700000002400 */
[----:B------:R3:W-:Y:S01]  /*11db0*/  MUFU.TANH R91, R61 ;  /* 0x0000003d005b7308 */ /* 0x0007e20000002400 */
[----:B--2---:R-:W-:Y:S02]  /*11dc0*/  FSEL R15, R15, -INF , P2 ;  /* 0xff8000000f0f7808 */ /* 0x004fe40001000000 */
[----:B------:R-:W-:-:S02]  /*11dd0*/  ISETP.GT.AND P2, PT, R8, 0x28, PT ;  /* 0x000000280800780c */ /* 0x000fc40003f44270 */
[----:B------:R-:W-:-:S03]  /*11de0*/  FMNMX.FTZ R20, R15, R20, !PT ;  /* 0x000000140f147209 */ /* 0x000fc60007810000 */
[----:B------:R-:W2:Y:S01]  /*11df0*/  MUFU.TANH R21, R35 ;  /* 0x0000002300157308 */ /* 0x000ea20000002400 */
[----:B---3--:R-:W-:Y:S02]  /*11e00*/  FSEL R61, R33, -INF , P1 ;  /* 0xff800000213d7808 */ /* 0x008fe40000800000 */
[----:B-1----:R-:W-:Y:S02]  /*11e10*/  FSEL R9, R9, -INF , P3 ;  /* 0xff80000009097808 */ /* 0x002fe40001800000 */
        /* <DEDUP_REMOVED lines=8> */
[----:B-1----:R-:W-:Y:S01]  /*11ea0*/  FSEL R41, R44, -INF , P2 ;  /* 0xff8000002c297808 */ /* 0x002fe20001000000 */
[----:B------:R-:W-:Y:S01]  /*11eb0*/  IMAD.MOV.U32 R44, RZ, RZ, R87 ;  /* 0x000000ffff2c7224 */ /* 0x000fe200078e0057 */
[----:B------:R-:W-:-:S03]  /*11ec0*/  FMNMX.FTZ R12, R65, R12, !PT ;  /* 0x0000000c410c7209 */ /* 0x000fc60007810000 */
[----:B------:R-:W1:Y:S08]  /*11ed0*/  MUFU.TANH R35, R47 ;  /* 0x0000002f00237308 */ /* 0x000e700000002400 */
[----:B------:R-:W3:Y:S01]  /*11ee0*/  MUFU.TANH R45, R45 ;  /* 0x0000002d002d7308 */ /* 0x000ee20000002400 */
[----:B--2---:R-:W-:Y:S01]  /*11ef0*/  FSEL R25, R38, -INF , P6 ;  /* 0xff80000026197808 */ /* 0x004fe20003000000 */
[----:B------:R-:W-:Y:S01]  /*11f00*/  IMAD.MOV.U32 R38, RZ, RZ, R87 ;  /* 0x000000ffff267224 */ /* 0x000fe200078e0057 */
[----:B------:R-:W-:-:S02]  /*11f10*/  ISETP.GT.AND P6, PT, R8, 0x30, PT ;  /* 0x000000300800780c */ /* 0x000fc40003fc4270 */
[----:B------:R-:W-:-:S03]  /*11f20*/  FMNMX.FTZ R20, R25, R20, !PT ;  /* 0x0000001419147209 */ /* 0x000fc60007810000 */
[----:B------:R2:W-:Y:S01]  /*11f30*/  MUFU.TANH R47, R55 ;  /* 0x00000037002f7308 */ /* 0x0005e20000002400 */
[----:B-1----:R-:W-:-:S07]  /*11f40*/  FSEL R35, R35, -INF , P1 ;  /* 0xff80000023237808 */ /* 0x002fce0000800000 */
[----:B------:R-:W1:Y:S01]  /*11f50*/  MUFU.TANH R27, R39 ;  /* 0x00000027001b7308 */ /* 0x000e620000002400 */
[----:B--2---:R-:W-:Y:S02]  /*11f60*/  FSEL R55, R37, -INF , P5 ;  /* 0xff80000025377808 */ /* 0x004fe40002800000 */
[----:B---3--:R-:W-:Y:S02]  /*11f70*/  FSEL R45, R45, -INF , P1 ;  /* 0xff8000002d2d7808 */ /* 0x008fe40000800000 */
[----:B------:R-:W-:Y:S02]  /*11f80*/  FMNMX.FTZ R12, R55, R12, !PT ;  /* 0x0000000c370c7209 */ /* 0x000fe40007810000 */
[----:B------:R-:W-:Y:S01]  /*11f90*/  ISETP.GT.AND P1, PT, R8, 0x41, PT ;  /* 0x000000410800780c */ /* 0x000fe20003f24270 */
[----:B------:R-:W-:Y:S03]  /*11fa0*/  MUFU.TANH R48, R48 ;  /* 0x0000003000307308 */ /* 0x000fe60000002400 */
[----:B------:R-:W-:-:S05]  /*11fb0*/  FSEL R75, R75, -INF , P1 ;  /* 0xff8000004b4b7808 */ /* 0x000fca0000800000 */
[----:B------:R2:W-:Y:S01]  /*11fc0*/  MUFU.TANH R6, R49 ;  /* 0x0000003100067308 */ /* 0x0005e20000002400 */
[----:B-1----:R-:W-:Y:S02]  /*11fd0*/  FSEL R27, R27, -INF , P5 ;  /* 0xff8000001b1b7808 */ /* 0x002fe40002800000 */
[----:B------:R-:W-:Y:S02]  /*11fe0*/  ISETP.GT.AND P5, PT, R8, 0x31, PT ;  /* 0x000000310800780c */ /* 0x000fe40003fa4270 */
[----:B------:R-:W-:-:S03]  /*11ff0*/  FMNMX.FTZ R20, R27, R20, !PT ;  /* 0x000000141b147209 */ /* 0x000fc60007810000 */
[----:B------:R-:W1:Y:S01]  /*12000*/  MUFU.TANH R42, R42 ;  /* 0x0000002a002a7308 */ /* 0x000e620000002400 */
[----:B--2---:R-:W-:Y:S01]  /*12010*/  FSEL R49, R40, -INF , P4 ;  /* 0xff80000028317808 */ /* 0x004fe20002000000 */
[----:B------:R-:W-:-:S03]  /*12020*/  IMAD.MOV.U32 R40, RZ, RZ, R87 ;  /* 0x000000ffff287224 */ /* 0x000fc600078e0057 */
[----:B------:R-:W-:-:S03]  /*12030*/  FMNMX.FTZ R12, R49, R12, !PT ;  /* 0x0000000c310c7209 */ /* 0x000fc60007810000 */
[----:B------:R-:W2:Y:S01]  /*12040*/  MUFU.TANH R31, R43 ;  /* 0x0000002b001f7308 */ /* 0x000ea20000002400 */
[----:B------:R-:W-:-:S04]  /*12050*/  FMNMX.FTZ R12, R9, R12, !PT ;  /* 0x0000000c090c7209 */ /* 0x000fc80007810000 */
[----:B------:R-:W-:-:S03]  /*12060*/  FMNMX.FTZ R12, R41, R12, !PT ;  /* 0x0000000c290c7209 */ /* 0x000fc60007810000 */
[----:B------:R-:W3:Y:S01]  /*12070*/  MUFU.TANH R52, R52 ;  /* 0x0000003400347308 */ /* 0x000ee20000002400 */
[----:B------:R-:W-:Y:S02]  /*12080*/  FMNMX.FTZ R12, R45, R12, !PT ;  /* 0x0000000c2d0c7209 */ /* 0x000fe40007810000 */
[----:B-1----:R-:W-:Y:S02]  /*12090*/  FSEL R29, R42, -INF , P4 ;  /* 0xff8000002a1d7808 */ /* 0x002fe40002000000 */
[C---:B------:R-:W-:Y:S02]  /*120a0*/  ISETP.GT.AND P4, PT, R8.reuse, 0x38, PT ;  /* 0x000000380800780c */ /* 0x040fe40003f84270 */
[----:B------:R-:W-:Y:S01]  /*120b0*/  FMNMX.FTZ R20, R29, R20, !PT ;  /* 0x000000141d147209 */ /* 0x000fe20007810000 */
[----:B------:R-:W1:Y:S01]  /*120c0*/  MUFU.TANH R46, R46 ;  /* 0x0000002e002e7308 */ /* 0x000e620000002400 */
[----:B--2---:R-:W-:Y:S02]  /*120d0*/  FSEL R31, R31, -INF , P3 ;  /* 0xff8000001f1f7808 */ /* 0x004fe40001800000 */
[----:B------:R-:W-:-:S02]  /*120e0*/  ISETP.GT.AND P3, PT, R8, 0x39, PT ;  /* 0x000000390800780c */ /* 0x000fc40003f64270 */
[----:B------:R-:W-:Y:S02]  /*120f0*/  FMNMX.FTZ R20, R31, R20, !PT ;  /* 0x000000141f147209 */ /* 0x000fe40007810000 */
[----:B------:R-:W-:Y:S01]  /*12100*/  FSEL R47, R47, -INF , P3 ;  /* 0xff8000002f2f7808 */ /* 0x000fe20001800000 */
[----:B------:R-:W2:Y:S01]  /*12110*/  MUFU.TANH R53, R53 ;  /* 0x0000003500357308 */ /* 0x000ea20000002400 */
[----:B---3--:R-:W-:Y:S01]  /*12120*/  FSEL R73, R52, -INF , P4 ;  /* 0xff80000034497808 */ /* 0x008fe20002000000 */
[----:B------:R-:W-:Y:S01]  /*12130*/  IMAD.MOV.U32 R52, RZ, RZ, R87 ;  /* 0x000000ffff347224 */ /* 0x000fe200078e0057 */
[----:B------:R-:W-:-:S05]  /*12140*/  MOV R42, R87 ;  /* 0x00000057002a7202 */ /* 0x000fca0000000f00 */
[----:B------:R3:W4:Y:S01]  /*12150*/  MUFU.TANH R39, R51 ;  /* 0x0000003300277308 */ /* 0x0007220000002400 */
[----:B-1----:R-:W-:Y:S01]  /*12160*/  FSEL R33, R46, -INF , P2 ;  /* 0xff8000002e217808 */ /* 0x002fe20001000000 */
[----:B------:R-:W-:Y:S01]  /*12170*/  IMAD.MOV.U32 R46, RZ, RZ, R87 ;  /* 0x000000ffff2e7224 */ /* 0x000fe200078e0057 */
[----:B------:R-:W-:Y:S02]  /*12180*/  ISETP.GT.AND P2, PT, R8, 0x40, PT ;  /* 0x000000400800780c */ /* 0x000fe40003f44270 */
[----:B------:R-:W-:-:S03]  /*12190*/  FMNMX.FTZ R20, R33, R20, !PT ;  /* 0x0000001421147209 */ /* 0x000fc60007810000 */
[----:B------:R-:W1:Y:S01]  /*121a0*/  MUFU.TANH R56, R56 ;  /* 0x0000003800387308 */ /* 0x000e620000002400 */
[----:B---3--:R-:W-:Y:S01]  /*121b0*/  FSEL R51, R48, -INF , P6 ;  /* 0xff80000030337808 */ /* 0x008fe20003000000 */
[----:B------:R-:W-:Y:S01]  /*121c0*/  IMAD.MOV.U32 R48, RZ, RZ, R87 ;  /* 0x000000ffff307224 */ /* 0x000fe200078e0057 */
[----:B--2---:R-:W-:Y:S02]  /*121d0*/  FSEL R81, R53, -INF , P3 ;  /* 0xff80000035517808 */ /* 0x004fe40001800000 */
[----:B------:R-:W-:Y:S02]  /*121e0*/  FMNMX.FTZ R12, R51, R12, !PT ;  /* 0x0000000c330c7209 */ /* 0x000fe40007810000 */
[----:B------:R-:W-:Y:S01]  /*121f0*/  ISETP.GT.AND P3, PT, R8, 0x51, PT ;  /* 0x000000510800780c */ /* 0x000fe20003f64270 */
[----:B------:R-:W2:Y:S01]  /*12200*/  MUFU.TANH R50, R50 ;  /* 0x0000003200327308 */ /* 0x000ea20000002400 */
[----:B----4-:R-:W-:Y:S02]  /*12210*/  FSEL R39, R39, -INF , P5 ;  /* 0xff80000027277808 */ /* 0x010fe40002800000 */
[----:B------:R-:W-:-:S02]  /*12220*/  FSEL R95, R95, -INF , P3 ;  /* 0xff8000005f5f7808 */ /* 0x000fc40001800000 */
[----:B------:R-:W-:-:S03]  /*12230*/  FMNMX.FTZ R20, R35, R20, !PT ;  /* 0x0000001423147209 */ /* 0x000fc60007810000 */
[----:B------:R3:W4:Y:S01]  /*12240*/  MUFU.TANH R85, R57 ;  /* 0x0000003900557308 */ /* 0x0007220000002400 */
[----:B-1----:R-:W-:Y:S01]  /*12250*/  FSEL R83, R56, -INF , P2 ;  /* 0xff80000038537808 */ /* 0x002fe20001000000 */
[----:B------:R-:W-:-:S06]  /*12260*/  IMAD.MOV.U32 R56, RZ, RZ, R87 ;  /* 0x000000ffff387224 */ /* 0x000fcc00078e0057 */
[----:B------:R-:W1:Y:S01]  /*12270*/  MUFU.TANH R60, R60 ;  /* 0x0000003c003c7308 */ /* 0x000e620000002400 */
[----:B---3--:R-:W-:Y:S02]  /*12280*/  FSEL R57, R6, -INF , P5 ;  /* 0xff80000006397808 */ /* 0x008fe40002800000 */
[----:B--2---:R-:W-:Y:S02]  /*12290*/  FSEL R37, R50, -INF , P6 ;  /* 0xff80000032257808 */ /* 0x004fe40003000000 */
[----:B------:R-:W-:Y:S02]  /*122a0*/  FMNMX.FTZ R12, R57, R12, !PT ;  /* 0x0000000c390c7209 */ /* 0x000fe40007810000 */
[----:B------:R-:W-:Y:S01]  /*122b0*/  ISETP.GT.AND P6, PT, R8, 0x48, PT ;  /* 0x000000480800780c */ /* 0x000fe20003fc4270 */
[----:B------:R2:W3:Y:S01]  /*122c0*/  MUFU.TANH R43, R54 ;  /* 0x00000036002b7308 */ /* 0x0004e20000002400 */
[----:B------:R-:W-:Y:S02]  /*122d0*/  FMNMX.FTZ R12, R73, R12, !PT ;  /* 0x0000000c490c7209 */ /* 0x000fe40007810000 */
[----:B----4-:R-:W-:-:S02]  /*122e0*/  FSEL R85, R85, -INF , P1 ;  /* 0xff80000055557808 */ /* 0x010fc40000800000 */
[----:B------:R-:W-:Y:S02]  /*122f0*/  FMNMX.FTZ R12, R81, R12, !PT ;  /* 0x0000000c510c7209 */ /* 0x000fe40007810000 */
[----:B------:R-:W-:Y:S01]  /*12300*/  ISETP.GT.AND P5, PT, R8, 0x49, PT ;  /* 0x000000490800780c */ /* 0x000fe20003fa4270 */
[----:B------:R-:W4:Y:S01]  /*12310*/  MUFU.TANH R64, R64 ;  /* 0x0000004000407308 */ /* 0x000f220000002400 */
[----:B------:R-:W-:Y:S01]  /*12320*/  FMNMX.FTZ R12, R83, R12, !PT ;  /* 0x0000000c530c7209 */ /* 0x000fe20007810000 */
[--C-:B--2---:R-:W-:Y:S01]  /*12330*/  IMAD.MOV.U32 R54, RZ, RZ, R87.reuse ;  /* 0x000000ffff367224 */ /* 0x104fe200078e0057 */
[----:B-1----:R-:W-:Y:S01]  /*12340*/  FSEL R89, R60, -INF , P6 ;  /* 0xff8000003c597808 */ /* 0x002fe20003000000 */
[----:B------:R-:W-:Y:S01]  /*12350*/  IMAD.MOV.U32 R60, RZ, RZ, R87 ;  /* 0x000000ffff3c7224 */ /* 0x000fe200078e0057 */
[----:B------:R-:W-:Y:S02]  /*12360*/  FMNMX.FTZ R12, R85, R12, !PT ;  /* 0x0000000c550c7209 */ /* 0x000fe40007810000 */
[----:B------:R-:W-:Y:S01]  /*12370*/  FSEL R91, R91, -INF , P5 ;  /* 0xff8000005b5b7808 */ /* 0x000fe20002800000 */
[----:B------:R-:W1:Y:S01]  /*12380*/  MUFU.TANH R58, R58 ;  /* 0x0000003a003a7308 */ /* 0x000e620000002400 */
[----:B---3--:R-:W-:-:S02]  /*12390*/  FSEL R43, R43, -INF , P4 ;  /* 0xff8000002b2b7808 */ /* 0x008fc40002000000 */
[C---:B------:R-:W-:Y:S02]  /*123a0*/  ISETP.GT.AND P4, PT, R8.reuse, 0x50, PT ;  /* 0x000000500800780c */ /* 0x040fe40003f84270 */
[----:B------:R-:W-:Y:S02]  /*123b0*/  FMNMX.FTZ R12, R89, R12, !PT ;  /* 0x0000000c590c7209 */ /* 0x000fe40007810000 */
[----:B------:R-:W-:Y:S01]  /*123c0*/  ISETP.GT.AND P1, PT, R8, 0x59, PT ;  /* 0x000000590800780c */ /* 0x000fe20003f24270 */
[----:B------:R-:W2:Y:S01]  /*123d0*/  MUFU.TANH R68, R68 ;  /* 0x0000004400447308 */ /* 0x000ea20000002400 */
[----:B----4-:R-:W-:Y:S01]  /*123e0*/  FSEL R93, R64, -INF , P4 ;  /* 0xff800000405d7808 */ /* 0x010fe20002000000 */
[----:B------:R-:W-:Y:S01]  /*123f0*/  IMAD.MOV.U32 R64, RZ, RZ, R87 ;  /* 0x000000ffff407224 */ /* 0x000fe200078e0057 */
[----:B------:R-:W-:Y:S02]  /*12400*/  FMNMX.FTZ R12, R91, R12, !PT ;  /* 0x0000000c5b0c7209 */ /* 0x000fe40007810000 */
[----:B------:R-:W-:-:S02]  /*12410*/  FMNMX.FTZ R20, R37, R20, !PT ;  /* 0x0000001425147209 */ /* 0x000fc40007810000 */
[----:B------:R-:W-:Y:S01]  /*12420*/  FMNMX.FTZ R12, R93, R12, !PT ;  /* 0x0000000c5d0c7209 */ /* 0x000fe20007810000 */
[----:B------:R-:W3:Y:S01]  /*12430*/  MUFU.TANH R7, R7 ;  /* 0x0000000700077308 */ /* 0x000ee20000002400 */
[----:B-1----:R-:W-:Y:S02]  /*12440*/  FSEL R53, R58, -INF , P2 ;  /* 0xff8000003a357808 */ /* 0x002fe40001000000 */
[----:B------:R-:W-:Y:S02]  /*12450*/  ISETP.GT.AND P2, PT, R8, 0x58, PT ;  /* 0x000000580800780c */ /* 0x000fe40003f44270 */
[----:B------:R-:W-:Y:S02]  /*12460*/  FMNMX.FTZ R12, R95, R12, !PT ;  /* 0x0000000c5f0c7209 */ /* 0x000fe40007810000 */
[----:B------:R-:W-:Y:S01]  /*12470*/  MOV R8, UR5 ;  /* 0x0000000500087c02 */ /* 0x000fe20008000f00 */
[----:B------:R-:W1:Y:S01]  /*12480*/  MUFU.TANH R62, R62 ;  /* 0x0000003e003e7308 */ /* 0x000e620000002400 */
[----:B--2---:R-:W-:Y:S01]  /*12490*/  FSEL R97, R68, -INF , P2 ;  /* 0xff80000044617808 */ /* 0x004fe20001000000 */
[----:B------:R-:W-:Y:S01]  /*124a0*/  IMAD.MOV.U32 R68, RZ, RZ, R87 ;  /* 0x000000ffff447224 */ /* 0x000fe200078e0057 */
[----:B------:R-:W-:-:S02]  /*124b0*/  FMNMX.FTZ R20, R39, R20, !PT ;  /* 0x0000001427147209 */ /* 0x000fc40007810000 */
[----:B------:R-:W-:Y:S02]  /*124c0*/  FMNMX.FTZ R12, R97, R12, !PT ;  /* 0x0000000c610c7209 */ /* 0x000fe40007810000 */
[----:B------:R-:W-:Y:S01]  /*124d0*/  FMNMX.FTZ R20, R43, R20, !PT ;  /* 0x000000142b147209 */ /* 0x000fe20007810000 */
[----:B------:R-:W2:Y:S01]  /*124e0*/  MUFU.TANH R66, R66 ;  /* 0x0000004200427308 */ /* 0x000ea20000002400 */
[----:B---3--:R-:W-:Y:S02]  /*124f0*/  FSEL R99, R7, -INF , P1 ;  /* 0xff80000007637808 */ /* 0x008fe40000800000 */
[----:B------:R-:W-:Y:S02]  /*12500*/  FMNMX.FTZ R20, R47, R20, !PT ;  /* 0x000000142f147209 */ /* 0x000fe40007810000 */
[----:B------:R-:W-:Y:S02]  /*12510*/  FMNMX.FTZ R12, R99, R12, !PT ;  /* 0x0000000c630c7209 */ /* 0x000fe40007810000 */
[----:B------:R-:W-:Y:S01]  /*12520*/  FMNMX.FTZ R20, R53, R20, !PT ;  /* 0x0000001435147209 */ /* 0x000fe20007810000 */
[----:B------:R-:W-:Y:S01]  /*12530*/  MUFU.TANH R70, R70 ;  /* 0x0000004600467308 */ /* 0x000fe20000002400 */
[----:B------:R-:W-:Y:S01]  /*12540*/  MOV R58, R87 ;  /* 0x00000057003a7202 */ /* 0x000fe20000000f00 */
[----:B------:R-:W3:Y:S01]  /*12550*/  SHFL.BFLY PT, R7, R12, 0x2, 0x1f ;  /* 0x0c401f000c077f89 */ /* 0x000ee200000e0000 */
[----:B------:R-:W-:-:S02]  /*12560*/  FMNMX.FTZ R20, R75, R20, !PT ;  /* 0x000000144b147209 */ /* 0x000fc40007810000 */
[----:B------:R-:W-:Y:S02]  /*12570*/  MOV R50, R87 ;  /* 0x0000005700327202 */ /* 0x000fe40000000f00 */
[----:B---3--:R-:W-:Y:S02]  /*12580*/  FMNMX.FTZ R14, R12, R7, !PT ;  /* 0x000000070c0e7209 */ /* 0x008fe40007810000 */
[----:B------:R-:W3:Y:S03]  /*12590*/  MUFU.TANH R12, R67 ;  /* 0x00000043000c7308 */ /* 0x000ee60000002400 */
[----:B------:R-:W4:Y:S02]  /*125a0*/  SHFL.BFLY PT, R7, R14, 0x1, 0x1f ;  /* 0x0c201f000e077f89 */ /* 0x000f2400000e0000 */
[----:B----4-:R-:W-:-:S03]  /*125b0*/  FMNMX.FTZ R7, R14, R7, !PT ;  /* 0x000000070e077209 */ /* 0x010fc60007810000 */
[----:B------:R3:W4:Y:S01]  /*125c0*/  MUFU.TANH R14, R71 ;  /* 0x00000047000e7308 */ /* 0x0007220000002400 */
[C---:B------:R-:W-:Y:S01]  /*125d0*/  FSETP.NEU.FTZ.AND P0, PT, R7.reuse, -INF , PT ;  /* 0xff8000000700780b */ /* 0x040fe20003f1d000 */
[----:B------:R-:W-:-:S05]  /*125e0*/  FMUL.FTZ R6, R7, R8 ;  /* 0x0000000807067220 */ /* 0x000fca0000410000 */
[----:B------:R-:W-:Y:S02]  /*125f0*/  FSEL R6, R6, RZ, P0 ;  /* 0x000000ff06067208 */ /* 0x000fe40000000000 */
[----:B------:R-:W-:Y:S02]  /*12600*/  ISETP.NE.AND P0, PT, R10, RZ, PT ;  /* 0x000000ff0a00720c */ /* 0x000fe40003f05270 */
[----:B------:R0:W4:Y:S01]  /*12610*/  MUFU.TANH R10, R63 ;  /* 0x0000003f000a7308 */ /* 0x0001220000002400 */
[-CC-:B------:R-:W-:Y:S01]  /*12620*/  FFMA.FTZ R138, R65, R8.reuse, -R6.reuse ;  /* 0x00000008418a7223 */ /* 0x180fe20000010806 */
[----:B-1----:R-:W-:Y:S01]  /*12630*/  FSEL R65, R62, -INF , P6 ;  /* 0xff8000003e417808 */ /* 0x002fe20003000000 */
[-CC-:B------:R-:W-:Y:S01]  /*12640*/  FFMA.FTZ R136, R69, R8.reuse, -R6.reuse ;  /* 0x0000000845887223 */ /* 0x180fe20000010806 */
[----:B--2---:R-:W-:Y:S01]  /*12650*/  FSEL R69, R66, -INF , P4 ;  /* 0xff80000042457808 */ /* 0x004fe20002000000 */
[--C-:B------:R-:W-:Y:S01]  /*12660*/  FFMA.FTZ R158, R77, R8, -R6.reuse ;  /* 0x000000084d9e7223 */ /* 0x100fe20000010806 */
[----:B------:R-:W-:Y:S01]  /*12670*/  FMNMX.FTZ R20, R65, R20, !PT ;  /* 0x0000001441147209 */ /* 0x000fe20007810000 */
[-CC-:B------:R-:W-:Y:S01]  /*12680*/  FFMA.FTZ R140, R49, R8.reuse, -R6.reuse ;  /* 0x00000008318c7223 */ /* 0x180fe20000010806 */
[----:B---3--:R-:W-:Y:S01]  /*12690*/  FSEL R71, R12, -INF , P3 ;  /* 0xff8000000c477808 */ /* 0x008fe20001800000 */
[-CC-:B0-----:R-:W-:Y:S01]  /*126a0*/  FFMA.FTZ R63, R79, R8.reuse, -R6.reuse ;  /* 0x000000084f3f7223 */ /* 0x181fe20000010806 */
[----:B------:R-:W-:Y:S01]  /*126b0*/  FSEL R77, R70, -INF , P2 ;  /* 0xff800000464d7808 */ /* 0x000fe20001000000 */
[-CC-:B------:R-:W-:Y:S01]  /*126c0*/  FFMA.FTZ R49, R9, R8.reuse, -R6.reuse ;  /* 0x0000000809317223 */ /* 0x180fe20000010806 */
[----:B----4-:R-:W-:Y:S01]  /*126d0*/  FSEL R79, R14, -INF , P1 ;  /* 0xff8000000e4f7808 */ /* 0x010fe20000800000 */
[-CC-:B------:R-:W-:Y:S01]  /*126e0*/  FFMA.FTZ R156, R101, R8.reuse, -R6.reuse ;  /* 0x00000008659c7223 */ /* 0x180fe20000010806 */
[-CC-:B------:R-:W-:Y:S01]  /*126f0*/  FFMA.FTZ R142, R41, R8.reuse, -R6.reuse ;  /* 0x00000008298e7223 */ /* 0x180fe20000010806 */
[----:B------:R-:W-:Y:S01]  /*12700*/  MUFU.EX2 R63, R63 ;  /* 0x0000003f003f7308 */ /* 0x000fe20000000800 */
[-CC-:B------:R-:W-:Y:S01]  /*12710*/  FFMA.FTZ R59, R59, R8.reuse, -R6.reuse ;  /* 0x000000083b3b7223 */ /* 0x180fe20000010806 */
[----:B------:R-:W-:Y:S01]  /*12720*/  FSEL R67, R10, -INF , P5 ;  /* 0xff8000000a437808 */ /* 0x000fe20002800000 */
[-CC-:B------:R-:W-:Y:S01]  /*12730*/  FFMA.FTZ R41, R45, R8.reuse, -R6.reuse ;  /* 0x000000082d297223 */ /* 0x180fe20000010806 */
[-CC-:B------:R-:W-:Y:S01]  /*12740*/  FFMA.FTZ R144, R51, R8.reuse, -R6.reuse ;  /* 0x0000000833907223 */ /* 0x180fe20000010806 */
[--C-:B------:R-:W-:Y:S01]  /*12750*/  FFMA.FTZ R45, R57, R8, -R6.reuse ;  /* 0x00000008392d7223 */ /* 0x100fe20000010806 */
[----:B------:R-:W-:Y:S01]  /*12760*/  FMNMX.FTZ R20, R67, R20, !PT ;  /* 0x0000001443147209 */ /* 0x000fe20007810000 */
[-CC-:B------:R-:W-:Y:S01]  /*12770*/  FFMA.FTZ R146, R73, R8.reuse, -R6.reuse ;  /* 0x0000000849927223 */ /* 0x180fe20000010806 */
[----:B------:R-:W0:Y:S01]  /*12780*/  MUFU.EX2 R156, R156 ;  /* 0x0000009c009c7308 */ /* 0x000e220000000800 */
[--C-:B------:R-:W-:Y:S01]  /*12790*/  FFMA.FTZ R51, R81, R8, -R6.reuse ;  /* 0x0000000851337223 */ /* 0x100fe20000010806 */
[----:B------:R-:W-:Y:S01]  /*127a0*/  FMNMX.FTZ R20, R69, R20, !PT ;  /* 0x0000001445147209 */ /* 0x000fe20007810000 */
[-CC-:B------:R-:W-:Y:S01]  /*127b0*/  FFMA.FTZ R148, R83, R8.reuse, -R6.reuse ;  /* 0x0000000853947223 */ /* 0x180fe20000010806 */
[-CC-:B------:R-:W-:Y:S01]  /*127c0*/  FFMA.FTZ R61, R61, R8.reuse, -R6.reuse ;  /* 0x000000083d3d7223 */ /* 0x180fe20000010806 */
[--C-:B------:R-:W-:Y:S01]  /*127d0*/  FFMA.FTZ R55, R55, R8, -R6.reuse ;  /* 0x0000000837377223 */ /* 0x100fe20000010806 */
[----:B------:R-:W-:Y:S01]  /*127e0*/  FMNMX.FTZ R20, R71, R20, !PT ;  /* 0x0000001447147209 */ /* 0x000fe20007810000 */
[-CC-:B------:R-:W-:Y:S01]  /*127f0*/  FFMA.FTZ R57, R85, R8.reuse, -R6.reuse ;  /* 0x0000000855397223 */ /* 0x180fe20000010806 */
[----:B------:R-:W1:Y:S01]  /*12800*/  MUFU.EX2 R158, R158 ;  /* 0x0000009e009e7308 */ /* 0x000e620000000800 */
[--C-:B------:R-:W-:Y:S01]  /*12810*/  FFMA.FTZ R150, R89, R8, -R6.reuse ;  /* 0x0000000859967223 */ /* 0x100fe20000010806 */
[----:B------:R-:W-:Y:S01]  /*12820*/  FMNMX.FTZ R20, R77, R20, !PT ;  /* 0x000000144d147209 */ /* 0x000fe20007810000 */
[-CC-:B------:R-:W-:Y:S01]  /*12830*/  FFMA.FTZ R73, R91, R8.reuse, -R6.reuse ;  /* 0x000000085b497223 */ /* 0x180fe20000010806 */
[-CC-:B------:R-:W-:Y:S01]  /*12840*/  FFMA.FTZ R152, R93, R8.reuse, -R6.reuse ;  /* 0x000000085d987223 */ /* 0x180fe20000010806 */
[--C-:B------:R-:W-:Y:S01]  /*12850*/  FFMA.FTZ R81, R95, R8, -R6.reuse ;  /* 0x000000085f517223 */ /* 0x100fe20000010806 */
[----:B------:R-:W-:Y:S01]  /*12860*/  FMNMX.FTZ R20, R79, R20, !PT ;  /* 0x000000144f147209 */ /* 0x000fe20007810000 */
[-CC-:B------:R-:W-:Y:S01]  /*12870*/  FFMA.FTZ R154, R97, R8.reuse, -R6.reuse ;  /* 0x00000008619a7223 */ /* 0x180fe20000010806 */
[----:B------:R-:W-:Y:S01]  /*12880*/  FFMA.FTZ R83, R99, R8, -R6 ;  /* 0x0000000863537223 */ /* 0x000fe20000010806 */
[----:B------:R-:W2:Y:S01]  /*12890*/  MUFU.EX2 R59, R59 ;  /* 0x0000003b003b7308 */ /* 0x000ea20000000800 */
[--C-:B------:R-:W-:Y:S01]  /*128a0*/  IMAD.MOV.U32 R85, RZ, RZ, R87.reuse ;  /* 0x000000ffff557224 */ /* 0x100fe200078e0057 */
[----:B------:R-:W3:Y:S01]  /*128b0*/  SHFL.BFLY PT, R9, R20, 0x2, 0x1f ;  /* 0x0c401f0014097f89 */ /* 0x000ee200000e0000 */
[--C-:B------:R-:W-:Y:S01]  /*128c0*/  IMAD.MOV.U32 R70, RZ, RZ, R87.reuse ;  /* 0x000000ffff467224 */ /* 0x100fe200078e0057 */
[----:B------:R-:W-:Y:S01]  /*128d0*/  MOV R66, R87 ;  /* 0x0000005700427202 */ /* 0x000fe20000000f00 */
[----:B------:R-:W-:-:S03]  /*128e0*/  IMAD.MOV.U32 R62, RZ, RZ, R87 ;  /* 0x000000ffff3e7224 */ /* 0x000fc600078e0057 */
[----:B------:R-:W4:Y:S08]  /*128f0*/  MUFU.EX2 R136, R136 ;  /* 0x0000008800887308 */ /* 0x000f300000000800 */
[----:B------:R-:W4:Y:S08]  /*12900*/  MUFU.EX2 R61, R61 ;  /* 0x0000003d003d7308 */ /* 0x000f300000000800 */
[----:B------:R-:W4:Y:S01]  /*12910*/  MUFU.EX2 R138, R138 ;  /* 0x0000008a008a7308 */ /* 0x000f220000000800 */
[----:B---3--:R-:W-:-:S05]  /*12920*/  FMNMX.FTZ R10, R20, R9, !PT ;  /* 0x00000009140a7209 */ /* 0x008fca0007810000 */
[----:B------:R-:W3:Y:S02]  /*12930*/  SHFL.BFLY PT, R9, R10, 0x1, 0x1f ;  /* 0x0c201f000a097f89 */ /* 0x000ee400000e0000 */
[----:B------:R-:W4:Y:S08]  /*12940*/  MUFU.EX2 R55, R55 ;  /* 0x0000003700377308 */ /* 0x000f300000000800 */
[----:B------:R-:W-:Y:S08]  /*12950*/  MUFU.EX2 R140, R140 ;  /* 0x0000008c008c7308 */ /* 0x000ff00000000800 */
[----:B------:R-:W-:Y:S01]  /*12960*/  MUFU.EX2 R49, R49 ;  /* 0x0000003100317308 */ /* 0x000fe20000000800 */
[----:B---3--:R-:W-:-:S07]  /*12970*/  FMNMX.FTZ R9, R10, R9, !PT ;  /* 0x000000090a097209 */ /* 0x008fce0007810000 */
[----:B------:R-:W-:Y:S01]  /*12980*/  MUFU.EX2 R142, R142 ;  /* 0x0000008e008e7308 */ /* 0x000fe20000000800 */
[C---:B------:R-:W-:Y:S01]  /*12990*/  FSETP.NEU.FTZ.AND P1, PT, R9.reuse, -INF , PT ;  /* 0xff8000000900780b */ /* 0x040fe20003f3d000 */
[----:B------:R-:W-:-:S06]  /*129a0*/  FMUL.FTZ R10, R9, R8 ;  /* 0x00000008090a7220 */ /* 0x000fcc0000410000 */
[----:B------:R-:W-:Y:S01]  /*129b0*/  MUFU.EX2 R41, R41 ;  /* 0x0000002900297308 */ /* 0x000fe20000000800 */
[----:B------:R-:W-:Y:S02]  /*129c0*/  FSEL R24, R10, RZ, P1 ;  /* 0x000000ff0a187208 */ /* 0x000fe40000800000 */
[----:B------:R-:W-:-:S03]  /*129d0*/  ISETP.GE.AND P1, PT, R147, 0x61, PT ;  /* 0x000000619300780c */ /* 0x000fc60003f26270 */
[-CC-:B------:R-:W-:Y:S01]  /*129e0*/  FFMA.FTZ R157, R3, R8.reuse, -R24.reuse ;  /* 0x00000008039d7223 */ /* 0x180fe20000010818 */
[-CC-:B------:R-:W-:Y:S01]  /*129f0*/  FFMA.FTZ R6, R4, R8.reuse, -R24.reuse ;  /* 0x0000000804067223 */ /* 0x180fe20000010818 */
[-CC-:B------:R-:W-:Y:S01]  /*12a00*/  FFMA.FTZ R159, R11, R8.reuse, -R24.reuse ;  /* 0x000000080b9f7223 */ /* 0x180fe20000010818 */
[-CC-:B------:R-:W-:Y:S01]  /*12a10*/  FFMA.FTZ R10, R13, R8.reuse, -R24.reuse ;  /* 0x000000080d0a7223 */ /* 0x180fe20000010818 */
[-CC-:B------:R-:W-:Y:S01]  /*12a20*/  FFMA.FTZ R137, R15, R8.reuse, -R24.reuse ;  /* 0x000000080f897223 */ /* 0x180fe20000010818 */
[----:B0-----:R-:W-:Y:S01]  /*12a30*/  FADD.FTZ R3, R156, R63 ;  /* 0x0000003f9c037221 */ /* 0x001fe20000010000 */
[----:B------:R-:W-:Y:S01]  /*12a40*/  MUFU.EX2 R157, R157 ;  /* 0x0000009d009d7308 */ /* 0x000fe20000000800 */
[-CC-:B------:R-:W-:Y:S01]  /*12a50*/  FFMA.FTZ R12, R21, R8.reuse, -R24.reuse ;  /* 0x00000008150c7223 */ /* 0x180fe20000010818 */
[-CC-:B------:R-:W-:Y:S01]  /*12a60*/  FFMA.FTZ R139, R25, R8.reuse, -R24.reuse ;  /* 0x00000008198b7223 */ /* 0x180fe20000010818 */
[----:B-1----:R-:W-:Y:S01]  /*12a70*/  FADD.FTZ R4, R158, R3 ;  /* 0x000000039e047221 */ /* 0x002fe20000010000 */
[-CC-:B------:R-:W-:Y:S01]  /*12a80*/  FFMA.FTZ R14, R27, R8.reuse, -R24.reuse ;  /* 0x000000081b0e7223 */ /* 0x180fe20000010818 */
[-CC-:B------:R-:W-:Y:S01]  /*12a90*/  FFMA.FTZ R141, R29, R8.reuse, -R24.reuse ;  /* 0x000000081d8d7223 */ /* 0x180fe20000010818 */
[-C--:B------:R-:W-:Y:S01]  /*12aa0*/  FFMA.FTZ R20, R31, R8.reuse, -R24 ;  /* 0x000000081f147223 */ /* 0x080fe20000010818 */
[----:B--2---:R-:W-:Y:S01]  /*12ab0*/  FADD.FTZ R3, R59, R4 ;  /* 0x000000043b037221 */ /* 0x004fe20000010000 */
[----:B------:R-:W0:Y:S01]  /*12ac0*/  MUFU.EX2 R6, R6 ;  /* 0x0000000600067308 */ /* 0x000e220000000800 */
[-CC-:B------:R-:W-:Y:S01]  /*12ad0*/  FFMA.FTZ R143, R33, R8.reuse, -R24.reuse ;  /* 0x00000008218f7223 */ /* 0x180fe20000010818 */
[-CC-:B------:R-:W-:Y:S01]  /*12ae0*/  FFMA.FTZ R35, R35, R8.reuse, -R24.reuse ;  /* 0x0000000823237223 */ /* 0x180fe20000010818 */
[----:B----4-:R-:W-:Y:S01]  /*12af0*/  FADD.FTZ R30, R136, R3 ;  /* 0x00000003881e7221 */ /* 0x010fe20000010000 */
[-CC-:B------:R-:W-:Y:S01]  /*12b00*/  FFMA.FTZ R37, R37, R8.reuse, -R24.reuse ;  /* 0x0000000825257223 */ /* 0x180fe20000010818 */
[-CC-:B------:R-:W-:Y:S01]  /*12b10*/  FFMA.FTZ R39, R39, R8.reuse, -R24.reuse ;  /* 0x0000000827277223 */ /* 0x180fe20000010818 */
[-C--:B------:R-:W-:Y:S01]  /*12b20*/  FFMA.FTZ R43, R43, R8.reuse, -R24 ;  /* 0x000000082b2b7223 */ /* 0x080fe20000010818 */
[----:B------:R-:W-:Y:S01]  /*12b30*/  FADD.FTZ R11, R61, R30 ;  /* 0x0000001e3d0b7221 */ /* 0x000fe20000010000 */
[----:B------:R-:W1:Y:S01]  /*12b40*/  MUFU.EX2 R159, R159 ;  /* 0x0000009f009f7308 */ /* 0x000e620000000800 */
[-CC-:B------:R-:W-:Y:S01]  /*12b50*/  FFMA.FTZ R47, R47, R8.reuse, -R24.reuse ;  /* 0x000000082f2f7223 */ /* 0x180fe20000010818 */
[-CC-:B------:R-:W-:Y:S01]  /*12b60*/  FFMA.FTZ R53, R53, R8.reuse, -R24.reuse ;  /* 0x0000000835357223 */ /* 0x180fe20000010818 */
[----:B------:R-:W-:Y:S01]  /*12b70*/  FADD.FTZ R32, R138, R11 ;  /* 0x0000000b8a207221 */ /* 0x000fe20000010000 */
[-CC-:B------:R-:W-:Y:S01]  /*12b80*/  FFMA.FTZ R75, R75, R8.reuse, -R24.reuse ;  /* 0x000000084b4b7223 */ /* 0x180fe20000010818 */
[-CC-:B------:R-:W-:Y:S01]  /*12b90*/  FFMA.FTZ R65, R65, R8.reuse, -R24.reuse ;  /* 0x0000000841417223 */ /* 0x180fe20000010818 */
[-C--:B------:R-:W-:Y:S01]  /*12ba0*/  FFMA.FTZ R67, R67, R8.reuse, -R24 ;  /* 0x0000000843437223 */ /* 0x080fe20000010818 */
[----:B------:R-:W-:Y:S01]  /*12bb0*/  FADD.FTZ R11, R55, R32 ;  /* 0x00000020370b7221 */ /* 0x000fe20000010000 */
[----:B------:R-:W2:Y:S01]  /*12bc0*/  MUFU.EX2 R10, R10 ;  /* 0x0000000a000a7308 */ /* 0x000ea20000000800 */
[----:B0-----:R-:W-:Y:S01]  /*12bd0*/  FADD.FTZ R4, R157, R6 ;  /* 0x000000069d047221 */ /* 0x001fe20000010000 */
[-CC-:B------:R-:W-:Y:S01]  /*12be0*/  FFMA.FTZ R69, R69, R8.reuse, -R24.reuse ;  /* 0x0000000845457223 */ /* 0x180fe20000010818 */
[----:B------:R-:W-:Y:S01]  /*12bf0*/  FADD.FTZ R32, R140, R11 ;  /* 0x0000000b8c207221 */ /* 0x000fe20000010000 */
[-CC-:B------:R-:W-:Y:S01]  /*12c00*/  FFMA.FTZ R71, R71, R8.reuse, -R24.reuse ;  /* 0x0000000847477223 */ /* 0x180fe20000010818 */
[-CC-:B------:R-:W-:Y:S01]  /*12c10*/  FFMA.FTZ R77, R77, R8.reuse, -R24.reuse ;  /* 0x000000084d4d7223 */ /* 0x180fe20000010818 */
[----:B------:R-:W-:Y:S01]  /*12c20*/  FFMA.FTZ R79, R79, R8, -R24 ;  /* 0x000000084f4f7223 */ /* 0x000fe20000010818 */
[----:B------:R-:W-:Y:S01]  /*12c30*/  FADD.FTZ R11, R49, R32 ;  /* 0x00000020310b7221 */ /* 0x000fe20000010000 */
[----:B------:R-:W0:Y:S01]  /*12c40*/  MUFU.EX2 R137, R137 ;  /* 0x0000008900897308 */ /* 0x000e220000000800 */
[----:B-1----:R-:W-:Y:S01]  /*12c50*/  FADD.FTZ R3, R159, R4 ;  /* 0x000000049f037221 */ /* 0x002fe20000010000 */
[----:B------:R-:W-:Y:S01]  /*12c60*/  F2FP.BF16.F32.PACK_AB R157, R6, R157 ;  /* 0x0000009d069d723e */ /* 0x000fe200000010ff */
[----:B------:R-:W-:Y:S01]  /*12c70*/  FADD.FTZ R34, R142, R11 ;  /* 0x0000000b8e227221 */ /* 0x000fe20000010000 */
[----:B------:R-:W-:Y:S01]  /*12c80*/  F2FP.BF16.F32.PACK_AB R156, R63, R156 ;  /* 0x0000009c3f9c723e */ /* 0x000fe200000010ff */
[----:B------:R-:W-:Y:S01]  /*12c90*/  IMAD.MOV.U32 R63, RZ, RZ, R87 ;  /* 0x000000ffff3f7224 */ /* 0x000fe200078e0057 */
[----:B------:R-:W-:Y:S01]  /*12ca0*/  F2FP.BF16.F32.PACK_AB R158, R59, R158 ;  /* 0x0000009e3b9e723e */ /* 0x000fe200000010ff */
[----:B------:R-:W-:Y:S01]  /*12cb0*/  FADD.FTZ R11, R41, R34 ;  /* 0x00000022290b7221 */ /* 0x000fe20000010000 */
[----:B------:R-:W1:Y:S01]  /*12cc0*/  MUFU.EX2 R12, R12 ;  /* 0x0000000c000c7308 */ /* 0x000e620000000800 */
[C---:B--2---:R-:W-:Y:S01]  /*12cd0*/  FADD.FTZ R4, R10.reuse, R3 ;  /* 0x000000030a047221 */ /* 0x044fe20000010000 */
[----:B------:R-:W-:Y:S01]  /*12ce0*/  F2FP.BF16.F32.PACK_AB R136, R61, R136 ;  /* 0x000000883d88723e */ /* 0x000fe200000010ff */
[--C-:B------:R-:W-:Y:S01]  /*12cf0*/  IMAD.MOV.U32 R61, RZ, RZ, R87.reuse ;  /* 0x000000ffff3d7224 */ /* 0x100fe200078e0057 */
[----:B------:R-:W-:Y:S01]  /*12d00*/  F2FP.BF16.F32.PACK_AB R138, R55, R138 ;  /* 0x0000008a378a723e */ /* 0x000fe200000010ff */
[--C-:B------:R-:W-:Y:S01]  /*12d10*/  IMAD.MOV.U32 R59, RZ, RZ, R87.reuse ;  /* 0x000000ffff3b7224 */ /* 0x100fe200078e0057 */
[----:B------:R-:W-:Y:S01]  /*12d20*/  F2FP.BF16.F32.PACK_AB R140, R49, R140 ;  /* 0x0000008c318c723e */ /* 0x000fe200000010ff */
[--C-:B------:R-:W-:Y:S01]  /*12d30*/  IMAD.MOV.U32 R55, RZ, RZ, R87.reuse ;  /* 0x000000ffff377224 */ /* 0x100fe200078e0057 */
[----:B------:R-:W2:Y:S01]  /*12d40*/  MUFU.EX2 R139, R139 ;  /* 0x0000008b008b7308 */ /* 0x000ea20000000800 */
[----:B0-----:R-:W-:Y:S01]  /*12d50*/  FADD.FTZ R3, R137, R4 ;  /* 0x0000000489037221 */ /* 0x001fe20000010000 */
[----:B------:R-:W-:Y:S01]  /*12d60*/  F2FP.BF16.F32.PACK_AB R142, R41, R142 ;  /* 0x0000008e298e723e */ /* 0x000fe200000010ff */
[--C-:B------:R-:W-:Y:S01]  /*12d70*/  IMAD.MOV.U32 R49, RZ, RZ, R87.reuse ;  /* 0x000000ffff317224 */ /* 0x100fe200078e0057 */
[----:B------:R-:W-:Y:S01]  /*12d80*/  F2FP.BF16.F32.PACK_AB R159, R10, R159 ;  /* 0x0000009f0a9f723e */ /* 0x000fe200000010ff */
[----:B------:R-:W-:-:S02]  /*12d90*/  IMAD.MOV.U32 R41, RZ, RZ, R87 ;  /* 0x000000ffff297224 */ /* 0x000fc400078e0057 */
[----:B------:R-:W-:Y:S01]  /*12da0*/  IMAD.MOV.U32 R33, RZ, RZ, R87 ;  /* 0x000000ffff217224 */ /* 0x000fe200078e0057 */
[----:B------:R-:W0:Y:S01]  /*12db0*/  MUFU.EX2 R14, R14 ;  /* 0x0000000e000e7308 */ /* 0x000e220000000800 */
[C---:B-1----:R-:W-:Y:S01]  /*12dc0*/  FADD.FTZ R4, R12.reuse, R3 ;  /* 0x000000030c047221 */ /* 0x042fe20000010000 */
[----:B------:R-:W-:Y:S01]  /*12dd0*/  F2FP.BF16.F32.PACK_AB R137, R12, R137 ;  /* 0x000000890c89723e */ /* 0x000fe200000010ff */
[--C-:B------:R-:W-:Y:S02]  /*12de0*/  IMAD.MOV.U32 R31, RZ, RZ, R87.reuse ;  /* 0x000000ffff1f7224 */ /* 0x100fe400078e0057 */
[--C-:B------:R-:W-:Y:S02]  /*12df0*/  IMAD.MOV.U32 R29, RZ, RZ, R87.reuse ;  /* 0x000000ffff1d7224 */ /* 0x100fe400078e0057 */
[--C-:B------:R-:W-:Y:S01]  /*12e00*/  IMAD.MOV.U32 R27, RZ, RZ, R87.reuse ;  /* 0x000000ffff1b7224 */ /* 0x100fe200078e0057 */
[----:B------:R-:W1:Y:S01]  /*12e10*/  MUFU.EX2 R141, R141 ;  /* 0x0000008d008d7308 */ /* 0x000e620000000800 */
[----:B--2---:R-:W-:Y:S01]  /*12e20*/  FADD.FTZ R3, R139, R4 ;  /* 0x000000048b037221 */ /* 0x004fe20000010000 */
[----:B------:R-:W-:-:S06]  /*12e30*/  IMAD.MOV.U32 R25, RZ, RZ, R87 ;  /* 0x000000ffff197224 */ /* 0x000fcc00078e0057 */
[----:B------:R-:W2:Y:S01]  /*12e40*/  MUFU.EX2 R20, R20 ;  /* 0x0000001400147308 */ /* 0x000ea20000000800 */
[C---:B0-----:R-:W-:Y:S01]  /*12e50*/  FADD.FTZ R4, R14.reuse, R3 ;  /* 0x000000030e047221 */ /* 0x041fe20000010000 */
[----:B------:R-:W-:-:S06]  /*12e60*/  F2FP.BF16.F32.PACK_AB R139, R14, R139 ;  /* 0x0000008b0e8b723e */ /* 0x000fcc00000010ff */
[----:B------:R-:W0:Y:S01]  /*12e70*/  MUFU.EX2 R144, R144 ;  /* 0x0000009000907308 */ /* 0x000e220000000800 */
[----:B-1----:R-:W-:-:S07]  /*12e80*/  FADD.FTZ R3, R141, R4 ;  /* 0x000000048d037221 */ /* 0x002fce0000010000 */
[----:B------:R-:W1:Y:S01]  /*12e90*/  MUFU.EX2 R143, R143 ;  /* 0x0000008f008f7308 */ /* 0x000e620000000800 */
[C---:B--2---:R-:W-:Y:S01]  /*12ea0*/  FADD.FTZ R0, R20.reuse, R3 ;  /* 0x0000000314007221 */ /* 0x044fe20000010000 */
[----:B------:R-:W-:-:S06]  /*12eb0*/  F2FP.BF16.F32.PACK_AB R141, R20, R141 ;  /* 0x0000008d148d723e */ /* 0x000fcc00000010ff */
[----:B------:R-:W2:Y:S01]  /*12ec0*/  MUFU.EX2 R45, R45 ;  /* 0x0000002d002d7308 */ /* 0x000ea20000000800 */
[----:B0-----:R-:W-:-:S07]  /*12ed0*/  FADD.FTZ R4, R144, R11 ;  /* 0x0000000b90047221 */ /* 0x001fce0000010000 */
[----:B------:R0:W3:Y:S01]  /*12ee0*/  MUFU.EX2 R26, R35 ;  /* 0x00000023001a7308 */ /* 0x0000e20000000800 */
[----:B-1----:R-:W-:-:S07]  /*12ef0*/  FADD.FTZ R3, R143, R0 ;  /* 0x000000008f037221 */ /* 0x002fce0000010000 */
[----:B------:R-:W1:Y:S01]  /*12f00*/  MUFU.EX2 R146, R146 ;  /* 0x0000009200927308 */ /* 0x000e620000000800 */
[C---:B--2---:R-:W-:Y:S01]  /*12f10*/  FADD.FTZ R11, R45.reuse, R4 ;  /* 0x000000042d0b7221 */ /* 0x044fe20000010000 */
[----:B------:R-:W-:Y:S01]  /*12f20*/  F2FP.BF16.F32.PACK_AB R144, R45, R144 ;  /* 0x000000902d90723e */ /* 0x000fe200000010ff */
[--C-:B------:R-:W-:Y:S02]  /*12f30*/  IMAD.MOV.U32 R45, RZ, RZ, R87.reuse ;  /* 0x000000ffff2d7224 */ /* 0x100fe400078e0057 */
[----:B0-----:R-:W-:-:S03]  /*12f40*/  IMAD.MOV.U32 R35, RZ, RZ, R87 ;  /* 0x000000ffff237224 */ /* 0x001fc600078e0057 */
[----:B------:R-:W0:Y:S01]  /*12f50*/  MUFU.EX2 R37, R37 ;  /* 0x0000002500257308 */ /* 0x000e220000000800 */
[C---:B---3--:R-:W-:Y:S01]  /*12f60*/  FADD.FTZ R4, R26.reuse, R3 ;  /* 0x000000031a047221 */ /* 0x048fe20000010000 */
[----:B------:R-:W-:Y:S02]  /*12f70*/  F2FP.BF16.F32.PACK_AB R143, R26, R143 ;  /* 0x0000008f1a8f723e */ /* 0x000fe400000010ff */
[----:B------:R-:W-:-:S04]  /*12f80*/  MOV R26, R87 ;  /* 0x00000057001a7202 */ /* 0x000fc80000000f00 */
[----:B------:R-:W2:Y:S01]  /*12f90*/  MUFU.EX2 R51, R51 ;  /* 0x0000003300337308 */ /* 0x000ea20000000800 */
[----:B-1----:R-:W-:-:S07]  /*12fa0*/  FADD.FTZ R34, R146, R11 ;  /* 0x0000000b92227221 */ /* 0x002fce0000010000 */
[----:B------:R1:W3:Y:S01]  /*12fb0*/  MUFU.EX2 R28, R39 ;  /* 0x00000027001c7308 */ /* 0x0002e20000000800 */
[----:B0-----:R-:W-:-:S07]  /*12fc0*/  FADD.FTZ R3, R37, R4 ;  /* 0x0000000425037221 */ /* 0x001fce0000010000 */
[----:B------:R-:W0:Y:S01]  /*12fd0*/  MUFU.EX2 R148, R148 ;  /* 0x0000009400947308 */ /* 0x000e220000000800 */
[C---:B--2---:R-:W-:Y:S01]  /*12fe0*/  FADD.FTZ R11, R51.reuse, R34 ;  /* 0x00000022330b7221 */ /* 0x044fe20000010000 */
[----:B------:R-:W-:Y:S01]  /*12ff0*/  F2FP.BF16.F32.PACK_AB R146, R51, R146 ;  /* 0x000000923392723e */ /* 0x000fe200000010ff */
[--C-:B------:R-:W-:Y:S02]  /*13000*/  IMAD.MOV.U32 R51, RZ, RZ, R87.reuse ;  /* 0x000000ffff337224 */ /* 0x100fe400078e0057 */
[----:B-1----:R-:W-:-:S03]  /*13010*/  IMAD.MOV.U32 R39, RZ, RZ, R87 ;  /* 0x000000ffff277224 */ /* 0x002fc600078e0057 */
[----:B------:R-:W1:Y:S01]  /*13020*/  MUFU.EX2 R43, R43 ;  /* 0x0000002b002b7308 */ /* 0x000e620000000800 */
[C---:B---3--:R-:W-:Y:S01]  /*13030*/  FADD.FTZ R4, R28.reuse, R3 ;  /* 0x000000031c047221 */ /* 0x048fe20000010000 */
[----:B-----5:R-:W-:Y:S01]  /*13040*/  F2FP.BF16.F32.PACK_AB R145, R28, R37 ;  /* 0x000000251c91723e */ /* 0x020fe200000010ff */
[--C-:B------:R-:W-:Y:S02]  /*13050*/  IMAD.MOV.U32 R37, RZ, RZ, R87.reuse ;  /* 0x000000ffff257224 */ /* 0x100fe400078e0057 */
[----:B------:R-:W-:-:S03]  /*13060*/  IMAD.MOV.U32 R28, RZ, RZ, R87 ;  /* 0x000000ffff1c7224 */ /* 0x000fc600078e0057 */
        /* <DEDUP_REMOVED lines=11> */
[----:B------:R-:W-:Y:S01]  /*13120*/  F2FP.BF16.F32.PACK_AB R147, R30, R43 ;  /* 0x0000002b1e93723e */ /* 0x000fe200000010ff */
[--C-:B------:R-:W-:Y:S02]  /*13130*/  IMAD.MOV.U32 R43, RZ, RZ, R87.reuse ;  /* 0x000000ffff2b7224 */ /* 0x100fe400078e0057 */
[----:B------:R-:W-:-:S03]  /*13140*/  IMAD.MOV.U32 R30, RZ, RZ, R87 ;  /* 0x000000ffff1e7224 */ /* 0x000fc600078e0057 */
[----:B------:R-:W2:Y:S01]  /*13150*/  MUFU.EX2 R73, R73 ;  /* 0x0000004900497308 */ /* 0x000ea20000000800 */
[----:B-1----:R-:W-:-:S07]  /*13160*/  FADD.FTZ R34, R150, R11 ;  /* 0x0000000b96227221 */ /* 0x002fce0000010000 */
[----:B------:R1:W3:Y:S01]  /*13170*/  MUFU.EX2 R32, R75 ;  /* 0x0000004b00207308 */ /* 0x0002e20000000800 */
[----:B0-----:R-:W-:-:S07]  /*13180*/  FADD.FTZ R3, R53, R4 ;  /* 0x0000000435037221 */ /* 0x001fce0000010000 */
[----:B------:R-:W0:Y:S01]  /*13190*/  MUFU.EX2 R152, R152 ;  /* 0x0000009800987308 */ /* 0x000e220000000800 */
[C---:B--2---:R-:W-:Y:S01]  /*131a0*/  FADD.FTZ R11, R73.reuse, R34 ;  /* 0x00000022490b7221 */ /* 0x044fe20000010000 */
[----:B------:R-:W-:Y:S01]  /*131b0*/  F2FP.BF16.F32.PACK_AB R150, R73, R150 ;  /* 0x000000964996723e */ /* 0x000fe200000010ff */
[--C-:B-1----:R-:W-:Y:S02]  /*131c0*/  IMAD.MOV.U32 R75, RZ, RZ, R87.reuse ;  /* 0x000000ffff4b7224 */ /* 0x102fe400078e0057 */
[----:B------:R-:W-:-:S03]  /*131d0*/  IMAD.MOV.U32 R73, RZ, RZ, R87 ;  /* 0x000000ffff497224 */ /* 0x000fc600078e0057 */
[----:B------:R-:W1:Y:S01]  /*131e0*/  MUFU.EX2 R65, R65 ;  /* 0x0000004100417308 */ /* 0x000e620000000800 */
[C---:B---3--:R-:W-:Y:S01]  /*131f0*/  FADD.FTZ R4, R32.reuse, R3 ;  /* 0x0000000320047221 */ /* 0x048fe20000010000 */
[----:B------:R-:W-:Y:S01]  /*13200*/  F2FP.BF16.F32.PACK_AB R149, R32, R53 ;  /* 0x000000352095723e */ /* 0x000fe200000010ff */
        /* <DEDUP_REMOVED lines=11> */
[----:B------:R0:W2:Y:S01]  /*132c0*/  MUFU.EX2 R24, R71 ;  /* 0x0000004700187308 */ /* 0x0000a20000000800 */
[C---:B---3--:R-:W-:Y:S01]  /*132d0*/  FADD.FTZ R36, R0.reuse, R3 ;  /* 0x0000000300247221 */ /* 0x048fe20000010000 */
[----:B------:R-:W-:Y:S01]  /*132e0*/  F2FP.BF16.F32.PACK_AB R151, R0, R65 ;  /* 0x000000410097723e */ /* 0x000fe200000010ff */
[----:B------:R-:W-:Y:S02]  /*132f0*/  IMAD.MOV.U32 R0, RZ, RZ, 0x3f800000 ;  /* 0x3f800000ff007424 */ /* 0x000fe400078e00ff */
[----:B------:R-:W-:-:S03]  /*13300*/  IMAD.MOV.U32 R65, RZ, RZ, R87 ;  /* 0x000000ffff417224 */ /* 0x000fc600078e0057 */
[----:B------:R-:W3:Y:S01]  /*13310*/  MUFU.EX2 R154, R154 ;  /* 0x0000009a009a7308 */ /* 0x000ee20000000800 */
[----:B-1----:R-:W-:Y:S01]  /*13320*/  FADD.FTZ R3, R69, R36 ;  /* 0x0000002445037221 */ /* 0x002fe20000010000 */
[--C-:B0-----:R-:W-:Y:S02]  /*13330*/  IMAD.MOV.U32 R71, RZ, RZ, R87.reuse ;  /* 0x000000ffff477224 */ /* 0x101fe400078e0057 */
[----:B------:R-:W-:-:S04]  /*13340*/  IMAD.MOV.U32 R36, RZ, RZ, R87 ;  /* 0x000000ffff247224 */ /* 0x000fc800078e0057 */
[----:B------:R-:W0:Y:S01]  /*13350*/  MUFU.EX2 R77, R77 ;  /* 0x0000004d004d7308 */ /* 0x000e220000000800 */
[C---:B--2---:R-:W-:Y:S01]  /*13360*/  FADD.FTZ R6, R24.reuse, R3 ;  /* 0x0000000318067221 */ /* 0x044fe20000010000 */
[----:B------:R-:W-:Y:S01]  /*13370*/  F2FP.BF16.F32.PACK_AB R153, R24, R69 ;  /* 0x000000451899723e */ /* 0x000fe200000010ff */
[--C-:B------:R-:W-:Y:S02]  /*13380*/  IMAD.MOV.U32 R69, RZ, RZ, R87.reuse ;  /* 0x000000ffff457224 */ /* 0x100fe400078e0057 */
[----:B------:R-:W-:-:S03]  /*13390*/  IMAD.MOV.U32 R24, RZ, RZ, R87 ;  /* 0x000000ffff187224 */ /* 0x000fc600078e0057 */
[----:B------:R-:W1:Y:S01]  /*133a0*/  MUFU.EX2 R83, R83 ;  /* 0x0000005300537308 */ /* 0x000e620000000800 */
[----:B---3--:R-:W-:-:S07]  /*133b0*/  FADD.FTZ R4, R154, R11 ;  /* 0x0000000b9a047221 */ /* 0x008fce0000010000 */
[----:B------:R2:W3:Y:S01]  /*133c0*/  MUFU.EX2 R34, R79 ;  /* 0x0000004f00227308 */ /* 0x0004e20000000800 */
[----:B0-----:R-:W-:Y:S01]  /*133d0*/  FADD.FTZ R3, R77, R6 ;  /* 0x000000064d037221 */ /* 0x001fe20000010000 */
[----:B------:R-:W-:Y:S02]  /*133e0*/  IMAD.MOV.U32 R6, RZ, RZ, 0x3f800000 ;  /* 0x3f800000ff067424 */ /* 0x000fe400078e00ff */
[C---:B-1----:R-:W-:Y:S01]  /*133f0*/  FADD.FTZ R4, R83.reuse, R4 ;  /* 0x0000000453047221 */ /* 0x042fe20000010000 */
[----:B------:R-:W-:Y:S01]  /*13400*/  F2FP.BF16.F32.PACK_AB R154, R83, R154 ;  /* 0x0000009a539a723e */ /* 0x000fe200000010ff */
[--C-:B------:R-:W-:Y:S02]  /*13410*/  IMAD.MOV.U32 R83, RZ, RZ, R87.reuse ;  /* 0x000000ffff537224 */ /* 0x100fe400078e0057 */
[----:B--2---:R-:W-:Y:S02]  /*13420*/  IMAD.MOV.U32 R79, RZ, RZ, R87 ;  /* 0x000000ffff4f7224 */ /* 0x004fe400078e0057 */
[C---:B---3--:R-:W-:Y:S01]  /*13430*/  FADD.FTZ R3, R34.reuse, R3 ;  /* 0x0000000322037221 */ /* 0x048fe20000010000 */
[----:B------:R-:W-:Y:S01]  /*13440*/  F2FP.BF16.F32.PACK_AB R155, R34, R77 ;  /* 0x0000004d229b723e */ /* 0x000fe200000010ff */
[----:B------:R-:W-:Y:S01]  /*13450*/  IMAD.MOV.U32 R77, RZ, RZ, R87 ;  /* 0x000000ffff4d7224 */ /* 0x000fe200078e0057 */
[----:B------:R-:W-:Y:S01]  /*13460*/  MOV R34, R87 ;  /* 0x0000005700227202 */ /* 0x000fe20000000f00 */
[----:B------:R-:W-:Y:S06]  /*13470*/  @!P1 BRA `(.L_x_624) ;  /* 0x0000002400fc9947 */ /* 0x000fec0003800000 */
[----:B------:R-:W-:Y:S01]  /*13480*/  VIADD R12, R194, 0xfffffffe ;  /* 0xfffffffec20c7836 */ /* 0x000fe20000000000 */
[----:B------:R-:W-:Y:S01]  /*13490*/  MOV R0, 0x3f800000 ;  /* 0x3f80000000007802 */ /* 0x000fe20000000f00 */
[----:B------:R-:W-:Y:S01]  /*134a0*/  IMAD.MOV.U32 R13, RZ, RZ, R9 ;  /* 0x000000ffff0d7224 */ /* 0x000fe200078e0009 */
[----:B------:R-:W-:Y:S01]  /*134b0*/  CS2R R86, SRZ ;  /* 0x0000000000567805 */ /* 0x000fe2000001ff00 */
[----:B------:R-:W-:Y:S01]  /*134c0*/  IMAD.MOV.U32 R14, RZ, RZ, R7 ;  /* 0x000000ffff0e7224 */ /* 0x000fe200078e0007 */
[----:B------:R-:W-:Y:S01]  /*134d0*/  CS2R R82, SRZ ;  /* 0x0000000000527805 */ /* 0x000fe2000001ff00 */
[----:B------:R-:W-:Y:S01]  /*134e0*/  IMAD.MOV.U32 R20, RZ, RZ, R180 ;  /* 0x000000ffff147224 */ /* 0x000fe200078e00b4 */
[----:B------:R-:W-:Y:S01]  /*134f0*/  CS2R R78, SRZ ;  /* 0x00000000004e7805 */ /* 0x000fe2000001ff00 */
[----:B------:R-:W-:Y:S01]  /*13500*/  IMAD.MOV.U32 R21, RZ, RZ, R173 ;  /* 0x000000ffff157224 */ /* 0x000fe200078e00ad */
        /* <DEDUP_REMOVED lines=28> */
[----:B------:R-:W-:-:S07]  /*136d0*/  CS2R R24, SRZ ;  /* 0x0000000000187805 */ /* 0x000fce000001ff00 */
.L_x_637:
[----:B------:R-:W-:-:S04]  /*136e0*/  ISETP.NE.AND P1, PT, R21, 0x1, PT ;  /* 0x000000011500780c */ /* 0x000fc80003f25270 */
[----:B------:R-:W-:-:S04]  /*136f0*/  SEL R7, RZ, 0x1, P1 ;  /* 0x00000001ff077807 */ /* 0x000fc80000800000 */
[----:B------:R-:W-:Y:S01]  /*13700*/  LOP3.LUT R180, R20, R7, RZ, 0x3c, !PT ;  /* 0x0000000714b47212 */ /* 0x000fe200078e3cff */
[----:B------:R-:W-:Y:S06]  /*13710*/  @!P0 BRA `(.L_x_625) ;  /* 0x0000000000048947 */ /* 0x000fec0003800000 */
[----:B------:R-:W-:Y:S01]  /*13720*/  BPT.TRAP 0x1 ;  /* 0x000000040000795c */ /* 0x000fe20000300000 */
.L_x_625:
[----:B------:R-:W-:Y:S01]  /*13730*/  VIADD R173, R21, 0x1 ;  /* 0x0000000115ad7836 */ /* 0x000fe20000000000 */
[----:B------:R-:W-:-:S04]  /*13740*/  SHF.L.U32 R10, R180, 0x1f, RZ ;  /* 0x0000001fb40a7819 */ /* 0x000fc800000006ff */
[----:B------:R-:W-:-:S04]  /*13750*/  ISETP.NE.AND P1, PT, R173, 0x2, PT ;  /* 0x00000002ad00780c */ /* 0x000fc80003f25270 */
[----:B------:R-:W-:-:S05]  /*13760*/  SEL R173, R173, RZ, P1 ;  /* 0x000000ffadad7207 */ /* 0x000fca0000800000 */
[----:B------:R-:W-:-:S04]  /*13770*/  IMAD R15, R173, 0x8, R2 ;  /* 0x00000008ad0f7824 */ /* 0x000fc800078e0202 */
[----:B------:R0:W1:Y:S01]  /*13780*/  SYNCS.PHASECHK.TRANS64.TRYWAIT P1, [R15+URZ+0x2a830], R10 ;  /* 0x02a8300a0f0075a7 */ /* 0x000062000802017f */
[----:B------:R-:W-:Y:S05]  /*13790*/  @!P0 BRA `(.L_x_626) ;  /* 0x0000000000048947 */ /* 0x000fea0003800000 */
[----:B------:R-:W-:Y:S01]  /*137a0*/  BPT.TRAP 0x1 ;  /* 0x000000040000795c */ /* 0x000fe20000300000 */
.L_x_626:
[----:B------:R-:W-:Y:S01]  /*137b0*/  BSSY B1, `(.L_x_627) ;  /* 0x0000006000017945 */ /* 0x000fe20003800000 */
[----:B------:R-:W-:Y:S02]  /*137c0*/  IMAD R8, R173, 0x900, R5 ;  /* 0x00000900ad087824 */ /* 0x000fe400078e0205 */
[----:B------:R-:W-:Y:S01]  /*137d0*/  IMAD.MOV.U32 R9, RZ, RZ, 0x40000040 ;  /* 0x40000040ff097424 */ /* 0x000fe200078e00ff */
[----:B-1----:R-:W-:Y:S06]  /*137e0*/  @P1 BRA `(.L_x_628) ;  /* 0x0000000000081947 */ /* 0x002fec0003800000 */
[----:B------:R-:W1:Y:S02]  /*137f0*/  SYNCS.PHASECHK.TRANS64.TRYWAIT P1, [R15+URZ+0x2a830], R10 ;  /* 0x02a8300a0f0075a7 */ /* 0x000e64000802017f */
[----:B-1----:R-:W-:Y:S05]  /*13800*/  @!P1 BRA `(.L_x_629) ;  /* 0x000000c400e49947 */ /* 0x002fea0003800000 */
.L_x_628:
[----:B------:R-:W-:Y:S05]  /*13810*/  BSYNC B1 ;  /* 0x0000000000017941 */ /* 0x000fea0003800000 */
.L_x_627:
[----:B------:R-:W2:Y:S04]  /*13820*/  LDL.64 R88, [R1+0x28] ;  /* 0x0000280001587983 */ /* 0x000ea80000100a00 */
[----:B------:R-:W3:Y:S04]  /*13830*/  LDL.64 R212, [R1+0x20] ;  /* 0x0000200001d47983 */ /* 0x000ee80000100a00 */
[----:B------:R-:W4:Y:S01]  /*13840*/  LDL.64 R210, [R1+0x18] ;  /* 0x0000180001d27983 */ /* 0x000f220000100a00 */
[C---:B------:R-:W-:Y:S02]  /*13850*/  R2UR UR6, R8.reuse ;  /* 0x00000000080672ca */ /* 0x040fe400000e0000 */
[----:B------:R-:W-:Y:S01]  /*13860*/  R2UR UR7, R9 ;  /* 0x00000000090772ca */ /* 0x000fe200000e0000 */
[----:B------:R-:W5:Y:S01]  /*13870*/  LDL.64 R208, [R1+0x10] ;  /* 0x0000100001d07983 */ /* 0x000f620000100a00 */
[----:B01----:R-:W-:-:S02]  /*13880*/  VIADD R10, R8, 0x2 ;  /* 0x00000002080a7836 */ /* 0x003fc40000000000 */
[----:B------:R-:W-:Y:S01]  /*13890*/  IMAD.MOV.U32 R11, RZ, RZ, 0x40000040 ;  /* 0x40000040ff0b7424 */ /* 0x000fe200078e00ff */
[----:B------:R-:W5:Y:S04]  /*138a0*/  LDL.64 R206, [R1+0x8] ;  /* 0x0000080001ce7983 */ /* 0x000f680000100a00 */
[----:B------:R-:W5:Y:S01]  /*138b0*/  LDL.64 R204, [R1] ;  /* 0x0000000001cc7983 */ /* 0x000f620000100a00 */
[----:B--2---:R-:W-:Y:S02]  /*138c0*/  R2UR UR4, R88 ;  /* 0x00000000580472ca */ /* 0x004fe400000e0000 */
[----:B------:R-:W-:Y:S02]  /*138d0*/  R2UR UR5, R89 ;  /* 0x00000000590572ca */ /* 0x000fe400000e0000 */
[----:B------:R-:W-:-:S11]  /*138e0*/  WARPGROUP.ARRIVE ;  /* 0x00000000000079c5 */ /* 0x000fd60000000000 */
[----:B------:R-:W-:Y:S01]  /*138f0*/  HGMMA.64x96x16.F32.BF16 R88, gdesc[UR4], RZ, !UPT, gsb0 ;  /* 0x01600000045879f0 */ /* 0x000fe2000c0018ff */
[----:B------:R-:W-:Y:S02]  /*13900*/  R2UR UR6, R10 ;  /* 0x000000000a0672ca */ /* 0x000fe400000e0000 */
[----:B------:R-:W-:Y:S02]  /*13910*/  R2UR UR7, R11 ;  /* 0x000000000b0772ca */ /* 0x000fe400000e0000 */
[----:B---3--:R-:W-:Y:S02]  /*13920*/  R2UR UR4, R212 ;  /* 0x00000000d40472ca */ /* 0x008fe400000e0000 */
[----:B------:R-:W-:Y:S01]  /*13930*/  R2UR UR5, R213 ;  /* 0x00000000d50572ca */ /* 0x000fe200000e0000 */
[----:B------:R-:W-:Y:S02]  /*13940*/  VIADD R10, R8, 0x4 ;  /* 0x00000004080a7836 */ /* 0x000fe40000000000 */
[----:B------:R-:W-:Y:S01]  /*13950*/  IMAD.MOV.U32 R11, RZ, RZ, 0x40000040 ;  /* 0x40000040ff0b7424 */ /* 0x000fe200078e00ff */
[----:B------:R-:W-:-:S02]  /*13960*/  WARPGROUP.DEPBAR.LE gsb0, 0x0 ;  /* 0x00008000000079c5 */ /* 0x000fc40000010000 */
[----:B------:R-:W-:-:S07]  /*13970*/  WARPGROUP.ARRIVE ;  /* 0x00000000000079c5 */ /* 0x000fce0000000000 */
[----:B------:R-:W-:Y:S01]  /*13980*/  HGMMA.64x96x16.F32.BF16 R88, gdesc[UR4], R88, gsb0 ;  /* 0x01600000045879f0 */ /* 0x000fe20008001858 */
[----:B------:R-:W-:Y:S02]  /*13990*/  R2UR UR6, R10 ;  /* 0x000000000a0672ca */ /* 0x000fe400000e0000 */
[----:B------:R-:W-:Y:S02]  /*139a0*/  R2UR UR7, R11 ;  /* 0x000000000b0772ca */ /* 0x000fe400000e0000 */
[----:B----4-:R-:W-:Y:S02]  /*139b0*/  R2UR UR4, R210 ;  /* 0x00000000d20472ca */ /* 0x010fe400000e0000 */
[----:B------:R-:W-:Y:S01]  /*139c0*/  R2UR UR5, R211 ;  /* 0x00000000d30572ca */ /* 0x000fe200000e0000 */
[----:B------:R-:W-:Y:S01]  /*139d0*/  IMAD.MOV.U32 R11, RZ, RZ, 0x40000040 ;  /* 0x40000040ff0b7424 */ /* 0x000fe200078e00ff */
[----:B------:R-:W-:Y:S01]  /*139e0*/  IADD3 R10, R8, 0x6, RZ ;  /* 0x00000006080a7810 */ /* 0x000fe20007ffe0ff */
[----:B------:R-:W-:-:S02]  /*139f0*/  WARPGROUP.DEPBAR.LE gsb0, 0x0 ;  /* 0x00008000000079c5 */ /* 0x000fc40000010000 */
[----:B------:R-:W-:-:S08]  /*13a00*/  WARPGROUP.ARRIVE ;  /* 0x00000000000079c5 */ /* 0x000fd00000000000 */
[----:B------:R-:W-:Y:S01]  /*13a10*/  HGMMA.64x96x16.F32.BF16 R88, gdesc[UR4], R88, gsb0 ;  /* 0x01600000045879f0 */ /* 0x000fe20008001858 */
[----:B------:R-:W-:Y:S02]  /*13a20*/  R2UR UR6, R10 ;  /* 0x000000000a0672ca */ /* 0x000fe400000e0000 */
[----:B------:R-:W-:Y:S02]  /*13a30*/  R2UR UR7, R11 ;  /* 0x000000000b0772ca */ /* 0x000fe400000e0000 */
[----:B-----5:R-:W-:Y:S02]  /*13a40*/  R2UR UR4, R208 ;  /* 0x00000000d00472ca */ /* 0x020fe400000e0000 */
        /* <DEDUP_REMOVED lines=8> */
[----:B------:R-:W-:Y:S02]  /*13ad0*/  R2UR UR4, R206 ;  /* 0x00000000ce0472ca */ /* 0x000fe400000e0000 */
        /* <DEDUP_REMOVED lines=16> */
[----:B------:R-:W-:Y:S01]  /*13be0*/  R2UR UR7, R11 ;  /* 0x000000000b0772ca */ /* 0x000fe200000e0000 */
[----:B------:R-:W-:Y:S01]  /*13bf0*/  UMOV UR4, UR56 ;  /* 0x0000003800047c82 */ /* 0x000fe20008000000 */
[----:B------:R-:W-:Y:S01]  /*13c00*/  UMOV UR5, UR57 ;  /* 0x0000003900057c82 */ /* 0x000fe20008000000 */
[----:B------:R-:W-:Y:S01]  /*13c10*/  IMAD.MOV.U32 R11, RZ, RZ, 0x40000040 ;  /* 0x40000040ff0b7424 */ /* 0x000fe200078e00ff */
[----:B------:R-:W-:Y:S01]  /*13c20*/  IADD3 R10, R8, 0x306, RZ ;  /* 0x00000306080a7810 */ /* 0x000fe20007ffe0ff */
[----:B------:R-:W-:Y:S02]  /*13c30*/  WARPGROUP.DEPBAR.LE gsb0, 0x0 ;  /* 0x00008000000079c5 */ /* 0x000fe40000010000 */
[----:B------:R-:W-:-:S06]  /*13c40*/  WARPGROUP.ARRIVE ;  /* 0x00000000000079c5 */ /* 0x000fcc0000000000 */
[----:B------:R-:W-:Y:S01]  /*13c50*/  HGMMA.64x96x16.F32.BF16 R88, gdesc[UR4], R88, gsb0 ;  /* 0x01600000045879f0 */ /* 0x000fe20008001858 */
[----:B------:R-:W-:Y:S02]  /*13c60*/  R2UR UR6, R10 ;  /* 0x000000000a0672ca */ /* 0x000fe400000e0000 */
[----:B------:R-:W-:Y:S01]  /*13c70*/  R2UR UR7, R11 ;  /* 0x000000000b0772ca */ /* 0x000fe200000e0000 */
[----:B------:R-:W-:Y:S01]  /*13c80*/  UMOV UR4, UR52 ;  /* 0x0000003400047c82 */ /* 0x000fe20008000000 */
[----:B------:R-:W-:Y:S01]  /*13c90*/  UMOV UR5, UR53 ;  /* 0x0000003500057c82 */ /* 0x000fe20008000000 */
[----:B------:R-:W-:Y:S02]  /*13ca0*/  VIADD R10, R8, 0x600 ;  /* 0x00000600080a7836 */ /* 0x000fe40000000000 */
[----:B------:R-:W-:Y:S01]  /*13cb0*/  IMAD.MOV.U32 R11, RZ, RZ, 0x40000040 ;  /* 0x40000040ff0b7424 */ /* 0x000fe200078e00ff */
        /* <DEDUP_REMOVED lines=34> */
[----:B------:R-:W-:Y:S02]  /*13ee0*/  WARPGROUP.DEPBAR.LE gsb0, 0x0 ;  /* 0x00008000000079c5 */ /* 0x000fe40000010000 */
[----:B------:R-:W-:-:S08]  /*13ef0*/  WARPGROUP.ARRIVE ;  /* 0x00000000000079c5 */ /* 0x000fd00000000000 */
[----:B------:R-:W-:Y:S01]  /*13f00*/  HGMMA.64x96x16.F32.BF16 R88, gdesc[UR4], R88, gsb0 ;  /* 0x01600000045879f0 */ /* 0x000fe20008001858 */
        /* <DEDUP_REMOVED lines=65> */
[----:B------:R-:W-:Y:S05]  /*14320*/  @!P0 BRA `(.L_x_630) ;  /* 0x0000000000048947 */ /* 0x000fea0003800000 */
[----:B------:R-:W-:Y:S01]  /*14330*/  BPT.TRAP 0x1 ;  /* 0x000000040000795c */ /* 0x000fe20000300000 */
.L_x_630:
[----:B------:R-:W-:Y:S01]  /*14340*/  SHF.L.U32 R6, R20, 0x1f, RZ ;  /* 0x0000001f14067819 */ /* 0x000fe200000006ff */
[----:B------:R-:W-:-:S04]  /*14350*/  IMAD R10, R21, 0x8, R2 ;  /* 0x00000008150a7824 */ /* 0x000fc800078e0202 */
[----:B------:R0:W1:Y:S01]  /*14360*/  SYNCS.PHASECHK.TRANS64.TRYWAIT P1, [R10+URZ+0x2a850], R6 ;  /* 0x02a850060a0075a7 */ /* 0x000062000802017f */
[----:B------:R-:W-:Y:S05]  /*14370*/  @!P0 BRA `(.L_x_631) ;  /* 0x0000000000048947 */ /* 0x000fea0003800000 */
[----:B------:R-:W-:Y:S01]  /*14380*/  BPT.TRAP 0x1 ;  /* 0x000000040000795c */ /* 0x000fe20000300000 */
.L_x_631:
[----:B------:R-:W-:Y:S01]  /*14390*/  VIADD R0, R2, 0x400 ;  /* 0x0000040002007836 */ /* 0x000fe20000000000 */
[----:B------:R-:W-:Y:S04]  /*143a0*/  BSSY B1, `(.L_x_632) ;  /* 0x0000008000017945 */ /* 0x000fe80003800000 */
[----:B------:R-:W-:-:S04]  /*143b0*/  SHF.R.U32.HI R0, RZ, 0x4, R0 ;  /* 0x00000004ff007819 */ /* 0x000fc80000011600 */
[----:B------:R-:W-:-:S04]  /*143c0*/  LOP3.LUT R0, R0, 0x3fff, RZ, 0xc0, !PT ;  /* 0x00003fff00007812 */ /* 0x000fc800078ec0ff */
[----:B------:R-:W-:-:S05]  /*143d0*/  LOP3.LUT R0, R0, 0x3000000, RZ, 0xfc, !PT ;  /* 0x0300000000007812 */ /* 0x000fca00078efcff */
[----:B------:R-:W-:Y:S01]  /*143e0*/  IMAD R0, R21, 0x600, R0 ;  /* 0x0000060015007824 */ /* 0x000fe200078e0200 */
[----:B-1----:R-:W-:Y:S06]  /*143f0*/  @P1 BRA `(.L_x_633) ;  /* 0x0000000000081947 */ /* 0x002fec0003800000 */
[----:B------:R-:W1:Y:S02]  /*14400*/  SYNCS.PHASECHK.TRANS64.TRYWAIT P1, [R10+URZ+0x2a850], R6 ;  /* 0x02a850060a0075a7 */ /* 0x000e64000802017f */
[----:B-1----:R-:W-:Y:S05]  /*14410*/  @!P1 BRA `(.L_x_634) ;  /* 0x000000b800f49947 */ /* 0x002fea0003800000 */
.L_x_633:
[----:B------:R-:W-:Y:S05]  /*14420*/  BSYNC B1 ;  /* 0x0000000000017941 */ /* 0x000fea0003800000 */
.L_x_632:
[----:B01----:R-:W-:Y:S01]  /*14430*/  IMAD.MOV.U32 R6, RZ, RZ, R0 ;  /* 0x000000ffff067224 */ /* 0x003fe200078e0000 */
[----:B------:R-:W-:Y:S01]  /*14440*/  WARPGROUP.ARRIVE ;  /* 0x00000000000079c5 */ /* 0x000fe20000000000 */
[----:B------:R-:W-:-:S03]  /*14450*/  IMAD.MOV.U32 R7, RZ, RZ, 0x40000040 ;  /* 0x40000040ff077424 */ /* 0x000fc600078e00ff */
[----:B------:R-:W-:Y:S01]  /*14460*/  R2UR UR6, R6 ;  /* 0x00000000060672ca */ /* 0x000fe200000e0000 */
[----:B------:R-:W-:Y:S01]  /*14470*/  VIADD R6, R0, 0x80 ;  /* 0x0000008000067836 */ /* 0x000fe20000000000 */
[----:B------:R-:W-:Y:S01]  /*14480*/  R2UR UR7, R7 ;  /* 0x00000000070772ca */ /* 0x000fe200000e0000 */
[----:B------:R-:W-:-:S12]  /*14490*/  IMAD.MOV.U32 R7, RZ, RZ, 0x40000040 ;  /* 0x40000040ff077424 */ /* 0x000fd800078e00ff */
[----:B------:R-:W-:Y:S01]  /*144a0*/  HGMMA.64x128x16.F32.BF16 R24, R156, gdesc[UR4].tnspB, R24, gsb0 ;  /* 0x41e000049c187df0 */ /* 0x000fe20008001818 */
[----:B------:R-:W-:Y:S02]  /*144b0*/  R2UR UR6, R6 ;  /* 0x00000000060672ca */ /* 0x000fe400000e0000 */
[----:B------:R-:W-:Y:S01]  /*144c0*/  R2UR UR7, R7 ;  /* 0x00000000070772ca */ /* 0x000fe200000e0000 */
[----:B------:R-:W-:Y:S01]  /*144d0*/  IMAD.MOV.U32 R7, RZ, RZ, 0x40000040 ;  /* 0x40000040ff077424 */ /* 0x000fe200078e00ff */
[----:B------:R-:W-:Y:S01]  /*144e0*/  IADD3 R6, R0, 0x100, RZ ;  /* 0x0000010000067810 */ /* 0x000fe20007ffe0ff */
[----:B------:R-:W-:Y:S02]  /*144f0*/  WARPGROUP.DEPBAR.LE gsb0, 0x0 ;  /* 0x00008000000079c5 */ /* 0x000fe40000010000 */
[----:B------:R-:W-:-:S08]  /*14500*/  WARPGROUP.ARRIVE ;  /* 0x00000000000079c5 */ /* 0x000fd00000000000 */
[----:B------:R-:W-:Y:S01]  /*14510*/  HGMMA.64x128x16.F32.BF16 R24, R136, gdesc[UR4].tnspB, R24, gsb0 ;  /* 0x41e0000488187df0 */ /* 0x000fe20008001818 */
[----:B------:R-:W-:Y:S01]  /*14520*/  R2UR UR6, R6 ;  /* 0x00000000060672ca */ /* 0x000fe200000e0000 */
[----:B------:R-:W-:Y:S01]  /*14530*/  VIADD R6, R0, 0x180 ;  /* 0x0000018000067836 */ /* 0x000fe20000000000 */
[----:B------:R-:W-:Y:S01]  /*14540*/  R2UR UR7, R7 ;  /* 0x00000000070772ca */ /* 0x000fe200000e0000 */
[----:B------:R-:W-:Y:S01]  /*14550*/  IMAD.MOV.U32 R7, RZ, RZ, 0x40000040 ;  /* 0x40000040ff077424 */ /* 0x000fe200078e00ff */
[----:B------:R-:W-:Y:S02]  /*14560*/  WARPGROUP.DEPBAR.LE gsb0, 0x0 ;  /* 0x00008000000079c5 */ /* 0x000fe40000010000 */
[----:B------:R-:W-:-:S09]  /*14570*/  WARPGROUP.ARRIVE ;  /* 0x00000000000079c5 */ /* 0x000fd20000000000 */
        /* <DEDUP_REMOVED lines=15> */
[----:B------:R-:W-:Y:S02]  /*14670*/  R2UR UR6, R6 ;  /* 0x00000000060672ca */ /* 0x000fe400000e0000 */
[----:B------:R-:W-:Y:S01]  /*14680*/  R2UR UR7, R7 ;  /* 0x00000000070772ca */ /* 0x000fe200000e0000 */
[----:B------:R-:W-:Y:S02]  /*14690*/  WARPGROUP.DEPBAR.LE gsb0, 0x0 ;  /* 0x00008000000079c5 */ /* 0x000fe40000010000 */
[----:B------:R-:W-:-:S10]  /*146a0*/  WARPGROUP.ARRIVE ;  /* 0x00000000000079c5 */ /* 0x000fd40000000000 */
[----:B------:R-:W-:Y:S03]  /*146b0*/  HGMMA.64x128x16.F32.BF16 R24, R152, gdesc[UR4].tnspB, R24, gsb0 ;  /* 0x41e0000498187df0 */ /* 0x000fe60008001818 */
[----:B------:R-:W-:Y:S02]  /*146c0*/  WARPGROUP.DEPBAR.LE gsb0, 0x0 ;  /* 0x00008000000079c5 */ /* 0x000fe40000010000 */
[----:B------:R-:W-:Y:S05]  /*146d0*/  @!P0 BRA `(.L_x_635) ;  /* 0x0000000000048947 */ /* 0x000fea0003800000 */
[----:B------:R-:W-:Y:S01]  /*146e0*/  BPT.TRAP 0x1 ;  /* 0x000000040000795c */ /* 0x000fe20000300000 */
.L_x_635:
[----:B------:R-:W-:Y:S01]  /*146f0*/  FMUL.FTZ R21, R90, UR38 ;  /* 0x000000265a157c20 */ /* 0x000fe20008410000 */
[----:B------:R-:W-:Y:S01]  /*14700*/  FMUL.FTZ R11, R88, UR38 ;  /* 0x00000026580b7c20 */ /* 0x000fe20008410000 */
[----:B------:R-:W-:Y:S01]  /*14710*/  FMUL.FTZ R88, R91, UR38 ;  /* 0x000000265b587c20 */ /* 0x000fe20008410000 */
[----:B------:R-:W-:Y:S01]  /*14720*/  FMUL.FTZ R20, R89, UR38 ;  /* 0x0000002659147c20 */ /* 0x000fe20008410000 */
[----:B------:R-:W-:Y:S01]  /*14730*/  FMUL.FTZ R91, R94, UR38 ;  /* 0x000000265e5b7c20 */ /* 0x000fe20008410000 */
[----:B------:R-:W-:Y:S01]  /*14740*/  FMUL.FTZ R89, R92, UR38 ;  /* 0x000000265c597c20 */ /* 0x000fe20008410000 */
[----:B------:R-:W0:Y:S01]  /*14750*/  MUFU.TANH R21, R21 ;  /* 0x0000001500157308 */ /* 0x000e220000002400 */
        /* <DEDUP_REMOVED lines=16> */
[----:B0-----:R-:W-:Y:S01]  /*14860*/  FMNMX.FTZ R9, R21, R13, !PT ;  /* 0x0000000d15097209 */ /* 0x001fe20007810000 */
[----:B------:R-:W-:Y:S01]  /*14870*/  FMUL.FTZ R107, R110, UR38 ;  /* 0x000000266e6b7c20 */ /* 0x000fe20008410000 */
[----:B------:R-:W-:Y:S01]  /*14880*/  FMUL.FTZ R105, R108, UR38 ;  /* 0x000000266c697c20 */ /* 0x000fe20008410000 */
[----:B------:R-:W-:Y:S01]  /*14890*/  FMUL.FTZ R108, R111, UR38 ;  /* 0x000000266f6c7c20 */ /* 0x000fe20008410000 */
[----:B------:R-:W-:Y:S01]  /*148a0*/  FMUL.FTZ R106, R109, UR38 ;  /* 0x000000266d6a7c20 */ /* 0x000fe20008410000 */
[----:B------:R-:W-:Y:S01]  /*148b0*/  FMUL.FTZ R111, R114, UR38 ;  /* 0x00000026726f7c20 */ /* 0x000fe20008410000 */
[----:B------:R-:W-:Y:S01]  /*148c0*/  FMUL.FTZ R109, R112, UR38 ;  /* 0x00000026706d7c20 */ /* 0x000fe20008410000 */
[----:B------:R-:W0:Y:S01]  /*148d0*/  MUFU.TANH R20, R20 ;  /* 0x0000001400147308 */ /* 0x000e220000002400 */
        /* <DEDUP_REMOVED lines=28> */
[----:B------:R-:W-:-:S03]  /*14aa0*/  FMUL.FTZ R130, R133, UR38 ;  /* 0x0000002685827c20 */ /* 0x000fc60008410000 */
[----:B------:R-:W1:Y:S01]  /*14ab0*/  MUFU.TANH R90, R90 ;  /* 0x0000005a005a7308 */ /* 0x000e620000002400 */
[----:B--2---:R-:W-:-:S07]  /*14ac0*/  FMNMX.FTZ R7, R89, R0, !PT ;  /* 0x0000000059077209 */ /* 0x004fce0007810000 */
[----:B------:R-:W2:Y:S01]  /*14ad0*/  MUFU.TANH R95, R95 ;  /* 0x0000005f005f7308 */ /* 0x000ea20000002400 */
[----:B0-----:R-:W-:-:S07]  /*14ae0*/  FMNMX.FTZ R6, R92, R9, !PT ;  /* 0x000000095c067209 */ /* 0x001fce0007810000 */
[----:B------:R-:W0:Y:S01]  /*14af0*/  MUFU.TANH R93, R93 ;  /* 0x0000005d005d7308 */ /* 0x000e220000002400 */
[----:B-1----:R-:W-:-:S07]  /*14b00*/  FMNMX.FTZ R0, R90, R7, !PT ;  /* 0x000000075a007209 */ /* 0x002fce0007810000 */
        /* <DEDUP_REMOVED lines=75> */
[----:B0-----:R-:W-:Y:S02]  /*14fc0*/  FMNMX.FTZ R7, R129, R0, !PT ;  /* 0x0000000081077209 */ /* 0x001fe40007810000 */
[----:B-1----:R-:W-:-:S05]  /*14fd0*/  FMNMX.FTZ R6, R132, R9, !PT ;  /* 0x0000000984067209 */ /* 0x002fca0007810000 */
[----:B------:R-:W0:Y:S01]  /*14fe0*/  SHFL.BFLY PT, R9, R6, 0x2, 0x1f ;  /* 0x0c401f0006097f89 */ /* 0x000e2200000e0000 */
[----:B--2---:R-:W-:-:S05]  /*14ff0*/  FMNMX.FTZ R0, R130, R7, !PT ;  /* 0x0000000782007209 */ /* 0x004fca0007810000 */
[----:B------:R-:W1:Y:S01]  /*15000*/  SHFL.BFLY PT, R7, R0, 0x2, 0x1f ;  /* 0x0c401f0000077f89 */ /* 0x000e6200000e0000 */
[----:B0-----:R-:W-:-:S05]  /*15010*/  FMNMX.FTZ R134, R6, R9, !PT ;  /* 0x0000000906867209 */ /* 0x001fca0007810000 */
[----:B------:R-:W0:Y:S01]  /*15020*/  SHFL.BFLY PT, R9, R134, 0x1, 0x1f ;  /* 0x0c201f0086097f89 */ /* 0x000e2200000e0000 */
[----:B-1----:R-:W-:-:S05]  /*15030*/  FMNMX.FTZ R133, R0, R7, !PT ;  /* 0x0000000700857209 */ /* 0x002fca0007810000 */
[----:B------:R-:W1:Y:S01]  /*15040*/  SHFL.BFLY PT, R8, R133, 0x1, 0x1f ;  /* 0x0c201f0085087f89 */ /* 0x000e6200000e0000 */
[----:B0-----:R-:W-:-:S05]  /*15050*/  FMNMX.FTZ R9, R134, R9, !PT ;  /* 0x0000000986097209 */ /* 0x001fca0007810000 */
[----:B------:R-:W-:Y:S01]  /*15060*/  FADD.FTZ R13, -R9, R13 ;  /* 0x0000000d090d7221 */ /* 0x000fe20000010100 */
[----:B-1----:R-:W-:Y:S02]  /*15070*/  FMNMX.FTZ R7, R133, R8, !PT ;  /* 0x0000000885077209 */ /* 0x002fe40007810000 */
[----:B------:R-:W-:-:S03]  /*15080*/  MOV R8, UR39 ;  /* 0x0000002700087c02 */ /* 0x000fc60008000f00 */
[----:B------:R-:W-:Y:S02]  /*15090*/  FADD.FTZ R135, -R7, R14 ;  /* 0x0000000e07877221 */ /* 0x000fe40000010100 */
[-C--:B------:R-:W-:Y:S01]  /*150a0*/  FMUL.FTZ R0, R13, R8.reuse ;  /* 0x000000080d007220 */ /* 0x080fe20000410000 */
[-C--:B------:R-:W-:Y:S01]  /*150b0*/  FMUL.FTZ R13, R7, R8.reuse ;  /* 0x00000008070d7220 */ /* 0x080fe20000410000 */
[----:B------:R-:W-:-:S03]  /*150c0*/  FMUL.FTZ R14, R135, R8 ;  /* 0x00000008870e7220 */ /* 0x000fc60000410000 */
[-CC-:B------:R-:W-:Y:S01]  /*150d0*/  FFMA.FTZ R144, R109, R8.reuse, -R13.reuse ;  /* 0x000000086d907223 */ /* 0x180fe2000001080d */
[-C--:B------:R-:W-:Y:S01]  /*150e0*/  FMUL.FTZ R109, R9, R8.reuse ;  /* 0x00000008096d7220 */ /* 0x080fe20000410000 */
[-CC-:B------:R-:W-:Y:S01]  /*150f0*/  FFMA.FTZ R156, R11, R8.reuse, -R13.reuse ;  /* 0x000000080b9c7223 */ /* 0x180fe2000001080d */
[-CC-:B------:R-:W-:Y:S01]  /*15100*/  FFMA.FTZ R142, R105, R8.reuse, -R13.reuse ;  /* 0x00000008698e7223 */ /* 0x180fe2000001080d */
[-C--:B------:R-:W-:Y:S01]  /*15110*/  FFMA.FTZ R135, R20, R8.reuse, -R13 ;  /* 0x0000000814877223 */ /* 0x080fe2000001080d */
[-CC-:B------:R-:W-:Y:S01]  /*15120*/  FFMA.FTZ R105, R21, R8.reuse, -R109.reuse ;  /* 0x0000000815697223 */ /* 0x180fe2000001086d */
[-C--:B------:R-:W-:Y:S01]  /*15130*/  FFMA.FTZ R157, R88, R8.reuse, -R109 ;  /* 0x00000008589d7223 */ /* 0x080fe2000001086d */
[----:B------:R-:W-:Y:S01]  /*15140*/  MUFU.EX2 R6, R14 ;  /* 0x0000000e00067308 */ /* 0x000fe20000000800 */
[-CC-:B------:R-:W-:Y:S01]  /*15150*/  FFMA.FTZ R133, R94, R8.reuse, -R13.reuse ;  /* 0x000000085e857223 */ /* 0x180fe2000001080d */
[-CC-:B------:R-:W-:Y:S01]  /*15160*/  FFMA.FTZ R158, R89, R8.reuse, -R13.reuse ;  /* 0x00000008599e7223 */ /* 0x180fe2000001080d */
[-C--:B------:R-:W-:Y:S01]  /*15170*/  FFMA.FTZ R94, R102, R8.reuse, -R13 ;  /* 0x00000008665e7223 */ /* 0x080fe2000001080d */
[-C--:B------:R-:W-:Y:S01]  /*15180*/  FFMA.FTZ R102, R91, R8.reuse, -R109 ;  /* 0x000000085b667223 */ /* 0x080fe2000001086d */
[-C--:B------:R-:W-:Y:S01]  /*15190*/  FFMA.FTZ R134, R90, R8.reuse, -R13 ;  /* 0x000000085a867223 */ /* 0x080fe2000001080d */
[-C--:B------:R-:W-:Y:S01]  /*151a0*/  FFMA.FTZ R159, R92, R8.reuse, -R109 ;  /* 0x000000085c9f7223 */ /* 0x080fe2000001086d */
[-CC-:B------:R-:W-:Y:S01]  /*151b0*/  FFMA.FTZ R136, R93, R8.reuse, -R13.reuse ;  /* 0x000000085d887223 */ /* 0x180fe2000001080d */
[----:B------:R-:W0:Y:S01]  /*151c0*/  MUFU.EX2 R156, R156 ;  /* 0x0000009c009c7308 */ /* 0x000e220000000800 */
[-C--:B------:R-:W-:Y:S01]  /*151d0*/  FFMA.FTZ R140, R101, R8.reuse, -R13 ;  /* 0x00000008658c7223 */ /* 0x080fe2000001080d */
[-CC-:B------:R-:W-:Y:S01]  /*151e0*/  FFMA.FTZ R101, R95, R8.reuse, -R109.reuse ;  /* 0x000000085f657223 */ /* 0x180fe2000001086d */
[-C--:B------:R-:W-:Y:S01]  /*151f0*/  FFMA.FTZ R137, R96, R8.reuse, -R109 ;  /* 0x0000000860897223 */ /* 0x080fe2000001086d */
[-C--:B------:R-:W-:Y:S01]  /*15200*/  FFMA.FTZ R138, R97, R8.reuse, -R13 ;  /* 0x00000008618a7223 */ /* 0x080fe2000001080d */
[-C--:B------:R-:W-:Y:S01]  /*15210*/  FFMA.FTZ R99, R99, R8.reuse, -R109 ;  /* 0x0000000863637223 */ /* 0x080fe2000001086d */
[-C--:B------:R-:W-:Y:S01]  /*15220*/  FFMA.FTZ R97, R98, R8.reuse, -R13 ;  /* 0x0000000862617223 */ /* 0x080fe2000001080d */
[-CC-:B------:R-:W-:Y:S01]  /*15230*/  FFMA.FTZ R139, R100, R8.reuse, -R109.reuse ;  /* 0x00000008648b7223 */ /* 0x180fe2000001086d */
[----:B------:R-:W-:Y:S01]  /*15240*/  MUFU.EX2 R0, R0 ;  /* 0x0000000000007308 */ /* 0x000fe20000000800 */
[-CC-:B------:R-:W-:Y:S01]  /*15250*/  FFMA.FTZ R98, R103, R8.reuse, -R109.reuse ;  /* 0x0000000867627223 */ /* 0x180fe2000001086d */
[-CC-:B------:R-:W-:Y:S01]  /*15260*/  FFMA.FTZ R141, R104, R8.reuse, -R109.reuse ;  /* 0x00000008688d7223 */ /* 0x180fe2000001086d */
[-C--:B------:R-:W-:Y:S01]  /*15270*/  FFMA.FTZ R96, R107, R8.reuse, -R109 ;  /* 0x000000086b607223 */ /* 0x080fe2000001086d */
[-C--:B------:R-:W-:Y:S01]  /*15280*/  FFMA.FTZ R93, R106, R8.reuse, -R13 ;  /* 0x000000086a5d7223 */ /* 0x080fe2000001080d */
[-CC-:B------:R-:W-:Y:S01]  /*15290*/  FFMA.FTZ R143, R108, R8.reuse, -R109.reuse ;  /* 0x000000086c8f7223 */ /* 0x180fe2000001086d */
        /* <DEDUP_REMOVED lines=14> */
[-CC-:B------:R-:W-:Y:S01]  /*15380*/  FFMA.FTZ R150, R123, R8.reuse, -R13.reuse ;  /* 0x000000087b967223 */ /* 0x180fe2000001080d */
        /* <DEDUP_REMOVED lines=9> */
[----:B------:R-:W-:-:S02]  /*15420*/  FFMA.FTZ R13, R130, R8, -R13 ;  /* 0x00000008820d7223 */ /* 0x000fc4000001080d */
        /* <DEDUP_REMOVED lines=25> */
[----:B0-----:R-:W-:Y:S01]  /*155c0*/  FADD.FTZ R3, R97, R88 ;  /* 0x0000005861037221 */ /* 0x001fe20000010000 */
[----:B------:R-:W-:-:S06]  /*155d0*/  FFMA.FTZ R88, R121, R8, -R109 ;  /* 0x0000000879587223 */ /* 0x000fcc000001086d */
        /* <DEDUP_REMOVED lines=14> */
[----:B------:R-:W-:-:S06]  /*156c0*/  FFMA.FTZ R21, R125, R8, -R109 ;  /* 0x000000087d157223 */ /* 0x000fcc000001086d */
        /* <DEDUP_REMOVED lines=18> */
[----:B------:R-:W-:-:S05]  /*157f0*/  VIADD R4, R15, 0x2a840 ;  /* 0x0002a8400f047836 */ /* 0x000fca0000000000 */
[----:B------:R-:W-:Y:S01]  /*15800*/  PRMT R4, R181, 0x654, R4 ;  /* 0x00000654b5047816 */ /* 0x000fe20000000004 */
[----:B------:R-:W2:Y:S01]  /*15810*/  MUFU.EX2 R91, R91 ;  /* 0x0000005b005b7308 */ /* 0x000ea20000000800 */
[----:B-1----:R-:W-:Y:S02]  /*15820*/  FADD.FTZ R100, R147, R100 ;  /* 0x0000006493647221 */ /* 0x002fe40000010000 */
[----:B------:R1:W-:Y:S05]  /*15830*/  SYNCS.ARRIVE.TRANS64.RED.A1T0 RZ, [R4+URZ], RZ ;  /* 0x000000ff04ff79a7 */ /* 0x0003ea000810043f */
[----:B------:R-:W3:Y:S01]  /*15840*/  MUFU.EX2 R20, R20 ;  /* 0x0000001400147308 */ /* 0x000ee20000000800 */
[----:B0-----:R-:W-:-:S07]  /*15850*/  FADD.FTZ R3, R148, R3 ;  /* 0x0000000394037221 */ /* 0x001fce0000010000 */
[----:B------:R-:W0:Y:S01]  /*15860*/  MUFU.EX2 R149, R149 ;  /* 0x0000009500957308 */ /* 0x000e220000000800 */
[----:B--2---:R-:W-:-:S07]  /*15870*/  FADD.FTZ R100, R91, R100 ;  /* 0x000000645b647221 */ /* 0x004fce0000010000 */
[----:B------:R-:W2:Y:S01]  /*15880*/  MUFU.EX2 R150, R150 ;  /* 0x0000009600967308 */ /* 0x000ea20000000800 */
[----:B---3--:R-:W-:-:S07]  /*15890*/  FADD.FTZ R3, R20, R3 ;  /* 0x0000000314037221 */ /* 0x008fce0000010000 */
[----:B------:R-:W3:Y:S01]  /*158a0*/  MUFU.EX2 R88, R88 ;  /* 0x0000005800587308 */ /* 0x000ee20000000800 */
[----:B0-----:R-:W-:Y:S01]  /*158b0*/  FADD.FTZ R15, R149, R100 ;  /* 0x00000064950f7221 */ /* 0x001fe20000010000 */
[----:B------:R-:W-:-:S06]  /*158c0*/  FFMA.FTZ R100, R132, R8, -R109 ;  /* 0x0000000884647223 */ /* 0x000fcc000001086d */
[----:B------:R-:W0:Y:S01]  /*158d0*/  MUFU.EX2 R14, R14 ;  /* 0x0000000e000e7308 */ /* 0x000e220000000800 */
[----:B--2---:R-:W-:-:S07]  /*158e0*/  FADD.FTZ R3, R150, R3 ;  /* 0x0000000396037221 */ /* 0x004fce0000010000 */
[----:B------:R-:W2:Y:S01]  /*158f0*/  MUFU.EX2 R151, R151 ;  /* 0x0000009700977308 */ /* 0x000ea20000000800 */
[----:B---3--:R-:W-:-:S07]  /*15900*/  FADD.FTZ R104, R88, R15 ;  /* 0x0000000f58687221 */ /* 0x008fce0000010000 */
        /* <DEDUP_REMOVED lines=20> */
.L_x_636:
[----:B------:R-:W-:Y:S01]  /*15a50*/  ISETP.GT.AND P1, PT, R12, RZ, PT ;  /* 0x000000ff0c00720c */ /* 0x000fe20003f24270 */
[----:B------:R-:W-:Y:S01]  /*15a60*/  VIADD R10, R10, 0x2a860 ;  /* 0x0002a8600a0a7836 */ /* 0x000fe20000000000 */
[----:B------:R-:W-:Y:S01]  /*15a70*/  F2FP.BF16.F32.PACK_AB R148, R20, R148 ;  /* 0x000000941494723e */ /* 0x000fe200000010ff */
[----:B------:R-:W-:Y:S01]  /*15a80*/  VIADD R12, R12, 0xffffffff ;  /* 0xffffffff0c0c7836 */ /* 0x000fe20000000000 */
[----:B------:R-:W-:Y:S01]  /*15a90*/  F2FP.BF16.F32.PACK_AB R150, R14, R150 ;  /* 0x000000960e96723e */ /* 0x000fe200000010ff */
[----:B------:R-:W-:Y:S01]  /*15aa0*/  IMAD.MOV.U32 R14, RZ, RZ, R7 ;  /* 0x000000ffff0e7224 */ /* 0x000fe200078e0007 */
[----:B------:R-:W-:Y:S01]  /*15ab0*/  PRMT R10, R181, 0x654, R10 ;  /* 0x00000654b50a7816 */ /* 0x000fe2000000000a */
[----:B------:R-:W-:Y:S01]  /*15ac0*/  IMAD.MOV.U32 R20, RZ, RZ, R180 ;  /* 0x000000ffff147224 */ /* 0x000fe200078e00b4 */
[----:B------:R-:W-:Y:S01]  /*15ad0*/  F2FP.BF16.F32.PACK_AB R153, R153, R21 ;  /* 0x000000159999723e */ /* 0x000fe200000010ff */
[----:B------:R-:W-:Y:S01]  /*15ae0*/  IMAD.MOV.U32 R21, RZ, RZ, R173 ;  /* 0x000000ffff157224 */ /* 0x000fe200078e00ad */
[----:B------:R0:W-:Y:S01]  /*15af0*/  SYNCS.ARRIVE.TRANS64.RED.A1T0 RZ, [R10+URZ], RZ ;  /* 0x000000ff0aff79a7 */ /* 0x0001e2000810043f */
[----:B------:R-:W-:Y:S01]  /*15b00*/  F2FP.BF16.F32.PACK_AB R154, R13, R154 ;  /* 0x0000009a0d9a723e */ /* 0x000fe200000010ff */
[----:B------:R-:W-:Y:S01]  /*15b10*/  IMAD.MOV.U32 R13, RZ, RZ, R9 ;  /* 0x000000ffff0d7224 */ /* 0x000fe200078e0009 */
        /* <DEDUP_REMOVED lines=19> */
[----:B------:R-:W-:Y:S01]  /*15c50*/  F2FP.BF16.F32.PACK_AB R155, R100, R155 ;  /* 0x0000009b649b723e */ /* 0x000fe200000010ff */
[----:B0-----:R-:W-:Y:S06]  /*15c60*/  @P1 BRA `(.L_x_637) ;  /* 0xffffffd8009c1947 */ /* 0x001fec000383ffff */
.L_x_624:
[----:B------:R-:W-:Y:S05]  /*15c70*/  BSYNC B0 ;  /* 0x0000000000007941 */ /* 0x000fea0003800000 */
.L_x_623:
        /* <DEDUP_REMOVED lines=67> */
.L_x_638:
[----:B------:R-:W-:Y:S02]  /*160b0*/  LEA R14, R173, R2, 0x3 ;  /* 0x00000002ad0e7211 */ /* 0x000fe400078e18ff */
[----:B------:R-:W-:-:S04]  /*160c0*/  SHF.L.U32 R5, R180, 0x1f, RZ ;  /* 0x0000001fb4057819 */ /* 0x000fc800000006ff */
[----:B------:R0:W1:Y:S01]  /*160d0*/  SYNCS.PHASECHK.TRANS64.TRYWAIT P1, [R14+URZ+0x2a850], R5 ;  /* 0x02a850050e0075a7 */ /* 0x000062000802017f */
[----:B------:R-:W-:Y:S05]  /*160e0*/  @!P0 BRA `(.L_x_639) ;  /* 0x0000000000048947 */ /* 0x000fea0003800000 */
[----:B------:R-:W-:Y:S01]  /*160f0*/  BPT.TRAP 0x1 ;  /* 0x000000040000795c */ /* 0x000fe20000300000 */
.L_x_639:
        /* <DEDUP_REMOVED lines=9> */
.L_x_641:
[----:B------:R-:W-:Y:S05]  /*16190*/  BSYNC B0 ;  /* 0x0000000000007941 */ /* 0x000fea0003800000 */
.L_x_640:
[----:B------:R-:W-:Y:S01]  /*161a0*/  IMAD.MOV.U32 R10, RZ, RZ, R0 ;  /* 0x000000ffff0a7224 */ /* 0x000fe200078e0000 */
[----:B------:R-:W-:Y:S01]  /*161b0*/  WARPGROUP.ARRIVE ;  /* 0x00000000000079c5 */ /* 0x000fe20000000000 */
[----:B------:R-:W-:Y:S01]  /*161c0*/  IMAD.MOV.U32 R11, RZ, RZ, 0x40000040 ;  /* 0x40000040ff0b7424 */ /* 0x000fe200078e00ff */
[----:B01----:R-:W0:Y:S01]  /*161d0*/  SHFL.BFLY PT, R5, R4, 0x2, 0x1f ;  /* 0x0c401f0004057f89 */ /* 0x003e2200000e0000 */
[----:B------:R-:W-:Y:S01]  /*161e0*/  IMAD.MOV.U32 R12, RZ, RZ, RZ ;  /* 0x000000ffff0c7224 */ /* 0x000fe200078e00ff */
[----:B------:R-:W-:Y:S01]  /*161f0*/  R2UR UR6, R10 ;  /* 0x000000000a0672ca */ /* 0x000fe200000e0000 */
[----:B------:R-:W-:Y:S01]  /*16200*/  VIADD R10, R0, 0x80 ;  /* 0x00000080000a7836 */ /* 0x000fe20000000000 */
[----:B------:R-:W-:Y:S01]  /*16210*/  R2UR UR7, R11 ;  /* 0x000000000b0772ca */ /* 0x000fe200000e0000 */
[----:B------:R-:W-:-:S12]  /*16220*/  IMAD.MOV.U32 R11, RZ, RZ, 0x40000040 ;  /* 0x40000040ff0b7424 */ /* 0x000fd800078e00ff */
[----:B------:R-:W-:Y:S01]  /*16230*/  HGMMA.64x128x16.F32.BF16 R24, R156, gdesc[UR4].tnspB, R24, gsb0 ;  /* 0x41e000049c187df0 */ /* 0x000fe20008001818 */
[----:B------:R-:W-:Y:S01]  /*16240*/  R2UR UR6, R10 ;  /* 0x000000000a0672ca */ /* 0x000fe200000e0000 */
[----:B------:R-:W-:Y:S01]  /*16250*/  VIADD R10, R0, 0x100 ;  /* 0x00000100000a7836 */ /* 0x000fe20000000000 */
[----:B------:R-:W-:Y:S01]  /*16260*/  R2UR UR7, R11 ;  /* 0x000000000b0772ca */ /* 0x000fe200000e0000 */
[----:B------:R-:W-:Y:S02]  /*16270*/  IMAD.MOV.U32 R11, RZ, RZ, 0x40000040 ;  /* 0x40000040ff0b7424 */ /* 0x000fe400078e00ff */
[----:B0-----:R-:W-:Y:S01]  /*16280*/  FADD.FTZ R5, R5, R4 ;  /* 0x0000000405057221 */ /* 0x001fe20000010000 */
[----:B------:R-:W-:Y:S01]  /*16290*/  IMAD.MOV.U32 R4, RZ, RZ, RZ ;  /* 0x000000ffff047224 */ /* 0x000fe200078e00ff */
[----:B------:R-:W-:Y:S02]  /*162a0*/  WARPGROUP.DEPBAR.LE gsb0, 0x0 ;  /* 0x00008000000079c5 */ /* 0x000fe40000010000 */
[----:B------:R-:W-:-:S06]  /*162b0*/  WARPGROUP.ARRIVE ;  /* 0x00000000000079c5 */ /* 0x000fcc0000000000 */
        /* <DEDUP_REMOVED lines=19> */
[----:B------:R-:W0:Y:S02]  /*163f0*/  SHFL.BFLY PT, R0, R3, 0x2, 0x1f ;  /* 0x0c401f0003007f89 */ /* 0x000e2400000e0000 */
[----:B0-----:R-:W-:Y:S01]  /*16400*/  FADD.FTZ R2, R0, R3 ;  /* 0x0000000300027221 */ /* 0x001fe20000010000 */
[----:B------:R-:W-:Y:S01]  /*16410*/  IMAD.MOV.U32 R3, RZ, RZ, -0x800000 ;  /* 0xff800000ff037424 */ /* 0x000fe200078e00ff */
[----:B------:R-:W0:Y:S02]  /*16420*/  SHFL.BFLY PT, R0, R5, 0x1, 0x1f ;  /* 0x0c201f0005007f89 */ /* 0x000e2400000e0000 */
[----:B0-----:R-:W-:Y:S01]  /*16430*/  FADD.FTZ R13, R5, R0 ;  /* 0x00000000050d7221 */ /* 0x001fe20000010000 */
[----:B------:R-:W-:-:S04]  /*16440*/  MOV R0, 0xff800000 ;  /* 0xff80000000007802 */ /* 0x000fc80000000f00 */
[----:B------:R-:W-:-:S13]  /*16450*/  FSETP.NE.FTZ.AND P1, PT, R13, RZ, PT ;  /* 0x000000ff0d00720b */ /* 0x000fda0003f35000 */
[----:B------:R-:W0:Y:S08]  /*16460*/  @P1 MUFU.LG2 R6, R13 ;  /* 0x0000000d00061308 */ /* 0x000e300000000c00 */
[----:B------:R-:W-:Y:S01]  /*16470*/  @P1 MUFU.RCP R4, R13 ;  /* 0x0000000d00041308 */ /* 0x000fe20000001000 */
[----:B0-----:R-:W-:Y:S01]  /*16480*/  @P1 FMUL.FTZ R5, R6, 0.69314718246459960938 ;  /* 0x3f31721806051820 */ /* 0x001fe20000410000 */
[----:B------:R-:W-:-:S02]  /*16490*/  WARPGROUP.DEPBAR.LE gsb0, 0x0 ;  /* 0x00008000000079c5 */ /* 0x000fc40000010000 */
[----:B------:R-:W-:-:S06]  /*164a0*/  WARPGROUP.ARRIVE ;  /* 0x00000000000079c5 */ /* 0x000fcc0000000000 */
[----:B------:R-:W-:Y:S01]  /*164b0*/  HGMMA.64x128x16.F32.BF16 R24, R148, gdesc[UR4].tnspB, R24, gsb0 ;  /* 0x41e0000494187df0 */ /* 0x000fe20008001818 */
[----:B------:R-:W-:Y:S02]  /*164c0*/  R2UR UR6, R10 ;  /* 0x000000000a0672ca */ /* 0x000fe400000e0000 */
[----:B------:R-:W-:Y:S02]  /*164d0*/  R2UR UR7, R11 ;  /* 0x000000000b0772ca */ /* 0x000fe400000e0000 */
[----:B------:R-:W0:Y:S02]  /*164e0*/  SHFL.BFLY PT, R11, R2, 0x1, 0x1f ;  /* 0x0c201f00020b7f89 */ /* 0x000e2400000e0000 */
[----:B0-----:R-:W-:Y:S01]  /*164f0*/  FADD.FTZ R11, R2, R11 ;  /* 0x0000000b020b7221 */ /* 0x001fe20000010000 */
[----:B------:R-:W-:-:S04]  /*16500*/  @P1 FMUL.FTZ R2, R8, 0.69314718246459960938 ;  /* 0x3f31721808021820 */ /* 0x000fc80000410000 */
[----:B------:R-:W-:Y:S01]  /*16510*/  FSETP.NE.FTZ.AND P2, PT, R11, RZ, PT ;  /* 0x000000ff0b00720b */ /* 0x000fe20003f55000 */
[----:B------:R-:W-:-:S12]  /*16520*/  @P1 FFMA.FTZ R0, R2, R7, R5 ;  /* 0x0000000702001223 */ /* 0x000fd80000010005 */
[----:B------:R-:W0:Y:S01]  /*16530*/  @P2 MUFU.LG2 R10, R11 ;  /* 0x0000000b000a2308 */ /* 0x000e220000000c00 */
[----:B------:R-:W-:-:S07]  /*16540*/  @P2 FMUL.FTZ R15, R8, 0.69314718246459960938 ;  /* 0x3f317218080f2820 */ /* 0x000fce0000410000 */
[----:B------:R1:W2:Y:S01]  /*16550*/  @P2 MUFU.RCP R12, R11 ;  /* 0x0000000b000c2308 */ /* 0x0002a20000001000 */
[----:B0-----:R-:W-:-:S04]  /*16560*/  @P2 FMUL.FTZ R10, R10, 0.69314718246459960938 ;  /* 0x3f3172180a0a2820 */ /* 0x001fc80000410000 */
[----:B------:R-:W-:Y:S01]  /*16570*/  @P2 FFMA.FTZ R3, R15, R9, R10 ;  /* 0x000000090f032223 */ /* 0x000fe2000001000a */
[----:B------:R-:W-:Y:S02]  /*16580*/  WARPGROUP.DEPBAR.LE gsb0, 0x0 ;  /* 0x00008000000079c5 */ /* 0x000fe40000010000 */
[----:B------:R-:W-:-:S06]  /*16590*/  WARPGROUP.ARRIVE ;  /* 0x00000000000079c5 */ /* 0x000fcc0000000000 */
[----:B------:R-:W-:Y:S03]  /*165a0*/  HGMMA.64x128x16.F32.BF16 R24, R152, gdesc[UR4].tnspB, R24, gsb0 ;  /* 0x41e0000498187df0 */ /* 0x000fe60008001818 */
[----:B------:R-:W-:Y:S02]  /*165b0*/  WARPGROUP.DEPBAR.LE gsb0, 0x0 ;  /* 0x00008000000079c5 */ /* 0x000fe40000010000 */
[----:B-12---:R-:W-:Y:S05]  /*165c0*/  @!P0 BRA `(.L_x_643) ;  /* 0x0000000000048947 */ /* 0x006fea0003800000 */
[----:B------:R-:W-:Y:S01]  /*165d0*/  BPT.TRAP 0x1 ;  /* 0x000000040000795c */ /* 0x000fe20000300000 */
.L_x_643:
[----:B------:R-:W-:Y:S02]  /*165e0*/  VIADD R2, R14, 0x2a860 ;  /* 0x0002a8600e027836 */ /* 0x000fe40000000000 */
[-C--:B------:R-:W-:Y:S01]  /*165f0*/  FMUL.FTZ R88, R36, R4.reuse ;  /* 0x0000000424587220 */ /* 0x080fe20000410000 */
[----:B------:R-:W-:Y:S02]  /*16600*/  VIADD R173, R173, 0x1 ;  /* 0x00000001adad7836 */ /* 0x000fe40000000000 */
[-C--:B------:R-:W-:Y:S01]  /*16610*/  FMUL.FTZ R89, R32, R4.reuse ;  /* 0x0000000420597220 */ /* 0x080fe20000410000 */
[----:B------:R-:W-:Y:S01]  /*16620*/  FMUL.FTZ R36, R72, R4 ;  /* 0x0000000448247220 */ /* 0x000fe20000410000 */
[----:B------:R-:W-:Y:S01]  /*16630*/  PRMT R2, R181, 0x654, R2 ;  /* 0x00000654b5027816 */ /* 0x000fe20000000002 */
[-C--:B------:R-:W-:Y:S01]  /*16640*/  FMUL.FTZ R92, R34, R12.reuse ;  /* 0x0000000c225c7220 */ /* 0x080fe20000410000 */
[----:B------:R-:W-:Y:S01]  /*16650*/  ISETP.NE.AND P0, PT, R173, 0x2, PT ;  /* 0x00000002ad00780c */ /* 0x000fe20003f05270 */
[-C--:B------:R-:W-:Y:S01]  /*16660*/  FMUL.FTZ R32, R26, R12.reuse ;  /* 0x0000000c1a207220 */ /* 0x080fe20000410000 */
[----:B------:R0:W-:Y:S01]  /*16670*/  SYNCS.ARRIVE.TRANS64.RED.A1T0 RZ, [R2+URZ], RZ ;  /* 0x000000ff02ff79a7 */ /* 0x0001e2000810043f */
[-C--:B------:R-:W-:Y:S01]  /*16680*/  FMUL.FTZ R93, R35, R12.reuse ;  /* 0x0000000c235d7220 */ /* 0x080fe20000410000 */
[----:B------:R-:W-:Y:S01]  /*16690*/  SEL R5, RZ, 0x1, P0 ;  /* 0x00000001ff057807 */ /* 0x000fe20000000000 */
        /* <DEDUP_REMOVED lines=58> */
[----:B------:R-:W-:Y:S01]  /*16a40*/  FMUL.FTZ R87, R87, R12 ;  /* 0x0000000c57577220 */ /* 0x000fe20000410000 */
[----:B------:R-:W-:Y:S01]  /*16a50*/  LOP3.LUT R180, R180, R5, RZ, 0x3c, !PT ;  /* 0x00000005b4b47212 */ /* 0x000fe200078e3cff */
[----:B------:R-:W-:Y:S01]  /*16a60*/  VIADD R189, R189, 0x1 ;  /* 0x00000001bdbd7836 */ /* 0x000fe20000000000 */
[----:B0-----:R-:W-:-:S07]  /*16a70*/  SEL R173, R173, RZ, P0 ;  /* 0x000000ffadad7207 */ /* 0x001fce0000000000 */
.L_x_565:
[----:B------:R-:W0:Y:S08]  /*16a80*/  S2UR UR4, SR_CgaCtaId ;  /* 0x00000000000479c3 */ /* 0x000e300000008800 */
[----:B------:R-:W-:Y:S01]  /*16a90*/  BAR.SYNC.DEFER_BLOCKING 0x5, 0x180 ;  /* 0x0146000000007b1d */ /* 0x000fe20000010000 */
[----:B------:R-:W-:-:S05]  /*16aa0*/  MOV R2, 0x400 ;  /* 0x0000040000027802 */ /* 0x000fca0000000f00 */
[----:B------:R-:W-:Y:S01]  /*16ab0*/  BSSY B0, `(.L_x_644) ;  /* 0x00001f7000007945 */ /* 0x000fe20003800000 */
[----:B0-----:R-:W-:-:S05]  /*16ac0*/  IMAD.U32 R181, RZ, RZ, UR4 ;  /* 0x00000004ffb57e24 */ /* 0x001fca000f8e00ff */
[----:B------:R-:W-:-:S05]  /*16ad0*/  LEA R2, R181, R2, 0x18 ;  /* 0x00000002b5027211 */ /* 0x000fca00078ec0ff */
        /* <DEDUP_REMOVED lines=19> */
[C---:B------:R-:W-:Y:S01]  /*16c10*/  IADD3 R101, P4, R8.reuse, 0x60, RZ ;  /* 0x0000006008657810 */ /* 0x040fe20007f9e0ff */
[----:B------:R-:W-:Y:S01]  /*16c20*/  IMAD.X R7, RZ, RZ, R9, P5 ;  /* 0x000000ffff077224 */ /* 0x000fe200028e0609 */
[----:B------:R-:W-:-:S02]  /*16c30*/  IADD3 R103, P3, R8, 0x4000, RZ ;  /* 0x0000400008677810 */ /* 0x000fc40007f7e0ff */
[C---:B------:R-:W-:Y:S02]  /*16c40*/  IADD3 R105, P2, R8.reuse, 0x4020, RZ ;  /* 0x0000402008697810 */ /* 0x040fe40007f5e0ff */
[C---:B------:R-:W-:Y:S02]  /*16c50*/  IADD3 R107, P1, R8.reuse, 0x4040, RZ ;  /* 0x00004040086b7810 */ /* 0x040fe40007f3e0ff */
[----:B------:R-:W-:Y:S01]  /*16c60*/  IADD3 R109, P0, R8, 0x4060, RZ ;  /* 0x00004060086d7810 */ /* 0x000fe20007f1e0ff */
[--C-:B------:R-:W-:Y:S01]  /*16c70*/  IMAD.X R25, RZ, RZ, R9.reuse, P2 ;  /* 0x000000ffff197224 */ /* 0x100fe200010e0609 */
[----:B------:R-:W-:Y:S01]  /*16c80*/  LOP3.LUT R4, R71, 0x380, RZ, 0xc0, !PT ;  /* 0x0000038047047812 */ /* 0x000fe200078ec0ff */
[--C-:B------:R-:W-:Y:S01]  /*16c90*/  IMAD.X R27, RZ, RZ, R9.reuse, P1 ;  /* 0x000000ffff1b7224 */ /* 0x100fe200008e0609 */
[----:B------:R-:W-:Y:S01]  /*16ca0*/  LOP3.LUT R6, R79, 0x380, RZ, 0xc0, !PT ;  /* 0x000003804f067812 */ /* 0x000fe200078ec0ff */
[--C-:B----4-:R-:W-:Y:S01]  /*16cb0*/  IMAD.X R33, RZ, RZ, R9.reuse, P0 ;  /* 0x000000ffff217224 */ /* 0x110fe200000e0609 */
[----:B------:R-:W-:Y:S01]  /*16cc0*/  LOP3.LUT R8, R15, R8, RZ, 0x3c, !PT ;  /* 0x000000080f087212 */ /* 0x000fe200078e3cff */
[----:B------:R-:W-:Y:S01]  /*16cd0*/  IMAD.X R15, RZ, RZ, R9, P3 ;  /* 0x000000ffff0f7224 */ /* 0x000fe200018e0609 */
[----:B------:R-:W-:-:S02]  /*16ce0*/  SHF.R.U64 R4, R4, 0x3, RZ ;  /* 0x0000000304047819 */ /* 0x000fc400000012ff */
[----:B------:R-:W-:Y:S02]  /*16cf0*/  SHF.R.U64 R6, R6, 0x3, RZ ;  /* 0x0000000306067819 */ /* 0x000fe400000012ff */
[----:B------:R-:W-:Y:S02]  /*16d00*/  MOV R94, R8 ;  /* 0x00000008005e7202 */ /* 0x000fe40000000f00 */
[----:B------:R-:W-:Y:S02]  /*16d10*/  IADD3.X R13, RZ, R9, RZ, P4, !PT ;  /* 0x00000009ff0d7210 */ /* 0x000fe400027fe4ff */
[----:B------:R-:W-:Y:S02]  /*16d20*/  LOP3.LUT R12, R101, 0x380, RZ, 0xc0, !PT ;  /* 0x00000380650c7812 */ /* 0x000fe400078ec0ff */
[----:B------:R-:W-:Y:S02]  /*16d30*/  LOP3.LUT R14, R103, 0x380, RZ, 0xc0, !PT ;  /* 0x00000380670e7812 */ /* 0x000fe400078ec0ff */
[----:B------:R-:W-:-:S02]  /*16d40*/  F2FP.BF16.F32.PACK_AB R8, R91, R24 ;  /* 0x000000185b08723e */ /* 0x000fc400000010ff */
[----:B------:R-:W-:Y:S01]  /*16d50*/  F2FP.BF16.F32.PACK_AB R9, R99, R32 ;  /* 0x000000206309723e */ /* 0x000fe200000010ff */
[----:B------:R-:W-:Y:S01]  /*16d60*/  BAR.SYNC.DEFER_BLOCKING 0x1, 0x100 ;  /* 0x0044000000007b1d */ /* 0x000fe20000010000 */
[----:B------:R-:W-:Y:S02]  /*16d70*/  LOP3.LUT R24, R105, 0x380, RZ, 0xc0, !PT ;  /* 0x0000038069187812 */ /* 0x000fe400078ec0ff */
[----:B-1----:R-:W-:Y:S02]  /*16d80*/  LOP3.LUT R28, R107, 0x380, RZ, 0xc0, !PT ;  /* 0x000003806b1c7812 */ /* 0x002fe400078ec0ff */
[----:B------:R-:W-:Y:S02]  /*16d90*/  LOP3.LUT R4, R4, R71, RZ, 0x3c, !PT ;  /* 0x0000004704047212 */ /* 0x000fe400078e3cff */
[----:B------:R-:W-:Y:S02]  /*16da0*/  LOP3.LUT R6, R6, R79, RZ, 0x3c, !PT ;  /* 0x0000004f06067212 */ /* 0x000fe400078e3cff */
[----:B------:R-:W-:-:S02]  /*16db0*/  LOP3.LUT R32, R109, 0x380, RZ, 0xc0, !PT ;  /* 0x000003806d207812 */ /* 0x000fc400078ec0ff */
[----:B------:R-:W-:Y:S02]  /*16dc0*/  SHF.R.U64 R12, R12, 0x3, RZ ;  /* 0x000000030c0c7819 */ /* 0x000fe400000012ff */
[----:B------:R-:W-:Y:S02]  /*16dd0*/  SHF.R.U64 R14, R14, 0x3, RZ ;  /* 0x000000030e0e7819 */ /* 0x000fe400000012ff */
[----:B------:R-:W-:Y:S02]  /*16de0*/  SHF.R.U64 R24, R24, 0x3, RZ ;  /* 0x0000000318187819 */ /* 0x000fe400000012ff */
[----:B------:R-:W-:Y:S02]  /*16df0*/  SHF.R.U64 R28, R28, 0x3, RZ ;  /* 0x000000031c1c7819 */ /* 0x000fe400000012ff */
[----:B------:R-:W-:Y:S02]  /*16e00*/  SHF.R.U64 R32, R32, 0x3, RZ ;  /* 0x0000000320207819 */ /* 0x000fe400000012ff */
[----:B------:R-:W-:-:S02]  /*16e10*/  MOV R91, R4 ;  /* 0x00000004005b7202 */ /* 0x000fc40000000f00 */
[----:B------:R-:W-:Y:S01]  /*16e20*/  MOV R79, R6 ;  /* 0x00000006004f7202 */ /* 0x000fe20000000f00 */
[----:B------:R1:W-:Y:S01]  /*16e30*/  STSM.16.M88.4 [R94], R8 ;  /* 0x000000085e007844 */ /* 0x0003e20000000200 */
[----:B------:R-:W-:Y:S02]  /*16e40*/  F2FP.BF16.F32.PACK_AB R4, R90, R89 ;  /* 0x000000595a04723e */ /* 0x000fe400000010ff */
[----:B------:R-:W-:Y:S02]  /*16e50*/  F2FP.BF16.F32.PACK_AB R5, R93, R92 ;  /* 0x0000005c5d05723e */ /* 0x000fe400000010ff */
[----:B------:R-:W-:Y:S02]  /*16e60*/  F2FP.BF16.F32.PACK_AB R6, R37, R88 ;  /* 0x000000582506723e */ /* 0x000fe400000010ff */
[----:B------:R-:W-:Y:S02]  /*16e70*/  F2FP.BF16.F32.PACK_AB R7, R95, R72 ;  /* 0x000000485f07723e */ /* 0x000fe400000010ff */
[----:B------:R-:W-:-:S02]  /*16e80*/  LOP3.LUT R12, R12, R101, RZ, 0x3c, !PT ;  /* 0x000000650c0c7212 */ /* 0x000fc400078e3cff */
[----:B------:R-:W-:Y:S01]  /*16e90*/  LOP3.LUT R14, R14, R103, RZ, 0x3c, !PT ;  /* 0x000000670e0e7212 */ /* 0x000fe200078e3cff */
[----:B------:R-:W-:Y:S01]  /*16ea0*/  STSM.16.M88.4 [R91], R4 ;  /* 0x000000045b007844 */ /* 0x000fe20000000200 */
[----:B------:R-:W-:Y:S02]  /*16eb0*/  LOP3.LUT R24, R24, R105, RZ, 0x3c, !PT ;  /* 0x0000006918187212 */ /* 0x000fe400078e3cff */
[----:B------:R-:W-:Y:S02]  /*16ec0*/  LOP3.LUT R26, R28, R107, RZ, 0x3c, !PT ;  /* 0x0000006b1c1a7212 */ /* 0x000fe400078e3cff */
[----:B-1----:R-:W-:Y:S02]  /*16ed0*/  F2FP.BF16.F32.PACK_AB R8, R41, R40 ;  /* 0x000000282908723e */ /* 0x002fe400000010ff */
[----:B------:R-:W-:Y:S02]  /*16ee0*/  F2FP.BF16.F32.PACK_AB R9, R43, R34 ;  /* 0x000000222b09723e */ /* 0x000fe400000010ff */
[----:B------:R-:W-:-:S02]  /*16ef0*/  F2FP.BF16.F32.PACK_AB R10, R45, R44 ;  /* 0x0000002c2d0a723e */ /* 0x000fc400000010ff */
[----:B------:R-:W-:Y:S02]  /*16f00*/  F2FP.BF16.F32.PACK_AB R11, R47, R46 ;  /* 0x0000002e2f0b723e */ /* 0x000fe400000010ff */
[----:B------:R-:W-:Y:S02]  /*16f10*/  LOP3.LUT R32, R32, R109, RZ, 0x3c, !PT ;  /* 0x0000006d20207212 */ /* 0x000fe400078e3cff */
[----:B------:R-:W-:Y:S01]  /*16f20*/  MOV R78, R12 ;  /* 0x0000000c004e7202 */ /* 0x000fe20000000f00 */
[----:B------:R1:W-:Y:S01]  /*16f30*/  STSM.16.M88.4 [R79], R8 ;  /* 0x000000084f007844 */ /* 0x0003e20000000200 */
[----:B------:R-:W-:Y:S02]  /*16f40*/  MOV R28, R14 ;  /* 0x0000000e001c7202 */ /* 0x000fe40000000f00 */
[----:B------:R-:W-:Y:S02]  /*16f50*/  MOV R71, R24 ;  /* 0x0000001800477202 */ /* 0x000fe40000000f00 */
[----:B------:R-:W-:-:S02]  /*16f60*/  MOV R70, R26 ;  /* 0x0000001a00467202 */ /* 0x000fc40000000f00 */
[----:B------:R-:W-:Y:S01]  /*16f70*/  F2FP.BF16.F32.PACK_AB R12, R49, R48 ;  /* 0x00000030310c723e */ /* 0x000fe200000010ff */
[----:B------:R-:W-:Y:S01]  /*16f80*/  IMAD.MOV.U32 R48, RZ, RZ, RZ ;  /* 0x000000ffff307224 */ /* 0x000fe200078e00ff */
[----:B------:R-:W-:Y:S02]  /*16f90*/  F2FP.BF16.F32.PACK_AB R13, R51, R50 ;  /* 0x00000032330d723e */ /* 0x000fe400000010ff */
[----:B------:R-:W-:Y:S02]  /*16fa0*/  F2FP.BF16.F32.PACK_AB R14, R53, R52 ;  /* 0x00000034350e723e */ /* 0x000fe400000010ff */
[----:B------:R-:W-:Y:S02]  /*16fb0*/  F2FP.BF16.F32.PACK_AB R15, R55, R54 ;  /* 0x00000036370f723e */ /* 0x000fe400000010ff */
[----:B------:R-:W-:Y:S02]  /*16fc0*/  F2FP.BF16.F32.PACK_AB R24, R57, R56 ;  /* 0x000000383918723e */ /* 0x000fe400000010ff */
[----:B------:R-:W-:Y:S01]  /*16fd0*/  F2FP.BF16.F32.PACK_AB R25, R59, R58 ;  /* 0x0000003a3b19723e */ /* 0x000fe200000010ff */
[----:B------:R-:W-:Y:S01]  /*16fe0*/  STSM.16.M88.4 [R78], R12 ;  /* 0x0000000c4e007844 */ /* 0x000fe20000000200 */
[----:B------:R-:W-:-:S02]  /*16ff0*/  F2FP.BF16.F32.PACK_AB R26, R61, R60 ;  /* 0x0000003c3d1a723e */ /* 0x000fc400000010ff */
[----:B------:R-:W-:Y:S02]  /*17000*/  F2FP.BF16.F32.PACK_AB R27, R63, R62 ;  /* 0x0000003e3f1b723e */ /* 0x000fe400000010ff */
[----:B------:R-:W-:Y:S02]  /*17010*/  MOV R40, R32 ;  /* 0x0000002000287202 */ /* 0x000fe40000000f00 */
[----:B------:R-:W-:Y:S01]  /*17020*/  ISETP.NE.U32.AND P0, PT, RZ, UR4, PT ;  /* 0x00000004ff007c0c */ /* 0x000fe2000bf05070 */
[----:B------:R2:W-:Y:S01]  /*17030*/  STSM.16.M88.4 [R28], R24 ;  /* 0x000000181c007844 */ /* 0x0005e20000000200 */
[----:B-1----:R-:W-:Y:S02]  /*17040*/  IADD3 R8, P1, R186, UR4, RZ ;  /* 0x00000004ba087c10 */ /* 0x002fe4000ff3e0ff */
[----:B------:R-:W-:Y:S02]  /*17050*/  F2FP.BF16.F32.PACK_AB R32, R65, R64 ;  /* 0x000000404120723e */ /* 0x000fe400000010ff */
[----:B------:R-:W-:-:S02]  /*17060*/  F2FP.BF16.F32.PACK_AB R33, R67, R66 ;  /* 0x000000424321723e */ /* 0x000fc400000010ff */
[----:B------:R-:W-:Y:S02]  /*17070*/  F2FP.BF16.F32.PACK_AB R34, R69, R68 ;  /* 0x000000444522723e */ /* 0x000fe400000010ff */
[----:B------:R-:W-:Y:S02]  /*17080*/  F2FP.BF16.F32.PACK_AB R37, R75, R74 ;  /* 0x0000004a4b25723e */ /* 0x000fe400000010ff */
[----:B------:R-:W-:Y:S01]  /*17090*/  F2FP.BF16.F32.PACK_AB R4, R81, R80 ;  /* 0x000000505104723e */ /* 0x000fe200000010ff */
[----:B------:R-:W-:Y:S01]  /*170a0*/  STSM.16.M88.4 [R71], R32 ;  /* 0x0000002047007844 */ /* 0x000fe20000000200 */
[----:B------:R-:W-:Y:S02]  /*170b0*/  F2FP.BF16.F32.PACK_AB R5, R83, R82 ;  /* 0x000000525305723e */ /* 0x000fe400000010ff */
[----:B------:R-:W-:Y:S01]  /*170c0*/  F2FP.BF16.F32.PACK_AB R6, R85, R84 ;  /* 0x000000545506723e */ /* 0x000fe200000010ff */
[----:B------:R-:W-:Y:S01]  /*170d0*/  STSM.16.M88.4 [R70], R36 ;  /* 0x0000002446007844 */ /* 0x000fe20000000200 */
[----:B------:R-:W-:Y:S01]  /*170e0*/  F2FP.BF16.F32.PACK_AB R7, R87, R86 ;  /* 0x000000565707723e */ /* 0x000fe200000010ff */
[----:B--2---:R-:W1:Y:S01]  /*170f0*/  LDC R28, c[0x0][0xbe8] ;  /* 0x0002fa00ff1c7b82 */ /* 0x004e620000000800 */
[----:B------:R-:W-:-:S02]  /*17100*/  ISETP.NE.AND.EX P0, PT, RZ, UR5, PT, P0 ;  /* 0x00000005ff007c0c */ /* 0x000fc4000bf05300 */
[----:B------:R-:W-:Y:S01]  /*17110*/  IADD3.X R9, R187, UR5, RZ, P1, !PT ;  /* 0x00000005bb097c10 */ /* 0x000fe20008ffe4ff */
[----:B------:R-:W-:Y:S01]  /*17120*/  ULDC.64 UR4, c[0x0][0xc08] ;  /* 0x0003020000047ab9 */ /* 0x000fe20000000a00 */
[----:B------:R2:W-:Y:S03]  /*17130*/  STSM.16.M88.4 [R40], R4 ;  /* 0x0000000428007844 */ /* 0x0005e60000000200 */
[----:B------:R-:W-:Y:S01]  /*17140*/  BAR.SYNC.DEFER_BLOCKING 0x1, 0x100 ;  /* 0x0044000000007b1d */ /* 0x000fe20000010000 */
[----:B------:R-:W-:-:S04]  /*17150*/  ISETP.NE.U32.AND P2, PT, RZ, UR4, PT ;  /* 0x00000004ff007c0c */ /* 0x000fc8000bf45070 */
[----:B------:R-:W-:-:S13]  /*17160*/  ISETP.NE.AND.EX P2, PT, RZ, UR5, PT, P2 ;  /* 0x00000005ff007c0c */ /* 0x000fda000bf45320 */
[----:B------:R-:W-:Y:S01]  /*17170*/  @P2 IADD3 R186, P3, R186, UR4, RZ ;  /* 0x00000004baba2c10 */ /* 0x000fe2000ff7e0ff */
[----:B------:R-:W-:Y:S02]  /*17180*/  ULDC UR4, c[0x0][0xa88] ;  /* 0x0002a20000047ab9 */ /* 0x000fe40000000800 */
[----:B--2---:R-:W-:Y:S01]  /*17190*/  IMAD.U32 R7, RZ, RZ, UR4 ;  /* 0x00000004ff077e24 */ /* 0x004fe2000f8e00ff */
[----:B------:R-:W-:Y:S01]  /*171a0*/  @P2 IADD3.X R187, R187, UR5, RZ, P3, !PT ;  /* 0x00000005bbbb2c10 */ /* 0x000fe20009ffe4ff */
[----:B------:R2:W5:Y:S01]  /*171b0*/  @P0 LDG.E R48, desc[UR60][R8.64] ;  /* 0x0000003c08300981 */ /* 0x000562000c1e1900 */
[----:B-1----:R-:W-:-:S03]  /*171c0*/  ISETP.NE.AND P1, PT, R28, 0x1, PT ;  /* 0x000000011c00780c */ /* 0x002fc60003f25270 */
[----:B------:R2:W5:Y:S10]  /*171d0*/  @P2 LDG.E R7, desc[UR60][R186.64] ;  /* 0x0000003cba072981 */ /* 0x000574000c1e1900 */
[----:B------:R-:W1:Y:S08]  /*171e0*/  @P1 LDC R10, c[0x0][0xbec] ;  /* 0x0002fb00ff0a1b82 */ /* 0x000e700000000800 */
[----:B------:R-:W3:Y:S01]  /*171f0*/  @P1 LDC R11, c[0x0][0xbf0] ;  /* 0x0002fc00ff0b1b82 */ /* 0x000ee20000000800 */
[----:B--2---:R-:W-:Y:S05]  /*17200*/  @P2 BRA `(.L_x_646) ;  /* 0x0000000000102947 */ /* 0x004fea0003800000 */
[----:B------:R-:W-:Y:S05]  /*17210*/  @!P0 BRA `(.L_x_646) ;  /* 0x00000000000c8947 */ /* 0x000fea0003800000 */
[----:B------:R-:W2:Y:S04]  /*17220*/  LDG.E R4, desc[UR60][R8.64] ;  /* 0x0000003c08047981 */ /* 0x000ea8000c1e1900 */
[----:B-----5:R-:W2:Y:S02]  /*17230*/  LDG.E R7, desc[UR60][R8.64+0x4] ;  /* 0x0000043c08077981 */ /* 0x020ea4000c1e1900 */
[----:B--2---:R-:W-:-:S07]  /*17240*/  IMAD.IADD R7, R7, 0x1, -R4 ;  /* 0x0000000107077824 */ /* 0x004fce00078e0a04 */
.L_x_646:
[----:B------:R-:W-:Y:S01]  /*17250*/  SHF.R.S32.HI R54, RZ, 0x1f, R185 ;  /* 0x0000001fff367819 */ /* 0x000fe200000114b9 */
[----:B------:R-:W-:Y:S01]  /*17260*/  ULDC.64 UR4, c[0x0][0xb90] ;  /* 0x0002e40000047ab9 */ /* 0x000fe20000000a00 */
[C---:B------:R-:W-:Y:S01]  /*17270*/  LEA R15, R190.reuse, R228, 0x7 ;  /* 0x000000e4be0f7211 */ /* 0x040fe200078e38ff */
[----:B------:R-:W-:Y:S01]  /*17280*/  IMAD R14, R190, 0x80, R226 ;  /* 0x00000080be0e7824 */ /* 0x000fe200078e02e2 */
[----:B-----5:R-:W-:Y:S01]  /*17290*/  SHF.R.S32.HI R49, RZ, 0x1f, R48 ;  /* 0x0000001fff317819 */ /* 0x020fe20000011430 */
[----:B------:R-:W-:Y:S01]  /*172a0*/  IMAD R4, R54, UR4, RZ ;  /* 0x0000000436047c24 */ /* 0x000fe2000f8e02ff */
[----:B------:R-:W-:Y:S01]  /*172b0*/  SEL R193, R193, RZ, !P0 ;  /* 0x000000ffc1c17207 */ /* 0x000fe20004000000 */
[----:B-1----:R-:W-:Y:S01]  /*172c0*/  @P1 IMAD.HI.U32 R6, R15, R10, RZ ;  /* 0x0000000a0f061227 */ /* 0x002fe200078e00ff */
[----:B------:R-:W-:-:S03]  /*172d0*/  SEL R55, R188, RZ, !P0 ;  /* 0x000000ffbc377207 */ /* 0x000fc60004000000 */
[----:B------:R-:W-:Y:S01]  /*172e0*/  IMAD.MOV.U32 R9, RZ, RZ, R15 ;  /* 0x000000ffff097224 */ /* 0x000fe200078e000f */
[----:B---3--:R-:W-:Y:S01]  /*172f0*/  @P1 SHF.R.U32.HI R9, RZ, R11, R6 ;  /* 0x0000000bff091219 */ /* 0x008fe20000011606 */
[C---:B------:R-:W-:Y:S02]  /*17300*/  IMAD R13, R185.reuse, UR5, R4 ;  /* 0x00000005b90d7c24 */ /* 0x040fe4000f8e0204 */
[----:B------:R-:W-:Y:S01]  /*17310*/  IMAD.WIDE.U32 R4, R185, UR4, R48 ;  /* 0x00000004b9047c25 */ /* 0x000fe2000f8e0030 */
[----:B------:R-:W-:-:S03]  /*17320*/  ULDC.64 UR4, c[0x0][0xb98] ;  /* 0x0002e60000047ab9 */ /* 0x000fc60000000a00 */
[----:B------:R-:W-:Y:S02]  /*17330*/  IMAD R11, R192, 0x40, R182 ;  /* 0x00000040c00b7824 */ /* 0x000fe400078e02b6 */
[----:B------:R-:W-:Y:S02]  /*17340*/  IMAD.IADD R5, R5, 0x1, R13 ;  /* 0x0000000105057824 */ /* 0x000fe400078e020d */
[----:B------:R-:W-:Y:S02]  /*17350*/  IMAD.MOV R13, RZ, RZ, -R9 ;  /* 0x000000ffff0d7224 */ /* 0x000fe400078e0a09 */
[----:B------:R-:W-:-:S04]  /*17360*/  IMAD.WIDE R20, R11, 0x2, R20 ;  /* 0x000000020b147825 */ /* 0x000fc800078e0214 */
[----:B------:R-:W-:Y:S01]  /*17370*/  IMAD R6, R193, UR4, RZ ;  /* 0x00000004c1067c24 */ /* 0x000fe2000f8e02ff */
[C---:B------:R-:W-:Y:S01]  /*17380*/  IADD3 R33, P6, R20.reuse, 0x4000, RZ ;  /* 0x0000400014217810 */ /* 0x040fe20007fde0ff */
[----:B------:R-:W-:Y:S01]  /*17390*/  IMAD.WIDE.U32 R4, R55, UR4, R4 ;  /* 0x0000000437047c25 */ /* 0x000fe2000f8e0004 */
[----:B------:R-:W-:Y:S02]  /*173a0*/  IADD3 R37, P5, R20, 0x5000, RZ ;  /* 0x0000500014257810 */ /* 0x000fe40007fbe0ff */
[----:B------:R-:W-:Y:S01]  /*173b0*/  LOP3.LUT R32, R33, 0x380, RZ, 0xc0, !PT ;  /* 0x0000038021207812 */ /* 0x000fe200078ec0ff */
[----:B------:R-:W-:Y:S01]  /*173c0*/  IMAD R11, R28, R13, R15 ;  /* 0x0000000d1c0b7224 */ /* 0x000fe200078e020f */
[----:B------:R-:W-:Y:S01]  /*173d0*/  SHF.R.S32.HI R13, RZ, 0x1f, R9 ;  /* 0x0000001fff0d7819 */ /* 0x000fe20000011409 */
[----:B------:R-:W-:Y:S01]  /*173e0*/  IMAD R8, R55, UR5, R6 ;  /* 0x0000000537087c24 */ /* 0x000fe2000f8e0206 */
[----:B------:R-:W-:Y:S01]  /*173f0*/  IADD3 R4, P2, R9, R4, RZ ;  /* 0x0000000409047210 */ /* 0x000fe20007f5e0ff */
[----:B------:R-:W-:Y:S01]  /*17400*/  ULDC.64 UR4, c[0x0][0xb88] ;  /* 0x0002e20000047ab9 */ /* 0x000fe20000000a00 */
[----:B------:R-:W-:Y:S01]  /*17410*/  SHF.R.S32.HI R6, RZ, 0x1f, R11 ;  /* 0x0000001fff067819 */ /* 0x000fe2000001140b */
[----:B------:R-:W-:Y:S01]  /*17420*/  IMAD R57, R7, R28, RZ ;  /* 0x0000001c07397224 */ /* 0x000fe200078e02ff */
[----:B------:R-:W-:-:S02]  /*17430*/  IADD3.X R5, R13, R5, R8, P2, !PT ;  /* 0x000000050d057210 */ /* 0x000fc400017fe408 */
[----:B------:R-:W-:Y:S01]  /*17440*/  IADD3 R9, P3, R20, 0x2000, RZ ;  /* 0x0000200014097810 */ /* 0x000fe20007f7e0ff */
[----:B------:R-:W-:Y:S01]  /*17450*/  IMAD R6, R6, UR4, RZ ;  /* 0x0000000406067c24 */ /* 0x000fe2000f8e02ff */
[C---:B------:R-:W-:Y:S01]  /*17460*/  IADD3 R25, P2, R20.reuse, 0x3000, RZ ;  /* 0x0000300014197810 */ /* 0x040fe20007f5e0ff */
[----:B------:R-:W-:Y:S01]  /*17470*/  IMAD.WIDE.U32 R4, R11, UR4, R4 ;  /* 0x000000040b047c25 */ /* 0x000fe2000f8e0004 */
[----:B------:R-:W-:Y:S02]  /*17480*/  LOP3.LUT R12, R9, 0x380, RZ, 0xc0, !PT ;  /* 0x00000380090c7812 */ /* 0x000fe400078ec0ff */
[----:B------:R-:W-:Y:S01]  /*17490*/  IADD3 R15, P0, R20, 0x1000, RZ ;  /* 0x00001000140f7810 */ /* 0x000fe20007f1e0ff */
[----:B------:R-:W-:Y:S01]  /*174a0*/  IMAD R13, R11, UR5, R6 ;  /* 0x000000050b0d7c24 */ /* 0x000fe2000f8e0206 */
[----:B------:R-:W-:Y:S01]  /*174b0*/  ULDC.64 UR4, c[0x0][0xb50] ;  /* 0x0002d40000047ab9 */ /* 0x000fe20000000a00 */
[----:B------:R-:W-:Y:S02]  /*174c0*/  SHF.R.U64 R12, R12, 0x3, RZ ;  /* 0x000000030c0c7819 */ /* 0x000fe400000012ff */
[----:B------:R-:W-:Y:S01]  /*174d0*/  IMAD.IADD R5, R5, 0x1, R13 ;  /* 0x0000000105057824 */ /* 0x000fe200078e020d */
[----:B------:R-:W-:Y:S01]  /*174e0*/  LEA R6, P4, R4, UR4, 0x2 ;  /* 0x0000000404067c11 */ /* 0x000fe2000f8810ff */
[----:B------:R-:W-:Y:S01]  /*174f0*/  IMAD.X R13, RZ, RZ, R21, P3 ;  /* 0x000000ffff0d7224 */ /* 0x000fe200018e0615 */
[----:B------:R-:W-:-:S02]  /*17500*/  LOP3.LUT R24, R25, 0x380, RZ, 0xc0, !PT ;  /* 0x0000038019187812 */ /* 0x000fc400078ec0ff */
[----:B------:R-:W-:Y:S01]  /*17510*/  LEA.HI.X R10, R4, UR5, R5, 0x2, P4 ;  /* 0x00000005040a7c11 */ /* 0x000fe2000a0f1405 */
[----:B------:R-:W-:Y:S01]  /*17520*/  SHFL.IDX PT, R50, R6, RZ, 0x1c1f ;  /* 0x001c1fff06327589 */ /* 0x000fe200000e0000 */
[----:B------:R-:W-:Y:S01]  /*17530*/  LOP3.LUT R12, R12, R9, RZ, 0x3c, !PT ;  /* 0x000000090c0c7212 */ /* 0x000fe200078e3cff */
[--C-:B------:R-:W-:Y:S01]  /*17540*/  IMAD.X R9, RZ, RZ, R21.reuse, P0 ;  /* 0x000000ffff097224 */ /* 0x100fe200000e0615 */
[----:B------:R-:W-:Y:S01]  /*17550*/  SHF.R.U64 R24, R24, 0x3, RZ ;  /* 0x0000000318187819 */ /* 0x000fe200000012ff */
[----:B------:R-:W1:Y:S01]  /*17560*/  SHFL.IDX PT, R51, R10, RZ, 0x1c1f ;  /* 0x001c1fff0a337589 */ /* 0x000e6200000e0000 */
[----:B------:R-:W-:Y:S01]  /*17570*/  LOP3.LUT P0, RZ, R196, 0x3, RZ, 0xc0, !PT ;  /* 0x00000003c4ff7812 */ /* 0x000fe2000780c0ff */
[----:B------:R-:W-:Y:S01]  /*17580*/  ULDC.64 UR4, c[0x0][0xaa0] ;  /* 0x0002a80000047ab9 */ /* 0x000fe20000000a00 */
[----:B------:R-:W-:Y:S01]  /*17590*/  LOP3.LUT R24, R24, R25, RZ, 0x3c, !PT ;  /* 0x0000001918187212 */ /* 0x000fe200078e3cff */
[----:B------:R-:W-:Y:S01]  /*175a0*/  SHFL.IDX PT, R52, R6, 0x1, 0x1c1f ;  /* 0x003c1f0006347f89 */ /* 0x000fe200000e0000 */
[----:B------:R-:W-:Y:S01]  /*175b0*/  IMAD.X R25, RZ, RZ, R21, P2 ;  /* 0x000000ffff197224 */ /* 0x000fe200010e0615 */
[----:B------:R-:W-:-:S02]  /*175c0*/  IADD3 R4, R14, 0x8, RZ ;  /* 0x000000080e047810 */ /* 0x000fc40007ffe0ff */
[----:B------:R-:W2:Y:S01]  /*175d0*/  SHFL.IDX PT, R53, R10, 0x1, 0x1c1f ;  /* 0x003c1f000a357f89 */ /* 0x000ea200000e0000 */
[-C--:B------:R-:W-:Y:S02]  /*175e0*/  ISETP.GE.OR P2, PT, R14, R57.reuse, P0 ;  /* 0x000000390e00720c */ /* 0x080fe40000746670 */
[----:B------:R-:W-:Y:S02]  /*175f0*/  ISETP.GE.OR P0, PT, R4, R57, P0 ;  /* 0x000000390400720c */ /* 0x000fe40000706670 */
[C---:B------:R-:W-:Y:S02]  /*17600*/  IADD3 R5, P3, R20.reuse, 0x7000, RZ ;  /* 0x0000700014057810 */ /* 0x040fe40007f7e0ff */
[C---:B------:R-:W-:Y:S02]  /*17610*/  IADD3 R41, P4, R20.reuse, 0x6000, RZ ;  /* 0x0000600014297810 */ /* 0x040fe40007f9e0ff */
[----:B------:R-:W-:Y:S01]  /*17620*/  LOP3.LUT R7, R20, 0x380, RZ, 0xc0, !PT ;  /* 0x0000038014077812 */ /* 0x000fe200078ec0ff */
[----:B------:R-:W-:Y:S01]  /*17630*/  IMAD.X R45, RZ, RZ, R21, P3 ;  /* 0x000000ffff2d7224 */ /* 0x000fe200018e0615 */
[----:B------:R-:W-:-:S02]  /*17640*/  LOP3.LUT R4, R5, 0x380, RZ, 0xc0, !PT ;  /* 0x0000038005047812 */ /* 0x000fc400078ec0ff */
[----:B------:R-:W-:Y:S02]  /*17650*/  LOP3.LUT R36, R37, 0x380, RZ, 0xc0, !PT ;  /* 0x0000038025247812 */ /* 0x000fe400078ec0ff */
[----:B------:R-:W-:Y:S01]  /*17660*/  LOP3.LUT R40, R41, 0x380, RZ, 0xc0, !PT ;  /* 0x0000038029287812 */ /* 0x000fe200078ec0ff */
[----:B-1----:R1:W-:Y:S01]  /*17670*/  @!P2 ST.E desc[UR60][R50.64], R0 ;  /* 0x000000003200a985 */ /* 0x0023e2000c10193c */
[----:B------:R-:W-:Y:S02]  /*17680*/  SHF.R.U64 R7, R7, 0x3, RZ ;  /* 0x0000000307077819 */ /* 0x000fe400000012ff */
[----:B------:R-:W-:Y:S02]  /*17690*/  SHF.R.U64 R4, R4, 0x3, RZ ;  /* 0x0000000304047819 */ /* 0x000fe400000012ff */
[----:B------:R-:W-:Y:S02]  /*176a0*/  SHF.R.U64 R32, R32, 0x3, RZ ;  /* 0x0000000320207819 */ /* 0x000fe400000012ff */
[----:B------:R-:W-:Y:S01]  /*176b0*/  SHF.R.U64 R36, R36, 0x3, RZ ;  /* 0x0000000324247819 */ /* 0x000fe200000012ff */
[----:B--2---:R2:W-:Y:S01]  /*176c0*/  @!P0 ST.E desc[UR60][R52.64], R3 ;  /* 0x0000000334008985 */ /* 0x0045e2000c10193c */
[----:B------:R-:W-:-:S02]  /*176d0*/  SHF.R.U64 R40, R40, 0x3, RZ ;  /* 0x0000000328287819 */ /* 0x000fc400000012ff */
[----:B------:R-:W-:Y:S01]  /*176e0*/  LOP3.LUT R20, R7, R20, RZ, 0x3c, !PT ;  /* 0x0000001407147212 */ /* 0x000fe200078e3cff */
[----:B-1----:R-:W1:Y:S01]  /*176f0*/  @P1 LDC R51, c[0x0][0xbec] ;  /* 0x0002fb00ff331b82 */ /* 0x002e620000000800 */
[----:B------:R-:W-:Y:S01]  /*17700*/  LOP3.LUT R32, R32, R33, RZ, 0x3c, !PT ;  /* 0x0000002120207212 */ /* 0x000fe200078e3cff */
[--C-:B------:R-:W-:Y:S01]  /*17710*/  IMAD.X R33, RZ, RZ, R21.reuse, P6 ;  /* 0x000000ffff217224 */ /* 0x100fe200030e0615 */
[----:B------:R-:W-:Y:S01]  /*17720*/  LOP3.LUT R36, R36, R37, RZ, 0x3c, !PT ;  /* 0x0000002524247212 */ /* 0x000fe200078e3cff */
[--C-:B------:R-:W-:Y:S01]  /*17730*/  IMAD.X R37, RZ, RZ, R21.reuse, P5 ;  /* 0x000000ffff257224 */ /* 0x100fe200028e0615 */
[----:B------:R-:W-:Y:S01]  /*17740*/  LOP3.LUT R40, R40, R41, RZ, 0x3c, !PT ;  /* 0x0000002928287212 */ /* 0x000fe200078e3cff */
[----:B------:R-:W-:Y:S01]  /*17750*/  IMAD.X R41, RZ, RZ, R21, P4 ;  /* 0x000000ffff297224 */ /* 0x000fe200020e0615 */
[----:B------:R-:W-:Y:S01]  /*17760*/  LOP3.LUT R44, R4, R5, RZ, 0x3c, !PT ;  /* 0x00000005042c7212 */ /* 0x000fe200078e3cff */
[----:B--2---:R-:W-:Y:S01]  /*17770*/  IMAD R3, R49, UR4, RZ ;  /* 0x0000000431037c24 */ /* 0x004fe2000f8e02ff */
[----:B------:R2:W5:Y:S01]  /*17780*/  LD.E.128 R4, desc[UR60][R20.64] ;  /* 0x0000003c14047980 */ /* 0x000562000c101d00 */
[----:B------:R-:W3:Y:S01]  /*17790*/  @P1 LDC R49, c[0x0][0xbf0] ;  /* 0x0002fc00ff311b82 */ /* 0x000ee20000000800 */
[----:B------:R-:W-:Y:S01]  /*177a0*/  LOP3.LUT R8, R15, 0x380, RZ, 0xc0, !PT ;  /* 0x000003800f087812 */ /* 0x000fe200078ec0ff */
[----:B------:R-:W-:Y:S01]  /*177b0*/  IMAD R3, R48, UR5, R3 ;  /* 0x0000000530037c24 */ /* 0x000fe2000f8e0203 */
[----:B------:R-:W5:Y:S02]  /*177c0*/  LD.E.128 R24, desc[UR60][R24.64] ;  /* 0x0000003c18187980 */ /* 0x000f64000c101d00 */
[----:B------:R-:W-:-:S02]  /*177d0*/  SHF.R.U64 R8, R8, 0x3, RZ ;  /* 0x0000000308087819 */ /* 0x000fc400000012ff */
[----:B------:R-:W5:Y:S01]  /*177e0*/  LD.E.128 R32, desc[UR60][R32.64] ;  /* 0x0000003c20207980 */ /* 0x000f62000c101d00 */
[----:B--2---:R-:W-:Y:S01]  /*177f0*/  IMAD.WIDE.U32 R20, R48, UR4, RZ ;  /* 0x0000000430147c25 */ /* 0x004fe2000f8e00ff */
[----:B------:R-:W-:Y:S01]  /*17800*/  ULDC.64 UR4, c[0x0][0xae8] ;  /* 0x0002ba0000047ab9 */ /* 0x000fe20000000a00 */
[----:B------:R-:W-:Y:S01]  /*17810*/  LOP3.LUT R8, R8, R15, RZ, 0x3c, !PT ;  /* 0x0000000f08087212 */ /* 0x000fe200078e3cff */
[----:B------:R-:W5:Y:S01]  /*17820*/  LD.E.128 R36, desc[UR60][R36.64] ;  /* 0x0000003c24247980 */ /* 0x000f62000c101d00 */
[----:B------:R-:W-:Y:S01]  /*17830*/  IMAD.IADD R21, R21, 0x1, R3 ;  /* 0x0000000115157824 */ /* 0x000fe200078e0203 */
[----:B------:R-:W-:Y:S01]  /*17840*/  LEA R3, R184, R192, 0x5 ;  /* 0x000000c0b8037211 */ /* 0x000fe200078e28ff */
[----:B------:R-:W-:Y:S01]  /*17850*/  IMAD R0, R54, UR4, RZ ;  /* 0x0000000436007c24 */ /* 0x000fe2000f8e02ff */
[----:B------:R-:W5:Y:S03]  /*17860*/  LD.E.128 R12, desc[UR60][R12.64] ;  /* 0x0000003c0c0c7980 */ /* 0x000f66000c101d00 */
[----:B------:R-:W-:Y:S01]  /*17870*/  IMAD R50, R190, 0x80, R3 ;  /* 0x00000080be327824 */ /* 0x000fe200078e0203 */
[----:B------:R-:W5:Y:S01]  /*17880*/  LD.E.128 R8, desc[UR60][R8.64] ;  /* 0x0000003c08087980 */ /* 0x000f62000c101d00 */
[----:B------:R-:W-:-:S02]  /*17890*/  IMAD R3, R185, UR5, R0 ;  /* 0x00000005b9037c24 */ /* 0x000fc4000f8e0200 */
[----:B------:R-:W-:Y:S01]  /*178a0*/  IMAD.WIDE.U32 R20, R185, UR4, R20 ;  /* 0x00000004b9147c25 */ /* 0x000fe2000f8e0014 */
[----:B------:R-:W-:Y:S01]  /*178b0*/  ULDC.64 UR4, c[0x0][0xaf0] ;  /* 0x0002bc0000047ab9 */ /* 0x000fe20000000a00 */
[----:B------:R-:W5:Y:S02]  /*178c0*/  LD.E.128 R40, desc[UR60][R40.64] ;  /* 0x0000003c28287980 */ /* 0x000f64000c101d00 */
[----:B-1----:R-:W-:Y:S02]  /*178d0*/  @P1 IMAD.HI.U32 R0, R50, R51, RZ ;  /* 0x0000003332001227 */ /* 0x002fe400078e00ff */
[----:B------:R-:W5:Y:S02]  /*178e0*/  LD.E.128 R44, desc[UR60][R44.64] ;  /* 0x0000003c2c2c7980 */ /* 0x000f64000c101d00 */
[----:B------:R-:W-:Y:S02]  /*178f0*/  IMAD.IADD R21, R21, 0x1, R3 ;  /* 0x0000000115157824 */ /* 0x000fe400078e0203 */
[----:B------:R-:W-:Y:S01]  /*17900*/  IMAD.MOV.U32 R3, RZ, RZ, R50 ;  /* 0x000000ffff037224 */ /* 0x000fe200078e0032 */
[----:B---3--:R-:W-:Y:S01]  /*17910*/  @P1 SHF.R.U32.HI R3, RZ, R49, R0 ;  /* 0x00000031ff031219 */ /* 0x008fe20000011600 */
[----:B------:R-:W-:Y:S01]  /*17920*/  IMAD R48, R193, UR4, RZ ;  /* 0x00000004c1307c24 */ /* 0x000fe2000f8e02ff */
[----:B------:R-:W-:Y:S01]  /*17930*/  @!PT LDS RZ, [RZ] ;  /* 0x00000000fffff984 */ /* 0x000fe20000000800 */
[----:B------:R-:W-:Y:S01]  /*17940*/  @!PT LDS RZ, [RZ] ;  /* 0x00000000fffff984 */ /* 0x000fe20000000800 */
[----:B------:R-:W-:Y:S01]  /*17950*/  @!PT LDS RZ, [RZ] ;  /* 0x00000000fffff984 */ /* 0x000fe20000000800 */
[----:B------:R-:W-:Y:S01]  /*17960*/  @!PT LDS RZ, [RZ] ;  /* 0x00000000fffff984 */ /* 0x000fe20000000800 */
[----:B------:R1:W-:Y:S06]  /*17970*/  MEMBAR.ALL.CTA ;  /* 0x0000000000007992 */ /* 0x0003ec0000008000 */
[----:B-1----:R-:W1:Y:S01]  /*17980*/  FENCE.VIEW.ASYNC.S ;  /* 0x00000000000073c6 */ /* 0x002e620000000000 */
[----:B------:R-:W-:Y:S01]  /*17990*/  IMAD.WIDE.U32 R20, R55, UR4, R20 ;  /* 0x0000000437147c25 */ /* 0x000fe2000f8e0014 */
[----:B------:R-:W-:-:S03]  /*179a0*/  SHF.R.S32.HI R0, RZ, 0x1f, R3 ;  /* 0x0000001fff007819 */ /* 0x000fc60000011403 */
[----:B------:R-:W-:Y:S01]  /*179b0*/  IMAD R49, R55, UR5, R48 ;  /* 0x0000000537317c24 */ /* 0x000fe2000f8e0230 */
[----:B------:R-:W-:Y:S01]  /*179c0*/  ULDC.64 UR4, c[0x0][0xae0] ;  /* 0x0002b80000047ab9 */ /* 0x000fe20000000a00 */
[----:B------:R-:W-:Y:S02]  /*179d0*/  IMAD.MOV R51, RZ, RZ, -R3 ;  /* 0x000000ffff337224 */ /* 0x000fe400078e0a03 */
[----:B------:R-:W-:Y:S02]  /*179e0*/  IMAD.IADD R21, R21, 0x1, R49 ;  /* 0x0000000115157824 */ /* 0x000fe400078e0231 */
[----:B------:R-:W-:Y:S02]  /*179f0*/  IMAD R0, R0, UR4, RZ ;  /* 0x0000000400007c24 */ /* 0x000fe4000f8e02ff */
[----:B------:R-:W-:Y:S02]  /*17a00*/  IMAD R49, R28, R51, R50 ;  /* 0x000000331c317224 */ /* 0x000fe400078e0232 */
[----:B------:R-:W-:-:S02]  /*17a10*/  IMAD R51, R3, UR5, R0 ;  /* 0x0000000503337c24 */ /* 0x000fc4000f8e0200 */
[----:B------:R-:W-:Y:S01]  /*17a20*/  IMAD.WIDE.U32 R20, R3, UR4, R20 ;  /* 0x0000000403147c25 */ /* 0x000fe2000f8e0014 */
[----:B------:R-:W-:Y:S01]  /*17a30*/  SHF.R.S32.HI R0, RZ, 0x1f, R49 ;  /* 0x0000001fff007819 */ /* 0x000fe20000011431 */
[----:B------:R-:W-:Y:S02]  /*17a40*/  ULDC.64 UR4, c[0x0][0xad8] ;  /* 0x0002b60000047ab9 */ /* 0x000fe40000000a00 */
[----:B------:R-:W-:Y:S02]  /*17a50*/  IMAD R50, R190, 0x80, R192 ;  /* 0x00000080be327824 */ /* 0x000fe400078e02c0 */
[----:B------:R-:W-:Y:S02]  /*17a60*/  IMAD.IADD R21, R21, 0x1, R51 ;  /* 0x0000000115157824 */ /* 0x000fe400078e0233 */
[----:B------:R-:W-:Y:S01]  /*17a70*/  IMAD R28, R0, UR4, RZ ;  /* 0x00000004001c7c24 */ /* 0x000fe2000f8e02ff */
[C---:B------:R-:W-:Y:S01]  /*17a80*/  IADD3 R0, R50.reuse, 0x20, RZ ;  /* 0x0000002032007810 */ /* 0x040fe20007ffe0ff */
[----:B------:R-:W-:Y:S01]  /*17a90*/  IMAD.WIDE.U32 R20, R49, UR4, R20 ;  /* 0x0000000431147c25 */ /* 0x000fe2000f8e0014 */
[----:B------:R-:W-:-:S03]  /*17aa0*/  ISETP.GE.AND P2, PT, R50, R57, PT ;  /* 0x000000393200720c */ /* 0x000fc60003f46270 */
[----:B------:R-:W-:Y:S01]  /*17ab0*/  IMAD R51, R49, UR5, R28 ;  /* 0x0000000531337c24 */ /* 0x000fe2000f8e021c */
[-C--:B------:R-:W-:Y:S01]  /*17ac0*/  ISETP.GE.AND P0, PT, R0, R57.reuse, PT ;  /* 0x000000390000720c */ /* 0x080fe20003f06270 */
[----:B------:R-:W-:Y:S01]  /*17ad0*/  VIADD R0, R2, 0x2a820 ;  /* 0x0002a82002007836 */ /* 0x000fe20000000000 */
[----:B------:R-:W-:Y:S01]  /*17ae0*/  ULDC.64 UR4, c[0x0][0xa80] ;  /* 0x0002a00000047ab9 */ /* 0x000fe20000000a00 */
[----:B------:R-:W-:Y:S01]  /*17af0*/  VIADD R3, R50, 0x40 ;  /* 0x0000004032037836 */ /* 0x000fe20000000000 */
[C---:B------:R-:W-:Y:S01]  /*17b00*/  LEA R28, P3, R20.reuse, UR4, 0x1 ;  /* 0x00000004141c7c11 */ /* 0x040fe2000f8608ff */
[----:B------:R-:W-:Y:S01]  /*17b10*/  IMAD.IADD R21, R21, 0x1, R51 ;  /* 0x0000000115157824 */ /* 0x000fe200078e0233 */
[----:B------:R-:W-:Y:S02]  /*17b20*/  PRMT R0, RZ, 0x654, R0 ;  /* 0x00000654ff007816 */ /* 0x000fe40000000000 */
[----:B------:R-:W-:Y:S02]  /*17b30*/  ISETP.GE.AND P1, PT, R3, R57, PT ;  /* 0x000000390300720c */ /* 0x000fe40003f26270 */
[----:B------:R-:W-:Y:S01]  /*17b40*/  LEA.HI.X R3, R20, UR5, R21, 0x1, P3 ;  /* 0x0000000514037c11 */ /* 0x000fe200098f0c15 */
[----:B-1----:R1:W-:Y:S01]  /*17b50*/  SYNCS.ARRIVE.TRANS64.RED.A1T0 RZ, [R0+URZ], RZ ;  /* 0x000000ff00ff79a7 */ /* 0x0023e2000810043f */
[----:B------:R2:W3:Y:S01]  /*17b60*/  SHFL.IDX PT, R48, R28, RZ, 0x181f ;  /* 0x00181fff1c307589 */ /* 0x0004e200000e0000 */
[----:B------:R-:W-:Y:S01]  /*17b70*/  BSSY B1, `(.L_x_647) ;  /* 0x000000e000017945 */ /* 0x000fe20003800000 */
[----:B------:R-:W-:-:S02]  /*17b80*/  SHF.R.S32.HI R56, RZ, 0x1f, R183 ;  /* 0x0000001fff387819 */ /* 0x000fc400000114b7 */
[----:B------:R-:W-:Y:S01]  /*17b90*/  SHF.R.S32.HI R58, RZ, 0x1f, R182 ;  /* 0x0000001fff3a7819 */ /* 0x000fe200000114b6 */
[----:B-1----:R2:W1:Y:S01]  /*17ba0*/  SHFL.IDX PT, R0, R3, RZ, 0x181f ;  /* 0x00181fff03007589 */ /* 0x00246200000e0000 */
[----:B------:R-:W-:Y:S05]  /*17bb0*/  @P2 BRA `(.L_x_648) ;  /* 0x0000000000242947 */ /* 0x000fea0003800000 */
[----:B------:R-:W-:Y:S02]  /*17bc0*/  ULDC UR4, c[0x0][0xac8] ;  /* 0x0002b20000047ab9 */ /* 0x000fe40000000800 */
[----:B------:R-:W-:Y:S02]  /*17bd0*/  ISETP.GE.AND P2, PT, R182, UR4, PT ;  /* 0x00000004b6007c0c */ /* 0x000fe4000bf46270 */
[----:B------:R-:W-:-:S11]  /*17be0*/  ISETP.GE.AND P3, PT, R183, UR4, PT ;  /* 0x00000004b7007c0c */ /* 0x000fd6000bf66270 */
[CC--:B---3--:R-:W-:Y:S02]  /*17bf0*/  @!P2 LEA R20, P4, R182.reuse, R48.reuse, 0x1 ;  /* 0x00000030b614a211 */ /* 0x0c8fe400078808ff */
[C---:B------:R-:W-:Y:S02]  /*17c00*/  @!P3 LEA R48, P5, R183.reuse, R48, 0x1 ;  /* 0x00000030b730b211 */ /* 0x040fe400078a08ff */
[-C--:B-1----:R-:W-:Y:S02]  /*17c10*/  @!P2 LEA.HI.X R21, R182, R0.reuse, R58, 0x1, P4 ;  /* 0x00000000b615a211 */ /* 0x082fe400020f0c3a */
[----:B------:R-:W-:-:S03]  /*17c20*/  @!P3 LEA.HI.X R49, R183, R0, R56, 0x1, P5 ;  /* 0x00000000b731b211 */ /* 0x000fc600028f0c38 */
[----:B-----5:R4:W-:Y:S04]  /*17c30*/  @!P2 ST.E.128 desc[UR60][R20.64], R4 ;  /* 0x000000041400a985 */ /* 0x0209e8000c101d3c */
[----:B------:R4:W-:Y:S02]  /*17c40*/  @!P3 ST.E.128 desc[UR60][R48.64], R32 ;  /* 0x000000203000b985 */ /* 0x0009e4000c101d3c */
.L_x_648:
[----:B------:R-:W-:Y:S05]  /*17c50*/  BSYNC B1 ;  /* 0x0000000000017941 */ /* 0x000fea0003800000 */
.L_x_647:
[----:B-1----:R1:W0:Y:S01]  /*17c60*/  SHFL.IDX PT, R0, R3, 0x1, 0x181f ;  /* 0x00381f0003007f89 */ /* 0x00222200000e0000 */
[----:B------:R-:W-:Y:S03]  /*17c70*/  BSSY B1, `(.L_x_649) ;  /* 0x000000c000017945 */ /* 0x000fe60003800000 */
[----:B----45:R1:W4:Y:S01]  /*17c80*/  SHFL.IDX PT, R6, R28, 0x1, 0x181f ;  /* 0x00381f001c067f89 */ /* 0x03032200000e0000 */
[----:B------:R-:W-:Y:S05]  /*17c90*/  @P0 BRA `(.L_x_650) ;  /* 0x0000000000240947 */ /* 0x000fea0003800000 */
[----:B------:R-:W-:Y:S02]  /*17ca0*/  ULDC UR4, c[0x0][0xac8] ;  /* 0x0002b20000047ab9 */ /* 0x000fe40000000800 */
[----:B------:R-:W-:Y:S02]  /*17cb0*/  ISETP.GE.AND P3, PT, R182, UR4, PT ;  /* 0x00000004b6007c0c */ /* 0x000fe4000bf66270 */
[----:B------:R-:W-:-:S11]  /*17cc0*/  ISETP.GE.AND P4, PT, R183, UR4, PT ;  /* 0x00000004b7007c0c */ /* 0x000fd6000bf86270 */
[CC--:B----4-:R-:W-:Y:S02]  /*17cd0*/  @!P3 LEA R4, P0, R182.reuse, R6.reuse, 0x1 ;  /* 0x00000006b604b211 */ /* 0x0d0fe400078008ff */
[C---:B------:R-:W-:Y:S02]  /*17ce0*/  @!P4 LEA R6, P2, R183.reuse, R6, 0x1 ;  /* 0x00000006b706c211 */ /* 0x040fe400078408ff */
[-C--:B0-----:R-:W-:Y:S02]  /*17cf0*/  @!P3 LEA.HI.X R5, R182, R0.reuse, R58, 0x1, P0 ;  /* 0x00000000b605b211 */ /* 0x081fe400000f0c3a */
[----:B------:R-:W-:-:S03]  /*17d00*/  @!P4 LEA.HI.X R7, R183, R0, R56, 0x1, P2 ;  /* 0x00000000b707c211 */ /* 0x000fc600010f0c38 */
[----:B------:R0:W-:Y:S04]  /*17d10*/  @!P3 ST.E.128 desc[UR60][R4.64], R8 ;  /* 0x000000080400b985 */ /* 0x0001e8000c101d3c */
[----:B------:R0:W-:Y:S02]  /*17d20*/  @!P4 ST.E.128 desc[UR60][R6.64], R36 ;  /* 0x000000240600c985 */ /* 0x0001e4000c101d3c */
.L_x_650:
[----:B------:R-:W-:Y:S05]  /*17d30*/  BSYNC B1 ;  /* 0x0000000000017941 */ /* 0x000fea0003800000 */
.L_x_649:
[----:B0-----:R0:W0:Y:S01]  /*17d40*/  SHFL.IDX PT, R0, R3, 0x2, 0x181f ;  /* 0x00581f0003007f89 */ /* 0x00102200000e0000 */
[----:B------:R-:W-:Y:S03]  /*17d50*/  BSSY B1, `(.L_x_651) ;  /* 0x000000c000017945 */ /* 0x000fe60003800000 */
[----:B----4-:R4:W0:Y:S01]  /*17d60*/  SHFL.IDX PT, R6, R28, 0x2, 0x181f ;  /* 0x00581f001c067f89 */ /* 0x01082200000e0000 */
        /* <DEDUP_REMOVED lines=8> */
[----:B------:R0:W-:Y:S04]  /*17df0*/  @!P2 ST.E.128 desc[UR60][R4.64], R12 ;  /* 0x0000000c0400a985 */ /* 0x0001e8000c101d3c */
[----:B------:R0:W-:Y:S02]  /*17e00*/  @!P3 ST.E.128 desc[UR60][R6.64], R40 ;  /* 0x000000280600b985 */ /* 0x0001e4000c101d3c */
.L_x_652:
[----:B------:R-:W-:Y:S05]  /*17e10*/  BSYNC B1 ;  /* 0x0000000000017941 */ /* 0x000fea0003800000 */
.L_x_651:
[----:B0-----:R-:W-:Y:S01]  /*17e20*/  VIADD R0, R50, 0x60 ;  /* 0x0000006032007836 */ /* 0x001fe20000000000 */
[----:B-12---:R-:W0:Y:S04]  /*17e30*/  SHFL.IDX PT, R3, R3, 0x3, 0x181f ;  /* 0x00781f0003037f89 */ /* 0x006e2800000e0000 */
[----:B------:R-:W-:Y:S01]  /*17e40*/  ISETP.GE.AND P0, PT, R0, R57, PT ;  /* 0x000000390000720c */ /* 0x000fe20003f06270 */
[----:B----4-:R-:W1:-:S12]  /*17e50*/  SHFL.IDX PT, R28, R28, 0x3, 0x181f ;  /* 0x00781f001c1c7f89 */ /* 0x010e5800000e0000 */
[----:B------:R-:W-:Y:S05]  /*17e60*/  @P0 BRA `(.L_x_653) ;  /* 0x0000000800ec0947 */ /* 0x000fea0003800000 */
[----:B------:R-:W-:Y:S02]  /*17e70*/  ULDC UR4, c[0x0][0xac8] ;  /* 0x0002b20000047ab9 */ /* 0x000fe40000000800 */
[----:B------:R-:W-:-:S13]  /*17e80*/  ISETP.GE.AND P1, PT, R182, UR4, PT ;  /* 0x00000004b6007c0c */ /* 0x000fda000bf26270 */
[----:B-1----:R-:W-:-:S04]  /*17e90*/  @!P1 LEA R4, P0, R182, R28, 0x1 ;  /* 0x0000001cb6049211 */ /* 0x002fc800078008ff */
        /* <DEDUP_REMOVED lines=8> */
.L_x_645:
[----:B------:R-:W-:Y:S01]  /*17f20*/  ULDC.64 UR4, c[0x0][0xc00] ;  /* 0x0003000000047ab9 */ /* 0x000fe20000000a00 */
[----:B------:R-:W-:Y:S01]  /*17f30*/  IMAD.MOV.U32 R3, RZ, RZ, RZ ;  /* 0x000000ffff037224 */ /* 0x000fe200078e00ff */
[----:B------:R-:W-:Y:S01]  /*17f40*/  ISETP.NE.U32.AND P0, PT, RZ, UR4, PT ;  /* 0x00000004ff007c0c */ /* 0x000fe2000bf05070 */
[----:B------:R-:W2:Y:S01]  /*17f50*/  LDC R25, c[0x0][0xbe8] ;  /* 0x0002fa00ff197b82 */ /* 0x000ea20000000800 */
[----:B------:R-:W-:Y:S02]  /*17f60*/  IADD3 R4, P1, R186, UR4, RZ ;  /* 0x00000004ba047c10 */ /* 0x000fe4000ff3e0ff */
[----:B------:R-:W-:Y:S02]  /*17f70*/  ISETP.NE.AND.EX P0, PT, RZ, UR5, PT, P0 ;  /* 0x00000005ff007c0c */ /* 0x000fe4000bf05300 */
[----:B------:R-:W-:Y:S01]  /*17f80*/  IADD3.X R5, R187, UR5, RZ, P1, !PT ;  /* 0x00000005bb057c10 */ /* 0x000fe20008ffe4ff */
[----:B------:R-:W-:Y:S02]  /*17f90*/  ULDC.64 UR4, c[0x0][0xc08] ;  /* 0x0003020000047ab9 */ /* 0x000fe40000000a00 */
[----:B------:R-:W-:-:S04]  /*17fa0*/  ISETP.NE.U32.AND P1, PT, RZ, UR4, PT ;  /* 0x00000004ff007c0c */ /* 0x000fc8000bf25070 */
[----:B------:R-:W-:-:S04]  /*17fb0*/  ISETP.NE.AND.EX P1, PT, RZ, UR5, PT, P1 ;  /* 0x00000005ff007c0c */ /* 0x000fc8000bf25310 */
[----:B------:R3:W5:Y:S09]  /*17fc0*/  @P0 LDG.E R3, desc[UR60][R4.64] ;  /* 0x0000003c04030981 */ /* 0x000772000c1e1900 */
[----:B------:R-:W-:Y:S01]  /*17fd0*/  @P1 IADD3 R186, P2, R186, UR4, RZ ;  /* 0x00000004baba1c10 */ /* 0x000fe2000ff5e0ff */
[----:B------:R-:W-:-:S02]  /*17fe0*/  ULDC UR4, c[0x0][0xa88] ;  /* 0x0002a20000047ab9 */ /* 0x000fc40000000800 */
[----:B------:R-:W-:Y:S01]  /*17ff0*/  IMAD.U32 R0, RZ, RZ, UR4 ;  /* 0x00000004ff007e24 */ /* 0x000fe2000f8e00ff */
[----:B------:R-:W-:-:S05]  /*18000*/  @P1 IADD3.X R187, R187, UR5, RZ, P2, !PT ;  /* 0x00000005bbbb1c10 */ /* 0x000fca00097fe4ff */
[----:B------:R3:W5:Y:S01]  /*18010*/  @P1 LDG.E R0, desc[UR60][R186.64] ;  /* 0x0000003cba001981 */ /* 0x000762000c1e1900 */
[----:B--2---:R-:W-:Y:S01]  /*18020*/  ISETP.NE.AND P2, PT, R25, 0x1, PT ;  /* 0x000000011900780c */ /* 0x004fe20003f45270 */
[----:B------:R-:W2:-:S12]  /*18030*/  S2R R6, SR_TID.X ;  /* 0x0000000000067919 */ /* 0x000e980000002100 */
[----:B------:R-:W0:Y:S08]  /*18040*/  @P2 LDC R14, c[0x0][0xbec] ;  /* 0x0002fb00ff0e2b82 */ /* 0x000e300000000800 */
[----:B------:R-:W0:Y:S01]  /*18050*/  @P2 LDC R27, c[0x0][0xbf0] ;  /* 0x0002fc00ff1b2b82 */ /* 0x000e220000000800 */
[----:B--2---:R-:W-:-:S05]  /*18060*/  VIADD R6, R6, 0xffffff80 ;  /* 0xffffff8006067836 */ /* 0x004fca0000000000 */
[----:B------:R-:W-:Y:S01]  /*18070*/  ISETP.GE.AND P3, PT, R6, 0x80, PT ;  /* 0x000000800600780c */ /* 0x000fe20003f66270 */
[----:B---3--:R-:W-:-:S12]  /*18080*/  @P1 BRA `(.L_x_654) ;  /* 0x0000000000101947 */ /* 0x008fd80003800000 */
[----:B------:R-:W-:Y:S05]  /*18090*/  @!P0 BRA `(.L_x_654) ;  /* 0x00000000000c8947 */ /* 0x000fea0003800000 */
[----:B------:R-:W2:Y:S04]  /*180a0*/  LDG.E R7, desc[UR60][R4.64] ;  /* 0x0000003c04077981 */ /* 0x000ea8000c1e1900 */
[----:B-----5:R-:W2:Y:S02]  /*180b0*/  LDG.E R0, desc[UR60][R4.64+0x4] ;  /* 0x0000043c04007981 */ /* 0x020ea4000c1e1900 */
[----:B--2---:R-:W-:-:S07]  /*180c0*/  IADD3 R0, -R7, R0, RZ ;  /* 0x0000000007007210 */ /* 0x004fce0007ffe1ff */
.L_x_654:
[----:B------:R-:W-:Y:S01]  /*180d0*/  BSSY B1, `(.L_x_655) ;  /* 0x000002e000017945 */ /* 0x000fe20003800000 */
[----:B------:R-:W-:Y:S02]  /*180e0*/  SHF.R.S32.HI R13, RZ, 0x1f, R185 ;  /* 0x0000001fff0d7819 */ /* 0x000fe400000114b9 */
[----:B------:R-:W-:Y:S02]  /*180f0*/  SEL R15, R188, RZ, !P0 ;  /* 0x000000ffbc0f7207 */ /* 0x000fe40004000000 */
[----:B------:R-:W-:Y:S02]  /*18100*/  SEL R193, R193, RZ, !P0 ;  /* 0x000000ffc1c17207 */ /* 0x000fe40004000000 */
[----:B-----5:R-:W-:Y:S01]  /*18110*/  SHF.R.S32.HI R10, RZ, 0x1f, R3 ;  /* 0x0000001fff0a7819 */ /* 0x020fe20000011403 */
[----:B------:R-:W-:Y:S06]  /*18120*/  @P3 BRA `(.L_x_656) ;  /* 0x0000000000a03947 */ /* 0x000fec0003800000 */
[----:B------:R-:W2:Y:S01]  /*18130*/  S2R R5, SR_TID.X ;  /* 0x0000000000057919 */ /* 0x000ea20000002100 */
[----:B------:R-:W3:Y:S01]  /*18140*/  LDC R11, c[0x0][0xbe8] ;  /* 0x0002fa00ff0b7b82 */ /* 0x000ee20000000800 */
[----:B--2---:R-:W-:Y:S02]  /*18150*/  IMAD R4, R190, 0x80, R5 ;  /* 0x00000080be047824 */ /* 0x004fe400078e0205 */
[----:B---3--:R-:W-:Y:S02]  /*18160*/  IMAD R5, R0, R11, RZ ;  /* 0x0000000b00057224 */ /* 0x008fe400078e02ff */
[----:B------:R-:W-:-:S05]  /*18170*/  VIADD R12, R4, 0xffffff80 ;  /* 0xffffff80040c7836 */ /* 0x000fca0000000000 */
[----:B------:R-:W-:-:S13]  /*18180*/  ISETP.GE.AND P0, PT, R12, R5, PT ;  /* 0x000000050c00720c */ /* 0x000fda0003f06270 */
[----:B------:R-:W-:Y:S05]  /*18190*/  @P0 BRA `(.L_x_656) ;  /* 0x0000000000840947 */ /* 0x000fea0003800000 */
[----:B------:R-:W-:Y:S01]  /*181a0*/  ISETP.NE.AND P0, PT, R11, 0x1, PT ;  /* 0x000000010b00780c */ /* 0x000fe20003f05270 */
[----:B------:R-:W-:Y:S01]  /*181b0*/  ULDC.64 UR4, c[0x0][0xb90] ;  /* 0x0002e40000047ab9 */ /* 0x000fe20000000a00 */
[----:B------:R-:W-:Y:S02]  /*181c0*/  IMAD.MOV.U32 R4, RZ, RZ, R3 ;  /* 0x000000ffff047224 */ /* 0x000fe400078e0003 */
[----:B------:R-:W-:Y:S02]  /*181d0*/  IMAD R8, R13, UR4, RZ ;  /* 0x000000040d087c24 */ /* 0x000fe4000f8e02ff */
[----:B------:R-:W-:Y:S02]  /*181e0*/  IMAD.MOV.U32 R5, RZ, RZ, R10 ;  /* 0x000000ffff057224 */ /* 0x000fe400078e000a */
[----:B------:R-:W-:Y:S02]  /*181f0*/  IMAD.MOV.U32 R7, RZ, RZ, R12 ;  /* 0x000000ffff077224 */ /* 0x000fe400078e000c */
[----:B------:R-:W-:-:S03]  /*18200*/  IMAD.WIDE.U32 R4, R185, UR4, R4 ;  /* 0x00000004b9047c25 */ /* 0x000fc6000f8e0004 */
[----:B------:R-:W2:Y:S08]  /*18210*/  @P0 LDC R9, c[0x0][0xbec] ;  /* 0x0002fb00ff090b82 */ /* 0x000eb00000000800 */
[----:B------:R-:W3:Y:S01]  /*18220*/  @P0 LDC R21, c[0x0][0xbf0] ;  /* 0x0002fc00ff150b82 */ /* 0x000ee20000000800 */
[----:B--2---:R-:W-:-:S04]  /*18230*/  @P0 IMAD.HI.U32 R6, R12, R9, RZ ;  /* 0x000000090c060227 */ /* 0x004fc800078e00ff */
[----:B------:R-:W-:Y:S01]  /*18240*/  IMAD R9, R185, UR5, R8 ;  /* 0x00000005b9097c24 */ /* 0x000fe2000f8e0208 */
[----:B------:R-:W-:Y:S01]  /*18250*/  ULDC.64 UR4, c[0x0][0xb98] ;  /* 0x0002e60000047ab9 */ /* 0x000fe20000000a00 */
[----:B---3--:R-:W-:Y:S02]  /*18260*/  @P0 SHF.R.U32.HI R7, RZ, R21, R6 ;  /* 0x00000015ff070219 */ /* 0x008fe40000011606 */
[----:B------:R-:W-:Y:S02]  /*18270*/  IMAD.IADD R5, R5, 0x1, R9 ;  /* 0x0000000105057824 */ /* 0x000fe400078e0209 */
[----:B------:R-:W-:Y:S02]  /*18280*/  IMAD R6, R193, UR4, RZ ;  /* 0x00000004c1067c24 */ /* 0x000fe4000f8e02ff */
[----:B------:R-:W-:Y:S02]  /*18290*/  IMAD.MOV R9, RZ, RZ, -R7 ;  /* 0x000000ffff097224 */ /* 0x000fe400078e0a07 */
[----:B------:R-:W-:-:S04]  /*182a0*/  IMAD.WIDE.U32 R4, R15, UR4, R4 ;  /* 0x000000040f047c25 */ /* 0x000fc8000f8e0004 */
[----:B------:R-:W-:Y:S01]  /*182b0*/  IMAD R9, R11, R9, R12 ;  /* 0x000000090b097224 */ /* 0x000fe200078e020c */
[----:B------:R-:W-:Y:S01]  /*182c0*/  SHF.R.S32.HI R11, RZ, 0x1f, R7 ;  /* 0x0000001fff0b7819 */ /* 0x000fe20000011407 */
[----:B------:R-:W-:Y:S01]  /*182d0*/  IMAD R8, R15, UR5, R6 ;  /* 0x000000050f087c24 */ /* 0x000fe2000f8e0206 */
[----:B------:R-:W-:Y:S01]  /*182e0*/  IADD3 R4, P0, R7, R4, RZ ;  /* 0x0000000407047210 */ /* 0x000fe20007f1e0ff */
[----:B------:R-:W-:Y:S01]  /*182f0*/  ULDC.64 UR4, c[0x0][0xb88] ;  /* 0x0002e20000047ab9 */ /* 0x000fe20000000a00 */
[----:B------:R-:W-:Y:S02]  /*18300*/  SHF.R.S32.HI R6, RZ, 0x1f, R9 ;  /* 0x0000001fff067819 */ /* 0x000fe40000011409 */
[----:B------:R-:W-:-:S03]  /*18310*/  IADD3.X R5, R11, R5, R8, P0, !PT ;  /* 0x000000050b057210 */ /* 0x000fc600007fe408 */
[----:B------:R-:W-:Y:S02]  /*18320*/  IMAD R6, R6, UR4, RZ ;  /* 0x0000000406067c24 */ /* 0x000fe4000f8e02ff */
[----:B------:R-:W-:-:S04]  /*18330*/  IMAD.WIDE.U32 R4, R9, UR4, R4 ;  /* 0x0000000409047c25 */ /* 0x000fc8000f8e0004 */
[----:B------:R-:W-:Y:S01]  /*18340*/  IMAD R7, R9, UR5, R6 ;  /* 0x0000000509077c24 */ /* 0x000fe2000f8e0206 */
[----:B------:R-:W-:Y:S02]  /*18350*/  ULDC.64 UR4, c[0x0][0xb50] ;  /* 0x0002d40000047ab9 */ /* 0x000fe40000000a00 */
[----:B------:R-:W-:Y:S02]  /*18360*/  LEA R6, P0, R4, UR4, 0x2 ;  /* 0x0000000404067c11 */ /* 0x000fe4000f8010ff */
[----:B------:R-:W-:-:S04]  /*18370*/  IADD3 R5, R5, R7, RZ ;  /* 0x0000000705057210 */ /* 0x000fc80007ffe0ff */
[----:B------:R-:W-:Y:S01]  /*18380*/  LEA.HI.X R7, R4, UR5, R5, 0x2, P0 ;  /* 0x0000000504077c11 */ /* 0x000fe200080f1405 */
[----:B------:R-:W-:-:S05]  /*18390*/  IMAD.MOV.U32 R5, RZ, RZ, -0x800000 ;  /* 0xff800000ff057424 */ /* 0x000fca00078e00ff */
[----:B------:R2:W-:Y:S02]  /*183a0*/  STG.E desc[UR60][R6.64], R5 ;  /* 0x0000000506007986 */ /* 0x0005e4000c10193c */
.L_x_656:
[----:B------:R-:W-:Y:S05]  /*183b0*/  BSYNC B1 ;  /* 0x0000000000017941 */ /* 0x000fea0003800000 */
.L_x_655:
[----:B------:R-:W-:Y:S01]  /*183c0*/  ULDC.64 UR4, c[0x0][0xaa0] ;  /* 0x0002a80000047ab9 */ /* 0x000fe20000000a00 */
[----:B------:R-:W-:Y:S01]  /*183d0*/  BSSY B1, `(.L_x_657) ;  /* 0x000003a000017945 */ /* 0x000fe20003800000 */
[----:B------:R-:W-:Y:S01]  /*183e0*/  IMAD R4, R10, UR4, RZ ;  /* 0x000000040a047c24 */ /* 0x000fe2000f8e02ff */
[----:B------:R-:W-:Y:S02]  /*183f0*/  SHF.R.S32.HI R12, RZ, 0x1f, R183 ;  /* 0x0000001fff0c7819 */ /* 0x000fe400000114b7 */
[----:B------:R-:W-:Y:S01]  /*18400*/  SHF.R.S32.HI R20, RZ, 0x1f, R182 ;  /* 0x0000001fff147819 */ /* 0x000fe200000114b6 */
[C---:B--2---:R-:W-:Y:S02]  /*18410*/  IMAD R7, R3.reuse, UR5, R4 ;  /* 0x0000000503077c24 */ /* 0x044fe4000f8e0204 */
[----:B------:R-:W-:Y:S01]  /*18420*/  IMAD.WIDE.U32 R4, R3, UR4, RZ ;  /* 0x0000000403047c25 */ /* 0x000fe2000f8e00ff */
[----:B------:R-:W-:-:S03]  /*18430*/  ULDC.64 UR4, c[0x0][0xae8] ;  /* 0x0002ba0000047ab9 */ /* 0x000fc60000000a00 */
[----:B------:R-:W-:Y:S02]  /*18440*/  IMAD R3, R184, 0x20, R192 ;  /* 0x00000020b8037824 */ /* 0x000fe400078e02c0 */
[----:B------:R-:W-:Y:S02]  /*18450*/  IMAD.IADD R5, R5, 0x1, R7 ;  /* 0x0000000105057824 */ /* 0x000fe400078e0207 */
[----:B------:R-:W-:Y:S02]  /*18460*/  IMAD R9, R190, 0x80, R3 ;  /* 0x00000080be097824 */ /* 0x000fe400078e0203 */
[----:B------:R-:W-:Y:S02]  /*18470*/  IMAD R8, R13, UR4, RZ ;  /* 0x000000040d087c24 */ /* 0x000fe4000f8e02ff */
[----:B0-----:R-:W-:-:S04]  /*18480*/  @P2 IMAD.HI.U32 R6, R9, R14, RZ ;  /* 0x0000000e09062227 */ /* 0x001fc800078e00ff */
[C---:B------:R-:W-:Y:S02]  /*18490*/  IMAD R7, R185.reuse, UR5, R8 ;  /* 0x00000005b9077c24 */ /* 0x040fe4000f8e0208 */
[----:B------:R-:W-:Y:S01]  /*184a0*/  IMAD.WIDE.U32 R4, R185, UR4, R4 ;  /* 0x00000004b9047c25 */ /* 0x000fe2000f8e0004 */
[----:B------:R-:W-:-:S03]  /*184b0*/  ULDC.64 UR4, c[0x0][0xaf0] ;  /* 0x0002bc0000047ab9 */ /* 0x000fc60000000a00 */
[----:B------:R-:W-:Y:S01]  /*184c0*/  IMAD.MOV.U32 R3, RZ, RZ, R9 ;  /* 0x000000ffff037224 */ /* 0x000fe200078e0009 */
[----:B------:R-:W-:Y:S01]  /*184d0*/  @P2 SHF.R.U32.HI R3, RZ, R27, R6 ;  /* 0x0000001bff032219 */ /* 0x000fe20000011606 */
[----:B------:R-:W-:Y:S02]  /*184e0*/  IMAD R8, R193, UR4, RZ ;  /* 0x00000004c1087c24 */ /* 0x000fe4000f8e02ff */
[----:B------:R-:W-:Y:S01]  /*184f0*/  IMAD.IADD R5, R5, 0x1, R7 ;  /* 0x0000000105057824 */ /* 0x000fe200078e0207 */
[----:B------:R-:W-:Y:S01]  /*18500*/  SHF.R.S32.HI R6, RZ, 0x1f, R3 ;  /* 0x0000001fff067819 */ /* 0x000fe20000011403 */
[C---:B------:R-:W-:Y:S02]  /*18510*/  IMAD R7, R15.reuse, UR5, R8 ;  /* 0x000000050f077c24 */ /* 0x040fe4000f8e0208 */
[----:B------:R-:W-:Y:S01]  /*18520*/  IMAD.WIDE.U32 R4, R15, UR4, R4 ;  /* 0x000000040f047c25 */ /* 0x000fe2000f8e0004 */
[----:B------:R-:W-:-:S03]  /*18530*/  ULDC.64 UR4, c[0x0][0xae0] ;  /* 0x0002b80000047ab9 */ /* 0x000fc60000000a00 */
[----:B------:R-:W-:Y:S01]  /*18540*/  IMAD.MOV R8, RZ, RZ, -R3 ;  /* 0x000000ffff087224 */ /* 0x000fe200078e0a03 */
[----:B------:R-:W-:Y:S01]  /*18550*/  IADD3 R5, R5, R7, RZ ;  /* 0x0000000705057210 */ /* 0x000fe20007ffe0ff */
        /* <DEDUP_REMOVED lines=10> */
[C---:B------:R-:W-:Y:S02]  /*18600*/  IMAD R3, R7.reuse, UR5, R6 ;  /* 0x0000000507037c24 */ /* 0x040fe4000f8e0206 */
[----:B------:R-:W-:Y:S01]  /*18610*/  IMAD.WIDE.U32 R4, R7, UR4, R4 ;  /* 0x0000000407047c25 */ /* 0x000fe2000f8e0004 */
[----:B------:R-:W-:Y:S01]  /*18620*/  ISETP.GE.AND P2, PT, R8, R25, PT ;  /* 0x000000190800720c */ /* 0x000fe20003f46270 */
[----:B------:R-:W-:-:S02]  /*18630*/  ULDC.64 UR4, c[0x0][0xa80] ;  /* 0x0002a00000047ab9 */ /* 0x000fc40000000a00 */
[----:B------:R-:W-:Y:S01]  /*18640*/  VIADD R0, R8, 0x20 ;  /* 0x0000002008007836 */ /* 0x000fe20000000000 */
[----:B------:R-:W-:Y:S01]  /*18650*/  LEA R6, P3, R4, UR4, 0x1 ;  /* 0x0000000404067c11 */ /* 0x000fe2000f8608ff */
[----:B------:R-:W-:-:S03]  /*18660*/  IMAD.IADD R3, R5, 0x1, R3 ;  /* 0x0000000105037824 */ /* 0x000fc600078e0203 */
[-C--:B------:R-:W-:Y:S01]  /*18670*/  ISETP.GE.AND P1, PT, R0, R25.reuse, PT ;  /* 0x000000190000720c */ /* 0x080fe20003f26270 */
[----:B------:R-:W-:Y:S01]  /*18680*/  VIADD R0, R8, 0x40 ;  /* 0x0000004008007836 */ /* 0x000fe20000000000 */
[----:B------:R-:W-:Y:S02]  /*18690*/  LEA.HI.X R3, R4, UR5, R3, 0x1, P3 ;  /* 0x0000000504037c11 */ /* 0x000fe400098f0c03 */
[----:B------:R0:W2:Y:S02]  /*186a0*/  SHFL.IDX PT, R4, R6, RZ, 0x181f ;  /* 0x00181fff06047589 */ /* 0x0000a400000e0000 */
[----:B------:R-:W-:Y:S02]  /*186b0*/  ISETP.GE.AND P0, PT, R0, R25, PT ;  /* 0x000000190000720c */ /* 0x000fe40003f06270 */
[----:B------:R0:W3:Y:S01]  /*186c0*/  SHFL.IDX PT, R0, R3, RZ, 0x181f ;  /* 0x00181fff03007589 */ /* 0x0000e200000e0000 */
[----:B------:R-:W-:Y:S10]  /*186d0*/  @P2 BRA `(.L_x_658) ;  /* 0x0000000000242947 */ /* 0x000ff40003800000 */
[----:B------:R-:W-:Y:S02]  /*186e0*/  ULDC UR4, c[0x0][0xac8] ;  /* 0x0002b20000047ab9 */ /* 0x000fe40000000800 */
[----:B------:R-:W-:Y:S02]  /*186f0*/  ISETP.GE.AND P4, PT, R182, UR4, PT ;  /* 0x00000004b6007c0c */ /* 0x000fe4000bf86270 */
[----:B------:R-:W-:-:S11]  /*18700*/  ISETP.GE.AND P5, PT, R183, UR4, PT ;  /* 0x00000004b7007c0c */ /* 0x000fd6000bfa6270 */
[CC--:B--2---:R-:W-:Y:S02]  /*18710*/  @!P4 LEA R10, P2, R182.reuse, R4.reuse, 0x1 ;  /* 0x00000004b60ac211 */ /* 0x0c4fe400078408ff */
[C---:B------:R-:W-:Y:S02]  /*18720*/  @!P5 LEA R4, P3, R183.reuse, R4, 0x1 ;  /* 0x00000004b704d211 */ /* 0x040fe400078608ff */
[-C--:B---3--:R-:W-:Y:S02]  /*18730*/  @!P4 LEA.HI.X R11, R182, R0.reuse, R20, 0x1, P2 ;  /* 0x00000000b60bc211 */ /* 0x088fe400010f0c14 */
[----:B------:R-:W-:-:S03]  /*18740*/  @!P5 LEA.HI.X R5, R183, R0, R12, 0x1, P3 ;  /* 0x00000000b705d211 */ /* 0x000fc600018f0c0c */
[----:B------:R2:W-:Y:S04]  /*18750*/  @!P4 ST.E.128 desc[UR60][R10.64], RZ ;  /* 0x000000ff0a00c985 */ /* 0x0005e8000c101d3c */
[----:B------:R2:W-:Y:S02]  /*18760*/  @!P5 ST.E.128 desc[UR60][R4.64], RZ ;  /* 0x000000ff0400d985 */ /* 0x0005e4000c101d3c */
.L_x_658:
[----:B------:R-:W-:Y:S05]  /*18770*/  BSYNC B1 ;  /* 0x0000000000017941 */ /* 0x000fea0003800000 */
.L_x_657:
[----:B---3--:R3:W0:Y:S01]  /*18780*/  SHFL.IDX PT, R0, R3, 0x1, 0x181f ;  /* 0x00381f0003007f89 */ /* 0x00862200000e0000 */
[----:B------:R-:W-:Y:S03]  /*18790*/  BSSY B1, `(.L_x_659) ;  /* 0x000000c000017945 */ /* 0x000fe60003800000 */
[----:B--2---:R3:W2:Y:S01]  /*187a0*/  SHFL.IDX PT, R4, R6, 0x1, 0x181f ;  /* 0x00381f0006047f89 */ /* 0x0046a200000e0000 */
[----:B------:R-:W-:Y:S05]  /*187b0*/  @P1 BRA `(.L_x_660) ;  /* 0x0000000000241947 */ /* 0x000fea0003800000 */
[----:B------:R-:W-:Y:S02]  /*187c0*/  ULDC UR4, c[0x0][0xac8] ;  /* 0x0002b20000047ab9 */ /* 0x000fe40000000800 */
[----:B------:R-:W-:Y:S02]  /*187d0*/  ISETP.GE.AND P3, PT, R182, UR4, PT ;  /* 0x00000004b6007c0c */ /* 0x000fe4000bf66270 */
[----:B------:R-:W-:-:S11]  /*187e0*/  ISETP.GE.AND P4, PT, R183, UR4, PT ;  /* 0x00000004b7007c0c */ /* 0x000fd6000bf86270 */
[CC--:B--2---:R-:W-:Y:S02]  /*187f0*/  @!P3 LEA R10, P1, R182.reuse, R4.reuse, 0x1 ;  /* 0x00000004b60ab211 */ /* 0x0c4fe400078208ff */
[C---:B------:R-:W-:Y:S02]  /*18800*/  @!P4 LEA R4, P2, R183.reuse, R4, 0x1 ;  /* 0x00000004b704c211 */ /* 0x040fe400078408ff */
[-C--:B0-----:R-:W-:Y:S02]  /*18810*/  @!P3 LEA.HI.X R11, R182, R0.reuse, R20, 0x1, P1 ;  /* 0x00000000b60bb211 */ /* 0x081fe400008f0c14 */
[----:B------:R-:W-:-:S03]  /*18820*/  @!P4 LEA.HI.X R5, R183, R0, R12, 0x1, P2 ;  /* 0x00000000b705c211 */ /* 0x000fc600010f0c0c */
[----:B------:R0:W-:Y:S04]  /*18830*/  @!P3 ST.E.128 desc[UR60][R10.64], RZ ;  /* 0x000000ff0a00b985 */ /* 0x0001e8000c101d3c */
[----:B------:R0:W-:Y:S02]  /*18840*/  @!P4 ST.E.128 desc[UR60][R4.64], RZ ;  /* 0x000000ff0400c985 */ /* 0x0001e4000c101d3c */
.L_x_660:
[----:B------:R-:W-:Y:S05]  /*18850*/  BSYNC B1 ;  /* 0x0000000000017941 */ /* 0x000fea0003800000 */
.L_x_659:
[----:B0-----:R0:W0:Y:S01]  /*18860*/  SHFL.IDX PT, R0, R3, 0x2, 0x181f ;  /* 0x00581f0003007f89 */ /* 0x00102200000e0000 */
[----:B------:R-:W-:Y:S03]  /*18870*/  BSSY B1, `(.L_x_661) ;  /* 0x000000c000017945 */ /* 0x000fe60003800000 */
[----:B--2---:R2:W0:Y:S01]  /*18880*/  SHFL.IDX PT, R4, R6, 0x2, 0x181f ;  /* 0x00581f0006047f89 */ /* 0x00442200000e0000 */
        /* <DEDUP_REMOVED lines=10> */
.L_x_662:
[----:B------:R-:W-:Y:S05]  /*18930*/  BSYNC B1 ;  /* 0x0000000000017941 */ /* 0x000fea0003800000 */
.L_x_661:
[----:B0-----:R-:W-:Y:S01]  /*18940*/  VIADD R0, R8, 0x60 ;  /* 0x0000006008007836 */ /* 0x001fe20000000000 */
[----:B---3--:R-:W0:Y:S04]  /*18950*/  SHFL.IDX PT, R3, R3, 0x3, 0x181f ;  /* 0x00781f0003037f89 */ /* 0x008e2800000e0000 */
[----:B------:R-:W-:Y:S01]  /*18960*/  ISETP.GE.AND P0, PT, R0, R25, PT ;  /* 0x000000190000720c */ /* 0x000fe20003f06270 */
[----:B------:R3:W0:-:S12]  /*18970*/  SHFL.IDX PT, R4, R6, 0x3, 0x181f ;  /* 0x00781f0006047f89 */ /* 0x00061800000e0000 */
[----:B---3--:R-:W-:Y:S05]  /*18980*/  @P0 BRA `(.L_x_653) ;  /* 0x0000000000240947 */ /* 0x008fea0003800000 */
[----:B------:R-:W-:Y:S02]  /*18990*/  ULDC UR4, c[0x0][0xac8] ;  /* 0x0002b20000047ab9 */ /* 0x000fe40000000800 */
[----:B------:R-:W-:Y:S02]  /*189a0*/  ISETP.GE.AND P2, PT, R182, UR4, PT ;  /* 0x00000004b6007c0c */ /* 0x000fe4000bf46270 */
[----:B------:R-:W-:-:S11]  /*189b0*/  ISETP.GE.AND P3, PT, R183, UR4, PT ;  /* 0x00000004b7007c0c */ /* 0x000fd6000bf66270 */
[CC--:B0-2---:R-:W-:Y:S02]  /*189c0*/  @!P2 LEA R6, P0, R182.reuse, R4.reuse, 0x1 ;  /* 0x00000004b606a211 */ /* 0x0c5fe400078008ff */
[C---:B------:R-:W-:Y:S02]  /*189d0*/  @!P3 LEA R4, P1, R183.reuse, R4, 0x1 ;  /* 0x00000004b704b211 */ /* 0x040fe400078208ff */
[-C--:B------:R-:W-:Y:S02]  /*189e0*/  @!P2 LEA.HI.X R7, R182, R3.reuse, R20, 0x1, P0 ;  /* 0x00000003b607a211 */ /* 0x080fe400000f0c14 */
[----:B------:R-:W-:-:S03]  /*189f0*/  @!P3 LEA.HI.X R5, R183, R3, R12, 0x1, P1 ;  /* 0x00000003b705b211 */ /* 0x000fc600008f0c0c */
[----:B------:R3:W-:Y:S04]  /*18a00*/  @!P2 ST.E.128 desc[UR60][R6.64], RZ ;  /* 0x000000ff0600a985 */ /* 0x0007e8000c101d3c */
[----:B------:R3:W-:Y:S02]  /*18a10*/  @!P3 ST.E.128 desc[UR60][R4.64], RZ ;  /* 0x000000ff0400b985 */ /* 0x0007e4000c101d3c */
.L_x_653:
[----:B------:R-:W-:Y:S05]  /*18a20*/  BSYNC B0 ;  /* 0x0000000000007941 */ /* 0x000fea0003800000 */
.L_x_644:
[----:B------:R-:W-:Y:S02]  /*18a30*/  ULDC UR4, c[0x0][0xc3c] ;  /* 0x00030f0000047ab9 */ /* 0x000fe40000000800 */
[----:B-1----:R-:W-:-:S13]  /*18a40*/  ISETP.GE.AND P0, PT, R31, UR4, PT ;  /* 0x000000041f007c0c */ /* 0x002fda000bf06270 */
[----:B------:R-:W-:Y:S05]  /*18a50*/  @!P0 BRA `(.L_x_663) ;  /* 0xfffffe88004c8947 */ /* 0x000fea000383ffff */
[----:B------:R-:W-:Y:S05]  /*18a60*/  BRA `(.L_x_448) ;  /* 0x00000068000c7947 */ /* 0x000fea0003800000 */
.L_x_446:
[----:B------:R-:W-:-:S08]  /*18a70*/  NOP ;  /* 0x0000000000007918 */ /* 0x000fd00000000000 */
[----:B0-----:R-:W0:-:S00]  /*18a80*/  USETMAXREG.DEALLOC.CTAPOOL 0x28 ;  /* 0x00000028000079c8 */ /* 0x001e0000080e0500 */
[----:B0-----:R-:W-:Y:S01]  /*18a90*/  LOP3.LUT R2, R2, 0x3, RZ, 0xc0, !PT ;  /* 0x0000000302027812 */ /* 0x001fe200078ec0ff */
[----:B------:R-:W-:Y:S01]  /*18aa0*/  IMAD.MOV.U32 R4, RZ, RZ, RZ ;  /* 0x000000ffff047224 */ /* 0x000fe200078e00ff */
[----:B------:R-:W-:-:S04]  /*18ab0*/  LOP3.LUT R23, R23, 0xffffffdf, RZ, 0xc0, !PT ;  /* 0xffffffdf17177812 */ /* 0x000fc800078ec0ff */
[----:B------:R-:W0:Y:S02]  /*18ac0*/  SHFL.IDX PT, R2, R2, RZ, 0x1f ;  /* 0x00001fff02027589 */ /* 0x000e2400000e0000 */
[----:B0-----:R-:W-:-:S13]  /*18ad0*/  ISETP.NE.AND P0, PT, R2, RZ, PT ;  /* 0x000000ff0200720c */ /* 0x001fda0003f05270 */
[----:B------:R-:W-:Y:S01]  /*18ae0*/  @P0 LOP3.LUT R23, R23, 0x20, RZ, 0xfc, !PT ;  /* 0x0000002017170812 */ /* 0x000fe200078efcff */
[----:B------:R-:W-:Y:S06]  /*18af0*/  @!P0 BRA `(.L_x_664) ;  /* 0x00000000001c8947 */ /* 0x000fec0003800000 */
[----:B------:R-:W0:Y:S08]  /*18b00*/  S2UR UR5, SR_CgaCtaId ;  /* 0x00000000000579c3 */ /* 0x000e300000008800 */
[----:B------:R-:W-:Y:S06]  /*18b10*/  BAR.SYNC.DEFER_BLOCKING 0x5, 0x180 ;  /* 0x0146000000007b1d */ /* 0x000fec0000010000 */
[----:B------:R-:W-:-:S02]  /*18b20*/  UMOV UR4, 0x400 ;  /* 0x0000040000047882 */ /* 0x000fc40000000000 */
[----:B0-----:R-:W-:-:S09]  /*18b30*/  ULEA UR4, UR5, UR4, 0x18 ;  /* 0x0000000405047291 */ /* 0x001fd2000f8ec03f */
[----:B------:R-:W0:Y:S01]  /*18b40*/  LDS.128 R16, [UR4+0x2a8d0] ;  /* 0x02a8d004ff107984 */ /* 0x000e220008000c00 */
[----:B------:R-:W-:Y:S06]  /*18b50*/  BAR.ARV 0x4, 0x180 ;  /* 0x0106000000007b1d */ /* 0x000fec0000002000 */
[----:B------:R-:W-:Y:S05]  /*18b60*/  BRA `(.L_x_665) ;  /* 0x0000000400fc7947 */ /* 0x000fea0003800000 */
.L_x_664:
[----:B------:R-:W-:Y:S01]  /*18b70*/  LOP3.LUT R5, R0, 0x1f, RZ, 0xc0, !PT ;  /* 0x0000001f00057812 */ /* 0x000fe200078ec0ff */
[----:B------:R-:W-:Y:S01]  /*18b80*/  ULDC UR4, c[0x0][0xc3c] ;  /* 0x00030f0000047ab9 */ /* 0x000fe20000000800 */
[----:B------:R-:W0:Y:S01]  /*18b90*/  S2UR UR6, SR_CTAID.X ;  /* 0x00000000000679c3 */ /* 0x000e220000002500 */
[----:B------:R-:W-:Y:S01]  /*18ba0*/  ULDC UR5, c[0x0][0xc38] ;  /* 0x00030e0000057ab9 */ /* 0x000fe20000000800 */
[----:B------:R-:W-:-:S04]  /*18bb0*/  ISETP.NE.AND P0, PT, R5, 0x1f, PT ;  /* 0x0000001f0500780c */ /* 0x000fc80003f05270 */
[----:B------:R-:W-:-:S13]  /*18bc0*/  ISETP.GE.OR P1, PT, R5, UR4, !P0 ;  /* 0x0000000405007c0c */ /* 0x000fda000c726670 */
[----:B------:R-:W1:Y:S02]  /*18bd0*/  @!P1 LDC.64 R2, c[0x0][0xc80] ;  /* 0x00032000ff029b82 */ /* 0x000e640000000a00 */
[----:B-1----:R-:W-:-:S05]  /*18be0*/  @!P1 IMAD.WIDE.U32 R2, R5, 0x4, R2 ;  /* 0x0000000405029825 */ /* 0x002fca00078e0002 */
        /* <DEDUP_REMOVED lines=8> */
[----:B--2---:R-:W1:Y:S02]  /*18c70*/  SHFL.UP PT, R6, R4, 0x1, RZ ;  /* 0x0420000004067989 */ /* 0x004e6400000e00ff */
        /* <DEDUP_REMOVED lines=14> */
[----:B------:R-:W1:Y:S02]  /*18d60*/  SHFL.IDX PT, R6, R7, 0x1f, 0x1f ;  /* 0x03e01f0007067f89 */ /* 0x000e6400000e0000 */
[----:B-1----:R-:W-:-:S04]  /*18d70*/  IMAD R6, R6, UR5, RZ ;  /* 0x0000000506067c24 */ /* 0x002fc8000f8e02ff */
[----:B------:R-:W-:Y:S01]  /*18d80*/  IMAD.MOV.U32 R3, RZ, RZ, R6 ;  /* 0x000000ffff037224 */ /* 0x000fe200078e0006 */
[----:B0-----:R-:W-:-:S13]  /*18d90*/  ISETP.GT.AND P6, PT, R6, UR6, PT ;  /* 0x0000000606007c0c */ /* 0x001fda000bfc4270 */
[----:B------:R-:W-:Y:S05]  /*18da0*/  @P6 BRA `(.L_x_666) ;  /* 0x00000000009c6947 */ /* 0x000fea0003800000 */
[----:B------:R-:W0:Y:S01]  /*18db0*/  LDC R10, c[0x0][0xc3c] ;  /* 0x00030f00ff0a7b82 */ /* 0x000e220000000800 */
[----:B------:R-:W-:Y:S01]  /*18dc0*/  IMAD.MOV.U32 R6, RZ, RZ, R3 ;  /* 0x000000ffff067224 */ /* 0x000fe200078e0003 */
[----:B------:R-:W-:Y:S01]  /*18dd0*/  UMOV UR4, URZ ;  /* 0x0000003f00047c82 */ /* 0x000fe20008000000 */
[----:B------:R-:W-:Y:S01]  /*18de0*/  ULDC UR7, c[0x0][0xc3c] ;  /* 0x00030f0000077ab9 */ /* 0x000fe20000000800 */
[----:B------:R-:W-:-:S05]  /*18df0*/  ULDC UR5, c[0x0][0xc38] ;  /* 0x00030e0000057ab9 */ /* 0x000fca0000000800 */
.L_x_670:
[----:B------:R-:W-:Y:S01]  /*18e00*/  UIADD3 UR4, UR4, 0x1f, URZ ;  /* 0x0000001f04047890 */ /* 0x000fe2000fffe03f */
[----:B------:R-:W-:-:S05]  /*18e10*/  MOV R19, UR7 ;  /* 0x0000000700137c02 */ /* 0x000fca0008000f00 */
        /* <DEDUP_REMOVED lines=10> */
.L_x_669:
[----:B------:R-:W-:Y:S05]  /*18ec0*/  BSYNC B0 ;  /* 0x0000000000007941 */ /* 0x000fea0003800000 */
.L_x_668:
[----:B0----5:R-:W0:Y:S02]  /*18ed0*/  SHFL.UP PT, R2, R4, 0x1, RZ ;  /* 0x0420000004027989 */ /* 0x021e2400000e00ff */
        /* <DEDUP_REMOVED lines=20> */
.L_x_666:
        /* <DEDUP_REMOVED lines=13> */
[----:B------:R-:W-:-:S06]  /*190f0*/  VIADD R16, R19, 0xffffffff ;  /* 0xffffffff13107836 */ /* 0x000fcc0000000000 */
[----:B------:R2:W3:Y:S02]  /*19100*/  SHFL.IDX PT, R16, R7, R16, 0x1f ;  /* 0x00001f1007107589 */ /* 0x0004e400000e0000 */
.L_x_671:
[----:B---3--:R-:W-:Y:S01]  /*19110*/  IMAD R16, R16, UR5, R9 ;  /* 0x0000000510107c24 */ /* 0x008fe2000f8e0209 */
[----:B0-----:R-:W-:Y:S01]  /*19120*/  IABS R2, R4 ;  /* 0x0000000400027213 */ /* 0x001fe20000000000 */
[----:B-12---:R-:W-:Y:S02]  /*19130*/  IMAD.MOV R7, RZ, RZ, -R3 ;  /* 0x000000ffff077224 */ /* 0x006fe400078e0a03 */
[----:B------:R-:W-:Y:S01]  /*19140*/  VIADD R19, R19, UR4 ;  /* 0x0000000413137c36 */ /* 0x000fe20008000000 */
[----:B------:R-:W-:Y:S01]  /*19150*/  IADD3 R9, -R16, UR6, RZ ;  /* 0x0000000610097c10 */ /* 0x000fe2000fffe1ff */
[----:B------:R-:W-:Y:S02]  /*19160*/  IMAD.MOV R8, RZ, RZ, -R2 ;  /* 0x000000ffff087224 */ /* 0x000fe400078e0a02 */
[----:B------:R-:W-:Y:S01]  /*19170*/  IMAD R7, R7, R10, RZ ;  /* 0x0000000a07077224 */ /* 0x000fe200078e02ff */
        /* <DEDUP_REMOVED lines=14> */
[----:B------:R-:W-:-:S06]  /*19260*/  @P0 VIADD R2, R2, 0x1 ;  /* 0x0000000102020836 */ /* 0x000fcc0000000000 */
[----:B------:R-:W-:Y:S01]  /*19270*/  @!P2 IMAD.MOV R2, RZ, RZ, -R2 ;  /* 0x000000ffff02a224 */ /* 0x000fe200078e0a02 */
[----:B------:R-:W-:-:S04]  /*19280*/  @!P1 LOP3.LUT R2, RZ, R4, RZ, 0x33, !PT ;  /* 0x00000004ff029212 */ /* 0x000fc800078e33ff */
[----:B------:R-:W-:Y:S01]  /*19290*/  MOV R18, R2 ;  /* 0x0000000200127202 */ /* 0x000fe20000000f00 */
[----:B------:R-:W-:-:S04]  /*192a0*/  IMAD.MOV R17, RZ, RZ, -R2 ;  /* 0x000000ffff117224 */ /* 0x000fc800078e0a02 */
[----:B------:R-:W-:Y:S01]  /*192b0*/  IMAD R17, R4, R17, R9 ;  /* 0x0000001104117224 */ /* 0x000fe200078e0209 */
[----:B------:R-:W-:Y:S06]  /*192c0*/  BRA `(.L_x_672) ;  /* 0x00000000000c7947 */ /* 0x000fec0003800000 */
.L_x_667:
[----:B------:R-:W-:Y:S02]  /*192d0*/  IMAD.MOV.U32 R17, RZ, RZ, RZ ;  /* 0x000000ffff117224 */ /* 0x000fe400078e00ff */
[----:B------:R-:W-:Y:S02]  /*192e0*/  IMAD.U32 R16, RZ, RZ, UR6 ;  /* 0x00000006ff107e24 */ /* 0x000fe4000f8e00ff */
[----:B------:R-:W-:-:S07]  /*192f0*/  IMAD.MOV.U32 R18, RZ, RZ, RZ ;  /* 0x000000ffff127224 */ /* 0x000fce00078e00ff */
.L_x_672:
[----:B------:R-:W-:-:S13]  /*19300*/  ISETP.NE.AND P0, PT, R5, RZ, PT ;  /* 0x000000ff0500720c */ /* 0x000fda0003f05270 */
[----:B------:R-:W0:Y:S01]  /*19310*/  @!P0 S2R R3, SR_CgaCtaId ;  /* 0x0000000000038919 */ /* 0x000e220000008800 */
[----:B------:R-:W-:-:S04]  /*19320*/  @!P0 MOV R2, 0x400 ;  /* 0x0000040000028802 */ /* 0x000fc80000000f00 */
[----:B0-----:R-:W-:-:S05]  /*19330*/  @!P0 LEA R2, R3, R2, 0x18 ;  /* 0x0000000203028211 */ /* 0x001fca00078ec0ff */
[----:B------:R1:W-:Y:S01]  /*19340*/  @!P0 STS.128 [R2+0x2a8d0], R16 ;  /* 0x02a8d01002008388 */ /* 0x0003e20000000c00 */
[----:B------:R-:W-:Y:S06]  /*19350*/  BAR.ARV 0x5, 0x180 ;  /* 0x0146000000007b1d */ /* 0x000fec0000002000 */
.L_x_665:
[----:B------:R2:W-:Y:S01]  /*19360*/  STL [R1+0x28], RZ ;  /* 0x000028ff01007387 */ /* 0x0005e20000100800 */
[----:B------:R-:W-:Y:S01]  /*19370*/  ULDC UR4, c[0x0][0xc3c] ;  /* 0x00030f0000047ab9 */ /* 0x000fe20000000800 */
[----:B------:R-:W-:Y:S01]  /*19380*/  IMAD.MOV.U32 R29, RZ, RZ, 0x1 ;  /* 0x00000001ff1d7424 */ /* 0x000fe200078e00ff */
[----:B0-----:R-:W-:Y:S01]  /*19390*/  ISETP.GE.AND P0, PT, R19, UR4, PT ;  /* 0x0000000413007c0c */ /* 0x001fe2000bf06270 */
[----:B------:R-:W-:-:S12]  /*193a0*/  IMAD.MOV.U32 R28, RZ, RZ, RZ ;  /* 0x000000ffff1c7224 */ /* 0x000fd800078e00ff */
[----:B--2---:R-:W-:Y:S05]  /*193b0*/  @P0 BRA `(.L_x_673) ;  /* 0x0000005800d40947 */ /* 0x004fea0003800000 */
[----:B-1----:R-:W2:Y:S01]  /*193c0*/  LDL R2, [R1+0x38] ;  /* 0x0000380001027983 */ /* 0x002ea20000100800 */
[----:B------:R-:W0:Y:S01]  /*193d0*/  S2UR UR5, SR_CgaCtaId ;  /* 0x00000000000579c3 */ /* 0x000e220000008800 */
[----:B------:R-:W-:Y:S01]  /*193e0*/  LOP3.LUT R4, R0, 0x7f, RZ, 0xc0, !PT ;  /* 0x0000007f00047812 */ /* 0x000fe200078ec0ff */
[----:B------:R-:W-:Y:S01]  /*193f0*/  BSSY B8, `(.L_x_673) ;  /* 0x00005b1000087945 */ /* 0x000fe20003800000 */
[----:B------:R1:W-:Y:S01]  /*19400*/  STL [R1+0x28], RZ ;  /* 0x000028ff01007387 */ /* 0x0003e20000100800 */
[----:B------:R-:W-:Y:S01]  /*19410*/  IMAD.MOV.U32 R29, RZ, RZ, 0x1 ;  /* 0x00000001ff1d7424 */ /* 0x000fe200078e00ff */
[----:B------:R-:W-:Y:S01]  /*19420*/  ULDC.64 UR36, c[0x0][0x198] ;  /* 0x0000660000247ab9 */ /* 0x000fe20000000a00 */
[----:B------:R-:W-:Y:S01]  /*19430*/  IMAD.SHL.U32 R36, R4, 0x8, RZ ;  /* 0x0000000804247824 */ /* 0x000fe200078e00ff */
[----:B------:R-:W-:Y:S01]  /*19440*/  ULDC UR38, c[0x0][0xc] ;  /* 0x0000030000267ab9 */ /* 0x000fe20000000800 */
[----:B------:R-:W-:Y:S02]  /*19450*/  IMAD.MOV.U32 R28, RZ, RZ, RZ ;  /* 0x000000ffff1c7224 */ /* 0x000fe400078e00ff */
[----:B------:R-:W-:-:S02]  /*19460*/  IMAD.MOV.U32 R31, RZ, RZ, 0x1 ;  /* 0x00000001ff1f7424 */ /* 0x000fc400078e00ff */
[----:B------:R-:W-:Y:S01]  /*19470*/  IMAD.MOV.U32 R26, RZ, RZ, RZ ;  /* 0x000000ffff1a7224 */ /* 0x000fe200078e00ff */
[----:B--2---:R-:W-:Y:S01]  /*19480*/  R2UR UR4, R2 ;  /* 0x00000000020472ca */ /* 0x004fe200000e0000 */
[----:B------:R-:W-:-:S05]  /*19490*/  IMAD.SHL.U32 R2, R0, 0x8, RZ ;  /* 0x0000000800027824 */ /* 0x000fca00078e00ff */
[C---:B------:R-:W-:Y:S02]  /*194a0*/  LOP3.LUT R3, R2.reuse, 0x1f8, RZ, 0xc0, !PT ;  /* 0x000001f802037812 */ /* 0x040fe400078ec0ff */
[----:B------:R-:W-:Y:S02]  /*194b0*/  LOP3.LUT R2, R2, 0x38, RZ, 0xc0, !PT ;  /* 0x0000003802027812 */ /* 0x000fe400078ec0ff */
[----:B------:R-:W-:Y:S02]  /*194c0*/  LOP3.LUT R3, R3, 0x38, R0, 0x78, !PT ;  /* 0x0000003803037812 */ /* 0x000fe400078e7800 */
[----:B------:R-:W-:Y:S01]  /*194d0*/  SHF.L.U32 R0, R0, 0x4, RZ ;  /* 0x0000000400007819 */ /* 0x000fe200000006ff */
[----:B------:R-:W-:Y:S01]  /*194e0*/  ULOP3.LUT UR39, UR4, 0x2, URZ, 0xfc, !UPT ;  /* 0x0000000204277892 */ /* 0x000fe2000f8efc3f */
[----:B------:R-:W-:Y:S02]  /*194f0*/  LOP3.LUT R36, R3, 0x200, R36, 0xf8, !PT ;  /* 0x0000020003247812 */ /* 0x000fe400078ef824 */
[----:B------:R-:W-:Y:S01]  /*19500*/  UMOV UR4, 0x400 ;  /* 0x0000040000047882 */ /* 0x000fe20000000000 */
[----:B------:R-:W-:Y:S01]  /*19510*/  SHF.R.U32.HI R3, RZ, 0x3, R4 ;  /* 0x00000003ff037819 */ /* 0x000fe20000011604 */
[----:B0-----:R-:W-:-:S03]  /*19520*/  ULEA UR4, UR5, UR4, 0x18 ;  /* 0x0000000405047291 */ /* 0x001fc6000f8ec03f */
[----:B------:R-:W-:Y:S02]  /*19530*/  LOP3.LUT R4, R3, 0x70, R0, 0xf8, !PT ;  /* 0x0000007003047812 */ /* 0x000fe400078ef800 */
[C---:B------:R-:W-:Y:S01]  /*19540*/  LOP3.LUT R3, R2.reuse, 0x40, RZ, 0xfc, !PT ;  /* 0x0000004002037812 */ /* 0x040fe200078efcff */
[----:B------:R-:W-:Y:S01]  /*19550*/  IMAD.U32 R22, RZ, RZ, UR4 ;  /* 0x00000004ff167e24 */ /* 0x000fe2000f8e00ff */
[----:B------:R-:W-:-:S03]  /*19560*/  LOP3.LUT R0, R2, 0x80, RZ, 0xfc, !PT ;  /* 0x0000008002007812 */ /* 0x000fc600078efcff */
[----:B-1----:R-:W-:-:S07]  /*19570*/  IMAD R37, R36, 0x2, R22 ;  /* 0x0000000224257824 */ /* 0x002fce00078e0216 */
.L_x_774:
[----:B0-----:R-:W0:Y:S02]  /*19580*/  LDC.64 R32, c[0x0][0xc88] ;  /* 0x00032200ff207b82 */ /* 0x001e240000000a00 */
[----:B0-----:R-:W-:-:S06]  /*19590*/  IMAD.WIDE R32, R19, 0x4, R32 ;  /* 0x0000000413207825 */ /* 0x001fcc00078e0220 */
[----:B--2---:R-:W2:Y:S01]  /*195a0*/  LDG.E R32, desc[UR60][R32.64] ;  /* 0x0000003c20207981 */ /* 0x004ea2000c1e1900 */
[----:B------:R-:W-:Y:S05]  /*195b0*/  YIELD ;  /* 0x0000000000007946 */ /* 0x000fea0003800000 */
[----:B------:R-:W-:Y:S01]  /*195c0*/  ULDC.64 UR4, c[0x0][0xa28] ;  /* 0x00028a0000047ab9 */ /* 0x000fe20000000a00 */
[----:B------:R-:W-:Y:S01]  /*195d0*/  ULDC.64 UR8, c[0x0][0xa18] ;  /* 0x0002860000087ab9 */ /* 0x000fe20000000a00 */
[----:B------:R-:W-:Y:S01]  /*195e0*/  ISETP.NE.U32.AND P0, PT, RZ, UR4, PT ;  /* 0x00000004ff007c0c */ /* 0x000fe2000bf05070 */
[----:B------:R-:W-:Y:S01]  /*195f0*/  IMAD.MOV.U32 R9, RZ, RZ, RZ ;  /* 0x000000ffff097224 */ /* 0x000fe200078e00ff */
[----:B------:R-:W-:-:S02]  /*19600*/  ULDC.64 UR6, c[0x0][0xa10] ;  /* 0x0002840000067ab9 */ /* 0x000fc40000000a00 */
[----:B------:R-:W-:Y:S02]  /*19610*/  ISETP.NE.AND.EX P0, PT, RZ, UR5, PT, P0 ;  /* 0x00000005ff007c0c */ /* 0x000fe4000bf05300 */
[----:B------:R-:W-:-:S04]  /*19620*/  ISETP.NE.U32.AND P2, PT, RZ, UR8, PT ;  /* 0x00000008ff007c0c */ /* 0x000fc8000bf45070 */
[----:B------:R-:W-:Y:S01]  /*19630*/  ISETP.NE.AND.EX P2, PT, RZ, UR9, PT, P2 ;  /* 0x00000009ff007c0c */ /* 0x000fe2000bf45320 */
[----:B------:R-:W-:Y:S01]  /*19640*/  IMAD.MOV.U32 R35, RZ, RZ, RZ ;  /* 0x000000ffff237224 */ /* 0x000fe200078e00ff */
[----:B--2---:R-:W-:-:S05]  /*19650*/  SHF.R.S32.HI R0, RZ, 0x1f, R32 ;  /* 0x0000001fff007819 */ /* 0x004fca0000011420 */
[C---:B------:R-:W-:Y:S02]  /*19660*/  @P0 LEA R2, P1, R32.reuse, UR4, 0x2 ;  /* 0x0000000420020c11 */ /* 0x040fe4000f8210ff */
[C---:B------:R-:W-:Y:S01]  /*19670*/  SHF.L.U32 R24, R32.reuse, 0x2, RZ ;  /* 0x0000000220187819 */ /* 0x040fe200000006ff */
[----:B------:R0:W-:Y:S01]  /*19680*/  STL [R1+0x14], R0 ;  /* 0x0000140001007387 */ /* 0x0001e20000100800 */
[C-C-:B------:R-:W-:Y:S01]  /*19690*/  @P0 LEA.HI.X R3, R32.reuse, UR5, R0.reuse, 0x2, P1 ;  /* 0x0000000520030c11 */ /* 0x140fe200088f1400 */
[----:B------:R-:W-:Y:S01]  /*196a0*/  ULDC.64 UR4, c[0x0][0xa00] ;  /* 0x0002800000047ab9 */ /* 0x000fe20000000a00 */
[----:B------:R-:W-:-:S03]  /*196b0*/  SHF.L.U64.HI R25, R32, 0x2, R0 ;  /* 0x0000000220197819 */ /* 0x000fc60000010200 */
[----:B-1----:R1:W2:Y:S01]  /*196c0*/  @P0 LDG.E R9, desc[UR60][R2.64] ;  /* 0x0000003c02090981 */ /* 0x0022a2000c1e1900 */
[----:B------:R-:W-:Y:S02]  /*196d0*/  ISETP.NE.U32.AND P0, PT, RZ, UR4, PT ;  /* 0x00000004ff007c0c */ /* 0x000fe4000bf05070 */
[----:B------:R-:W-:Y:S01]  /*196e0*/  ISETP.NE.U32.AND P1, PT, RZ, UR6, PT ;  /* 0x00000006ff007c0c */ /* 0x000fe2000bf25070 */
[----:B0-----:R-:W-:Y:S01]  /*196f0*/  IMAD.MOV.U32 R0, RZ, RZ, RZ ;  /* 0x000000ffff007224 */ /* 0x001fe200078e00ff */
[----:B------:R-:W-:Y:S02]  /*19700*/  ISETP.NE.AND.EX P0, PT, RZ, UR5, PT, P0 ;  /* 0x00000005ff007c0c */ /* 0x000fe4000bf05300 */
[----:B------:R-:W-:Y:S02]  /*19710*/  ISETP.NE.AND.EX P1, PT, RZ, UR7, PT, P1 ;  /* 0x00000007ff007c0c */ /* 0x000fe4000bf25310 */
[C---:B------:R-:W-:Y:S02]  /*19720*/  IADD3 R4, P4, R24.reuse, UR6, RZ ;  /* 0x0000000618047c10 */ /* 0x040fe4000ff9e0ff */
[----:B-1----:R-:W-:Y:S01]  /*19730*/  IADD3 R2, P3, R24, UR4, RZ ;  /* 0x0000000418027c10 */ /* 0x002fe2000ff7e0ff */
[----:B------:R-:W-:Y:S01]  /*19740*/  ULDC UR4, c[0x0][0x288] ;  /* 0x0000a20000047ab9 */ /* 0x000fe20000000800 */
[----:B------:R-:W-:-:S02]  /*19750*/  IADD3.X R5, R25, UR7, RZ, P4, !PT ;  /* 0x0000000719057c10 */ /* 0x000fc4000a7fe4ff */
[C---:B------:R-:W-:Y:S02]  /*19760*/  IADD3.X R3, R25.reuse, UR5, RZ, P3, !PT ;  /* 0x0000000519037c10 */ /* 0x040fe40009ffe4ff */
[----:B------:R-:W-:Y:S01]  /*19770*/  @P2 IADD3 R6, P3, R24, UR8, RZ ;  /* 0x0000000818062c10 */ /* 0x000fe2000ff7e0ff */
[----:B------:R-:W-:Y:S01]  /*19780*/  IMAD.U32 R8, RZ, RZ, UR4 ;  /* 0x00000004ff087e24 */ /* 0x000fe2000f8e00ff */
[----:B------:R-:W-:Y:S01]  /*19790*/  ULDC.64 UR4, c[0x0][0x418] ;  /* 0x0001060000047ab9 */ /* 0x000fe20000000a00 */
[----:B------:R-:W5:Y:S01]  /*197a0*/  @P0 LDG.E R35, desc[UR60][R2.64] ;  /* 0x0000003c02230981 */ /* 0x000f62000c1e1900 */
[----:B------:R-:W-:-:S03]  /*197b0*/  @P2 IADD3.X R7, R25, UR9, RZ, P3, !PT ;  /* 0x0000000919072c10 */ /* 0x000fc60009ffe4ff */
[----:B------:R-:W5:Y:S04]  /*197c0*/  @P1 LDG.E R0, desc[UR60][R4.64] ;  /* 0x0000003c04001981 */ /* 0x000f68000c1e1900 */
[----:B------:R0:W3:Y:S01]  /*197d0*/  @P2 LDG.E R8, desc[UR60][R6.64] ;  /* 0x0000003c06082981 */ /* 0x0000e2000c1e1900 */
[----:B------:R-:W-:-:S03]  /*197e0*/  UISETP.NE.U32.AND UP0, UPT, UR4, URZ, UPT ;  /* 0x0000003f0400728c */ /* 0x000fc6000bf05070 */
[----:B------:R-:W-:Y:S01]  /*197f0*/  ULDC UR4, c[0x0][0x424] ;  /* 0x0001090000047ab9 */ /* 0x000fe20000000800 */
[----:B------:R-:W-:-:S03]  /*19800*/  UISETP.NE.AND.EX UP0, UPT, UR5, URZ, UPT, UP0 ;  /* 0x0000003f0500728c */ /* 0x000fc6000bf05300 */
[----:B------:R-:W-:Y:S01]  /*19810*/  ULDC UR5, c[0x0][0x2f0] ;  /* 0x0000bc0000057ab9 */ /* 0x000fe20000000800 */
[----:B------:R-:W-:-:S04]  /*19820*/  USEL UR4, UR4, 0x1, UP0 ;  /* 0x0000000104047887 */ /* 0x000fc80008000000 */
[----:B------:R-:W-:-:S03]  /*19830*/  UIMAD UR4, UR4, UR5, URZ ;  /* 0x00000005040472a4 */ /* 0x000fc6000f8e023f */
[----:B------:R-:W-:Y:S02]  /*19840*/  ULDC UR5, c[0x0][0x348] ;  /* 0x0000d20000057ab9 */ /* 0x000fe40000000800 */
[----:B0-----:R-:W-:Y:S01]  /*19850*/  IMAD.U32 R6, RZ, RZ, UR5 ;  /* 0x00000005ff067e24 */ /* 0x001fe2000f8e00ff */
[----:B--2---:R-:W-:Y:S04]  /*19860*/  STL [R1+0x4], R9 ;  /* 0x0000040901007387 */ /* 0x004fe80000100800 */
[----:B---3--:R0:W-:Y:S02]  /*19870*/  STL [R1+0x20], R8 ;  /* 0x0000200801007387 */ /* 0x0081e40000100800 */
[----:B0-----:R-:W-:Y:S01]  /*19880*/  IMAD.U32 R8, RZ, RZ, UR4 ;  /* 0x00000004ff087e24 */ /* 0x001fe2000f8e00ff */
[----:B------:R-:W-:Y:S06]  /*19890*/  @P2 BRA `(.L_x_674) ;  /* 0x0000000000142947 */ /* 0x000fec0003800000 */
[----:B------:R-:W-:Y:S05]  /*198a0*/  @!P0 BRA `(.L_x_674) ;  /* 0x0000000000108947 */ /* 0x000fea0003800000 */
[----:B------:R-:W2:Y:S04]  /*198b0*/  LDG.E R10, desc[UR60][R2.64] ;  /* 0x0000003c020a7981 */ /* 0x000ea8000c1e1900 */
[----:B------:R-:W2:Y:S02]  /*198c0*/  LDG.E R7, desc[UR60][R2.64+0x4] ;  /* 0x0000043c02077981 */ /* 0x000ea4000c1e1900 */
[----:B--2---:R-:W-:-:S05]  /*198d0*/  IMAD.IADD R2, R7, 0x1, -R10 ;  /* 0x0000000107027824 */ /* 0x004fca00078e0a0a */
[----:B------:R0:W-:Y:S02]  /*198e0*/  STL [R1+0x20], R2 ;  /* 0x0000200201007387 */ /* 0x0001e40000100800 */
.L_x_674:
[----:B------:R-:W-:Y:S01]  /*198f0*/  ULDC.64 UR4, c[0x0][0xa20] ;  /* 0x0002880000047ab9 */ /* 0x000fe20000000a00 */
[----:B------:R-:W-:Y:S01]  /*19900*/  IMAD.MOV.U32 R33, RZ, RZ, R32 ;  /* 0x000000ffff217224 */ /* 0x000fe200078e0020 */
[----:B------:R-:W-:-:S04]  /*19910*/  ISETP.NE.U32.AND P0, PT, RZ, UR4, PT ;  /* 0x00000004ff007c0c */ /* 0x000fc8000bf05070 */
[----:B------:R-:W-:-:S13]  /*19920*/  ISETP.NE.AND.EX P0, PT, RZ, UR5, PT, P0 ;  /* 0x00000005ff007c0c */ /* 0x000fda000bf05300 */
[----:B------:R-:W-:Y:S05]  /*19930*/  @!P0 BRA `(.L_x_675) ;  /* 0x0000000000108947 */ /* 0x000fea0003800000 */
[----:B0-----:R-:W-:-:S04]  /*19940*/  IADD3 R2, P0, R24, UR4, RZ ;  /* 0x0000000418027c10 */ /* 0x001fc8000ff1e0ff */
[----:B------:R-:W-:-:S05]  /*19950*/  IADD3.X R3, R25, UR5, RZ, P0, !PT ;  /* 0x0000000519037c10 */ /* 0x000fca00087fe4ff */
[----:B------:R0:W5:Y:S01]  /*19960*/  LDG.E R8, desc[UR60][R2.64] ;  /* 0x0000003c02087981 */ /* 0x000162000c1e1900 */
[----:B------:R-:W-:Y:S05]  /*19970*/  BRA `(.L_x_676) ;  /* 0x0000000000247947 */ /* 0x000fea0003800000 */
.L_x_675:
[----:B------:R-:W-:Y:S02]  /*19980*/  ULDC.64 UR4, c[0x0][0xa08] ;  /* 0x0002820000047ab9 */ /* 0x000fe40000000a00 */
[----:B------:R-:W-:-:S04]  /*19990*/  ISETP.NE.U32.AND P0, PT, RZ, UR4, PT ;  /* 0x00000004ff007c0c */ /* 0x000fc8000bf05070 */
[----:B------:R-:W-:-:S13]  /*199a0*/  ISETP.NE.AND.EX P0, PT, RZ, UR5, PT, P0 ;  /* 0x00000005ff007c0c */ /* 0x000fda000bf05300 */
[----:B------:R-:W-:Y:S05]  /*199b0*/  @!P0 BRA `(.L_x_676) ;  /* 0x0000000000148947 */ /* 0x000fea0003800000 */
[----:B0-----:R-:W0:Y:S02]  /*199c0*/  LDC.64 R2, c[0x0][0xa08] ;  /* 0x00028200ff027b82 */ /* 0x001e240000000a00 */
[----:B0-----:R-:W-:-:S05]  /*199d0*/  IMAD.WIDE R2, R33, 0x4, R2 ;  /* 0x0000000421027825 */ /* 0x001fca00078e0202 */
[----:B------:R-:W2:Y:S04]  /*199e0*/  LDG.E R8, desc[UR60][R2.64] ;  /* 0x0000003c02087981 */ /* 0x000ea8000c1e1900 */
[----:B------:R-:W2:Y:S02]  /*199f0*/  LDG.E R7, desc[UR60][R2.64+0x4] ;  /* 0x0000043c02077981 */ /* 0x000ea4000c1e1900 */
[----:B--2---:R-:W-:-:S07]  /*19a00*/  IADD3 R8, -R8, R7, RZ ;  /* 0x0000000708087210 */ /* 0x004fce0007ffe1ff */
.L_x_676:
[----:B0-----:R-:W2:Y:S04]  /*19a10*/  @P1 LDG.E R3, desc[UR60][R4.64] ;  /* 0x0000003c04031981 */ /* 0x001ea8000c1e1900 */
[----:B------:R-:W2:Y:S01]  /*19a20*/  @P1 LDG.E R2, desc[UR60][R4.64+0x4] ;  /* 0x0000043c04021981 */ /* 0x000ea2000c1e1900 */
[----:B------:R-:W-:Y:S01]  /*19a30*/  BSSY B0, `(.L_x_677) ;  /* 0x000013b000007945 */ /* 0x000fe20003800000 */
[----:B--2---:R-:W-:Y:S02]  /*19a40*/  @P1 IMAD.IADD R6, R2, 0x1, -R3 ;  /* 0x0000000102061824 */ /* 0x004fe400078e0a03 */
[----:B-----5:R-:W-:-:S04]  /*19a50*/  IMAD.IADD R3, R8, 0x1, -R9 ;  /* 0x0000000108037824 */ /* 0x020fc800078e0a09 */
[----:B------:R-:W-:-:S05]  /*19a60*/  IMAD.IADD R2, R3, 0x1, R6 ;  /* 0x0000000103027824 */ /* 0x000fca00078e0206 */
[----:B------:R0:W-:Y:S02]  /*19a70*/  STL [R1], R2 ;  /* 0x0000000201007387 */ /* 0x0001e40000100800 */
[----:B0-----:R-:W-:-:S04]  /*19a80*/  VIADD R2, R2, 0x5f ;  /* 0x0000005f02027836 */ /* 0x001fc80000000000 */
[----:B------:R-:W-:-:S05]  /*19a90*/  IMAD.HI R2, R2, 0x2aaaaaab, RZ ;  /* 0x2aaaaaab02027827 */ /* 0x000fca00078e02ff */
[----:B------:R-:W-:-:S04]  /*19aa0*/  SHF.R.U32.HI R7, RZ, 0x1f, R2 ;  /* 0x0000001fff077819 */ /* 0x000fc80000011602 */
[----:B------:R-:W-:Y:S01]  /*19ab0*/  LEA.HI.SX32 R4, R2, R7, 0x1c ;  /* 0x0000000702047211 */ /* 0x000fe200078fe2ff */
[----:B------:R-:W-:-:S04]  /*19ac0*/  IMAD.MOV R2, RZ, RZ, -R3 ;  /* 0x000000ffff027224 */ /* 0x000fc800078e0a03 */
[----:B------:R-:W-:Y:S01]  /*19ad0*/  IMAD R7, R4, 0x60, -R3 ;  /* 0x0000006004077824 */ /* 0x000fe200078e0a03 */
[----:B------:R-:W-:Y:S01]  /*19ae0*/  VIMNMX R2, RZ, R2, !PT ;  /* 0x00000002ff027248 */ /* 0x000fe20007fe0100 */
[----:B------:R0:W-:Y:S03]  /*19af0*/  STL [R1+0x24], R4 ;  /* 0x0000240401007387 */ /* 0x0001e60000100800 */
[----:B------:R-:W-:-:S04]  /*19b00*/  VIMNMX R7, R7, R6, PT ;  /* 0x0000000607077248 */ /* 0x000fc80003fe0100 */
[----:B------:R-:W-:Y:S01]  /*19b10*/  ISETP.GT.AND P0, PT, R7, R2, PT ;  /* 0x000000020700720c */ /* 0x000fe20003f04270 */
[----:B------:R-:W-:-:S05]  /*19b20*/  IMAD.WIDE.U32 R2, R2, -0x55555555, RZ ;  /* 0xaaaaaaab02027825 */ /* 0x000fca00078e00ff */
[----:B------:R-:W-:-:S05]  /*19b30*/  SHF.R.U32.HI R5, RZ, 0x6, R3 ;  /* 0x00000006ff057819 */ /* 0x000fca0000011603 */
[----:B------:R-:W-:Y:S02]  /*19b40*/  IMAD.MOV.U32 R2, RZ, RZ, R5 ;  /* 0x000000ffff027224 */ /* 0x000fe400078e0005 */
[----:B0-----:R-:W-:-:S04]  /*19b50*/  @P0 VIADD R4, R7, 0x5f ;  /* 0x0000005f07040836 */ /* 0x001fc80000000000 */
[----:B------:R-:W-:-:S05]  /*19b60*/  @P0 IMAD.HI R4, R4, 0x2aaaaaab, RZ ;  /* 0x2aaaaaab04040827 */ /* 0x000fca00078e02ff */
[----:B------:R-:W-:-:S04]  /*19b70*/  @P0 SHF.R.U32.HI R3, RZ, 0x1f, R4 ;  /* 0x0000001fff030819 */ /* 0x000fc80000011604 */
[----:B------:R-:W-:Y:S02]  /*19b80*/  @P0 LEA.HI.SX32 R2, R4, R3, 0x1c ;  /* 0x0000000304020211 */ /* 0x000fe400078fe2ff */
[----:B------:R-:W-:Y:S02]  /*19b90*/  PLOP3.LUT P0, PT, PT, PT, PT, 0x80, 0x0 ;  /* 0x000000000000781c */ /* 0x000fe40003f0f070 */
[----:B------:R-:W-:-:S13]  /*19ba0*/  ISETP.GT.AND P2, PT, R2, R5, PT ;  /* 0x000000050200720c */ /* 0x000fda0003f44270 */
[----:B------:R-:W-:Y:S05]  /*19bb0*/  @!P2 BRA `(.L_x_678) ;  /* 0x000000100088a947 */ /* 0x000fea0003800000 */
[----:B------:R-:W-:Y:S01]  /*19bc0*/  UMOV UR4, 0xffffffff ;  /* 0xffffffff00047882 */ /* 0x000fe20000000000 */
[----:B------:R-:W-:Y:S02]  /*19bd0*/  SEL R4, R33, RZ, !P1 ;  /* 0x000000ff21047207 */ /* 0x000fe40004800000 */
[----:B------:R-:W-:Y:S05]  /*19be0*/  BRA.DIV UR4, `(.L_x_679) ;  /* 0x0000006604287947 */ /* 0x000fea000b800000 */
[----:B------:R-:W0:Y:S02]  /*19bf0*/  S2R R3, SR_TID.X ;  /* 0x0000000000037919 */ /* 0x000e240000002100 */
[----:B0-----:R-:W-:-:S04]  /*19c00*/  SHF.R.U32.HI R3, RZ, 0x5, R3 ;  /* 0x00000005ff037819 */ /* 0x001fc80000011603 */
[----:B------:R-:W-:-:S05]  /*19c10*/  LOP3.LUT R3, R3, 0x3, RZ, 0xc0, !PT ;  /* 0x0000000303037812 */ /* 0x000fca00078ec0ff */
[----:B------:R0:W1:Y:S02]  /*19c20*/  SHFL.IDX PT, R14, R3, RZ, 0x1f ;  /* 0x00001fff030e7589 */ /* 0x00006400000e0000 */
.L_x_830:
[----:B-1----:R-:W-:Y:S02]  /*19c30*/  ISETP.NE.AND P0, PT, R14, RZ, PT ;  /* 0x000000ff0e00720c */ /* 0x002fe40003f05270 */
[----:B------:R-:W-:-:S11]  /*19c40*/  PLOP3.LUT P6, PT, PT, PT, PT, 0x8, 0x0 ;  /* 0x000000000000781c */ /* 0x000fd60003fce170 */
[----:B------:R-:W-:Y:S05]  /*19c50*/  @P0 BRA `(.L_x_680) ;  /* 0x00000000000c0947 */ /* 0x000fea0003800000 */
[----:B------:R-:W-:-:S03]  /*19c60*/  UMOV UR4, 0xffffffff ;  /* 0xffffffff00047882 */ /* 0x000fc60000000000 */
[----:B------:R-:W-:Y:S05]  /*19c70*/  BRA.DIV UR4, `(.L_x_681) ;  /* 0x0000006604387947 */ /* 0x000fea000b800000 */
[----:B------:R-:W-:-:S13]  /*19c80*/  ELECT P6, URZ, PT ;  /* 0x00000000003f782f */ /* 0x000fda00038c0000 */
.L_x_680:
[----:B0-----:R-:W2:Y:S01]  /*19c90*/  LDL R3, [R1+0x28] ;  /* 0x0000280001037983 */ /* 0x001ea20000100800 */
[----:B------:R-:W-:Y:S01]  /*19ca0*/  BSSY B1, `(.L_x_682) ;  /* 0x0000008000017945 */ /* 0x000fe20003800000 */
[----:B--2---:R-:W-:-:S04]  /*19cb0*/  IADD3 R3, R3, 0x1, RZ ;  /* 0x0000000103037810 */ /* 0x004fc80007ffe0ff */
[----:B------:R-:W-:-:S04]  /*19cc0*/  LEA.HI R6, R3, R3, RZ, 0x1 ;  /* 0x0000000303067211 */ /* 0x000fc800078f08ff */
[----:B------:R-:W-:-:S05]  /*19cd0*/  LOP3.LUT R6, R6, 0xfffffffe, RZ, 0xc0, !PT ;  /* 0xfffffffe06067812 */ /* 0x000fca00078ec0ff */
[----:B------:R-:W-:-:S05]  /*19ce0*/  IMAD.IADD R3, R3, 0x1, -R6 ;  /* 0x0000000103037824 */ /* 0x000fca00078e0a06 */
[----:B------:R-:W-:-:S04]  /*19cf0*/  SHF.L.U32 R3, R3, 0x1f, RZ ;  /* 0x0000001f03037819 */ /* 0x000fc800000006ff */
[----:B------:R-:W0:Y:S02]  /*19d00*/  SYNCS.PHASECHK.TRANS64.TRYWAIT P0, [R22+URZ+0x2a820], R3 ;  /* 0x02a82003160075a7 */ /* 0x000e24000800017f */
[----:B0-----:R-:W-:Y:S05]  /*19d10*/  @!P0 BRA `(.L_x_683) ;  /* 0x0000006400308947 */ /* 0x001fea0003800000 */
.L_x_833:
[----:B------:R-:W-:Y:S05]  /*19d20*/  BSYNC B1 ;  /* 0x0000000000017941 */ /* 0x000fea0003800000 */
.L_x_682:
[----:B------:R-:W-:Y:S04]  /*19d30*/  BSSY B1, `(.L_x_684) ;  /* 0x000007c000017945 */ /* 0x000fe80003800000 */
[----:B------:R-:W-:Y:S05]  /*19d40*/  @!P6 BRA `(.L_x_685) ;  /* 0x0000000400e8e947 */ /* 0x000fea0003800000 */
[----:B------:R-:W-:Y:S01]  /*19d50*/  IMAD R9, R26, 0x8, R22 ;  /* 0x000000081a097824 */ /* 0x000fe200078e0216 */
[----:B------:R-:W-:Y:S01]  /*19d60*/  SHF.L.U32 R8, R31, 0x1f, RZ ;  /* 0x0000001f1f087819 */ /* 0x000fe200000006ff */
[----:B------:R-:W1:Y:S01]  /*19d70*/  S2R R6, SR_TID.X ;  /* 0x0000000000067919 */ /* 0x000e620000002100 */
[----:B------:R-:W-:Y:S02]  /*19d80*/  BSSY B2, `(.L_x_686) ;  /* 0x0000005000027945 */ /* 0x000fe40003800000 */
[----:B------:R-:W2:Y:S01]  /*19d90*/  SYNCS.PHASECHK.TRANS64.TRYWAIT P0, [R9+URZ+0x2a8a0], R8 ;  /* 0x02a8a008090075a7 */ /* 0x000ea2000800017f */
[----:B-1----:R-:W-:-:S04]  /*19da0*/  LOP3.LUT R6, R6, 0x7f, RZ, 0xc0, !PT ;  /* 0x0000007f06067812 */ /* 0x002fc800078ec0ff */
[----:B------:R-:W-:Y:S01]  /*19db0*/  ISETP.NE.AND P1, PT, R6, RZ, PT ;  /* 0x000000ff0600720c */ /* 0x000fe20003f25270 */
[----:B--2---:R-:W-:-:S12]  /*19dc0*/  @!P0 BRA `(.L_x_687) ;  /* 0x0000006400188947 */ /* 0x004fd80003800000 */
.L_x_834:
[----:B------:R-:W-:Y:S05]  /*19dd0*/  BSYNC B2 ;  /* 0x0000000000027941 */ /* 0x000fea0003800000 */
.L_x_686:
[----:B------:R-:W-:Y:S04]  /*19de0*/  BSSY B2, `(.L_x_688) ;  /* 0x0000009000027945 */ /* 0x000fe80003800000 */
[----:B------:R-:W-:Y:S05]  /*19df0*/  @P1 BRA `(.L_x_689) ;  /* 0x00000000001c1947 */ /* 0x000fea0003800000 */
[----:B------:R-:W2:Y:S01]  /*19e00*/  S2R R6, SR_TID.X ;  /* 0x0000000000067919 */ /* 0x000ea20000002100 */
[----:B0-----:R-:W-:-:S04]  /*19e10*/  IMAD.MOV.U32 R3, RZ, RZ, 0x9000 ;  /* 0x00009000ff037424 */ /* 0x001fc800078e00ff */
[----:B------:R3:W-:Y:S01]  /*19e20*/  SYNCS.ARRIVE.TRANS64 RZ, [R9+URZ+0x2a890], R3 ;  /* 0x02a8900309ff79a7 */ /* 0x0007e2000800003f */
[----:B--2---:R-:W-:-:S04]  /*19e30*/  LOP3.LUT R6, R6, 0x1f, RZ, 0xc0, !PT ;  /* 0x0000001f06067812 */ /* 0x004fc800078ec0ff */
[----:B------:R-:W-:-:S13]  /*19e40*/  ISETP.NE.AND P0, PT, R6, RZ, PT ;  /* 0x000000ff0600720c */ /* 0x000fda0003f05270 */
[----:B---3--:R-:W-:Y:S05]  /*19e50*/  @!P0 BRA `(.L_x_689) ;  /* 0x0000000000048947 */ /* 0x008fea0003800000 */
[----:B------:R-:W-:Y:S01]  /*19e60*/  BPT.TRAP 0x1 ;  /* 0x000000040000795c */ /* 0x000fe20000300000 */
.L_x_689:
[----:B------:R-:W-:Y:S05]  /*19e70*/  BSYNC B2 ;  /* 0x0000000000027941 */ /* 0x000fea0003800000 */
.L_x_688:
[----:B------:R-:W-:Y:S01]  /*19e80*/  IMAD.MOV.U32 R12, RZ, RZ, RZ ;  /* 0x000000ffff0c7224 */ /* 0x000fe200078e00ff */
[----:B------:R-:W-:Y:S01]  /*19e90*/  UIADD3 UR4, UP0, UR36, 0x570, URZ ;  /* 0x0000057024047890 */ /* 0x000fe2000ff1e03f */
[----:B------:R-:W-:Y:S01]  /*19ea0*/  IMAD R6, R2, 0x60, R0 ;  /* 0x0000006002067824 */ /* 0x000fe200078e0200 */
[----:B------:R-:W-:Y:S01]  /*19eb0*/  PLOP3.LUT P0, PT, PT, PT, PT, 0x80, 0x0 ;  /* 0x000000000000781c */ /* 0x000fe20003f0f070 */
[----:B------:R-:W-:Y:S01]  /*19ec0*/  IMAD R7, R26, 0x9000, R22 ;  /* 0x000090001a077824 */ /* 0x000fe200078e0216 */
[----:B------:R-:W-:Y:S01]  /*19ed0*/  R2UR UR10, R12 ;  /* 0x000000000c0a72ca */ /* 0x000fe200000e0000 */
[----:B------:R-:W-:Y:S01]  /*19ee0*/  VIADD R6, R6, 0xffffffa0 ;  /* 0xffffffa006067836 */ /* 0x000fe20000000000 */
[----:B------:R-:W-:Y:S01]  /*19ef0*/  UIADD3.X UR5, URZ, UR37, URZ, UP0, !UPT ;  /* 0x000000253f057290 */ /* 0x000fe200087fe43f */
[----:B0-----:R-:W-:Y:S01]  /*19f00*/  VIADD R3, R9, 0x2a890 ;  /* 0x0002a89009037836 */ /* 0x001fe20000000000 */
[----:B------:R-:W-:Y:S01]  /*19f10*/  UMOV UR6, 0x0 ;  /* 0x0000000000067882 */ /* 0x000fe20000000000 */
[----:B------:R-:W-:Y:S01]  /*19f20*/  VIADD R10, R7, 0x18400 ;  /* 0x00018400070a7836 */ /* 0x000fe20000000000 */
[----:B------:R-:W-:-:S09]  /*19f30*/  UMOV UR7, 0x12f00000 ;  /* 0x12f0000000077882 */ /* 0x000fd20000000000 */
.L_x_690:
[----:B------:R-:W-:-:S13]  /*19f40*/  @P0 ELECT P2, URZ, PT ;  /* 0x00000000003f082f */ /* 0x000fda0003840000 */
[----:B------:R-:W-:Y:S02]  /*19f50*/  @P2 R2UR UR13, R4 ;  /* 0x00000000040d22ca */ /* 0x000fe400000e0000 */
[----:B------:R-:W-:Y:S02]  /*19f60*/  @P2 R2UR UR12, R18 ;  /* 0x00000000120c22ca */ /* 0x000fe400000e0000 */
[----:B------:R-:W-:Y:S02]  /*19f70*/  @P2 R2UR UR11, R6 ;  /* 0x00000000060b22ca */ /* 0x000fe400000e0000 */
[----:B------:R-:W-:Y:S02]  /*19f80*/  @P2 R2UR UR9, R3 ;  /* 0x00000000030922ca */ /* 0x000fe400000e0000 */
[----:B------:R-:W-:Y:S02]  /*19f90*/  @P2 R2UR UR8, R10 ;  /* 0x000000000a0822ca */ /* 0x000fe400000e0000 */
[----:B------:R-:W-:-:S02]  /*19fa0*/  @P2 PLOP3.LUT P0, PT, P2, PT, PT, 0x8, 0x0 ;  /* 0x000000000000281c */ /* 0x000fc4000170e170 */
[----:B------:R-:W-:-:S09]  /*19fb0*/  PLOP3.LUT P2, PT, PT, PT, PT, 0x8, 0x0 ;  /* 0x000000000000781c */ /* 0x000fd20003f4e170 */
[----:B------:R0:W-:Y:S02]  /*19fc0*/  UTMALDG.4D [UR8], [UR4], desc[UR6] ;  /* 0x00000608040075b4 */ /* 0x0001e40008019000 */
[----:B0-----:R-:W-:Y:S05]  /*19fd0*/  @P0 BRA.U.ANY `(.L_x_690) ;  /* 0xfffffffd00d80947 */ /* 0x001fea000393ffff */
[----:B------:R-:W-:Y:S01]  /*19fe0*/  MOV R13, 0x40 ;  /* 0x00000040000d7802 */ /* 0x000fe20000000f00 */
[----:B------:R-:W-:Y:S01]  /*19ff0*/  VIADD R10, R7, 0x1b400 ;  /* 0x0001b400070a7836 */ /* 0x000fe20000000000 */
[----:B------:R-:W-:Y:S01]  /*1a000*/  PLOP3.LUT P0, PT, PT, PT, PT, 0x80, 0x0 ;  /* 0x000000000000781c */ /* 0x000fe20003f0f070 */
[----:B------:R-:W-:Y:S01]  /*1a010*/  UMOV UR6, 0x0 ;  /* 0x0000000000067882 */ /* 0x000fe20000000000 */
[----:B------:R-:W-:Y:S01]  /*1a020*/  R2UR UR10, R13 ;  /* 0x000000000d0a72ca */ /* 0x000fe200000e0000 */
[----:B------:R-:W-:-:S14]  /*1a030*/  UMOV UR7, 0x12f00000 ;  /* 0x12f0000000077882 */ /* 0x000fdc0000000000 */
.L_x_691:
        /* <DEDUP_REMOVED lines=10> */
[----:B------:R-:W-:Y:S01]  /*1a0e0*/  PLOP3.LUT P0, PT, PT, PT, PT, 0x80, 0x0 ;  /* 0x000000000000781c */ /* 0x000fe20003f0f070 */
[----:B------:R-:W-:Y:S01]  /*1a0f0*/  VIADD R7, R7, 0x1e400 ;  /* 0x0001e40007077836 */ /* 0x000fe20000000000 */
[----:B------:R-:W-:Y:S01]  /*1a100*/  UMOV UR6, 0x0 ;  /* 0x0000000000067882 */ /* 0x000fe20000000000 */
[----:B------:R-:W-:Y:S01]  /*1a110*/  UMOV UR7, 0x12f00000 ;  /* 0x12f0000000077882 */ /* 0x000fe20000000000 */
[----:B------:R-:W-:-:S09]  /*1a120*/  UMOV UR10, 0x80 ;  /* 0x00000080000a7882 */ /* 0x000fd20000000000 */
.L_x_692:
        /* <DEDUP_REMOVED lines=10> */
[----:B------:R-:W0:Y:S01]  /*1a1d0*/  SYNCS.PHASECHK.TRANS64.TRYWAIT P0, [R9+URZ+0x2a8c0], R8 ;  /* 0x02a8c008090075a7 */ /* 0x000e22000800017f */
[----:B------:R-:W-:Y:S04]  /*1a1e0*/  BSSY B2, `(.L_x_693) ;  /* 0x0000002000027945 */ /* 0x000fe80003800000 */
[----:B0-----:R-:W-:Y:S05]  /*1a1f0*/  @!P0 BRA `(.L_x_694) ;  /* 0x0000006000208947 */ /* 0x001fea0003800000 */
.L_x_835:
[----:B------:R-:W-:Y:S05]  /*1a200*/  BSYNC B2 ;  /* 0x0000000000027941 */ /* 0x000fea0003800000 */
.L_x_693:
[----:B------:R-:W-:Y:S01]  /*1a210*/  BSSY B2, `(.L_x_695) ;  /* 0x000000b000027945 */ /* 0x000fe20003800000 */
[----:B------:R-:W-:Y:S02]  /*1a220*/  IMAD.MOV.U32 R10, RZ, RZ, 0x0 ;  /* 0x00000000ff0a7424 */ /* 0x000fe400078e00ff */
[----:B------:R-:W-:Y:S01]  /*1a230*/  IMAD.MOV.U32 R11, RZ, RZ, 0x12f00000 ;  /* 0x12f00000ff0b7424 */ /* 0x000fe200078e00ff */
[----:B------:R-:W-:Y:S06]  /*1a240*/  @P1 BRA `(.L_x_696) ;  /* 0x00000000001c1947 */ /* 0x000fec0003800000 */
[----:B------:R-:W2:Y:S01]  /*1a250*/  S2R R7, SR_TID.X ;  /* 0x0000000000077919 */ /* 0x000ea20000002100 */
[----:B------:R-:W-:-:S04]  /*1a260*/  IMAD.MOV.U32 R3, RZ, RZ, 0x6000 ;  /* 0x00006000ff037424 */ /* 0x000fc800078e00ff */
[----:B------:R3:W-:Y:S01]  /*1a270*/  SYNCS.ARRIVE.TRANS64 RZ, [R9+URZ+0x2a8b0], R3 ;  /* 0x02a8b00309ff79a7 */ /* 0x0007e2000800003f */
[----:B--2---:R-:W-:-:S04]  /*1a280*/  LOP3.LUT R7, R7, 0x1f, RZ, 0xc0, !PT ;  /* 0x0000001f07077812 */ /* 0x004fc800078ec0ff */
[----:B------:R-:W-:-:S13]  /*1a290*/  ISETP.NE.AND P0, PT, R7, RZ, PT ;  /* 0x000000ff0700720c */ /* 0x000fda0003f05270 */
[----:B---3--:R-:W-:Y:S05]  /*1a2a0*/  @!P0 BRA `(.L_x_696) ;  /* 0x0000000000048947 */ /* 0x008fea0003800000 */
[----:B------:R-:W-:Y:S01]  /*1a2b0*/  BPT.TRAP 0x1 ;  /* 0x000000040000795c */ /* 0x000fe20000300000 */
.L_x_696:
[----:B------:R-:W-:Y:S05]  /*1a2c0*/  BSYNC B2 ;  /* 0x0000000000027941 */ /* 0x000fea0003800000 */
.L_x_695:
[----:B------:R-:W-:Y:S01]  /*1a2d0*/  R2UR UR10, R12 ;  /* 0x000000000c0a72ca */ /* 0x000fe200000e0000 */
[----:B------:R-:W-:Y:S01]  /*1a2e0*/  IMAD R3, R26, 0x6000, R22 ;  /* 0x000060001a037824 */ /* 0x000fe200078e0216 */
[----:B------:R-:W-:Y:S01]  /*1a2f0*/  R2UR UR6, R10 ;  /* 0x000000000a0672ca */ /* 0x000fe200000e0000 */
[----:B------:R-:W-:Y:S01]  /*1a300*/  UIADD3 UR4, UP0, UR36, 0x670, URZ ;  /* 0x0000067024047890 */ /* 0x000fe2000ff1e03f */
[----:B------:R-:W-:Y:S01]  /*1a310*/  R2UR UR7, R11 ;  /* 0x000000000b0772ca */ /* 0x000fe200000e0000 */
[----:B01----:R-:W-:Y:S01]  /*1a320*/  VIADD R9, R9, 0x2a8b0 ;  /* 0x0002a8b009097836 */ /* 0x003fe20000000000 */
[----:B------:R-:W-:Y:S01]  /*1a330*/  PLOP3.LUT P0, PT, PT, PT, PT, 0x80, 0x0 ;  /* 0x000000000000781c */ /* 0x000fe20003f0f070 */
[----:B------:R-:W-:Y:S01]  /*1a340*/  VIADD R7, R3, 0x400 ;  /* 0x0000040003077836 */ /* 0x000fe20000000000 */
[----:B------:R-:W-:-:S12]  /*1a350*/  UIADD3.X UR5, URZ, UR37, URZ, UP0, !UPT ;  /* 0x000000253f057290 */ /* 0x000fd800087fe43f */
.L_x_697:
        /* <DEDUP_REMOVED lines=10> */
[----:B------:R-:W-:Y:S02]  /*1a400*/  R2UR UR10, R13 ;  /* 0x000000000d0a72ca */ /* 0x000fe400000e0000 */
[----:B------:R-:W-:Y:S02]  /*1a410*/  R2UR UR6, R10 ;  /* 0x000000000a0672ca */ /* 0x000fe400000e0000 */
[----:B------:R-:W-:Y:S02]  /*1a420*/  R2UR UR7, R11 ;  /* 0x000000000b0772ca */ /* 0x000fe400000e0000 */
[----:B------:R-:W-:Y:S02]  /*1a430*/  PLOP3.LUT P0, PT, PT, PT, PT, 0x80, 0x0 ;  /* 0x000000000000781c */ /* 0x000fe40003f0f070 */
[----:B------:R-:W-:-:S11]  /*1a440*/  IADD3 R3, R3, 0x3400, RZ ;  /* 0x0000340003037810 */ /* 0x000fd60007ffe0ff */
.L_x_698:
        /* <DEDUP_REMOVED lines=9> */
[----:B-1----:R-:W-:Y:S05]  /*1a4e0*/  @P0 BRA.U.ANY `(.L_x_698) ;  /* 0xfffffffd00d80947 */ /* 0x002fea000393ffff */
.L_x_685:
[----:B------:R-:W-:Y:S05]  /*1a4f0*/  BSYNC B1 ;  /* 0x0000000000017941 */ /* 0x000fea0003800000 */
.L_x_684:
[----:B------:R-:W-:Y:S01]  /*1a500*/  VIADD R7, R2, 0xfffffffe ;  /* 0xfffffffe02077836 */ /* 0x000fe20000000000 */
[----:B------:R-:W-:Y:S01]  /*1a510*/  PLOP3.LUT P0, PT, PT, PT, PT, 0x8, 0x0 ;  /* 0x000000000000781c */ /* 0x000fe20003f0e170 */
[----:B------:R-:W-:-:S03]  /*1a520*/  VIADD R26, R26, 0x1 ;  /* 0x000000011a1a7836 */ /* 0x000fc60000000000 */
[----:B------:R-:W-:Y:S02]  /*1a530*/  ISETP.GE.AND P2, PT, R7, R5, PT ;  /* 0x000000050700720c */ /* 0x000fe40003f46270 */
[----:B------:R-:W-:-:S04]  /*1a540*/  ISETP.NE.AND P1, PT, R26, 0x2, PT ;  /* 0x000000021a00780c */ /* 0x000fc80003f25270 */
[----:B------:R-:W-:Y:S02]  /*1a550*/  SEL R2, RZ, 0x1, P1 ;  /* 0x00000001ff027807 */ /* 0x000fe40000800000 */
[----:B------:R-:W-:Y:S02]  /*1a560*/  SEL R26, R26, RZ, P1 ;  /* 0x000000ff1a1a7207 */ /* 0x000fe40000800000 */
[----:B------:R-:W-:-:S03]  /*1a570*/  LOP3.LUT R31, R31, R2, RZ, 0x3c, !PT ;  /* 0x000000021f1f7212 */ /* 0x000fc600078e3cff */
[----:B------:R-:W-:Y:S05]  /*1a580*/  @!P2 BRA `(.L_x_678) ;  /* 0x000000080014a947 */ /* 0x000fea0003800000 */
.L_x_714:
[----:B------:R-:W-:Y:S05]  /*1a590*/  YIELD ;  /* 0x0000000000007946 */ /* 0x000fea0003800000 */
        /* <DEDUP_REMOVED lines=10> */
.L_x_836:
[----:B------:R-:W-:Y:S05]  /*1a640*/  BSYNC B2 ;  /* 0x0000000000027941 */ /* 0x000fea0003800000 */
.L_x_701:
[----:B------:R-:W-:Y:S04]  /*1a650*/  BSSY B2, `(.L_x_703) ;  /* 0x0000009000027945 */ /* 0x000fe80003800000 */
[----:B------:R-:W-:Y:S05]  /*1a660*/  @P2 BRA `(.L_x_704) ;  /* 0x00000000001c2947 */ /* 0x000fea0003800000 */
[----:B0-----:R-:W0:Y:S01]  /*1a670*/  S2R R3, SR_TID.X ;  /* 0x0000000000037919 */ /* 0x001e220000002100 */
[----:B------:R-:W-:-:S04]  /*1a680*/  IMAD.MOV.U32 R2, RZ, RZ, 0x9000 ;  /* 0x00009000ff027424 */ /* 0x000fc800078e00ff */
[----:B------:R2:W-:Y:S01]  /*1a690*/  SYNCS.ARRIVE.TRANS64 RZ, [R6+URZ+0x2a890], R2 ;  /* 0x02a8900206ff79a7 */ /* 0x0005e2000800003f */
[----:B0-----:R-:W-:-:S04]  /*1a6a0*/  LOP3.LUT R3, R3, 0x1f, RZ, 0xc0, !PT ;  /* 0x0000001f03037812 */ /* 0x001fc800078ec0ff */
[----:B------:R-:W-:-:S13]  /*1a6b0*/  ISETP.NE.AND P1, PT, R3, RZ, PT ;  /* 0x000000ff0300720c */ /* 0x000fda0003f25270 */
[----:B--2---:R-:W-:Y:S05]  /*1a6c0*/  @!P1 BRA `(.L_x_704) ;  /* 0x0000000000049947 */ /* 0x004fea0003800000 */
[----:B------:R-:W-:Y:S01]  /*1a6d0*/  BPT.TRAP 0x1 ;  /* 0x000000040000795c */ /* 0x000fe20000300000 */
.L_x_704:
[----:B------:R-:W-:Y:S05]  /*1a6e0*/  BSYNC B2 ;  /* 0x0000000000027941 */ /* 0x000fea0003800000 */
.L_x_703:
[----:B------:R-:W-:Y:S01]  /*1a6f0*/  IMAD.MOV.U32 R11, RZ, RZ, RZ ;  /* 0x000000ffff0b7224 */ /* 0x000fe200078e00ff */
[----:B------:R-:W-:Y:S01]  /*1a700*/  UIADD3 UR4, UP0, UR36, 0x570, URZ ;  /* 0x0000057024047890 */ /* 0x000fe2000ff1e03f */
[----:B0-----:R-:W-:Y:S01]  /*1a710*/  IMAD R3, R26, 0x9000, R22 ;  /* 0x000090001a037824 */ /* 0x001fe200078e0216 */
[----:B------:R-:W-:Y:S01]  /*1a720*/  PLOP3.LUT P1, PT, PT, PT, PT, 0x80, 0x0 ;  /* 0x000000000000781c */ /* 0x000fe20003f2f070 */
[----:B------:R-:W-:Y:S01]  /*1a730*/  IMAD R8, R7, 0x60, R0 ;  /* 0x0000006007087824 */ /* 0x000fe200078e0200 */
[----:B------:R-:W-:Y:S01]  /*1a740*/  R2UR UR10, R11 ;  /* 0x000000000b0a72ca */ /* 0x000fe200000e0000 */
[----:B------:R-:W-:Y:S01]  /*1a750*/  VIADD R2, R6, 0x2a890 ;  /* 0x0002a89006027836 */ /* 0x000fe20000000000 */
[----:B------:R-:W-:Y:S01]  /*1a760*/  UIADD3.X UR5, URZ, UR37, URZ, UP0, !UPT ;  /* 0x000000253f057290 */ /* 0x000fe200087fe43f */
[----:B------:R-:W-:Y:S01]  /*1a770*/  VIADD R10, R3, 0x18400 ;  /* 0x00018400030a7836 */ /* 0x000fe20000000000 */
[----:B------:R-:W-:Y:S01]  /*1a780*/  UMOV UR6, 0x0 ;  /* 0x0000000000067882 */ /* 0x000fe20000000000 */
[----:B------:R-:W-:-:S10]  /*1a790*/  UMOV UR7, 0x12f00000 ;  /* 0x12f0000000077882 */ /* 0x000fd40000000000 */
.L_x_705:
        /* <DEDUP_REMOVED lines=16> */
.L_x_706:
        /* <DEDUP_REMOVED lines=15> */
.L_x_707:
        /* <DEDUP_REMOVED lines=13> */
.L_x_837:
[----:B------:R-:W-:Y:S05]  /*1aa60*/  BSYNC B2 ;  /* 0x0000000000027941 */ /* 0x000fea0003800000 */
.L_x_708:
[----:B------:R-:W-:Y:S01]  /*1aa70*/  BSSY B2, `(.L_x_710) ;  /* 0x000000b000027945 */ /* 0x000fe20003800000 */
[----:B------:R-:W-:Y:S02]  /*1aa80*/  IMAD.MOV.U32 R2, RZ, RZ, 0x0 ;  /* 0x00000000ff027424 */ /* 0x000fe400078e00ff */
[----:B------:R-:W-:Y:S01]  /*1aa90*/  IMAD.MOV.U32 R3, RZ, RZ, 0x12f00000 ;  /* 0x12f00000ff037424 */ /* 0x000fe200078e00ff */
[----:B------:R-:W-:Y:S06]  /*1aaa0*/  @P2 BRA `(.L_x_711) ;  /* 0x00000000001c2947 */ /* 0x000fec0003800000 */
[----:B------:R-:W2:Y:S01]  /*1aab0*/  S2R R10, SR_TID.X ;  /* 0x00000000000a7919 */ /* 0x000ea20000002100 */
[----:B01----:R-:W-:-:S04]  /*1aac0*/  IMAD.MOV.U32 R9, RZ, RZ, 0x6000 ;  /* 0x00006000ff097424 */ /* 0x003fc800078e00ff */
[----:B------:R3:W-:Y:S01]  /*1aad0*/  SYNCS.ARRIVE.TRANS64 RZ, [R6+URZ+0x2a8b0], R9 ;  /* 0x02a8b00906ff79a7 */ /* 0x0007e2000800003f */
[----:B--2---:R-:W-:-:S04]  /*1aae0*/  LOP3.LUT R10, R10, 0x1f, RZ, 0xc0, !PT ;  /* 0x0000001f0a0a7812 */ /* 0x004fc800078ec0ff */
[----:B------:R-:W-:-:S13]  /*1aaf0*/  ISETP.NE.AND P1, PT, R10, RZ, PT ;  /* 0x000000ff0a00720c */ /* 0x000fda0003f25270 */
[----:B---3--:R-:W-:Y:S05]  /*1ab00*/  @!P1 BRA `(.L_x_711) ;  /* 0x0000000000049947 */ /* 0x008fea0003800000 */
[----:B------:R-:W-:Y:S01]  /*1ab10*/  BPT.TRAP 0x1 ;  /* 0x000000040000795c */ /* 0x000fe20000300000 */
.L_x_711:
[----:B------:R-:W-:Y:S05]  /*1ab20*/  BSYNC B2 ;  /* 0x0000000000027941 */ /* 0x000fea0003800000 */
.L_x_710:
[----:B------:R-:W-:Y:S01]  /*1ab30*/  R2UR UR10, R11 ;  /* 0x000000000b0a72ca */ /* 0x000fe200000e0000 */
[----:B01----:R-:W-:Y:S01]  /*1ab40*/  IMAD R9, R26, 0x6000, R22 ;  /* 0x000060001a097824 */ /* 0x003fe200078e0216 */
[----:B------:R-:W-:Y:S01]  /*1ab50*/  R2UR UR6, R2 ;  /* 0x00000000020672ca */ /* 0x000fe200000e0000 */
[----:B------:R-:W-:Y:S01]  /*1ab60*/  UIADD3 UR4, UP0, UR36, 0x670, URZ ;  /* 0x0000067024047890 */ /* 0x000fe2000ff1e03f */
[----:B------:R-:W-:Y:S01]  /*1ab70*/  R2UR UR7, R3 ;  /* 0x00000000030772ca */ /* 0x000fe200000e0000 */
[----:B------:R-:W-:Y:S01]  /*1ab80*/  VIADD R6, R6, 0x2a8b0 ;  /* 0x0002a8b006067836 */ /* 0x000fe20000000000 */
[----:B------:R-:W-:Y:S01]  /*1ab90*/  PLOP3.LUT P1, PT, PT, PT, PT, 0x80, 0x0 ;  /* 0x000000000000781c */ /* 0x000fe20003f2f070 */
[----:B------:R-:W-:Y:S01]  /*1aba0*/  VIADD R10, R9, 0x400 ;  /* 0x00000400090a7836 */ /* 0x000fe20000000000 */
[----:B------:R-:W-:-:S12]  /*1abb0*/  UIADD3.X UR5, URZ, UR37, URZ, UP0, !UPT ;  /* 0x000000253f057290 */ /* 0x000fd800087fe43f */
.L_x_712:
        /* <DEDUP_REMOVED lines=15> */
.L_x_713:
        /* <DEDUP_REMOVED lines=10> */
.L_x_700:
[----:B------:R-:W-:Y:S05]  /*1ad50*/  BSYNC B1 ;  /* 0x0000000000017941 */ /* 0x000fea0003800000 */
.L_x_699:
[C---:B------:R-:W-:Y:S01]  /*1ad60*/  ISETP.GT.AND P2, PT, R7.reuse, R5, PT ;  /* 0x000000050700720c */ /* 0x040fe20003f44270 */
[----:B------:R-:W-:Y:S02]  /*1ad70*/  VIADD R26, R26, 0x1 ;  /* 0x000000011a1a7836 */ /* 0x000fe40000000000 */
[----:B------:R-:W-:-:S03]  /*1ad80*/  VIADD R7, R7, 0xffffffff ;  /* 0xffffffff07077836 */ /* 0x000fc60000000000 */
[----:B------:R-:W-:-:S04]  /*1ad90*/  ISETP.NE.AND P1, PT, R26, 0x2, PT ;  /* 0x000000021a00780c */ /* 0x000fc80003f25270 */
[----:B------:R-:W-:Y:S02]  /*1ada0*/  SEL R2, RZ, 0x1, P1 ;  /* 0x00000001ff027807 */ /* 0x000fe40000800000 */
[----:B------:R-:W-:Y:S02]  /*1adb0*/  SEL R26, R26, RZ, P1 ;  /* 0x000000ff1a1a7207 */ /* 0x000fe40000800000 */
[----:B------:R-:W-:Y:S01]  /*1adc0*/  LOP3.LUT R31, R31, R2, RZ, 0x3c, !PT ;  /* 0x000000021f1f7212 */ /* 0x000fe200078e3cff */
[----:B------:R-:W-:Y:S06]  /*1add0*/  @P2 BRA `(.L_x_714) ;  /* 0xfffffff400ec2947 */ /* 0x000fec000383ffff */
.L_x_678:
[----:B------:R-:W-:Y:S05]  /*1ade0*/  BSYNC B0 ;  /* 0x0000000000007941 */ /* 0x000fea0003800000 */
.L_x_677:
[----:B------:R-:W2:Y:S01]  /*1adf0*/  LDL R30, [R1] ;  /* 0x00000000011e7983 */ /* 0x000ea20000100800 */
[----:B------:R-:W-:Y:S05]  /*1ae00*/  @!P0 WARPSYNC.ALL ;  /* 0x0000000000008948 */ /* 0x000fea0003800000 */
[----:B------:R-:W-:Y:S06]  /*1ae10*/  @!P0 BAR.SYNC.DEFER_BLOCKING 0xc, 0x180 ;  /* 0x0306000000008b1d */ /* 0x000fec0000010000 */
[----:B------:R-:W-:Y:S01]  /*1ae20*/  BSSY B7, `(.L_x_715) ;  /* 0x000036f000077945 */ /* 0x000fe20003800000 */
[----:B--2---:R-:W-:-:S13]  /*1ae30*/  ISETP.GT.AND P0, PT, R30, RZ, PT ;  /* 0x000000ff1e00720c */ /* 0x004fda0003f04270 */
[----:B------:R-:W-:Y:S05]  /*1ae40*/  @P0 BRA `(.L_x_716) ;  /* 0x0000000000440947 */ /* 0x000fea0003800000 */
[----:B------:R-:W1:Y:S02]  /*1ae50*/  S2R R2, SR_TID.X ;  /* 0x0000000000027919 */ /* 0x000e640000002100 */
        /* <DEDUP_REMOVED lines=14> */
[----:B0-----:R-:W-:Y:S01]  /*1af40*/  IADD3 R16, R0, UR38, R7 ;  /* 0x0000002600107c10 */ /* 0x001fe2000fffe007 */
[----:B------:R-:W-:Y:S06]  /*1af50*/  BRA `(.L_x_717) ;  /* 0x00000034006c7947 */ /* 0x000fec0003800000 */
.L_x_716:
        /* <DEDUP_REMOVED lines=8> */
[----:B------:R-:W-:Y:S01]  /*1afe0*/  IMAD.U32 R4, RZ, RZ, UR6 ;  /* 0x00000006ff047e24 */ /* 0x000fe2000f8e00ff */
[----:B------:R-:W-:Y:S01]  /*1aff0*/  MOV R10, UR4 ;  /* 0x00000004000a7c02 */ /* 0x000fe20008000f00 */
[----:B0-----:R-:W0:Y:S01]  /*1b000*/  LDC.64 R2, c[0x4][R2] ;  /* 0x0100000002027b82 */ /* 0x001e220000000a00 */
[----:B------:R-:W-:Y:S02]  /*1b010*/  IMAD.U32 R5, RZ, RZ, UR7 ;  /* 0x00000007ff057e24 */ /* 0x000fe4000f8e00ff */
[----:B------:R-:W-:Y:S02]  /*1b020*/  IMAD.U32 R6, RZ, RZ, UR8 ;  /* 0x00000008ff067e24 */ /* 0x000fe4000f8e00ff */
[----:B------:R-:W-:-:S02]  /*1b030*/  IMAD.U32 R7, RZ, RZ, UR9 ;  /* 0x00000009ff077e24 */ /* 0x000fc4000f8e00ff */
[----:B------:R-:W-:Y:S02]  /*1b040*/  IMAD.U32 R11, RZ, RZ, UR5 ;  /* 0x00000005ff0b7e24 */ /* 0x000fe4000f8e00ff */
[----:B------:R-:W-:Y:S02]  /*1b050*/  IMAD.MOV.U32 R8, RZ, RZ, 0x70 ;  /* 0x00000070ff087424 */ /* 0x000fe400078e00ff */
[----:B------:R-:W-:Y:S02]  /*1b060*/  IMAD.MOV.U32 R12, RZ, RZ, 0x1 ;  /* 0x00000001ff0c7424 */ /* 0x000fe400078e00ff */
[----:B------:R-:W-:-:S07]  /*1b070*/  IMAD.MOV.U32 R13, RZ, RZ, RZ ;  /* 0x000000ffff0d7224 */ /* 0x000fce00078e00ff */
[----:B------:R-:W-:-:S07]  /*1b080*/  LEPC R20, `(.L_x_719) ;  /* 0x000000001014794e */ /* 0x000fce0000000000 */
[----:B0-----:R-:W-:Y:S05]  /*1b090*/  CALL.ABS.NOINC R2 ;  /* 0x0000000002007343 */ /* 0x001fea0003c00000 */
.L_x_719:
[----:B------:R-:W-:Y:S05]  /*1b0a0*/  BSYNC B6 ;  /* 0x0000000000067941 */ /* 0x000fea0003800000 */
.L_x_718:
        /* <DEDUP_REMOVED lines=8> */
[----:B0-----:R0:W1:Y:S01]  /*1b130*/  LDC.64 R2, c[0x4][R27] ;  /* 0x010000001b027b82 */ /* 0x0010620000000a00 */
[----:B------:R-:W-:Y:S01]  /*1b140*/  IMAD.U32 R4, RZ, RZ, UR6 ;  /* 0x00000006ff047e24 */ /* 0x000fe2000f8e00ff */
[----:B------:R-:W-:Y:S01]  /*1b150*/  MOV R6, UR8 ;  /* 0x0000000800067c02 */ /* 0x000fe20008000f00 */
[----:B------:R-:W-:Y:S02]  /*1b160*/  IMAD.U32 R5, RZ, RZ, UR7 ;  /* 0x00000007ff057e24 */ /* 0x000fe4000f8e00ff */
[----:B------:R-:W-:Y:S02]  /*1b170*/  IMAD.U32 R7, RZ, RZ, UR9 ;  /* 0x00000009ff077e24 */ /* 0x000fe4000f8e00ff */
[----:B------:R-:W-:-:S02]  /*1b180*/  IMAD.U32 R10, RZ, RZ, UR4 ;  /* 0x00000004ff0a7e24 */ /* 0x000fc4000f8e00ff */
[----:B------:R-:W-:Y:S02]  /*1b190*/  IMAD.U32 R11, RZ, RZ, UR5 ;  /* 0x00000005ff0b7e24 */ /* 0x000fe4000f8e00ff */
[----:B------:R-:W-:Y:S02]  /*1b1a0*/  IMAD.MOV.U32 R8, RZ, RZ, 0x70 ;  /* 0x00000070ff087424 */ /* 0x000fe400078e00ff */
[----:B------:R-:W-:Y:S02]  /*1b1b0*/  IMAD.MOV.U32 R12, RZ, RZ, 0x1 ;  /* 0x00000001ff0c7424 */ /* 0x000fe400078e00ff */
[----:B0-----:R-:W-:-:S07]  /*1b1c0*/  IMAD.MOV.U32 R13, RZ, RZ, RZ ;  /* 0x000000ffff0d7224 */ /* 0x001fce00078e00ff */
[----:B------:R-:W-:-:S07]  /*1b1d0*/  LEPC R20, `(.L_x_722) ;  /* 0x000000001014794e */ /* 0x000fce0000000000 */
[----:B-1----:R-:W-:Y:S05]  /*1b1e0*/  CALL.ABS.NOINC R2 ;  /* 0x0000000002007343 */ /* 0x002fea0003c00000 */
.L_x_722:
[----:B------:R0:W1:Y:S01]  /*1b1f0*/  LDC.64 R2, c[0x4][R27] ;  /* 0x010000001b027b82 */ /* 0x0000620000000a00 */
[----:B------:R-:W-:Y:S01]  /*1b200*/  ULDC.64 UR4, c[0x4][0x90] ;  /* 0x0100240000047ab9 */ /* 0x000fe20000000a00 */
[----:B------:R-:W-:Y:S01]  /*1b210*/  ULDC.64 UR6, c[0x4][0x98] ;  /* 0x0100260000067ab9 */ /* 0x000fe20000000a00 */
[----:B------:R-:W-:Y:S01]  /*1b220*/  ULDC.64 UR8, c[0x4][0x18] ;  /* 0x0100060000087ab9 */ /* 0x000fe20000000a00 */
        /* <DEDUP_REMOVED lines=11> */
.L_x_721:
[----:B------:R-:W-:Y:S05]  /*1b2e0*/  BSYNC B6 ;  /* 0x0000000000067941 */ /* 0x000fea0003800000 */
.L_x_720:
[----:B------:R-:W2:Y:S01]  /*1b2f0*/  LDL R20, [R1+0x24] ;  /* 0x0000240001147983 */ /* 0x000ea20000100800 */
[----:B------:R-:W-:Y:S01]  /*1b300*/  ULDC.64 UR4, c[0x0][0x9f8] ;  /* 0x00027e0000047ab9 */ /* 0x000fe20000000a00 */
[----:B------:R-:W1:Y:S01]  /*1b310*/  LDC R0, c[0x0][0x430] ;  /* 0x00010c00ff007b82 */ /* 0x000e620000000800 */
[----:B------:R-:W-:Y:S01]  /*1b320*/  ISETP.NE.U32.AND P0, PT, RZ, UR4, PT ;  /* 0x00000004ff007c0c */ /* 0x000fe2000bf05070 */
[----:B------:R-:W3:Y:S03]  /*1b330*/  LDL R2, [R1+0x4] ;  /* 0x0000040001027983 */ /* 0x000ee60000100800 */
[----:B------:R-:W-:Y:S01]  /*1b340*/  ISETP.NE.AND.EX P0, PT, RZ, UR5, PT, P0 ;  /* 0x00000005ff007c0c */ /* 0x000fe2000bf05300 */
[----:B------:R-:W4:-:S12]  /*1b350*/  S2R R21, SR_TID.X ;  /* 0x0000000000157919 */ /* 0x000f180000002100 */
[----:B------:R-:W-:Y:S01]  /*1b360*/  @P0 IADD3 R24, P1, R24, UR4, RZ ;  /* 0x0000000418180c10 */ /* 0x000fe2000ff3e0ff */
[----:B------:R-:W0:Y:S01]  /*1b370*/  S2R R34, SR_TID.X ;  /* 0x0000000000227919 */ /* 0x000e220000002100 */
[----:B------:R-:W-:Y:S02]  /*1b380*/  ULDC UR4, c[0x0][0x320] ;  /* 0x0000c80000047ab9 */ /* 0x000fe40000000800 */
[----:B------:R-:W-:-:S05]  /*1b390*/  @P0 IADD3.X R25, R25, UR5, RZ, P1, !PT ;  /* 0x0000000519190c10 */ /* 0x000fca0008ffe4ff */
[----:B------:R-:W3:Y:S01]  /*1b3a0*/  @P0 LDG.E R33, desc[UR60][R24.64] ;  /* 0x0000003c18210981 */ /* 0x000ee2000c1e1900 */
[----:B-1----:R-:W-:Y:S02]  /*1b3b0*/  ISETP.NE.AND P1, PT, R0, 0x1, PT ;  /* 0x000000010000780c */ /* 0x002fe40003f25270 */
[----:B----4-:R-:W-:-:S11]  /*1b3c0*/  LOP3.LUT R21, R21, 0x7f, RZ, 0xc0, !PT ;  /* 0x0000007f15157812 */ /* 0x010fd600078ec0ff */
[----:B------:R-:W1:Y:S01]  /*1b3d0*/  @P1 LDC R7, c[0x0][0x434] ;  /* 0x00010d00ff071b82 */ /* 0x000e620000000800 */
[----:B------:R-:W-:-:S07]  /*1b3e0*/  SHF.R.U32.HI R21, RZ, 0x3, R21 ;  /* 0x00000003ff157819 */ /* 0x000fce0000011615 */
[----:B------:R-:W4:Y:S01]  /*1b3f0*/  @P1 LDC R5, c[0x0][0x438] ;  /* 0x00010e00ff051b82 */ /* 0x000f220000000800 */
[----:B0-----:R-:W-:-:S04]  /*1b400*/  SHF.L.U32 R34, R34, 0x4, RZ ;  /* 0x0000000422227819 */ /* 0x001fc800000006ff */
[----:B------:R-:W-:Y:S02]  /*1b410*/  LOP3.LUT R34, R21, 0x70, R34, 0xf8, !PT ;  /* 0x0000007015227812 */ /* 0x000fe400078ef822 */
[----:B------:R-:W0:Y:S02]  /*1b420*/  S2R R21, SR_TID.X ;  /* 0x0000000000157919 */ /* 0x000e240000002100 */
[----:B0-----:R-:W-:-:S05]  /*1b430*/  IMAD.SHL.U32 R21, R21, 0x8, RZ ;  /* 0x0000000815157824 */ /* 0x001fca00078e00ff */
[----:B------:R-:W-:Y:S02]  /*1b440*/  LOP3.LUT R21, R21, 0x38, RZ, 0xc0, !PT ;  /* 0x0000003815157812 */ /* 0x000fe400078ec0ff */
[----:B------:R-:W-:Y:S01]  /*1b450*/  LOP3.LUT R23, R23, 0xfffffff7, RZ, 0xc0, !PT ;  /* 0xfffffff717177812 */ /* 0x000fe200078ec0ff */
[----:B------:R-:W-:Y:S01]  /*1b460*/  UMOV UR5, 0xffffffff ;  /* 0xffffffff00057882 */ /* 0x000fe20000000000 */
[----:B--2---:R-:W-:-:S04]  /*1b470*/  VIADD R27, R20, 0xffffffff ;  /* 0xffffffff141b7836 */ /* 0x004fc80000000000 */
[----:B------:R-:W-:-:S05]  /*1b480*/  IMAD R6, R27, 0x60, R34 ;  /* 0x000000601b067824 */ /* 0x000fca00078e0222 */
[----:B------:R-:W-:-:S04]  /*1b490*/  ISETP.GE.AND P0, PT, R6, R30, PT ;  /* 0x0000001e0600720c */ /* 0x000fc80003f06270 */
[----:B------:R-:W-:Y:S01]  /*1b4a0*/  ISETP.GT.U32.OR P0, PT, R34, 0x5f, P0 ;  /* 0x0000005f2200780c */ /* 0x000fe20000704470 */
[----:B---3--:R-:W-:-:S04]  /*1b4b0*/  IMAD.IADD R6, R6, 0x1, R2 ;  /* 0x0000000106067824 */ /* 0x008fc800078e0202 */
[----:B-1----:R-:W-:-:S08]  /*1b4c0*/  @P1 IMAD.HI.U32 R7, R6, R7, RZ ;  /* 0x0000000706071227 */ /* 0x002fd000078e00ff */
[----:B------:R-:W0:Y:S01]  /*1b4d0*/  @!P0 LDC.64 R2, c[0x0][0x428] ;  /* 0x00010a00ff028b82 */ /* 0x000e220000000a00 */
[----:B------:R-:W-:Y:S01]  /*1b4e0*/  IMAD.MOV.U32 R4, RZ, RZ, R6 ;  /* 0x000000ffff047224 */ /* 0x000fe200078e0006 */
[----:B----4-:R-:W-:Y:S02]  /*1b4f0*/  @P1 SHF.R.U32.HI R4, RZ, R5, R7 ;  /* 0x00000005ff041219 */ /* 0x010fe40000011607 */
[----:B------:R-:W-:-:S03]  /*1b500*/  LOP3.LUT R20, R21, 0x40, RZ, 0xfc, !PT ;  /* 0x0000004015147812 */ /* 0x000fc600078efcff */
[----:B------:R-:W-:Y:S01]  /*1b510*/  IMAD.MOV R5, RZ, RZ, -R4 ;  /* 0x000000ffff057224 */ /* 0x000fe200078e0a04 */
[----:B------:R-:W-:Y:S02]  /*1b520*/  ISETP.GE.AND P2, PT, R20, UR4, PT ;  /* 0x0000000414007c0c */ /* 0x000fe4000bf46270 */
[----:B------:R-:W-:Y:S01]  /*1b530*/  SHF.R.S32.HI R8, RZ, 0x1f, R33 ;  /* 0x0000001fff087819 */ /* 0x000fe20000011421 */
[----:B------:R-:W-:Y:S01]  /*1b540*/  IMAD R0, R0, R5, R6 ;  /* 0x0000000500007224 */ /* 0x000fe200078e0206 */
[----:B------:R-:W-:Y:S02]  /*1b550*/  @!P0 SHF.R.S32.HI R5, RZ, 0x1f, R4 ;  /* 0x0000001fff058819 */ /* 0x000fe40000011404 */
[----:B------:R-:W-:Y:S02]  /*1b560*/  SEL R30, RZ, 0xffffffff, P2 ;  /* 0xffffffffff1e7807 */ /* 0x000fe40001000000 */
[----:B------:R-:W-:Y:S01]  /*1b570*/  ISETP.GE.AND P1, PT, R21, UR4, PT ;  /* 0x0000000415007c0c */ /* 0x000fe2000bf26270 */
[----:B------:R-:W-:-:S02]  /*1b580*/  ULDC UR4, c[0x0][0x2f4] ;  /* 0x0000bd0000047ab9 */ /* 0x000fc40000000800 */
[----:B------:R-:W-:Y:S02]  /*1b590*/  IMAD.SHL.U32 R30, R30, 0x2, RZ ;  /* 0x000000021e1e7824 */ /* 0x000fe400078e00ff */
[-C--:B0-----:R-:W-:Y:S02]  /*1b5a0*/  @!P0 IMAD R6, R8, R2.reuse, RZ ;  /* 0x0000000208068224 */ /* 0x081fe400078e02ff */
[----:B------:R-:W-:Y:S01]  /*1b5b0*/  @!P0 IMAD.WIDE.U32 R4, R33, R2, R4 ;  /* 0x0000000221048225 */ /* 0x000fe200078e0004 */
[----:B------:R-:W-:-:S03]  /*1b5c0*/  SEL R2, RZ, 0x1, P1 ;  /* 0x00000001ff027807 */ /* 0x000fc60000800000 */
[----:B------:R-:W-:Y:S01]  /*1b5d0*/  @!P0 IMAD R6, R33, R3, R6 ;  /* 0x0000000321068224 */ /* 0x000fe200078e0206 */
[----:B------:R-:W-:Y:S02]  /*1b5e0*/  LOP3.LUT R30, R30, 0x2, R2, 0xe2, !PT ;  /* 0x000000021e1e7812 */ /* 0x000fe400078ee202 */
[----:B------:R-:W0:Y:S01]  /*1b5f0*/  @!P0 LDC.64 R2, c[0x0][0x418] ;  /* 0x00010600ff028b82 */ /* 0x000e220000000a00 */
[----:B------:R-:W-:Y:S02]  /*1b600*/  @!P0 IMAD.IADD R6, R5, 0x1, R6 ;  /* 0x0000000105068824 */ /* 0x000fe400078e0206 */
[----:B------:R-:W-:Y:S01]  /*1b610*/  IMAD.U32 R5, RZ, RZ, UR39 ;  /* 0x00000027ff057e24 */ /* 0x000fe2000f8e00ff */
[----:B0-----:R-:W-:-:S04]  /*1b620*/  @!P0 LEA R2, P1, R4, R2, 0x2 ;  /* 0x0000000204028211 */ /* 0x001fc800078210ff */
[----:B------:R-:W-:Y:S02]  /*1b630*/  @!P0 LEA.HI.X R3, R4, R3, R6, 0x2, P1 ;  /* 0x0000000304038211 */ /* 0x000fe400008f1406 */
[----:B------:R-:W-:-:S06]  /*1b640*/  MOV R4, RZ ;  /* 0x000000ff00047202 */ /* 0x000fcc0000000f00 */
[----:B------:R0:W5:Y:S01]  /*1b650*/  @!P0 LDG.E R4, desc[UR60][R2.64] ;  /* 0x0000003c02048981 */ /* 0x000162000c1e1900 */
[----:B------:R-:W-:Y:S02]  /*1b660*/  ISETP.GT.U32.AND P0, PT, R34, 0x5f, PT ;  /* 0x0000005f2200780c */ /* 0x000fe40003f04070 */
[----:B------:R-:W-:Y:S02]  /*1b670*/  ISETP.NE.AND P3, PT, R5, 0x3, PT ;  /* 0x000000030500780c */ /* 0x000fe40003f65270 */
[----:B------:R-:W-:-:S09]  /*1b680*/  ISETP.GE.AND P2, PT, R21, UR4, PT ;  /* 0x0000000415007c0c */ /* 0x000fd2000bf46270 */
[----:B------:R-:W-:-:S04]  /*1b690*/  @P0 LOP3.LUT R23, R23, 0x8, RZ, 0xfc, !PT ;  /* 0x0000000817170812 */ /* 0x000fc800078efcff */
[----:B------:R-:W-:-:S04]  /*1b6a0*/  LOP3.LUT R23, R23, 0xffffffef, RZ, 0xc0, !PT ;  /* 0xffffffef17177812 */ /* 0x000fc800078ec0ff */
[----:B------:R-:W-:Y:S01]  /*1b6b0*/  @P3 LOP3.LUT R23, R23, 0x10, RZ, 0xfc, !PT ;  /* 0x0000001017173812 */ /* 0x000fe200078efcff */
[----:B------:R1:W-:Y:S03]  /*1b6c0*/  STL [R1+0x8], R8 ;  /* 0x0000080801007387 */ /* 0x0003e60000100800 */
[----:B------:R-:W-:Y:S02]  /*1b6d0*/  LOP3.LUT R23, R23, 0xfffffffb, RZ, 0xc0, !PT ;  /* 0xfffffffb17177812 */ /* 0x000fe400078ec0ff */
[----:B------:R-:W-:Y:S02]  /*1b6e0*/  ISETP.GE.AND P1, PT, R20, UR4, PT ;  /* 0x0000000414007c0c */ /* 0x000fe4000bf26270 */
[----:B------:R-:W-:Y:S02]  /*1b6f0*/  @P2 LOP3.LUT R23, R23, 0x4, RZ, 0xfc, !PT ;  /* 0x0000000417172812 */ /* 0x000fe400078efcff */
[----:B-1----:R-:W-:-:S02]  /*1b700*/  LOP3.LUT R8, R21, 0x80, RZ, 0xfc, !PT ;  /* 0x0000008015087812 */ /* 0x002fc400078efcff */
[----:B------:R-:W-:Y:S02]  /*1b710*/  LOP3.LUT R23, R23, 0xfffffffe, RZ, 0xc0, !PT ;  /* 0xfffffffe17177812 */ /* 0x000fe400078ec0ff */
[----:B------:R-:W-:Y:S02]  /*1b720*/  ISETP.GE.AND P0, PT, R8, UR4, PT ;  /* 0x0000000408007c0c */ /* 0x000fe4000bf06270 */
[----:B------:R-:W-:-:S04]  /*1b730*/  LOP3.LUT R23, R23, 0xfffffffd, RZ, 0xc0, !PT ;  /* 0xfffffffd17177812 */ /* 0x000fc800078ec0ff */
[----:B------:R-:W-:-:S07]  /*1b740*/  @P1 LOP3.LUT R23, R23, 0x2, RZ, 0xfc, !PT ;  /* 0x0000000217171812 */ /* 0x000fce00078efcff */
[----:B------:R-:W-:Y:S01]  /*1b750*/  @P0 LOP3.LUT R23, R23, 0x1, RZ, 0xfc, !PT ;  /* 0x0000000117170812 */ /* 0x000fe200078efcff */
[----:B0-----:R-:W-:Y:S06]  /*1b760*/  BRA.DIV UR5, `(.L_x_723) ;  /* 0x0000004e05007947 */ /* 0x001fec000b800000 */
.L_x_840:
[----:B------:R-:W-:Y:S01]  /*1b770*/  SHF.R.S32.HI R34, RZ, 0x1f, R18 ;  /* 0x0000001fff227819 */ /* 0x000fe20000011412 */
[----:B------:R-:W-:Y:S06]  /*1b780*/  @!P3 BRA `(.L_x_724) ;  /* 0x000000000004b947 */ /* 0x000fec0003800000 */
[----:B------:R-:W-:Y:S01]  /*1b790*/  BPT.TRAP 0x1 ;  /* 0x000000040000795c */ /* 0x000fe20000300000 */
.L_x_724:
        /* <DEDUP_REMOVED lines=20> */
[----:B------:R-:W-:Y:S01]  /*1b8e0*/  LEA.HI.X R25, R2, UR5, R7, 0x1, P0 ;  /* 0x0000000502197c11 */ /* 0x000fe200080f0c07 */
[----:B------:R-:W-:Y:S01]  /*1b8f0*/  IMAD R7, R28, 0x8, R22 ;  /* 0x000000081c077824 */ /* 0x000fe200078e0216 */
[----:B------:R-:W-:-:S04]  /*1b900*/  SHF.L.U32 R2, R29, 0x1f, RZ ;  /* 0x0000001f1d027819 */ /* 0x000fc800000006ff */
[----:B------:R-:W0:Y:S02]  /*1b910*/  SYNCS.PHASECHK.TRANS64.TRYWAIT P0, [R7+URZ+0x2a840], R2 ;  /* 0x02a84002070075a7 */ /* 0x000e24000800017f */
[----:B0-----:R-:W-:Y:S05]  /*1b920*/  @!P0 BRA `(.L_x_726) ;  /* 0x0000004800c48947 */ /* 0x001fea0003800000 */
.L_x_841:
[----:B------:R-:W-:Y:S05]  /*1b930*/  BSYNC B0 ;  /* 0x0000000000007941 */ /* 0x000fea0003800000 */
.L_x_725:
[----:B------:R-:W2:Y:S01]  /*1b940*/  LDL R9, [R1] ;  /* 0x0000000001097983 */ /* 0x000ea20000100800 */
[----:B------:R-:W-:Y:S01]  /*1b950*/  ULDC.64 UR4, c[0x0][0x300] ;  /* 0x0000c00000047ab9 */ /* 0x000fe20000000a00 */
[----:B------:R-:W-:Y:S01]  /*1b960*/  LOP3.LUT P4, RZ, R23, 0x4, RZ, 0xc0, !PT ;  /* 0x0000000417ff7812 */ /* 0x000fe2000788c0ff */
[----:B------:R-:W-:Y:S01]  /*1b970*/  IMAD R5, R5, UR4, RZ ;  /* 0x0000000405057c24 */ /* 0x000fe2000f8e02ff */
[----:B------:R-:W1:Y:S01]  /*1b980*/  S2R R8, SR_TID.X ;  /* 0x0000000000087919 */ /* 0x000e620000002100 */
[C---:B0-----:R-:W-:Y:S01]  /*1b990*/  IMAD.WIDE.U32 R2, R0.reuse, UR4, RZ ;  /* 0x0000000400027c25 */ /* 0x041fe2000f8e00ff */
[C---:B------:R-:W-:Y:S02]  /*1b9a0*/  LOP3.LUT P3, RZ, R23.reuse, 0x2, RZ, 0xc0, !PT ;  /* 0x0000000217ff7812 */ /* 0x040fe4000786c0ff */
[----:B------:R-:W-:Y:S01]  /*1b9b0*/  LOP3.LUT P2, RZ, R23, 0x1, RZ, 0xc0, !PT ;  /* 0x0000000117ff7812 */ /* 0x000fe2000784c0ff */
[----:B------:R-:W-:Y:S01]  /*1b9c0*/  IMAD R5, R0, UR5, R5 ;  /* 0x0000000500057c24 */ /* 0x000fe2000f8e0205 */
[----:B------:R-:W-:-:S02]  /*1b9d0*/  ULDC.64 UR4, c[0x0][0x310] ;  /* 0x0000c40000047ab9 */ /* 0x000fc40000000a00 */
        /* <DEDUP_REMOVED lines=10> */
[----:B------:R-:W-:Y:S01]  /*1ba80*/  IMAD R5, R28, 0x4800, R36 ;  /* 0x000048001c057824 */ /* 0x000fe200078e0224 */
[----:B------:R-:W-:Y:S01]  /*1ba90*/  LEA R4, P0, R2, UR4, 0x1 ;  /* 0x0000000402047c11 */ /* 0x000fe2000f8008ff */
[----:B------:R-:W-:Y:S01]  /*1baa0*/  UMOV UR4, 0xffffffff ;  /* 0xffffffff00047882 */ /* 0x000fe20000000000 */
[----:B------:R-:W-:Y:S02]  /*1bab0*/  IADD3 R0, R3, R0, RZ ;  /* 0x0000000003007210 */ /* 0x000fe40007ffe0ff */
[----:B-1----:R-:W-:Y:S02]  /*1bac0*/  LOP3.LUT R8, R8, 0x7f, RZ, 0xc0, !PT ;  /* 0x0000007f08087812 */ /* 0x002fe400078ec0ff */
[----:B------:R-:W-:Y:S02]  /*1bad0*/  LEA.HI.X R0, R2, UR5, R0, 0x1, P0 ;  /* 0x0000000502007c11 */ /* 0x000fe400080f0c00 */
[----:B------:R-:W-:Y:S01]  /*1bae0*/  SHF.R.U32.HI R8, RZ, 0x3, R8 ;  /* 0x00000003ff087819 */ /* 0x000fe20000011608 */
[----:B--2---:R-:W-:-:S02]  /*1baf0*/  IMAD R6, R27, -0x60, R9 ;  /* 0xffffffa01b067824 */ /* 0x004fc400078e0209 */
[----:B------:R-:W0:Y:S02]  /*1bb00*/  S2R R9, SR_TID.X ;  /* 0x0000000000097919 */ /* 0x000e240000002100 */
[----:B------:R-:W-:-:S05]  /*1bb10*/  IMAD.IADD R6, R6, 0x1, -R8 ;  /* 0x0000000106067824 */ /* 0x000fca00078e0a08 */
        /* <DEDUP_REMOVED lines=30> */
[----:B------:R-:W-:Y:S01]  /*1bd00*/  @P1 LEA R8, R5, R22, 0x1 ;  /* 0x0000001605081211 */ /* 0x000fe200078e08ff */
        /* <DEDUP_REMOVED lines=35> */
.L_x_855:
[----:B------:R-:W-:-:S13]  /*1bf40*/  ISETP.GE.AND P0, PT, R6, 0x51, PT ;  /* 0x000000510600780c */ /* 0x000fda0003f06270 */
[----:B-1----:R-:W-:Y:S01]  /*1bf50*/  @P0 LEA R2, P1, R9, R2, 0x1 ;  /* 0x0000000209020211 */ /* 0x002fe200078208ff */
[----:B------:R-:W-:-:S04]  /*1bf60*/  @P0 IMAD R5, R5, 0x2, R22 ;  /* 0x0000000205050824 */ /* 0x000fc800078e0216 */
[----:B------:R-:W-:-:S05]  /*1bf70*/  @P0 IMAD.X R3, RZ, RZ, R0, P1 ;  /* 0x000000ffff030224 */ /* 0x000fca00008e0600 */
        /* <DEDUP_REMOVED lines=8> */
.L_x_728:
        /* <DEDUP_REMOVED lines=10> */
.L_x_729:
[----:B-1----:R1:W5:Y:S01]  /*1c0a0*/  LDL.LU R3, [R1+0x14] ;  /* 0x0000140001037983 */ /* 0x0023620000300800 */
[----:B------:R1:W-:Y:S02]  /*1c0b0*/  SYNCS.ARRIVE.TRANS64.A1T0 RZ, [R7+URZ+0x2a830], RZ ;  /* 0x02a830ff07ff79a7 */ /* 0x0003e4000810003f */
[----:B------:R-:W-:Y:S05]  /*1c0c0*/  WARPSYNC.ALL ;  /* 0x0000000000007948 */ /* 0x000fea0003800000 */
[----:B------:R-:W-:Y:S01]  /*1c0d0*/  ULDC.64 UR6, c[0x0][0xa00] ;  /* 0x0002800000067ab9 */ /* 0x000fe20000000a00 */
[----:B------:R-:W-:Y:S01]  /*1c0e0*/  ULDC.64 UR4, c[0x0][0x298] ;  /* 0x0000a60000047ab9 */ /* 0x000fe20000000a00 */
[----:B------:R-:W-:Y:S01]  /*1c0f0*/  BAR.SYNC.DEFER_BLOCKING 0x8, 0x180 ;  /* 0x0206000000007b1d */ /* 0x000fe20000010000 */
[----:B------:R-:W-:Y:S01]  /*1c100*/  ISETP.NE.U32.AND P0, PT, RZ, UR6, PT ;  /* 0x00000006ff007c0c */ /* 0x000fe2000bf05070 */
[----:B0-----:R-:W-:Y:S01]  /*1c110*/  IMAD.WIDE.U32 R4, R35, UR4, RZ ;  /* 0x0000000423047c25 */ /* 0x001fe2000f8e00ff */
[----:B------:R-:W-:-:S02]  /*1c120*/  SHF.R.S32.HI R0, RZ, 0x1f, R35 ;  /* 0x0000001fff007819 */ /* 0x000fc40000011423 */
[----:B------:R-:W-:Y:S01]  /*1c130*/  ISETP.NE.AND.EX P0, PT, RZ, UR7, PT, P0 ;  /* 0x00000007ff007c0c */ /* 0x000fe2000bf05300 */
[----:B------:R-:W-:Y:S01]  /*1c140*/  VIADD R2, R22, 0xc400 ;  /* 0x0000c40016027836 */ /* 0x000fe20000000000 */
[----:B------:R-:W-:Y:S01]  /*1c150*/  BSSY B6, `(.L_x_730) ;  /* 0x000001a000067945 */ /* 0x000fe20003800000 */
[----:B------:R-:W-:Y:S01]  /*1c160*/  IMAD R0, R0, UR4, RZ ;  /* 0x0000000400007c24 */ /* 0x000fe2000f8e02ff */
[----:B------:R-:W-:-:S03]  /*1c170*/  SEL R32, R32, RZ, !P0 ;  /* 0x000000ff20207207 */ /* 0x000fc60004000000 */
[----:B------:R-:W-:-:S05]  /*1c180*/  IMAD R0, R35, UR5, R0 ;  /* 0x0000000523007c24 */ /* 0x000fca000f8e0200 */
[----:B------:R-:W-:Y:S02]  /*1c190*/  IADD3 R35, R5, R0, RZ ;  /* 0x0000000005237210 */ /* 0x000fe40007ffe0ff */
[----:B-----5:R-:W-:Y:S02]  /*1c1a0*/  SEL R3, R3, RZ, !P0 ;  /* 0x000000ff03037207 */ /* 0x020fe40004000000 */
[----:B------:R-:W-:-:S03]  /*1c1b0*/  LOP3.LUT P0, RZ, R2, 0x3ff, RZ, 0xc0, !PT ;  /* 0x000003ff02ff7812 */ /* 0x000fc6000780c0ff */
[----:B------:R0:W-:Y:S04]  /*1c1c0*/  STL [R1+0x14], R3 ;  /* 0x0000140301007387 */ /* 0x0001e80000100800 */
[----:B------:R0:W-:Y:S06]  /*1c1d0*/  STL.64 [R1+0x18], R4 ;  /* 0x0000180401007387 */ /* 0x0001ec0000100a00 */
[----:B------:R-:W-:Y:S05]  /*1c1e0*/  @!P0 BRA `(.L_x_731) ;  /* 0x0000000000408947 */ /* 0x000fea0003800000 */
[----:B------:R-:W-:Y:S01]  /*1c1f0*/  MOV R2, 0x0 ;  /* 0x0000000000027802 */ /* 0x000fe20000000f00 */
[----:B------:R-:W-:Y:S01]  /*1c200*/  ULDC.64 UR4, c[0x4][0x90] ;  /* 0x0100240000047ab9 */ /* 0x000fe20000000a00 */
[----:B------:R-:W-:Y:S01]  /*1c210*/  ULDC.64 UR6, c[0x4][0x98] ;  /* 0x0100260000067ab9 */ /* 0x000fe20000000a00 */
[----:B------:R-:W-:Y:S01]  /*1c220*/  ULDC.64 UR8, c[0x4][0x20] ;  /* 0x0100080000087ab9 */ /* 0x000fe20000000a00 */
[----:B0-----:R-:W-:Y:S01]  /*1c230*/  IMAD.U32 R4, RZ, RZ, UR4 ;  /* 0x00000004ff047e24 */ /* 0x001fe2000f8e00ff */
[----:B------:R-:W-:Y:S01]  /*1c240*/  MOV R12, 0x1 ;  /* 0x00000001000c7802 */ /* 0x000fe20000000f00 */
[----:B------:R-:W0:Y:S01]  /*1c250*/  LDC.64 R2, c[0x4][R2] ;  /* 0x0100000002027b82 */ /* 0x000e220000000a00 */
[----:B------:R-:W-:Y:S02]  /*1c260*/  IMAD.U32 R5, RZ, RZ, UR5 ;  /* 0x00000005ff057e24 */ /* 0x000fe4000f8e00ff */
[----:B------:R-:W-:Y:S02]  /*1c270*/  IMAD.U32 R6, RZ, RZ, UR6 ;  /* 0x00000006ff067e24 */ /* 0x000fe4000f8e00ff */
[----:B-1----:R-:W-:-:S02]  /*1c280*/  IMAD.U32 R7, RZ, RZ, UR7 ;  /* 0x00000007ff077e24 */ /* 0x002fc4000f8e00ff */
[----:B------:R-:W-:Y:S02]  /*1c290*/  IMAD.U32 R10, RZ, RZ, UR8 ;  /* 0x00000008ff0a7e24 */ /* 0x000fe4000f8e00ff */
[----:B------:R-:W-:Y:S02]  /*1c2a0*/  IMAD.U32 R11, RZ, RZ, UR9 ;  /* 0x00000009ff0b7e24 */ /* 0x000fe4000f8e00ff */
[----:B------:R-:W-:Y:S02]  /*1c2b0*/  IMAD.MOV.U32 R8, RZ, RZ, 0x70 ;  /* 0x00000070ff087424 */ /* 0x000fe400078e00ff */
[----:B------:R-:W-:-:S07]  /*1c2c0*/  IMAD.MOV.U32 R13, RZ, RZ, RZ ;  /* 0x000000ffff0d7224 */ /* 0x000fce00078e00ff */
[----:B------:R-:W-:-:S07]  /*1c2d0*/  LEPC R20, `(.L_x_731) ;  /* 0x000000001014794e */ /* 0x000fce0000000000 */
[----:B0-----:R-:W-:Y:S05]  /*1c2e0*/  CALL.ABS.NOINC R2 ;  /* 0x0000000002007343 */ /* 0x001fea0003c00000 */
.L_x_731:
[----:B------:R-:W-:Y:S05]  /*1c2f0*/  BSYNC B6 ;  /* 0x0000000000067941 */ /* 0x000fea0003800000 */
.L_x_730:
[----:B------:R-:W2:Y:S01]  /*1c300*/  LDL.LU R20, [R1+0x14] ;  /* 0x0000140001147983 */ /* 0x000ea20000300800 */
[----:B------:R-:W-:Y:S01]  /*1c310*/  ULDC.64 UR4, c[0x0][0x2d8] ;  /* 0x0000b60000047ab9 */ /* 0x000fe20000000a00 */
[----:B------:R-:W3:Y:S02]  /*1c320*/  LDC R8, c[0x0][0x448] ;  /* 0x00011200ff087b82 */ /* 0x000ee40000000800 */
[----:B0-----:R-:W4:Y:S01]  /*1c330*/  LDL.LU.64 R2, [R1+0x18] ;  /* 0x0000180001027983 */ /* 0x001f220000300a00 */
[----:B------:R-:W-:Y:S02]  /*1c340*/  IMAD.SHL.U32 R4, R17, 0x80, RZ ;  /* 0x0000008011047824 */ /* 0x000fe400078e00ff */
[----:B------:R-:W-:Y:S01]  /*1c350*/  IMAD R0, R34, UR4, RZ ;  /* 0x0000000422007c24 */ /* 0x000fe2000f8e02ff */
[----:B------:R0:W5:Y:S03]  /*1c360*/  LDL R17, [R1+0x20] ;  /* 0x0000200001117983 */ /* 0x0001660000100800 */
[----:B------:R-:W-:Y:S01]  /*1c370*/  IMAD R0, R18, UR5, R0 ;  /* 0x0000000512007c24 */ /* 0x000fe2000f8e0200 */
[----:B---3--:R-:W-:Y:S01]  /*1c380*/  ISETP.NE.AND P0, PT, R8, 0x1, PT ;  /* 0x000000010800780c */ /* 0x008fe20003f05270 */
[----:B------:R-:W3:Y:S02]  /*1c390*/  S2R R9, SR_TID.X ;  /* 0x0000000000097919 */ /* 0x000ee40000002100 */
[----:B---3--:R-:W-:-:S05]  /*1c3a0*/  IMAD.SHL.U32 R9, R9, 0x8, RZ ;  /* 0x0000000809097824 */ /* 0x008fca00078e00ff */
[----:B------:R-:W-:Y:S01]  /*1c3b0*/  LOP3.LUT R9, R9, 0x38, RZ, 0xc0, !PT ;  /* 0x0000003809097812 */ /* 0x000fe200078ec0ff */
[----:B----4-:R-:W-:Y:S02]  /*1c3c0*/  IMAD.MOV.U32 R3, RZ, RZ, R35 ;  /* 0x000000ffff037224 */ /* 0x010fe400078e0023 */
[----:B------:R-:W-:Y:S01]  /*1c3d0*/  IMAD.WIDE.U32 R2, R18, UR4, R2 ;  /* 0x0000000412027c25 */ /* 0x000fe2000f8e0002 */
[----:B------:R-:W-:-:S03]  /*1c3e0*/  ULDC.64 UR4, c[0x0][0x2e0] ;  /* 0x0000b80000047ab9 */ /* 0x000fc60000000a00 */
[----:B--2---:R-:W-:Y:S02]  /*1c3f0*/  IMAD R5, R20, UR4, RZ ;  /* 0x0000000414057c24 */ /* 0x004fe4000f8e02ff */
[----:B------:R-:W2:Y:S01]  /*1c400*/  S2R R20, SR_TID.X ;  /* 0x0000000000147919 */ /* 0x000ea20000002100 */
[----:B------:R-:W-:Y:S02]  /*1c410*/  IMAD.IADD R3, R3, 0x1, R0 ;  /* 0x0000000103037824 */ /* 0x000fe400078e0200 */
[C---:B------:R-:W-:Y:S02]  /*1c420*/  IMAD R0, R32.reuse, UR5, R5 ;  /* 0x0000000520007c24 */ /* 0x040fe4000f8e0205 */
[----:B------:R-:W-:Y:S01]  /*1c430*/  IMAD.WIDE.U32 R2, R32, UR4, R2 ;  /* 0x0000000420027c25 */ /* 0x000fe2000f8e0002 */
[----:B------:R-:W1:Y:S01]  /*1c440*/  @P0 LDC R5, c[0x0][0x44c] ;  /* 0x00011300ff050b82 */ /* 0x000e620000000800 */
[----:B------:R-:W-:Y:S02]  /*1c450*/  ULDC.64 UR4, c[0x0][0x2d0] ;  /* 0x0000b40000047ab9 */ /* 0x000fe40000000a00 */
[----:B------:R-:W-:-:S05]  /*1c460*/  IMAD.IADD R3, R3, 0x1, R0 ;  /* 0x0000000103037824 */ /* 0x000fca00078e0200 */
[----:B------:R-:W3:Y:S01]  /*1c470*/  @P0 LDC R0, c[0x0][0x450] ;  /* 0x00011400ff000b82 */ /* 0x000ee20000000800 */
[----:B--2---:R-:W-:-:S04]  /*1c480*/  LOP3.LUT R20, R20, 0x7f, RZ, 0xc0, !PT ;  /* 0x0000007f14147812 */ /* 0x004fc800078ec0ff */
[----:B------:R-:W-:Y:S02]  /*1c490*/  SHF.R.U32.HI R21, RZ, 0x3, R20 ;  /* 0x00000003ff157819 */ /* 0x000fe40000011614 */
[----:B------:R-:W2:Y:S02]  /*1c4a0*/  S2R R20, SR_TID.X ;  /* 0x0000000000147919 */ /* 0x000ea40000002100 */
[----:B--2---:R-:W-:-:S05]  /*1c4b0*/  IMAD.SHL.U32 R20, R20, 0x10, RZ ;  /* 0x0000001014147824 */ /* 0x004fca00078e00ff */
[----:B------:R-:W-:-:S04]  /*1c4c0*/  LOP3.LUT R20, R21, 0x70, R20, 0xf8, !PT ;  /* 0x0000007015147812 */ /* 0x000fc800078ef814 */
[----:B------:R-:W-:Y:S01]  /*1c4d0*/  LOP3.LUT R6, R20, R4, RZ, 0xfc, !PT ;  /* 0x0000000414067212 */ /* 0x000fe200078efcff */
[----:B------:R-:W2:Y:S04]  /*1c4e0*/  S2R R21, SR_TID.X ;  /* 0x0000000000157919 */ /* 0x000ea80000002100 */
[----:B-1----:R-:W-:-:S04]  /*1c4f0*/  @P0 IMAD.HI.U32 R7, R6, R5, RZ ;  /* 0x0000000506070227 */ /* 0x002fc800078e00ff */
[----:B------:R-:W-:Y:S01]  /*1c500*/  IMAD.MOV.U32 R5, RZ, RZ, R6 ;  /* 0x000000ffff057224 */ /* 0x000fe200078e0006 */
[----:B---3--:R-:W-:-:S04]  /*1c510*/  @P0 SHF.R.U32.HI R5, RZ, R0, R7 ;  /* 0x00000000ff050219 */ /* 0x008fc80000011607 */
[C---:B------:R-:W-:Y:S01]  /*1c520*/  IADD3 R0, -R5.reuse, RZ, RZ ;  /* 0x000000ff05007210 */ /* 0x040fe20007ffe1ff */
[----:B------:R-:W1:Y:S04]  /*1c530*/  S2R R20, SR_TID.X ;  /* 0x0000000000147919 */ /* 0x000e680000002100 */
        /* <DEDUP_REMOVED lines=8> */
[----:B------:R-:W-:Y:S02]  /*1c5c0*/  IMAD R5, R5, UR4, RZ ;  /* 0x0000000405057c24 */ /* 0x000fe4000f8e02ff */
[----:B--2---:R-:W-:Y:S02]  /*1c5d0*/  IMAD.SHL.U32 R21, R21, 0x8, RZ ;  /* 0x0000000815157824 */ /* 0x004fe400078e00ff */
[----:B------:R-:W-:-:S04]  /*1c5e0*/  IMAD.WIDE.U32 R2, R0, UR4, R2 ;  /* 0x0000000400027c25 */ /* 0x000fc8000f8e0002 */
[----:B------:R-:W-:Y:S01]  /*1c5f0*/  IMAD R5, R0, UR5, R5 ;  /* 0x0000000500057c24 */ /* 0x000fe2000f8e0205 */
[----:B------:R-:W-:Y:S01]  /*1c600*/  ULDC.64 UR4, c[0x0][0x280] ;  /* 0x0000a00000047ab9 */ /* 0x000fe20000000a00 */
[----:B------:R-:W-:Y:S02]  /*1c610*/  LOP3.LUT R21, R21, 0x38, RZ, 0xc0, !PT ;  /* 0x0000003815157812 */ /* 0x000fe400078ec0ff */
[----:B------:R-:W-:Y:S01]  /*1c620*/  IMAD.IADD R5, R3, 0x1, R5 ;  /* 0x0000000103057824 */ /* 0x000fe200078e0205 */
[C---:B------:R-:W-:Y:S01]  /*1c630*/  LEA R0, P0, R2.reuse, UR4, 0x1 ;  /* 0x0000000402007c11 */ /* 0x040fe2000f8008ff */
[----:B------:R-:W-:Y:S01]  /*1c640*/  ULDC UR4, c[0x0][0x2b8] ;  /* 0x0000ae0000047ab9 */ /* 0x000fe20000000800 */
[C---:B------:R-:W-:Y:S02]  /*1c650*/  LOP3.LUT R10, R21.reuse, 0x40, RZ, 0xfc, !PT ;  /* 0x00000040150a7812 */ /* 0x040fe400078efcff */
[----:B------:R-:W-:Y:S02]  /*1c660*/  LOP3.LUT R11, R21, 0x80, RZ, 0xfc, !PT ;  /* 0x00000080150b7812 */ /* 0x000fe400078efcff */
[----:B------:R-:W-:Y:S01]  /*1c670*/  LEA.HI.X R5, R2, UR5, R5, 0x1, P0 ;  /* 0x0000000502057c11 */ /* 0x000fe200080f0c05 */
[----:B------:R-:W-:Y:S01]  /*1c680*/  UMOV UR5, 0xffffffff ;  /* 0xffffffff00057882 */ /* 0x000fe20000000000 */
[----:B-1----:R-:W-:-:S02]  /*1c690*/  LOP3.LUT R20, R20, 0x7f, RZ, 0xc0, !PT ;  /* 0x0000007f14147812 */ /* 0x002fc400078ec0ff */
[----:B------:R-:W-:Y:S02]  /*1c6a0*/  ISETP.GE.AND P3, PT, R9, UR4, PT ;  /* 0x0000000409007c0c */ /* 0x000fe4000bf66270 */
[----:B------:R-:W-:Y:S02]  /*1c6b0*/  ISETP.GE.AND P2, PT, R10, UR4, PT ;  /* 0x000000040a007c0c */ /* 0x000fe4000bf46270 */
[----:B------:R-:W-:Y:S02]  /*1c6c0*/  ISETP.GE.AND P0, PT, R11, UR4, PT ;  /* 0x000000040b007c0c */ /* 0x000fe4000bf06270 */
[----:B------:R-:W-:Y:S01]  /*1c6d0*/  SHF.R.U32.HI R10, RZ, 0x3, R20 ;  /* 0x00000003ff0a7819 */ /* 0x000fe20000011614 */
[----:B0-----:R-:W-:Y:S10]  /*1c6e0*/  BRA.DIV UR5, `(.L_x_732) ;  /* 0x0000004605907947 */ /* 0x001ff4000b800000 */
        /* <DEDUP_REMOVED lines=18> */
[----:B------:R-:W-:Y:S02]  /*1c810*/  @!P1 IMAD.MOV.U32 R2, RZ, RZ, R7 ;  /* 0x000000ffff029224 */ /* 0x000fe400078e0007 */
[----:B------:R-:W-:Y:S02]  /*1c820*/  @!P1 IMAD.MOV.U32 R3, RZ, RZ, R8 ;  /* 0x000000ffff039224 */ /* 0x000fe400078e0008 */
[----:B------:R-:W-:-:S03]  /*1c830*/  VIADD R7, R4, 0x20 ;  /* 0x0000002004077836 */ /* 0x000fc60000000000 */
        /* <DEDUP_REMOVED lines=58> */
.L_x_872:
        /* <DEDUP_REMOVED lines=12> */
.L_x_734:
[----:B------:R-:W-:Y:S05]  /*1cca0*/  BSYNC B0 ;  /* 0x0000000000007941 */ /* 0x000fea0003800000 */
.L_x_733:
[----:B------:R-:W-:Y:S01]  /*1ccb0*/  NOP ;  /* 0x0000000000007918 */ /* 0x000fe20000000000 */
[----:B------:R-:W-:-:S13]  /*1ccc0*/  PLOP3.LUT P0, PT, PT, PT, PT, 0x80, 0x0 ;  /* 0x000000000000781c */ /* 0x000fda0003f0f070 */
.L_x_735:
        /* <DEDUP_REMOVED lines=18> */
.L_x_873:
[----:B------:R-:W-:Y:S05]  /*1cdf0*/  BSYNC B0 ;  /* 0x0000000000007941 */ /* 0x000fea0003800000 */
.L_x_736:
[----:B------:R-:W2:Y:S01]  /*1ce00*/  LDL R0, [R1] ;  /* 0x0000000001007983 */ /* 0x000ea20000100800 */
[----:B------:R-:W-:Y:S01]  /*1ce10*/  BSSY B0, `(.L_x_738) ;  /* 0x00000fe000007945 */ /* 0x000fe20003800000 */
[----:B--2---:R-:W-:-:S13]  /*1ce20*/  ISETP.GE.AND P0, PT, R0, 0x61, PT ;  /* 0x000000610000780c */ /* 0x004fda0003f06270 */
[----:B------:R-:W-:Y:S05]  /*1ce30*/  @!P0 BRA `(.L_x_739) ;  /* 0x0000000c00ec8947 */ /* 0x000fea0003800000 */
[----:B------:R-:W2:Y:S01]  /*1ce40*/  LDL.LU R0, [R1+0x24] ;  /* 0x0000240001007983 */ /* 0x000ea20000300800 */
[----:B------:R-:W-:Y:S02]  /*1ce50*/  IMAD.MOV.U32 R17, RZ, RZ, R29 ;  /* 0x000000ffff117224 */ /* 0x000fe400078e001d */
[----:B------:R-:W-:Y:S02]  /*1ce60*/  IMAD.MOV.U32 R10, RZ, RZ, R28 ;  /* 0x000000ffff0a7224 */ /* 0x000fe400078e001c */
[----:B------:R-:W-:Y:S02]  /*1ce70*/  IMAD.MOV.U32 R32, RZ, RZ, R27 ;  /* 0x000000ffff207224 */ /* 0x000fe400078e001b */
[----:B--2---:R-:W-:-:S07]  /*1ce80*/  VIADD R0, R0, 0xfffffffe ;  /* 0xfffffffe00007836 */ /* 0x004fce0000000000 */
.L_x_752:
[----:B------:R-:W2:Y:S01]  /*1ce90*/  LDL R2, [R1+0x4] ;  /* 0x0000040001027983 */ /* 0x000ea20000100800 */
[----:B------:R-:W1:Y:S03]  /*1cea0*/  LDC R7, c[0x0][0x430] ;  /* 0x00010c00ff077b82 */ /* 0x000e660000000800 */
[----:B------:R-:W3:Y:S01]  /*1ceb0*/  LDL R8, [R1+0x8] ;  /* 0x0000080001087983 */ /* 0x000ee20000100800 */
[----:B0-----:R-:W0:Y:S01]  /*1cec0*/  S2R R3, SR_TID.X ;  /* 0x0000000000037919 */ /* 0x001e220000002100 */
[----:B------:R-:W4:Y:S01]  /*1ced0*/  S2R R9, SR_TID.X ;  /* 0x0000000000097919 */ /* 0x000f220000002100 */
[----:B-1----:R-:W-:-:S13]  /*1cee0*/  ISETP.NE.AND P0, PT, R7, 0x1, PT ;  /* 0x000000010700780c */ /* 0x002fda0003f05270 */
[----:B------:R-:W1:Y:S01]  /*1cef0*/  @P0 LDC R5, c[0x0][0x434] ;  /* 0x00010d00ff050b82 */ /* 0x000e620000000800 */
[----:B0-----:R-:W-:-:S04]  /*1cf00*/  LOP3.LUT R3, R3, 0x7f, RZ, 0xc0, !PT ;  /* 0x0000007f03037812 */ /* 0x001fc800078ec0ff */
[----:B------:R-:W-:Y:S02]  /*1cf10*/  SHF.R.U32.HI R3, RZ, 0x3, R3 ;  /* 0x00000003ff037819 */ /* 0x000fe40000011603 */
[----:B----4-:R-:W-:-:S04]  /*1cf20*/  SHF.L.U32 R9, R9, 0x4, RZ ;  /* 0x0000000409097819 */ /* 0x010fc800000006ff */
[----:B------:R-:W-:Y:S02]  /*1cf30*/  LOP3.LUT R9, R3, 0x70, R9, 0xf8, !PT ;  /* 0x0000007003097812 */ /* 0x000fe400078ef809 */
[----:B------:R-:W0:Y:S02]  /*1cf40*/  @P0 LDC R3, c[0x0][0x438] ;  /* 0x00010e00ff030b82 */ /* 0x000e240000000800 */
[----:B------:R-:W-:Y:S01]  /*1cf50*/  ISETP.GT.U32.AND P2, PT, R9, 0x5f, PT ;  /* 0x0000005f0900780c */ /* 0x000fe20003f44070 */
[----:B--2---:R-:W-:-:S04]  /*1cf60*/  IMAD R4, R0, 0x60, R2 ;  /* 0x0000006000047824 */ /* 0x004fc800078e0202 */
[----:B------:R-:W-:-:S04]  /*1cf70*/  IMAD.IADD R4, R9, 0x1, R4 ;  /* 0x0000000109047824 */ /* 0x000fc800078e0204 */
[----:B-1----:R-:W-:-:S04]  /*1cf80*/  @P0 IMAD.HI.U32 R6, R4, R5, RZ ;  /* 0x0000000504060227 */ /* 0x002fc800078e00ff */
[----:B------:R-:W-:Y:S01]  /*1cf90*/  IMAD.MOV.U32 R2, RZ, RZ, R4 ;  /* 0x000000ffff027224 */ /* 0x000fe200078e0004 */
[----:B0-----:R-:W-:-:S05]  /*1cfa0*/  @P0 SHF.R.U32.HI R2, RZ, R3, R6 ;  /* 0x00000003ff020219 */ /* 0x001fca0000011606 */
[----:B------:R-:W-:-:S04]  /*1cfb0*/  IMAD.MOV R3, RZ, RZ, -R2 ;  /* 0x000000ffff037224 */ /* 0x000fc800078e0a02 */
[----:B------:R-:W-:Y:S02]  /*1cfc0*/  IMAD R7, R7, R3, R4 ;  /* 0x0000000307077224 */ /* 0x000fe400078e0204 */
[----:B------:R-:W0:Y:S01]  /*1cfd0*/  @!P2 LDC.64 R4, c[0x0][0x428] ;  /* 0x00010a00ff04ab82 */ /* 0x000e220000000a00 */
[----:B------:R-:W-:-:S03]  /*1cfe0*/  @!P2 SHF.R.S32.HI R3, RZ, 0x1f, R2 ;  /* 0x0000001fff03a819 */ /* 0x000fc60000011402 */
[----:B0-----:R-:W-:-:S04]  /*1cff0*/  @!P2 IMAD.WIDE.U32 R2, R33, R4, R2 ;  /* 0x000000042102a225 */ /* 0x001fc800078e0002 */
[----:B---3--:R-:W-:-:S04]  /*1d000*/  @!P2 IMAD R4, R8, R4, RZ ;  /* 0x000000040804a224 */ /* 0x008fc800078e02ff */
[----:B------:R-:W-:Y:S02]  /*1d010*/  @!P2 IMAD R9, R33, R5, R4 ;  /* 0x000000052109a224 */ /* 0x000fe400078e0204 */
[----:B------:R-:W0:Y:S02]  /*1d020*/  @!P2 LDC.64 R4, c[0x0][0x418] ;  /* 0x00010600ff04ab82 */ /* 0x000e240000000a00 */
[----:B------:R-:W-:Y:S02]  /*1d030*/  @!P2 IMAD.IADD R3, R9, 0x1, R3 ;  /* 0x000000010903a824 */ /* 0x000fe400078e0203 */
[----:B------:R-:W-:Y:S01]  /*1d040*/  IMAD.MOV.U32 R6, RZ, RZ, RZ ;  /* 0x000000ffff067224 */ /* 0x000fe200078e00ff */
[----:B0-----:R-:W-:-:S04]  /*1d050*/  @!P2 LEA R4, P0, R2, R4, 0x2 ;  /* 0x000000040204a211 */ /* 0x001fc800078010ff */
[----:B------:R-:W-:-:S05]  /*1d060*/  @!P2 LEA.HI.X R5, R2, R5, R3, 0x2, P0 ;  /* 0x000000050205a211 */ /* 0x000fca00000f1403 */
[----:B------:R0:W5:Y:S01]  /*1d070*/  @!P2 LDG.E R6, desc[UR60][R4.64] ;  /* 0x0000003c0406a981 */ /* 0x000162000c1e1900 */
[----:B------:R-:W-:Y:S01]  /*1d080*/  LOP3.LUT P1, RZ, R23, 0x10, RZ, 0xc0, !PT ;  /* 0x0000001017ff7812 */ /* 0x000fe2000782c0ff */
[----:B------:R-:W-:-:S05]  /*1d090*/  VIADD R28, R10, 0x1 ;  /* 0x000000010a1c7836 */ /* 0x000fca0000000000 */
[C---:B------:R-:W-:Y:S01]  /*1d0a0*/  ISETP.NE.AND P0, PT, R28.reuse, 0x2, PT ;  /* 0x000000021c00780c */ /* 0x040fe20003f05270 */
[----:B------:R-:W-:Y:S05]  /*1d0b0*/  YIELD ;  /* 0x0000000000007946 */ /* 0x000fea0003800000 */
[----:B------:R-:W-:Y:S01]  /*1d0c0*/  SEL R2, RZ, 0x1, P0 ;  /* 0x00000001ff027807 */ /* 0x000fe20000000000 */
[----:B------:R-:W-:Y:S01]  /*1d0d0*/  IMAD.MOV.U32 R27, RZ, RZ, R0 ;  /* 0x000000ffff1b7224 */ /* 0x000fe200078e0000 */
[----:B------:R-:W-:Y:S02]  /*1d0e0*/  SEL R28, R28, RZ, P0 ;  /* 0x000000ff1c1c7207 */ /* 0x000fe40000000000 */
[----:B------:R-:W-:Y:S01]  /*1d0f0*/  LOP3.LUT R29, R17, R2, RZ, 0x3c, !PT ;  /* 0x00000002111d7212 */ /* 0x000fe200078e3cff */
[----:B0-----:R-:W-:Y:S06]  /*1d100*/  @!P1 BRA `(.L_x_740) ;  /* 0x0000000000049947 */ /* 0x001fec0003800000 */
[----:B------:R-:W-:Y:S01]  /*1d110*/  BPT.TRAP 0x1 ;  /* 0x000000040000795c */ /* 0x000fe20000300000 */
.L_x_740:
[----:B------:R-:W-:Y:S01]  /*1d120*/  LEA R5, R28, R22, 0x3 ;  /* 0x000000161c057211 */ /* 0x000fe200078e18ff */
[----:B------:R-:W-:Y:S01]  /*1d130*/  BSSY B1, `(.L_x_741) ;  /* 0x0000004000017945 */ /* 0x000fe20003800000 */
[----:B------:R-:W-:-:S04]  /*1d140*/  SHF.L.U32 R0, R29, 0x1f, RZ ;  /* 0x0000001f1d007819 */ /* 0x000fc800000006ff */
[----:B------:R-:W0:Y:S02]  /*1d150*/  SYNCS.PHASECHK.TRANS64.TRYWAIT P0, [R5+URZ+0x2a840], R0 ;  /* 0x02a84000050075a7 */ /* 0x000e24000800017f */
[----:B0-----:R-:W-:Y:S05]  /*1d160*/  @!P0 BRA `(.L_x_742) ;  /* 0x0000004400bc8947 */ /* 0x001fea0003800000 */
.L_x_874:
[----:B------:R-:W-:Y:S05]  /*1d170*/  BSYNC B1 ;  /* 0x0000000000017941 */ /* 0x000fea0003800000 */
.L_x_741:
[----:B------:R-:W-:Y:S01]  /*1d180*/  SHF.R.S32.HI R20, RZ, 0x1f, R7 ;  /* 0x0000001fff147819 */ /* 0x000fe20000011407 */
[----:B------:R-:W-:Y:S01]  /*1d190*/  ULDC.64 UR4, c[0x0][0x300] ;  /* 0x0000c00000047ab9 */ /* 0x000fe20000000a00 */
[----:B-----5:R-:W-:Y:S01]  /*1d1a0*/  SHF.R.S32.HI R21, RZ, 0x1f, R6 ;  /* 0x0000001fff157819 */ /* 0x020fe20000011406 */
[----:B------:R-:W-:Y:S01]  /*1d1b0*/  IMAD.WIDE.U32 R2, R7, UR4, RZ ;  /* 0x0000000407027c25 */ /* 0x000fe2000f8e00ff */
[C---:B------:R-:W-:Y:S02]  /*1d1c0*/  LOP3.LUT P3, RZ, R23.reuse, 0x4, RZ, 0xc0, !PT ;  /* 0x0000000417ff7812 */ /* 0x040fe4000786c0ff */
[C---:B------:R-:W-:Y:S01]  /*1d1d0*/  LOP3.LUT P2, RZ, R23.reuse, 0x2, RZ, 0xc0, !PT ;  /* 0x0000000217ff7812 */ /* 0x040fe2000784c0ff */
[----:B0-----:R-:W-:Y:S01]  /*1d1e0*/  IMAD R0, R20, UR4, RZ ;  /* 0x0000000414007c24 */ /* 0x001fe2000f8e02ff */
        /* <DEDUP_REMOVED lines=16> */
[----:B------:R-:W-:-:S04]  /*1d2f0*/  UMOV UR4, 0xffffffff ;  /* 0xffffffff00047882 */ /* 0x000fc80000000000 */
[----:B------:R-:W-:Y:S01]  /*1d300*/  LEA.HI.X R8, R2, UR5, R0, 0x1, P0 ;  /* 0x0000000502087c11 */ /* 0x000fe200080f0c00 */
[----:B------:R-:W-:Y:S06]  /*1d310*/  BRA.DIV UR4, `(.L_x_743) ;  /* 0x0000004604647947 */ /* 0x000fec000b800000 */
[----:B------:R-:W0:Y:S01]  /*1d320*/  S2R R11, SR_TID.X ;  /* 0x00000000000b7919 */ /* 0x000e220000002100 */
[----:B------:R-:W-:Y:S01]  /*1d330*/  IMAD R4, R4, 0x2, R22 ;  /* 0x0000000204047824 */ /* 0x000fe200078e0216 */
[----:B------:R-:W1:Y:S04]  /*1d340*/  SHFL.IDX PT, R2, R9, RZ, 0x181f ;  /* 0x00181fff09027589 */ /* 0x000e6800000e0000 */
[----:B------:R-:W2:Y:S04]  /*1d350*/  SHFL.IDX PT, R3, R8, RZ, 0x181f ;  /* 0x00181fff08037589 */ /* 0x000ea800000e0000 */
[----:B------:R-:W-:Y:S01]  /*1d360*/  SHFL.IDX PT, R35, R8, 0x2, 0x181f ;  /* 0x00581f0008237f89 */ /* 0x000fe200000e0000 */
[----:B0-----:R-:W-:-:S05]  /*1d370*/  IMAD.SHL.U32 R11, R11, 0x8, RZ ;  /* 0x000000080b0b7824 */ /* 0x001fca00078e00ff */
[----:B------:R-:W-:-:S05]  /*1d380*/  LOP3.LUT R11, R11, 0x38, RZ, 0xc0, !PT ;  /* 0x000000380b0b7812 */ /* 0x000fca00078ec0ff */
[----:B------:R-:W-:-:S05]  /*1d390*/  IMAD.SHL.U32 R0, R11, 0x2, RZ ;  /* 0x000000020b007824 */ /* 0x000fca00078e00ff */
[----:B-1----:R-:W-:-:S05]  /*1d3a0*/  IADD3 R2, P0, R2, R0, RZ ;  /* 0x0000000002027210 */ /* 0x002fca0007f1e0ff */
[----:B--2---:R-:W-:-:S05]  /*1d3b0*/  IMAD.X R3, RZ, RZ, R3, P0 ;  /* 0x000000ffff037224 */ /* 0x004fca00000e0603 */
[----:B------:R-:W-:Y:S04]  /*1d3c0*/  LDGSTS.E.BYPASS.LTC128B.128 [R4+0x18400], desc[UR60][R2.64], !P3 ;  /* 0x1840000002047fae */ /* 0x000fe8000d901d7c */
[----:B------:R-:W-:Y:S04]  /*1d3d0*/  LDGSTS.E.BYPASS.LTC128B.128 [R4+0x1b400], desc[UR60][R2.64+0x80], !P2 ;  /* 0x1b40008002047fae */ /* 0x000fe8000d101d7c */
[----:B------:R0:W-:Y:S04]  /*1d3e0*/  LDGSTS.E.BYPASS.LTC128B.128 [R4+0x1e400], desc[UR60][R2.64+0x100], !P1 ;  /* 0x1e40010002047fae */ /* 0x0001e8000c901d7c */
[----:B0-----:R-:W0:Y:S04]  /*1d3f0*/  SHFL.IDX PT, R2, R9, 0x1, 0x181f ;  /* 0x00381f0009027f89 */ /* 0x001e2800000e0000 */
[----:B------:R-:W1:Y:S01]  /*1d400*/  SHFL.IDX PT, R3, R8, 0x1, 0x181f ;  /* 0x00381f0008037f89 */ /* 0x000e6200000e0000 */
[----:B0-----:R-:W-:-:S04]  /*1d410*/  IADD3 R2, P0, R2, R0, RZ ;  /* 0x0000000002027210 */ /* 0x001fc80007f1e0ff */
[----:B-1----:R-:W-:-:S05]  /*1d420*/  IADD3.X R3, RZ, R3, RZ, P0, !PT ;  /* 0x00000003ff037210 */ /* 0x002fca00007fe4ff */
        /* <DEDUP_REMOVED lines=20> */
[----:B------:R0:W1:Y:S04]  /*1d570*/  SHFL.IDX PT, R35, R8, 0x5, 0x181f ;  /* 0x00b81f0008237f89 */ /* 0x00006800000e0000 */
[----:B------:R-:W-:Y:S04]  /*1d580*/  LDGSTS.E.BYPASS.LTC128B.128 [R4+0x1a400], desc[UR60][R2.64], !P3 ;  /* 0x1a40000002047fae */ /* 0x000fe8000d901d7c */
[----:B------:R-:W-:Y:S04]  /*1d590*/  LDGSTS.E.BYPASS.LTC128B.128 [R4+0x1d400], desc[UR60][R2.64+0x80], !P2 ;  /* 0x1d40008002047fae */ /* 0x000fe8000d101d7c */
[----:B------:R2:W-:Y:S04]  /*1d5a0*/  LDGSTS.E.BYPASS.LTC128B.128 [R4+0x20400], desc[UR60][R2.64+0x100], !P1 ;  /* 0x2040010002047fae */ /* 0x0005e8000c901d7c */
[----:B-12---:R0:W2:Y:S02]  /*1d5b0*/  SHFL.IDX PT, R2, R9, 0x5, 0x181f ;  /* 0x00b81f0009027f89 */ /* 0x0060a400000e0000 */
.L_x_888:
        /* <DEDUP_REMOVED lines=10> */
.L_x_744:
        /* <DEDUP_REMOVED lines=10> */
.L_x_745:
[----:B------:R2:W-:Y:S01]  /*1d700*/  SYNCS.ARRIVE.TRANS64.A1T0 RZ, [R5+URZ+0x2a830], RZ ;  /* 0x02a830ff05ff79a7 */ /* 0x0005e2000810003f */
[----:B------:R-:W-:Y:S05]  /*1d710*/  @!P2 BRA `(.L_x_746) ;  /* 0x000000000004a947 */ /* 0x000fea0003800000 */
[----:B------:R-:W-:Y:S01]  /*1d720*/  BPT.TRAP 0x1 ;  /* 0x000000040000795c */ /* 0x000fe20000300000 */
.L_x_746:
[----:B-1----:R-:W-:Y:S01]  /*1d730*/  SHF.L.U32 R2, R17, 0x1f, RZ ;  /* 0x0000001f11027819 */ /* 0x002fe200000006ff */
[----:B--2---:R-:W-:Y:S01]  /*1d740*/  IMAD R5, R10, 0x8, R22 ;  /* 0x000000080a057824 */ /* 0x004fe200078e0216 */
[----:B------:R-:W-:Y:S03]  /*1d750*/  BSSY B1, `(.L_x_747) ;  /* 0x0000003000017945 */ /* 0x000fe60003800000 */
[----:B------:R-:W1:Y:S02]  /*1d760*/  SYNCS.PHASECHK.TRANS64.TRYWAIT P0, [R5+URZ+0x2a860], R2 ;  /* 0x02a86002050075a7 */ /* 0x000e64000800017f */
[----:B-1----:R-:W-:Y:S05]  /*1d770*/  @!P0 BRA `(.L_x_748) ;  /* 0x0000004800288947 */ /* 0x002fea0003800000 */
.L_x_889:
[----:B------:R-:W-:Y:S05]  /*1d780*/  BSYNC B1 ;  /* 0x0000000000017941 */ /* 0x000fea0003800000 */
.L_x_747:
[----:B------:R-:W0:Y:S01]  /*1d790*/  LDL R4, [R1] ;  /* 0x0000000001047983 */ /* 0x000e220000100800 */
[----:B------:R-:W2:Y:S01]  /*1d7a0*/  S2R R3, SR_TID.X ;  /* 0x0000000000037919 */ /* 0x000ea20000002100 */
[----:B------:R-:W-:Y:S01]  /*1d7b0*/  UMOV UR4, 0xffffffff ;  /* 0xffffffff00047882 */ /* 0x000fe20000000000 */
[----:B------:R-:W-:Y:S02]  /*1d7c0*/  LOP3.LUT P0, RZ, R30, 0x2, RZ, 0xc0, !PT ;  /* 0x000000021eff7812 */ /* 0x000fe4000780c0ff */
[----:B--2---:R-:W-:-:S04]  /*1d7d0*/  LOP3.LUT R3, R3, 0x7f, RZ, 0xc0, !PT ;  /* 0x0000007f03037812 */ /* 0x004fc800078ec0ff */
[----:B------:R-:W-:Y:S01]  /*1d7e0*/  SHF.R.U32.HI R3, RZ, 0x3, R3 ;  /* 0x00000003ff037819 */ /* 0x000fe20000011603 */
[----:B0-----:R-:W-:Y:S02]  /*1d7f0*/  IMAD R8, R32, -0x60, R4 ;  /* 0xffffffa020087824 */ /* 0x001fe400078e0204 */
[----:B------:R-:W-:Y:S02]  /*1d800*/  IMAD R4, R10, 0x3000, R36 ;  /* 0x000030000a047824 */ /* 0x000fe400078e0224 */
[----:B------:R-:W-:Y:S01]  /*1d810*/  IMAD.IADD R8, R8, 0x1, -R3 ;  /* 0x0000000108087824 */ /* 0x000fe200078e0a03 */
[----:B------:R-:W-:Y:S06]  /*1d820*/  BRA.DIV UR4, `(.L_x_749) ;  /* 0x0000004a04107947 */ /* 0x000fec000b800000 */
[----:B-1----:R-:W0:Y:S01]  /*1d830*/  SHFL.IDX PT, R2, R24, RZ, 0x181f ;  /* 0x00181fff18027589 */ /* 0x002e2200000e0000 */
[----:B------:R-:W-:-:S03]  /*1d840*/  LEA R4, R4, R22, 0x1 ;  /* 0x0000001604047211 */ /* 0x000fc600078e08ff */
[----:B------:R-:W1:Y:S01]  /*1d850*/  SHFL.IDX PT, R3, R25, RZ, 0x181f ;  /* 0x00181fff19037589 */ /* 0x000e6200000e0000 */
[----:B0-----:R-:W-:-:S05]  /*1d860*/  IADD3 R2, P1, R2, R0, RZ ;  /* 0x0000000002027210 */ /* 0x001fca0007f3e0ff */
[----:B-1----:R-:W-:Y:S01]  /*1d870*/  IMAD.X R3, RZ, RZ, R3, P1 ;  /* 0x000000ffff037224 */ /* 0x002fe200008e0603 */
        /* <DEDUP_REMOVED lines=40> */
.L_x_903:
        /* <DEDUP_REMOVED lines=19> */
[----:B------:R-:W-:-:S04]  /*1dc30*/  IMAD R21, R6, UR5, R21 ;  /* 0x0000000506157c24 */ /* 0x000fc8000f8e0215 */
[----:B------:R-:W-:-:S07]  /*1dc40*/  IMAD.IADD R21, R3, 0x1, R21 ;  /* 0x0000000103157824 */ /* 0x000fce00078e0215 */
.L_x_750:
        /* <DEDUP_REMOVED lines=10> */
.L_x_751:
[----:B------:R-:W-:Y:S01]  /*1dcf0*/  ULDC.64 UR4, c[0x0][0x330] ;  /* 0x0000cc0000047ab9 */ /* 0x000fe20000000a00 */
[----:B------:R-:W-:Y:S01]  /*1dd00*/  MOV R3, R21 ;  /* 0x0000001500037202 */ /* 0x000fe20000000f00 */
[----:B------:R1:W-:Y:S01]  /*1dd10*/  SYNCS.ARRIVE.TRANS64.A1T0 RZ, [R5+URZ+0x2a850], RZ ;  /* 0x02a850ff05ff79a7 */ /* 0x0003e2000810003f */
[----:B------:R-:W-:Y:S02]  /*1dd20*/  VIADD R0, R27, 0xffffffff ;  /* 0xffffffff1b007836 */ /* 0x000fe40000000000 */
[----:B------:R-:W-:Y:S02]  /*1dd30*/  IMAD.MOV.U32 R17, RZ, RZ, R29 ;  /* 0x000000ffff117224 */ /* 0x000fe400078e001d */
[----:B------:R-:W-:-:S04]  /*1dd40*/  IMAD.WIDE.U32 R2, R18, UR4, R2 ;  /* 0x0000000412027c25 */ /* 0x000fc8000f8e0002 */
[----:B-1----:R-:W-:Y:S02]  /*1dd50*/  IMAD R5, R34, UR4, RZ ;  /* 0x0000000422057c24 */ /* 0x002fe4000f8e02ff */
[----:B------:R-:W-:Y:S02]  /*1dd60*/  IMAD.MOV.U32 R10, RZ, RZ, R28 ;  /* 0x000000ffff0a7224 */ /* 0x000fe400078e001c */
[----:B------:R-:W-:Y:S01]  /*1dd70*/  IMAD R5, R18, UR5, R5 ;  /* 0x0000000512057c24 */ /* 0x000fe2000f8e0205 */
[----:B------:R-:W-:Y:S01]  /*1dd80*/  ULDC.64 UR4, c[0x0][0x318] ;  /* 0x0000c60000047ab9 */ /* 0x000fe20000000a00 */
[----:B------:R-:W-:Y:S01]  /*1dd90*/  IMAD.MOV.U32 R32, RZ, RZ, R27 ;  /* 0x000000ffff207224 */ /* 0x000fe200078e001b */
[----:B0-----:R-:W-:Y:S01]  /*1dda0*/  LEA R24, P0, R2, UR4, 0x1 ;  /* 0x0000000402187c11 */ /* 0x001fe2000f8008ff */
[----:B------:R-:W-:-:S05]  /*1ddb0*/  IMAD.IADD R25, R5, 0x1, R3 ;  /* 0x0000000105197824 */ /* 0x000fca00078e0203 */
[----:B------:R-:W-:Y:S02]  /*1ddc0*/  LEA.HI.X R25, R2, UR5, R25, 0x1, P0 ;  /* 0x0000000502197c11 */ /* 0x000fe400080f0c19 */
[----:B------:R-:W-:-:S13]  /*1ddd0*/  ISETP.GT.AND P0, PT, R27, RZ, PT ;  /* 0x000000ff1b00720c */ /* 0x000fda0003f04270 */
[----:B------:R-:W-:Y:S05]  /*1dde0*/  @P0 BRA `(.L_x_752) ;  /* 0xfffffff000280947 */ /* 0x000fea000383ffff */
.L_x_739:
[----:B------:R-:W-:Y:S05]  /*1ddf0*/  BSYNC B0 ;  /* 0x0000000000007941 */ /* 0x000fea0003800000 */
.L_x_738:
        /* <DEDUP_REMOVED lines=17> */
.L_x_754:
[----:B------:R-:W-:Y:S05]  /*1df10*/  BSYNC B0 ;  /* 0x0000000000007941 */ /* 0x000fea0003800000 */
.L_x_753:
[----:B------:R-:W-:-:S13]  /*1df20*/  LOP3.LUT P0, RZ, R23, 0x10, RZ, 0xc0, !PT ;  /* 0x0000001017ff7812 */ /* 0x000fda000780c0ff */
[----:B------:R-:W-:Y:S05]  /*1df30*/  @!P0 BRA `(.L_x_755) ;  /* 0x0000000000048947 */ /* 0x000fea0003800000 */
[----:B------:R-:W-:Y:S01]  /*1df40*/  BPT.TRAP 0x1 ;  /* 0x000000040000795c */ /* 0x000fe20000300000 */
.L_x_755:
[----:B------:R-:W2:Y:S01]  /*1df50*/  LDL.LU R2, [R1] ;  /* 0x0000000001027983 */ /* 0x000ea20000300800 */
[----:B------:R-:W-:Y:S01]  /*1df60*/  IMAD R0, R28, 0x8, R22 ;  /* 0x000000081c007824 */ /* 0x000fe200078e0216 */
[----:B0-----:R-:W-:Y:S01]  /*1df70*/  SHF.L.U32 R3, R29, 0x1f, RZ ;  /* 0x0000001f1d037819 */ /* 0x001fe200000006ff */
[----:B------:R-:W-:Y:S03]  /*1df80*/  BSSY B0, `(.L_x_756) ;  /* 0x0000004000007945 */ /* 0x000fe60003800000 */
[----:B------:R-:W0:Y:S01]  /*1df90*/  SYNCS.PHASECHK.TRANS64.TRYWAIT P0, [R0+URZ+0x2a860], R3 ;  /* 0x02a86003000075a7 */ /* 0x000e22000800017f */
[----:B--2---:R-:W-:Y:S01]  /*1dfa0*/  IMAD R6, R27, -0x60, R2 ;  /* 0xffffffa01b067824 */ /* 0x004fe200078e0202 */
[----:B0-----:R-:W-:Y:S06]  /*1dfb0*/  @!P0 BRA `(.L_x_757) ;  /* 0x00000048001c8947 */ /* 0x001fec0003800000 */
.L_x_904:
[----:B------:R-:W-:Y:S05]  /*1dfc0*/  BSYNC B0 ;  /* 0x0000000000007941 */ /* 0x000fea0003800000 */
.L_x_756:
[----:B------:R-:W1:Y:S01]  /*1dfd0*/  S2R R2, SR_TID.X ;  /* 0x0000000000027919 */ /* 0x000e620000002100 */
[----:B------:R-:W-:Y:S01]  /*1dfe0*/  UMOV UR4, 0xffffffff ;  /* 0xffffffff00047882 */ /* 0x000fe20000000000 */
[----:B------:R-:W-:Y:S01]  /*1dff0*/  IMAD R4, R28, 0x3000, R36 ;  /* 0x000030001c047824 */ /* 0x000fe200078e0224 */
[----:B-1----:R-:W-:-:S04]  /*1e000*/  LOP3.LUT R2, R2, 0x7f, RZ, 0xc0, !PT ;  /* 0x0000007f02027812 */ /* 0x002fc800078ec0ff */
[----:B------:R-:W-:-:S05]  /*1e010*/  SHF.R.U32.HI R2, RZ, 0x3, R2 ;  /* 0x00000003ff027819 */ /* 0x000fca0000011602 */
[----:B------:R-:W-:Y:S01]  /*1e020*/  IMAD.IADD R6, R6, 0x1, -R2 ;  /* 0x0000000106067824 */ /* 0x000fe200078e0a02 */
[----:B------:R-:W-:Y:S06]  /*1e030*/  BRA.DIV UR4, `(.L_x_758) ;  /* 0x0000004a04107947 */ /* 0x000fec000b800000 */
[----:B------:R-:W1:Y:S01]  /*1e040*/  S2R R7, SR_TID.X ;  /* 0x0000000000077919 */ /* 0x000e620000002100 */
[----:B------:R-:W-:Y:S01]  /*1e050*/  LOP3.LUT R2, R30, 0x1, RZ, 0xc0, !PT ;  /* 0x000000011e027812 */ /* 0x000fe200078ec0ff */
[----:B------:R-:W-:Y:S01]  /*1e060*/  IMAD R4, R4, 0x2, R22 ;  /* 0x0000000204047824 */ /* 0x000fe200078e0216 */
[----:B------:R-:W-:Y:S01]  /*1e070*/  LOP3.LUT P0, RZ, R30, 0x2, RZ, 0xc0, !PT ;  /* 0x000000021eff7812 */ /* 0x000fe2000780c0ff */
[----:B------:R-:W2:Y:S01]  /*1e080*/  SHFL.IDX PT, R14, R24, RZ, 0x181f ;  /* 0x00181fff180e7589 */ /* 0x000ea200000e0000 */
[----:B------:R-:W-:Y:S02]  /*1e090*/  ISETP.NE.U32.AND P1, PT, R2, 0x1, PT ;  /* 0x000000010200780c */ /* 0x000fe40003f25070 */
[C---:B------:R-:W-:Y:S01]  /*1e0a0*/  ISETP.LT.OR P3, PT, R6.reuse, 0x1, !P0 ;  /* 0x000000010600780c */ /* 0x040fe20004761670 */
[----:B0-----:R-:W0:Y:S01]  /*1e0b0*/  SHFL.IDX PT, R3, R25, RZ, 0x181f ;  /* 0x00181fff19037589 */ /* 0x001e2200000e0000 */
[----:B------:R-:W-:-:S03]  /*1e0c0*/  ISETP.LT.OR P2, PT, R6, 0x1, P1 ;  /* 0x000000010600780c */ /* 0x000fc60000f41670 */
[----:B------:R-:W-:Y:S04]  /*1e0d0*/  SHFL.IDX PT, R8, R25, 0x1, 0x181f ;  /* 0x00381f0019087f89 */ /* 0x000fe800000e0000 */
[----:B------:R-:W-:Y:S01]  /*1e0e0*/  SHFL.IDX PT, R10, R24, 0x2, 0x181f ;  /* 0x00581f00180a7f89 */ /* 0x000fe200000e0000 */
[----:B-1----:R-:W-:-:S04]  /*1e0f0*/  SHF.L.U32 R7, R7, 0x3, RZ ;  /* 0x0000000307077819 */ /* 0x002fc800000006ff */
[----:B------:R-:W-:-:S05]  /*1e100*/  LOP3.LUT R7, R7, 0x38, RZ, 0xc0, !PT ;  /* 0x0000003807077812 */ /* 0x000fca00078ec0ff */
[----:B------:R-:W-:Y:S02]  /*1e110*/  IMAD.SHL.U32 R5, R7, 0x2, RZ ;  /* 0x0000000207057824 */ /* 0x000fe400078e00ff */
[----:B------:R-:W-:Y:S03]  /*1e120*/  SHFL.IDX PT, R7, R25, 0x2, 0x181f ;  /* 0x00581f0019077f89 */ /* 0x000fe600000e0000 */
[----:B--2---:R-:W-:Y:S02]  /*1e130*/  IADD3 R2, P4, R14, R5, RZ ;  /* 0x000000050e027210 */ /* 0x004fe40007f9e0ff */
[----:B------:R-:W1:Y:S03]  /*1e140*/  SHFL.IDX PT, R14, R24, 0x1, 0x181f ;  /* 0x00381f00180e7f89 */ /* 0x000e6600000e0000 */
[----:B0-----:R-:W-:-:S05]  /*1e150*/  IMAD.X R3, RZ, RZ, R3, P4 ;  /* 0x000000ffff037224 */ /* 0x001fca00020e0603 */
[----:B------:R-:W-:Y:S01]  /*1e160*/  LDGSTS.E.BYPASS.LTC128B.128 [R4+0x400], desc[UR60][R2.64], !P2 ;  /* 0x0040000002047fae */ /* 0x000fe2000d101d7c */
[----:B------:R-:W-:-:S03]  /*1e170*/  ISETP.LT.OR P2, PT, R6, 0x11, P1 ;  /* 0x000000110600780c */ /* 0x000fc60000f41670 */
[----:B------:R1:W-:Y:S01]  /*1e180*/  LDGSTS.E.BYPASS.LTC128B.128 [R4+0x3400], desc[UR60][R2.64+0x80], !P3 ;  /* 0x0340008002047fae */ /* 0x0003e2000d901d7c */
[----:B------:R-:W-:Y:S02]  /*1e190*/  ISETP.LT.OR P3, PT, R6, 0x11, !P0 ;  /* 0x000000110600780c */ /* 0x000fe40004761670 */
        /* <DEDUP_REMOVED lines=24> */
[----:B--2---:R-:W-:-:S05]  /*1e320*/  IADD3 R2, P4, R10, R5, RZ ;  /* 0x000000050a027210 */ /* 0x004fca0007f9e0ff */
[----:B---3--:R-:W-:-:S05]  /*1e330*/  IMAD.X R3, RZ, RZ, R7, P4 ;  /* 0x000000ffff037224 */ /* 0x008fca00020e0607 */
[----:B------:R1:W-:Y:S04]  /*1e340*/  LDGSTS.E.BYPASS.LTC128B.128 [R4+0x2400], desc[UR60][R2.64], !P2 ;  /* 0x0240000002047fae */ /* 0x0003e8000d101d7c */
[----:B0---4-:R1:W-:Y:S02]  /*1e350*/  LDGSTS.E.BYPASS.LTC128B.128 [R4+0x5400], desc[UR60][R2.64+0x80], !P3 ;  /* 0x0540008002047fae */ /* 0x0113e4000d901d7c */
.L_x_918:
[C---:B------:R-:W-:Y:S02]  /*1e360*/  ISETP.LT.OR P1, PT, R6.reuse, 0x51, P1 ;  /* 0x000000510600780c */ /* 0x040fe40000f21670 */
[----:B------:R-:W-:Y:S02]  /*1e370*/  ISETP.LT.OR P0, PT, R6, 0x51, !P0 ;  /* 0x000000510600780c */ /* 0x000fe40004701670 */
[----:B-1----:R-:W-:-:S04]  /*1e380*/  IADD3 R2, P2, R14, R5, RZ ;  /* 0x000000050e027210 */ /* 0x002fc80007f5e0ff */
[----:B------:R-:W-:-:S05]  /*1e390*/  IADD3.X R3, RZ, R25, RZ, P2, !PT ;  /* 0x00000019ff037210 */ /* 0x000fca00017fe4ff */
[----:B------:R-:W-:Y:S01]  /*1e3a0*/  @!PT LDS RZ, [RZ] ;  /* 0x00000000fffff984 */ /* 0x000fe20000000800 */
[----:B------:R-:W-:Y:S01]  /*1e3b0*/  @!PT LDS RZ, [RZ] ;  /* 0x00000000fffff984 */ /* 0x000fe20000000800 */
[----:B------:R-:W-:Y:S01]  /*1e3c0*/  @!PT LDS RZ, [RZ] ;  /* 0x00000000fffff984 */ /* 0x000fe20000000800 */
[----:B------:R0:W-:Y:S04]  /*1e3d0*/  LDGSTS.E.BYPASS.LTC128B.128 [R4+0x2c00], desc[UR60][R2.64], !P1 ;  /* 0x02c0000002047fae */ /* 0x0001e8000c901d7c */
[----:B------:R0:W-:Y:S01]  /*1e3e0*/  LDGSTS.E.BYPASS.LTC128B.128 [R4+0x5c00], desc[UR60][R2.64+0x80], !P0 ;  /* 0x05c0008002047fae */ /* 0x0001e2000c101d7c */
[----:B------:R-:W-:Y:S01]  /*1e3f0*/  PLOP3.LUT P0, PT, PT, PT, PT, 0x80, 0x0 ;  /* 0x000000000000781c */ /* 0x000fe20003f0f070 */
[----:B------:R-:W-:-:S12]  /*1e400*/  NOP ;  /* 0x0000000000007918 */ /* 0x000fd80000000000 */
.L_x_759:
        /* <DEDUP_REMOVED lines=10> */
.L_x_760:
[----:B------:R-:W-:Y:S01]  /*1e4b0*/  VIADD R28, R28, 0x1 ;  /* 0x000000011c1c7836 */ /* 0x000fe20000000000 */
[----:B------:R1:W-:Y:S04]  /*1e4c0*/  SYNCS.ARRIVE.TRANS64.A1T0 RZ, [R0+URZ+0x2a850], RZ ;  /* 0x02a850ff00ff79a7 */ /* 0x0003e8000810003f */
[----:B------:R-:W-:-:S04]  /*1e4d0*/  ISETP.NE.AND P0, PT, R28, 0x2, PT ;  /* 0x000000021c00780c */ /* 0x000fc80003f05270 */
[----:B-1----:R-:W-:Y:S02]  /*1e4e0*/  SEL R0, RZ, 0x1, P0 ;  /* 0x00000001ff007807 */ /* 0x002fe40000000000 */
[----:B------:R-:W-:Y:S02]  /*1e4f0*/  SEL R28, R28, RZ, P0 ;  /* 0x000000ff1c1c7207 */ /* 0x000fe40000000000 */
[----:B------:R-:W-:-:S07]  /*1e500*/  LOP3.LUT R29, R29, R0, RZ, 0x3c, !PT ;  /* 0x000000001d1d7212 */ /* 0x000fce00078e3cff */
.L_x_717:
[----:B------:R-:W-:Y:S05]  /*1e510*/  BSYNC B7 ;  /* 0x0000000000077941 */ /* 0x000fea0003800000 */
.L_x_715:
[----:B------:R-:W-:-:S13]  /*1e520*/  LOP3.LUT P0, RZ, R23, 0x20, RZ, 0xc0, !PT ;  /* 0x0000002017ff7812 */ /* 0x000fda000780c0ff */
[----:B------:R-:W-:Y:S05]  /*1e530*/  @!P0 BRA `(.L_x_761) ;  /* 0x0000000000248947 */ /* 0x000fea0003800000 */
[----:B------:R-:W-:Y:S05]  /*1e540*/  WARPSYNC.ALL ;  /* 0x0000000000007948 */ /* 0x000fea0003800000 */
[----:B------:R-:W1:Y:S08]  /*1e550*/  S2UR UR5, SR_CgaCtaId ;  /* 0x00000000000579c3 */ /* 0x000e700000008800 */
[----:B------:R-:W-:Y:S06]  /*1e560*/  BAR.SYNC.DEFER_BLOCKING 0x5, 0x180 ;  /* 0x0146000000007b1d */ /* 0x000fec0000010000 */
[----:B------:R-:W-:-:S02]  /*1e570*/  UMOV UR4, 0x400 ;  /* 0x0000040000047882 */ /* 0x000fc40000000000 */
[----:B-1----:R-:W-:-:S06]  /*1e580*/  ULEA UR4, UR5, UR4, 0x18 ;  /* 0x0000000405047291 */ /* 0x002fcc000f8ec03f */
[----:B0-----:R-:W-:-:S05]  /*1e590*/  IMAD.U32 R22, RZ, RZ, UR4 ;  /* 0x00000004ff167e24 */ /* 0x001fca000f8e00ff */
[----:B------:R2:W3:Y:S01]  /*1e5a0*/  LDS.128 R16, [R22+0x2a8d0] ;  /* 0x02a8d00016107984 */ /* 0x0004e20000000c00 */
[----:B------:R-:W-:Y:S06]  /*1e5b0*/  BAR.ARV 0x4, 0x180 ;  /* 0x0106000000007b1d */ /* 0x000fec0000002000 */
[----:B------:R-:W-:Y:S05]  /*1e5c0*/  BRA `(.L_x_762) ;  /* 0x0000000800407947 */ /* 0x000fea0003800000 */
.L_x_761:
[----:B------:R-:W1:Y:S01]  /*1e5d0*/  S2R R8, SR_TID.X ;  /* 0x0000000000087919 */ /* 0x000e620000002100 */
[----:B------:R-:W-:Y:S01]  /*1e5e0*/  UMOV UR4, 0xffffffff ;  /* 0xffffffff00047882 */ /* 0x000fe20000000000 */
[----:B-1----:R-:W-:-:S04]  /*1e5f0*/  LOP3.LUT R8, R8, 0x1f, RZ, 0xc0, !PT ;  /* 0x0000001f08087812 */ /* 0x002fc800078ec0ff */
[----:B------:R-:W-:Y:S01]  /*1e600*/  ISETP.NE.AND P0, PT, R8, 0x1f, PT ;  /* 0x0000001f0800780c */ /* 0x000fe20003f05270 */
[----:B------:R-:W-:-:S12]  /*1e610*/  BRA.DIV UR4, `(.L_x_763) ;  /* 0x0000004a04847947 */ /* 0x000fd8000b800000 */
[----:B------:R-:W-:Y:S01]  /*1e620*/  IMAD.IADD R5, R19, 0x1, R8 ;  /* 0x0000000113057824 */ /* 0x000fe200078e0208 */
[----:B------:R-:W-:-:S04]  /*1e630*/  ULDC UR4, c[0x0][0xc3c] ;  /* 0x00030f0000047ab9 */ /* 0x000fc80000000800 */
[----:B------:R-:W-:-:S13]  /*1e640*/  ISETP.GE.OR P1, PT, R5, UR4, !P0 ;  /* 0x0000000405007c0c */ /* 0x000fda000c726670 */
[----:B0-----:R-:W0:Y:S02]  /*1e650*/  @!P1 LDC.64 R2, c[0x0][0xc80] ;  /* 0x00032000ff029b82 */ /* 0x001e240000000a00 */
[----:B0-----:R-:W-:-:S06]  /*1e660*/  @!P1 IMAD.WIDE R2, R5, 0x4, R2 ;  /* 0x0000000405029825 */ /* 0x001fcc00078e0202 */
        /* <DEDUP_REMOVED lines=9> */
[----:B------:R-:W0:Y:S02]  /*1e700*/  SHFL.UP PT, R14, R4, 0x1, RZ ;  /* 0x04200000040e7989 */ /* 0x000e2400000e00ff */
[----:B0-----:R-:W-:-:S05]  /*1e710*/  SEL R5, R14, RZ, P1 ;  /* 0x000000ff0e057207 */ /* 0x001fca0000800000 */
[----:B------:R-:W-:Y:S02]  /*1e720*/  IMAD.IADD R6, R4, 0x1, R5 ;  /* 0x0000000104067824 */ /* 0x000fe400078e0205 */
[----:B------:R-:W-:Y:S04]  /*1e730*/  SHFL.IDX PT, R5, R16, RZ, 0x1f ;  /* 0x00001fff10057589 */ /* 0x000fe800000e0000 */
        /* <DEDUP_REMOVED lines=12> */
[----:B------:R0:W1:Y:S02]  /*1e800*/  SHFL.IDX PT, R14, R2, 0x1f, 0x1f ;  /* 0x03e01f00020e7f89 */ /* 0x00006400000e0000 */
.L_x_928:
[----:B------:R-:W-:Y:S02]  /*1e810*/  ULDC UR4, c[0x0][0xc38] ;  /* 0x00030e0000047ab9 */ /* 0x000fe40000000800 */
[----:B------:R-:W-:-:S04]  /*1e820*/  IMAD.U32 R7, RZ, RZ, UR4 ;  /* 0x00000004ff077e24 */ /* 0x000fc8000f8e00ff */
[----:B-1----:R-:W-:-:S04]  /*1e830*/  IMAD R3, R14, R7, RZ ;  /* 0x000000070e037224 */ /* 0x002fc800078e02ff */
[----:B------:R-:W-:-:S05]  /*1e840*/  IMAD.IADD R6, R0, 0x1, R3 ;  /* 0x0000000100067824 */ /* 0x000fca00078e0203 */
[----:B------:R-:W-:-:S13]  /*1e850*/  ISETP.GT.AND P6, PT, R6, R5, PT ;  /* 0x000000050600720c */ /* 0x000fda0003fc4270 */
[----:B------:R-:W-:Y:S05]  /*1e860*/  @P6 BRA `(.L_x_764) ;  /* 0x00000000009c6947 */ /* 0x000fea0003800000 */
.L_x_769:
[----:B------:R-:W1:Y:S01]  /*1e870*/  LDC R0, c[0x0][0xc3c] ;  /* 0x00030f00ff007b82 */ /* 0x000e620000000800 */
[----:B------:R-:W-:-:S05]  /*1e880*/  VIADD R19, R19, 0x1f ;  /* 0x0000001f13137836 */ /* 0x000fca0000000000 */
[----:B-1----:R-:W-:-:S13]  /*1e890*/  ISETP.GE.AND P6, PT, R19, R0, PT ;  /* 0x000000001300720c */ /* 0x002fda0003fc6270 */
[----:B------:R-:W-:Y:S05]  /*1e8a0*/  @P6 BRA `(.L_x_765) ;  /* 0x0000000400446947 */ /* 0x000fea0003800000 */
[----:B0-----:R-:W0:Y:S01]  /*1e8b0*/  S2R R2, SR_TID.X ;  /* 0x0000000000027919 */ /* 0x001e220000002100 */
[----:B------:R-:W-:Y:S01]  /*1e8c0*/  BSSY B0, `(.L_x_766) ;  /* 0x0000009000007945 */ /* 0x000fe20003800000 */
[----:B------:R-:W-:Y:S01]  /*1e8d0*/  IMAD.MOV.U32 R4, RZ, RZ, RZ ;  /* 0x000000ffff047224 */ /* 0x000fe200078e00ff */
[----:B0-----:R-:W-:-:S05]  /*1e8e0*/  LOP3.LUT R2, R2, 0x1f, RZ, 0xc0, !PT ;  /* 0x0000001f02027812 */ /* 0x001fca00078ec0ff */
[----:B------:R-:W-:-:S05]  /*1e8f0*/  IMAD.IADD R7, R19, 0x1, R2 ;  /* 0x0000000113077824 */ /* 0x000fca00078e0202 */
[----:B------:R-:W-:-:S13]  /*1e900*/  ISETP.GE.OR P6, PT, R7, R0, !P0 ;  /* 0x000000000700720c */ /* 0x000fda00047c6670 */
[----:B------:R-:W-:Y:S05]  /*1e910*/  @P6 BRA `(.L_x_767) ;  /* 0x00000000000c6947 */ /* 0x000fea0003800000 */
[----:B------:R-:W0:Y:S02]  /*1e920*/  LDC.64 R2, c[0x0][0xc80] ;  /* 0x00032000ff027b82 */ /* 0x000e240000000a00 */
[----:B0-----:R-:W-:-:S05]  /*1e930*/  IMAD.WIDE R2, R7, 0x4, R2 ;  /* 0x0000000407027825 */ /* 0x001fca00078e0202 */
[----:B------:R0:W5:Y:S02]  /*1e940*/  LDG.E R4, desc[UR60][R2.64] ;  /* 0x0000003c02047981 */ /* 0x000164000c1e1900 */
.L_x_767:
[----:B------:R-:W-:Y:S05]  /*1e950*/  BSYNC B0 ;  /* 0x0000000000007941 */ /* 0x000fea0003800000 */
.L_x_766:
[----:B------:R-:W-:-:S03]  /*1e960*/  UMOV UR4, 0xffffffff ;  /* 0xffffffff00047882 */ /* 0x000fc60000000000 */
[----:B------:R-:W-:Y:S05]  /*1e970*/  BRA.DIV UR4, `(.L_x_768) ;  /* 0x0000004a04d07947 */ /* 0x000fea000b800000 */
[----:B-----5:R-:W1:Y:S02]  /*1e980*/  SHFL.UP PT, R14, R4, 0x1, RZ ;  /* 0x04200000040e7989 */ /* 0x020e6400000e00ff */
[----:B-1----:R-:W-:-:S04]  /*1e990*/  SEL R13, R14, RZ, P1 ;  /* 0x000000ff0e0d7207 */ /* 0x002fc80000800000 */
[----:B------:R-:W-:-:S05]  /*1e9a0*/  IADD3 R13, R4, R13, RZ ;  /* 0x0000000d040d7210 */ /* 0x000fca0007ffe0ff */
[----:B------:R-:W1:Y:S02]  /*1e9b0*/  SHFL.UP PT, R14, R13, 0x2, RZ ;  /* 0x044000000d0e7989 */ /* 0x000e6400000e00ff */
[----:B-1----:R-:W-:-:S05]  /*1e9c0*/  SEL R0, R14, RZ, P2 ;  /* 0x000000ff0e007207 */ /* 0x002fca0001000000 */
        /* <DEDUP_REMOVED lines=10> */
[----:B------:R0:W1:Y:S02]  /*1ea70*/  SHFL.IDX PT, R14, R2, 0x1f, 0x1f ;  /* 0x03e01f00020e7f89 */ /* 0x00006400000e0000 */
.L_x_936:
[----:B------:R-:W-:Y:S02]  /*1ea80*/  ULDC UR4, c[0x0][0xc38] ;  /* 0x00030e0000047ab9 */ /* 0x000fe40000000800 */
[----:B------:R-:W-:-:S04]  /*1ea90*/  IMAD.U32 R7, RZ, RZ, UR4 ;  /* 0x00000004ff077e24 */ /* 0x000fc8000f8e00ff */
[----:B-1----:R-:W-:-:S04]  /*1eaa0*/  IMAD R3, R14, R7, RZ ;  /* 0x000000070e037224 */ /* 0x002fc800078e02ff */
[----:B------:R-:W-:-:S05]  /*1eab0*/  IMAD.IADD R6, R3, 0x1, R6 ;  /* 0x0000000103067824 */ /* 0x000fca00078e0206 */
[----:B------:R-:W-:-:S13]  /*1eac0*/  ISETP.GT.AND P6, PT, R6, R5, PT ;  /* 0x000000050600720c */ /* 0x000fda0003fc4270 */
[----:B------:R-:W-:Y:S05]  /*1ead0*/  @!P6 BRA `(.L_x_769) ;  /* 0xfffffffc0064e947 */ /* 0x000fea000383ffff */
.L_x_764:
[----:B------:R-:W-:Y:S01]  /*1eae0*/  IMAD.IADD R6, R6, 0x1, -R3 ;  /* 0x0000000106067824 */ /* 0x000fe200078e0a03 */
[----:B------:R-:W-:-:S03]  /*1eaf0*/  UMOV UR4, 0xffffffff ;  /* 0xffffffff00047882 */ /* 0x000fc60000000000 */
[----:B------:R-:W-:-:S05]  /*1eb00*/  IMAD R0, R2, R7, R6 ;  /* 0x0000000702007224 */ /* 0x000fca00078e0206 */
[----:B------:R-:W-:Y:S01]  /*1eb10*/  ISETP.GT.AND P6, PT, R0, R5, PT ;  /* 0x000000050000720c */ /* 0x000fe20003fc4270 */
[----:B------:R-:W-:-:S12]  /*1eb20*/  BRA.DIV UR4, `(.L_x_770) ;  /* 0x0000004e04207947 */ /* 0x000fd8000b800000 */
[----:B------:R-:W-:-:S04]  /*1eb30*/  VOTE.ANY R3, PT, !P6 ;  /* 0x0000000000037806 */ /* 0x000fc800070e0100 */
[----:B------:R-:W1:Y:S02]  /*1eb40*/  POPC R0, R3 ;  /* 0x0000000300007309 */ /* 0x000e640000000000 */
[----:B-1----:R1:W2:Y:S02]  /*1eb50*/  SHFL.IDX PT, R4, R4, R0, 0x1f ;  /* 0x00001f0004047589 */ /* 0x0022a400000e0000 */
.L_x_940:
[----:B------:R-:W-:Y:S02]  /*1eb60*/  ISETP.NE.AND P0, PT, R3, RZ, PT ;  /* 0x000000ff0300720c */ /* 0x000fe40003f05270 */
[----:B------:R-:W-:-:S11]  /*1eb70*/  MOV R14, RZ ;  /* 0x000000ff000e7202 */ /* 0x000fd60000000f00 */
[----:B------:R-:W-:Y:S05]  /*1eb80*/  @!P0 BRA `(.L_x_771) ;  /* 0x0000000000108947 */ /* 0x000fea0003800000 */
[----:B------:R-:W-:Y:S01]  /*1eb90*/  UMOV UR4, 0xffffffff ;  /* 0xffffffff00047882 */ /* 0x000fe20000000000 */
[----:B------:R-:W-:Y:S02]  /*1eba0*/  VIADD R12, R0, 0xffffffff ;  /* 0xffffffff000c7836 */ /* 0x000fe40000000000 */
[----:B------:R-:W-:Y:S05]  /*1ebb0*/  BRA.DIV UR4, `(.L_x_772) ;  /* 0x0000004e04447947 */ /* 0x000fea000b800000 */
[----:B------:R3:W4:Y:S02]  /*1ebc0*/  SHFL.IDX PT, R14, R2, R12, 0x1f ;  /* 0x00001f0c020e7589 */ /* 0x00072400000e0000 */
.L_x_771:
[----:B--2---:R-:W-:Y:S01]  /*1ebd0*/  IABS R8, R4 ;  /* 0x0000000400087213 */ /* 0x004fe20000000000 */
[----:B----4-:R-:W-:Y:S02]  /*1ebe0*/  IMAD R16, R14, R7, R6 ;  /* 0x000000070e107224 */ /* 0x010fe400078e0206 */
[----:B------:R-:W-:Y:S01]  /*1ebf0*/  IMAD.IADD R19, R0, 0x1, R19 ;  /* 0x0000000100137824 */ /* 0x000fe200078e0213 */
[----:B------:R-:W2:Y:S08]  /*1ec00*/  I2F.RP R9, R8 ;  /* 0x0000000800097306 */ /* 0x000eb00000209400 */
[----:B--2---:R-:W0:Y:S02]  /*1ec10*/  MUFU.RCP R9, R9 ;  /* 0x0000000900097308 */ /* 0x004e240000001000 */
[----:B0--3--:R-:W-:-:S06]  /*1ec20*/  VIADD R2, R9, 0xffffffe ;  /* 0x0ffffffe09027836 */ /* 0x009fcc0000000000 */
[----:B------:R0:W2:Y:S02]  /*1ec30*/  F2I.FTZ.U32.TRUNC.NTZ R3, R2 ;  /* 0x0000000200037305 */ /* 0x0000a4000021f000 */
[----:B0-----:R-:W-:Y:S02]  /*1ec40*/  IMAD.MOV.U32 R2, RZ, RZ, RZ ;  /* 0x000000ffff027224 */ /* 0x001fe400078e00ff */
[----:B--2---:R-:W-:-:S04]  /*1ec50*/  IMAD.MOV R7, RZ, RZ, -R3 ;  /* 0x000000ffff077224 */ /* 0x004fc800078e0a03 */
        /* <DEDUP_REMOVED lines=11> */
[----:B------:R-:W-:Y:S01]  /*1ed10*/  @!P1 IMAD.IADD R5, R5, 0x1, -R8 ;  /* 0x0000000105059824 */ /* 0x000fe200078e0a08 */
[----:B------:R-:W-:Y:S02]  /*1ed20*/  @!P1 IADD3 R3, R3, 0x1, RZ ;  /* 0x0000000103039810 */ /* 0x000fe40007ffe0ff */
[----:B------:R-:W-:Y:S02]  /*1ed30*/  ISETP.NE.AND P1, PT, R4, RZ, PT ;  /* 0x000000ff0400720c */ /* 0x000fe40003f25270 */
[----:B------:R-:W-:-:S13]  /*1ed40*/  ISETP.GE.U32.AND P0, PT, R5, R8, PT ;  /* 0x000000080500720c */ /* 0x000fda0003f06070 */
[----:B------:R-:W-:-:S04]  /*1ed50*/  @P0 VIADD R3, R3, 0x1 ;  /* 0x0000000103030836 */ /* 0x000fc80000000000 */
[----:B------:R-:W-:Y:S01]  /*1ed60*/  @!P2 IMAD.MOV R3, RZ, RZ, -R3 ;  /* 0x000000ffff03a224 */ /* 0x000fe200078e0a03 */
[----:B------:R-:W-:-:S05]  /*1ed70*/  @!P1 LOP3.LUT R3, RZ, R4, RZ, 0x33, !PT ;  /* 0x00000004ff039212 */ /* 0x000fca00078e33ff */
[--C-:B------:R-:W-:Y:S02]  /*1ed80*/  IMAD.MOV R17, RZ, RZ, -R3.reuse ;  /* 0x000000ffff117224 */ /* 0x100fe400078e0a03 */
[----:B------:R-:W-:Y:S02]  /*1ed90*/  IMAD.MOV.U32 R18, RZ, RZ, R3 ;  /* 0x000000ffff127224 */ /* 0x000fe400078e0003 */
[----:B------:R-:W-:Y:S01]  /*1eda0*/  IMAD R17, R4, R17, R7 ;  /* 0x0000001104117224 */ /* 0x000fe200078e0207 */
[----:B------:R-:W-:Y:S06]  /*1edb0*/  BRA `(.L_x_773) ;  /* 0x00000000001c7947 */ /* 0x000fec0003800000 */
.L_x_765:
[----:B------:R-:W-:Y:S01]  /*1edc0*/  UMOV UR4, URZ ;  /* 0x0000003f00047c82 */ /* 0x000fe20008000000 */
[----:B------:R-:W-:Y:S01]  /*1edd0*/  UMOV UR5, URZ ;  /* 0x0000003f00057c82 */ /* 0x000fe20008000000 */
[----:B------:R-:W-:Y:S01]  /*1ede0*/  ULDC UR6, c[0x0][0xc3c] ;  /* 0x00030f0000067ab9 */ /* 0x000fe20000000800 */
[----:B------:R-:W-:Y:S01]  /*1edf0*/  IMAD.MOV.U32 R16, RZ, RZ, R5 ;  /* 0x000000ffff107224 */ /* 0x000fe200078e0005 */
[----:B------:R-:W-:Y:S01]  /*1ee00*/  MOV R18, UR5 ;  /* 0x0000000500127c02 */ /* 0x000fe20008000f00 */
[----:B------:R-:W-:Y:S02]  /*1ee10*/  IMAD.U32 R17, RZ, RZ, UR4 ;  /* 0x00000004ff117e24 */ /* 0x000fe4000f8e00ff */
[----:B------:R-:W-:-:S07]  /*1ee20*/  IMAD.U32 R19, RZ, RZ, UR6 ;  /* 0x00000006ff137e24 */ /* 0x000fce000f8e00ff */
.L_x_773:
[----:B-1----:R-:W1:Y:S01]  /*1ee30*/  S2R R0, SR_TID.X ;  /* 0x0000000000007919 */ /* 0x002e620000002100 */
[----:B------:R-:W-:Y:S05]  /*1ee40*/  WARPSYNC.ALL ;  /* 0x0000000000007948 */ /* 0x000fea0003800000 */
[----:B------:R-:W-:Y:S01]  /*1ee50*/  BAR.SYNC.DEFER_BLOCKING 0x4, 0x180 ;  /* 0x0106000000007b1d */ /* 0x000fe20000010000 */
[----:B-1----:R-:W-:-:S04]  /*1ee60*/  LOP3.LUT R0, R0, 0x1f, RZ, 0xc0, !PT ;  /* 0x0000001f00007812 */ /* 0x002fc800078ec0ff */
[----:B------:R-:W-:-:S13]  /*1ee70*/  ISETP.NE.AND P0, PT, R0, RZ, PT ;  /* 0x000000ff0000720c */ /* 0x000fda0003f05270 */
[----:B------:R-:W1:Y:S01]  /*1ee80*/  @!P0 S2R R3, SR_CgaCtaId ;  /* 0x0000000000038919 */ /* 0x000e620000008800 */
[----:B------:R-:W-:-:S04]  /*1ee90*/  @!P0 MOV R0, 0x400 ;  /* 0x0000040000008802 */ /* 0x000fc80000000f00 */
[----:B-1----:R-:W-:-:S05]  /*1eea0*/  @!P0 LEA R22, R3, R0, 0x18 ;  /* 0x0000000003168211 */ /* 0x002fca00078ec0ff */
[----:B------:R1:W-:Y:S01]  /*1eeb0*/  @!P0 STS.128 [R22+0x2a8d0], R16 ;  /* 0x02a8d01016008388 */ /* 0x0003e20000000c00 */
[----:B------:R-:W-:Y:S06]  /*1eec0*/  BAR.ARV 0x5, 0x180 ;  /* 0x0146000000007b1d */ /* 0x000fec0000002000 */
.L_x_762:
[----:B------:R-:W-:Y:S02]  /*1eed0*/  ULDC UR4, c[0x0][0xc3c] ;  /* 0x00030f0000047ab9 */ /* 0x000fe40000000800 */
[----:B---3--:R-:W-:-:S13]  /*1eee0*/  ISETP.GE.AND P0, PT, R19, UR4, PT ;  /* 0x0000000413007c0c */ /* 0x008fda000bf06270 */
[----:B------:R-:W-:Y:S05]  /*1eef0*/  @!P0 BRA `(.L_x_774) ;  /* 0xffffffa400a08947 */ /* 0x000fea000383ffff */
[----:B------:R-:W-:Y:S05]  /*1ef00*/  BSYNC B8 ;  /* 0x0000000000087941 */ /* 0x000fea0003800000 */
.L_x_673:
[----:B------:R-:W3:Y:S01]  /*1ef10*/  LDL.LU R0, [R1+0x28] ;  /* 0x0000280001007983 */ /* 0x000ee20000300800 */
[----:B------:R-:W-:Y:S01]  /*1ef20*/  BSSY B0, `(.L_x_775) ;  /* 0x000000b000007945 */ /* 0x000fe20003800000 */
[----:B------:R-:W4:Y:S01]  /*1ef30*/  S2R R5, SR_CgaCtaId ;  /* 0x0000000000057919 */ /* 0x000f220000008800 */
[----:B---3--:R-:W-:-:S05]  /*1ef40*/  VIADD R0, R0, 0x1 ;  /* 0x0000000100007836 */ /* 0x008fca0000000000 */
[----:B01----:R-:W-:-:S04]  /*1ef50*/  LEA.HI R2, R0, R0, RZ, 0x1 ;  /* 0x0000000000027211 */ /* 0x003fc800078f08ff */
[----:B------:R-:W-:Y:S02]  /*1ef60*/  LOP3.LUT R3, R2, 0xfffffffe, RZ, 0xc0, !PT ;  /* 0xfffffffe02037812 */ /* 0x000fe400078ec0ff */
[----:B------:R-:W-:-:S03]  /*1ef70*/  MOV R2, 0x400 ;  /* 0x0000040000027802 */ /* 0x000fc60000000f00 */
[----:B------:R-:W-:Y:S01]  /*1ef80*/  IMAD.IADD R0, R0, 0x1, -R3 ;  /* 0x0000000100007824 */ /* 0x000fe200078e0a03 */
[----:B----4-:R-:W-:-:S04]  /*1ef90*/  LEA R5, R5, R2, 0x18 ;  /* 0x0000000205057211 */ /* 0x010fc800078ec0ff */
[----:B------:R-:W-:-:S04]  /*1efa0*/  SHF.L.U32 R0, R0, 0x1f, RZ ;  /* 0x0000001f00007819 */ /* 0x000fc800000006ff */
[----:B------:R-:W0:Y:S02]  /*1efb0*/  SYNCS.PHASECHK.TRANS64.TRYWAIT P0, [R5+URZ+0x2a820], R0 ;  /* 0x02a82000050075a7 */ /* 0x000e24000800017f */
[----:B0-----:R-:W-:Y:S05]  /*1efc0*/  @!P0 BRA `(.L_x_776) ;  /* 0x0000004800648947 */ /* 0x001fea0003800000 */
.L_x_943:
[----:B------:R-:W-:Y:S05]  /*1efd0*/  BSYNC B0 ;  /* 0x0000000000007941 */ /* 0x000fea0003800000 */
.L_x_775:
[----:B------:R-:W-:-:S03]  /*1efe0*/  UMOV UR4, 0xffffffff ;  /* 0xffffffff00047882 */ /* 0x000fc60000000000 */
[----:B------:R-:W-:Y:S05]  /*1eff0*/  BRA.DIV UR4, `(.L_x_777) ;  /* 0x0000004a046c7947 */ /* 0x000fea000b800000 */
[----:B0-----:R-:W0:Y:S02]  /*1f000*/  S2R R0, SR_TID.X ;  /* 0x0000000000007919 */ /* 0x001e240000002100 */
[----:B0-----:R-:W-:-:S04]  /*1f010*/  SHF.R.U32.HI R0, RZ, 0x5, R0 ;  /* 0x00000005ff007819 */ /* 0x001fc80000011600 */
[----:B------:R-:W-:-:S05]  /*1f020*/  LOP3.LUT R0, R0, 0x3, RZ, 0xc0, !PT ;  /* 0x0000000300007812 */ /* 0x000fca00078ec0ff */
[----:B------:R0:W1:Y:S02]  /*1f030*/  SHFL.IDX PT, R14, R0, RZ, 0x1f ;  /* 0x00001fff000e7589 */ /* 0x00006400000e0000 */
.L_x_946:
[----:B-1----:R-:W-:-:S13]  /*1f040*/  ISETP.NE.AND P0, PT, R14, RZ, PT ;  /* 0x000000ff0e00720c */ /* 0x002fda0003f05270 */
[----:B------:R-:W-:Y:S05]  /*1f050*/  @P0 BRA `(.L_x_448) ;  /* 0x0000000000900947 */ /* 0x000fea0003800000 */
[----:B------:R-:W-:-:S03]  /*1f060*/  UMOV UR4, 0xffffffff ;  /* 0xffffffff00047882 */ /* 0x000fc60000000000 */
[----:B------:R-:W-:Y:S05]  /*1f070*/  BRA.DIV UR4, `(.L_x_778) ;  /* 0x0000004a04807947 */ /* 0x000fea000b800000 */
[----:B------:R-:W-:-:S13]  /*1f080*/  ELECT P6, URZ, PT ;  /* 0x00000000003f782f */ /* 0x000fda00038c0000 */
.L_x_949:
[----:B------:R-:W-:Y:S05]  /*1f090*/  @!P6 BRA `(.L_x_448) ;  /* 0x000000000080e947 */ /* 0x000fea0003800000 */
[----:B0-----:R-:W3:Y:S02]  /*1f0a0*/  LDL R0, [R1+0x38] ;  /* 0x0000380001007983 */ /* 0x001ee40000100800 */
[----:B---3--:R-:W-:-:S13]  /*1f0b0*/  R2UR UR4, R0 ;  /* 0x00000000000472ca */ /* 0x008fda00000e0000 */
[----:B------:R-:W-:-:S06]  /*1f0c0*/  ULOP3.LUT UR4, UR4, 0x2, URZ, 0xfc, !UPT ;  /* 0x0000000204047892 */ /* 0x000fcc000f8efc3f */
[----:B------:R-:W-:-:S05]  /*1f0d0*/  IMAD.U32 R0, RZ, RZ, UR4 ;  /* 0x00000004ff007e24 */ /* 0x000fca000f8e00ff */
[----:B------:R-:W-:-:S13]  /*1f0e0*/  ISETP.NE.AND P0, PT, R0, 0x3, PT ;  /* 0x000000030000780c */ /* 0x000fda0003f05270 */
[----:B------:R-:W-:Y:S05]  /*1f0f0*/  @!P0 BRA `(.L_x_779) ;  /* 0x0000000000048947 */ /* 0x000fea0003800000 */
[----:B------:R-:W-:Y:S01]  /*1f100*/  BPT.TRAP 0x1 ;  /* 0x000000040000795c */ /* 0x000fe20000300000 */
.L_x_779:
[C---:B------:R-:W-:Y:S01]  /*1f110*/  IMAD R3, R28.reuse, 0x8, R5 ;  /* 0x000000081c037824 */ /* 0x040fe200078e0205 */
[----:B------:R-:W-:Y:S01]  /*1f120*/  SHF.L.U32 R2, R29, 0x1f, RZ ;  /* 0x0000001f1d027819 */ /* 0x000fe200000006ff */
[----:B------:R-:W-:-:S03]  /*1f130*/  VIADD R28, R28, 0x1 ;  /* 0x000000011c1c7836 */ /* 0x000fc60000000000 */
[----:B------:R-:W0:Y:S02]  /*1f140*/  SYNCS.PHASECHK.TRANS64.TRYWAIT P1, [R3+URZ+0x2a840], R2 ;  /* 0x02a84002030075a7 */ /* 0x000e24000802017f */
[----:B------:R-:W-:-:S04]  /*1f150*/  ISETP.NE.AND P2, PT, R28, 0x2, PT ;  /* 0x000000021c00780c */ /* 0x000fc80003f45270 */
[----:B------:R-:W-:Y:S01]  /*1f160*/  SEL R0, RZ, 0x1, P2 ;  /* 0x00000001ff007807 */ /* 0x000fe20001000000 */
[----:B0-----:R-:W-:Y:S08]  /*1f170*/  @!P1 BRA `(.L_x_780) ;  /* 0x0000004800609947 */ /* 0x001ff00003800000 */
.L_x_950:
[----:B------:R-:W-:Y:S02]  /*1f180*/  SEL R28, R28, RZ, P2 ;  /* 0x000000ff1c1c7207 */ /* 0x000fe40001000000 */
[----:B------:R-:W-:Y:S01]  /*1f190*/  LOP3.LUT R0, R29, R0, RZ, 0x3c, !PT ;  /* 0x000000001d007212 */ /* 0x000fe200078e3cff */
[----:B------:R-:W-:Y:S06]  /*1f1a0*/  @!P0 BRA `(.L_x_781) ;  /* 0x0000000000048947 */ /* 0x000fec0003800000 */
[----:B------:R-:W-:Y:S01]  /*1f1b0*/  BPT.TRAP 0x1 ;  /* 0x000000040000795c */ /* 0x000fe20000300000 */
.L_x_781:
[----:B------:R-:W-:Y:S01]  /*1f1c0*/  IMAD R5, R28, 0x8, R5 ;  /* 0x000000081c057824 */ /* 0x000fe200078e0205 */
[----:B------:R-:W-:-:S04]  /*1f1d0*/  SHF.L.U32 R0, R0, 0x1f, RZ ;  /* 0x0000001f00007819 */ /* 0x000fc800000006ff */
[----:B------:R-:W1:Y:S02]  /*1f1e0*/  SYNCS.PHASECHK.TRANS64.TRYWAIT P1, [R5+URZ+0x2a840], R0 ;  /* 0x02a84000050075a7 */ /* 0x000e64000802017f */
[----:B-1----:R-:W-:Y:S05]  /*1f1f0*/  @!P1 BRA `(.L_x_782) ;  /* 0x0000004800549947 */ /* 0x002fea0003800000 */
.L_x_951:
[----:B------:R-:W-:Y:S05]  /*1f200*/  @!P0 BRA `(.L_x_783) ;  /* 0x0000000000048947 */ /* 0x000fea0003800000 */
[----:B------:R-:W-:Y:S01]  /*1f210*/  BPT.TRAP 0x1 ;  /* 0x000000040000795c */ /* 0x000fe20000300000 */
.L_x_783:
[----:B------:R-:W3:Y:S02]  /*1f220*/  SYNCS.PHASECHK.TRANS64.TRYWAIT P1, [R3+URZ+0x2a860], R2 ;  /* 0x02a86002030075a7 */ /* 0x000ee4000802017f */
[----:B---3--:R-:W-:Y:S05]  /*1f230*/  @!P1 BRA `(.L_x_784) ;  /* 0x0000004800589947 */ /* 0x008fea0003800000 */
.L_x_952:
[----:B------:R-:W-:Y:S05]  /*1f240*/  @!P0 BRA `(.L_x_785) ;  /* 0x0000000000048947 */ /* 0x000fea0003800000 */
[----:B------:R-:W-:Y:S01]  /*1f250*/  BPT.TRAP 0x1 ;  /* 0x000000040000795c */ /* 0x000fe20000300000 */
.L_x_785:
[----:B----4-:R4:W0:Y:S02]  /*1f260*/  SYNCS.PHASECHK.TRANS64.TRYWAIT P0, [R5+URZ+0x2a860], R0 ;  /* 0x02a86000050075a7 */ /* 0x010824000800017f */
[----:B0-----:R-:W-:Y:S05]  /*1f270*/  @!P0 NANOSLEEP.SYNCS 0x989680 ;  /* 0x009896800000895d */ /* 0x001fea0003900000 */
[----:B------:R-:W0:Y:S02]  /*1f280*/  @!P0 SYNCS.PHASECHK.TRANS64 P0, [R5+URZ+0x2a860], R0 ;  /* 0x02a86000050085a7 */ /* 0x000e24000800007f */
[----:B0-----:R-:W-:Y:S05]  /*1f290*/  @!P0 BRA `(.L_x_785) ;  /* 0xfffffffc00f08947 */ /* 0x001fea000383ffff */
.L_x_448:
[----:B------:R-:W-:Y:S05]  /*1f2a0*/  BSYNC B9 ;  /* 0x0000000000097941 */ /* 0x000fea0003800000 */
.L_x_445:
[----:B------:R-:W-:Y:S05]  /*1f2b0*/  EXIT ;  /* 0x000000000000794d */ /* 0x000fea0003800000 */
.L_x_466:
[----:B0-----:R0:W1:Y:S02]  /*1f2c0*/  SYNCS.PHASECHK.TRANS64.TRYWAIT P6, [R88+URZ+0x2a890], R89 ;  /* 0x02a89059580075a7 */ /* 0x00106400080c017f */
[----:B-1----:R-:W-:Y:S05]  /*1f2d0*/  @!P6 NANOSLEEP.SYNCS 0x989680 ;  /* 0x009896800000e95d */ /* 0x002fea0003900000 */
[----:B------:R-:W1:Y:S02]  /*1f2e0*/  @!P6 SYNCS.PHASECHK.TRANS64 P6, [R88+URZ+0x2a890], R89 ;  /* 0x02a890595800e5a7 */ /* 0x000e6400080c007f */
[----:B-1----:R-:W-:Y:S05]  /*1f2f0*/  @!P6 BRA `(.L_x_466) ;  /* 0xfffffffc00f0e947 */ /* 0x002fea000383ffff */
[----:B------:R-:W-:Y:S05]  /*1f300*/  BRA `(.L_x_786) ;  /* 0xfffffe44000c7947 */ /* 0x000fea000383ffff */
.L_x_467:
        /* <DEDUP_REMOVED lines=8> */
.L_x_788:
[----:B------:R-:W-:Y:S05]  /*1f390*/  BSYNC B1 ;  /* 0x0000000000017941 */ /* 0x000fea0003800000 */
.L_x_787:
[----:B------:R-:W-:Y:S01]  /*1f3a0*/  IMAD.MOV.U32 R13, RZ, RZ, R119 ;  /* 0x000000ffff0d7224 */ /* 0x000fe200078e0077 */
[----:B------:R-:W-:Y:S01]  /*1f3b0*/  MOV R15, 0xffffffff ;  /* 0xffffffff000f7802 */ /* 0x000fe20000000f00 */
[----:B------:R-:W-:Y:S02]  /*1f3c0*/  IMAD.MOV.U32 R12, RZ, RZ, RZ ;  /* 0x000000ffff0c7224 */ /* 0x000fe400078e00ff */
[----:B------:R-:W-:Y:S02]  /*1f3d0*/  IMAD.MOV.U32 R11, RZ, RZ, 0x1c1f ;  /* 0x00001c1fff0b7424 */ /* 0x000fe400078e00ff */
[----:B------:R-:W-:-:S07]  /*1f3e0*/  IMAD.MOV.U32 R82, RZ, RZ, R14 ;  /* 0x000000ffff527224 */ /* 0x000fce00078e000e */
[----:B------:R-:W-:Y:S05]  /*1f3f0*/  WARPSYNC.COLLECTIVE R15, `(.L_x_789) ;  /* 0x000000000f087348 */ /* 0x000fea0003c00000 */
[----:B------:R0:W1:Y:S02]  /*1f400*/  SHFL.IDX P6, R14, R13, R12, R11 ;  /* 0x0000000c0d0e7389 */ /* 0x00006400000c000b */
[----:B01----:R-:W-:Y:S01]  /*1f410*/  ENDCOLLECTIVE ;  /* 0x000000000000791b */ /* 0x003fe20003800000 */
.L_x_789:
[----:B------:R-:W-:Y:S01]  /*1f420*/  IMAD.MOV.U32 R11, RZ, RZ, R14 ;  /* 0x000000ffff0b7224 */ /* 0x000fe200078e000e */
[----:B------:R-:W-:Y:S06]  /*1f430*/  BRA `(.L_x_790) ;  /* 0xfffffe4000d47947 */ /* 0x000fec000383ffff */
.L_x_492:
[----:B------:R-:W-:Y:S01]  /*1f440*/  BSSY B1, `(.L_x_791) ;  /* 0x0000008000017945 */ /* 0x000fe20003800000 */
[----:B0---4-:R-:W-:Y:S02]  /*1f450*/  IMAD.MOV.U32 R13, RZ, RZ, R118 ;  /* 0x000000ffff0d7224 */ /* 0x011fe400078e0076 */
[----:B------:R-:W-:Y:S02]  /*1f460*/  IMAD.MOV.U32 R12, RZ, RZ, 0x1 ;  /* 0x00000001ff0c7424 */ /* 0x000fe400078e00ff */
[----:B---3--:R-:W-:Y:S02]  /*1f470*/  IMAD.MOV.U32 R11, RZ, RZ, 0x1c1f ;  /* 0x00001c1fff0b7424 */ /* 0x008fe400078e00ff */
[----:B------:R-:W-:-:S07]  /*1f480*/  IMAD.MOV.U32 R15, RZ, RZ, -0x1 ;  /* 0xffffffffff0f7424 */ /* 0x000fce00078e00ff */
[----:B-12---:R-:W-:Y:S05]  /*1f490*/  WARPSYNC.COLLECTIVE R15, `(.L_x_792) ;  /* 0x000000000f087348 */ /* 0x006fea0003c00000 */
[----:B------:R0:W3:Y:S02]  /*1f4a0*/  SHFL.IDX P6, R14, R13, R12, R11 ;  /* 0x0000000c0d0e7389 */ /* 0x0000e400000c000b */
[----:B0123--:R-:W-:Y:S01]  /*1f4b0*/  ENDCOLLECTIVE ;  /* 0x000000000000791b */ /* 0x00ffe20003800000 */
.L_x_792:
[----:B------:R-:W-:Y:S05]  /*1f4c0*/  BSYNC B1 ;  /* 0x0000000000017941 */ /* 0x000fea0003800000 */
.L_x_791:
[----:B------:R-:W-:Y:S01]  /*1f4d0*/  IMAD.MOV.U32 R13, RZ, RZ, R119 ;  /* 0x000000ffff0d7224 */ /* 0x000fe200078e0077 */
[----:B------:R-:W-:Y:S01]  /*1f4e0*/  MOV R12, 0x1 ;  /* 0x00000001000c7802 */ /* 0x000fe20000000f00 */
[----:B------:R-:W-:Y:S02]  /*1f4f0*/  IMAD.MOV.U32 R11, RZ, RZ, 0x1c1f ;  /* 0x00001c1fff0b7424 */ /* 0x000fe400078e00ff */
[----:B------:R-:W-:Y:S02]  /*1f500*/  IMAD.MOV.U32 R15, RZ, RZ, -0x1 ;  /* 0xffffffffff0f7424 */ /* 0x000fe400078e00ff */
[----:B------:R-:W-:-:S07]  /*1f510*/  IMAD.MOV.U32 R118, RZ, RZ, R14 ;  /* 0x000000ffff767224 */ /* 0x000fce00078e000e */
[----:B------:R-:W-:Y:S05]  /*1f520*/  WARPSYNC.COLLECTIVE R15, `(.L_x_793) ;  /* 0x000000000f087348 */ /* 0x000fea0003c00000 */
[----:B------:R0:W1:Y:S02]  /*1f530*/  SHFL.IDX P6, R14, R13, R12, R11 ;  /* 0x0000000c0d0e7389 */ /* 0x00006400000c000b */
[----:B01----:R-:W-:Y:S01]  /*1f540*/  ENDCOLLECTIVE ;  /* 0x000000000000791b */ /* 0x003fe20003800000 */
.L_x_793:
[----:B------:R-:W-:Y:S01]  /*1f550*/  IMAD.MOV.U32 R119, RZ, RZ, R14 ;  /* 0x000000ffff777224 */ /* 0x000fe200078e000e */
[----:B------:R-:W-:Y:S06]  /*1f560*/  BRA `(.L_x_794) ;  /* 0xfffffe5800387947 */ /* 0x000fec000383ffff */
.L_x_522:
[----:B-1----:R1:W2:Y:S02]  /*1f570*/  SYNCS.PHASECHK.TRANS64.TRYWAIT P6, [R88+URZ+0x2a890], R89 ;  /* 0x02a89059580075a7 */ /* 0x0022a400080c017f */
[----:B--2---:R-:W-:Y:S05]  /*1f580*/  @!P6 NANOSLEEP.SYNCS 0x989680 ;  /* 0x009896800000e95d */ /* 0x004fea0003900000 */
[----:B------:R-:W2:Y:S02]  /*1f590*/  @!P6 SYNCS.PHASECHK.TRANS64 P6, [R88+URZ+0x2a890], R89 ;  /* 0x02a890595800e5a7 */ /* 0x000ea400080c007f */
[----:B--2---:R-:W-:Y:S05]  /*1f5a0*/  @!P6 BRA `(.L_x_522) ;  /* 0xfffffffc00f0e947 */ /* 0x004fea000383ffff */
[----:B------:R-:W-:Y:S05]  /*1f5b0*/  BRA `(.L_x_795) ;  /* 0xfffffe7800687947 */ /* 0x000fea000383ffff */
.L_x_523:
[----:B------:R-:W-:Y:S01]  /*1f5c0*/  BSSY B1, `(.L_x_796) ;  /* 0x0000008000017945 */ /* 0x000fe20003800000 */
[----:B------:R-:W-:Y:S02]  /*1f5d0*/  IMAD.MOV.U32 R13, RZ, RZ, R118 ;  /* 0x000000ffff0d7224 */ /* 0x000fe400078e0076 */
[----:B------:R-:W-:Y:S02]  /*1f5e0*/  IMAD.MOV.U32 R12, RZ, RZ, RZ ;  /* 0x000000ffff0c7224 */ /* 0x000fe400078e00ff */
[----:B------:R-:W-:Y:S02]  /*1f5f0*/  IMAD.MOV.U32 R11, RZ, RZ, 0x1c1f ;  /* 0x00001c1fff0b7424 */ /* 0x000fe400078e00ff */
[----:B------:R-:W-:-:S07]  /*1f600*/  IMAD.MOV.U32 R15, RZ, RZ, -0x1 ;  /* 0xffffffffff0f7424 */ /* 0x000fce00078e00ff */
[----:B-1----:R-:W-:Y:S05]  /*1f610*/  WARPSYNC.COLLECTIVE R15, `(.L_x_797) ;  /* 0x000000000f087348 */ /* 0x002fea0003c00000 */
[----:B------:R0:W2:Y:S02]  /*1f620*/  SHFL.IDX P6, R14, R13, R12, R11 ;  /* 0x0000000c0d0e7389 */ /* 0x0000a400000c000b */
[----:B012---:R-:W-:Y:S01]  /*1f630*/  ENDCOLLECTIVE ;  /* 0x000000000000791b */ /* 0x007fe20003800000 */
.L_x_797:
[----:B------:R-:W-:Y:S05]  /*1f640*/  BSYNC B1 ;  /* 0x0000000000017941 */ /* 0x000fea0003800000 */
.L_x_796:
[----:B------:R-:W-:Y:S01]  /*1f650*/  IMAD.MOV.U32 R13, RZ, RZ, R119 ;  /* 0x000000ffff0d7224 */ /* 0x000fe200078e0077 */
[----:B------:R-:W-:Y:S01]  /*1f660*/  MOV R123, R14 ;  /* 0x0000000e007b7202 */ /* 0x000fe20000000f00 */
[----:B------:R-:W-:Y:S02]  /*1f670*/  IMAD.MOV.U32 R12, RZ, RZ, RZ ;  /* 0x000000ffff0c7224 */ /* 0x000fe400078e00ff */
[----:B------:R-:W-:Y:S02]  /*1f680*/  IMAD.MOV.U32 R11, RZ, RZ, 0x1c1f ;  /* 0x00001c1fff0b7424 */ /* 0x000fe400078e00ff */
[----:B------:R-:W-:-:S07]  /*1f690*/  IMAD.MOV.U32 R15, RZ, RZ, -0x1 ;  /* 0xffffffffff0f7424 */ /* 0x000fce00078e00ff */
[----:B------:R-:W-:Y:S05]  /*1f6a0*/  WARPSYNC.COLLECTIVE R15, `(.L_x_798) ;  /* 0x000000000f087348 */ /* 0x000fea0003c00000 */
[----:B------:R0:W1:Y:S02]  /*1f6b0*/  SHFL.IDX P6, R14, R13, R12, R11 ;  /* 0x0000000c0d0e7389 */ /* 0x00006400000c000b */
[----:B01----:R-:W-:Y:S01]  /*1f6c0*/  ENDCOLLECTIVE ;  /* 0x000000000000791b */ /* 0x003fe20003800000 */
.L_x_798:
[----:B------:R-:W-:Y:S01]  /*1f6d0*/  IMAD.MOV.U32 R11, RZ, RZ, R14 ;  /* 0x000000ffff0b7224 */ /* 0x000fe200078e000e */
[----:B------:R-:W-:Y:S06]  /*1f6e0*/  BRA `(.L_x_799) ;  /* 0xfffffe7800347947 */ /* 0x000fec000383ffff */
.L_x_536:
[----:B------:R-:W-:Y:S01]  /*1f6f0*/  BSSY B1, `(.L_x_800) ;  /* 0x0000008000017945 */ /* 0x000fe20003800000 */
[----:B--234-:R-:W-:Y:S01]  /*1f700*/  IMAD.MOV.U32 R13, RZ, RZ, R118 ;  /* 0x000000ffff0d7224 */ /* 0x01cfe200078e0076 */
[----:B------:R-:W-:Y:S01]  /*1f710*/  MOV R11, 0x1c1f ;  /* 0x00001c1f000b7802 */ /* 0x000fe20000000f00 */
[----:B------:R-:W-:Y:S02]  /*1f720*/  IMAD.MOV.U32 R12, RZ, RZ, 0x1 ;  /* 0x00000001ff0c7424 */ /* 0x000fe400078e00ff */
[----:B------:R-:W-:-:S07]  /*1f730*/  IMAD.MOV.U32 R15, RZ, RZ, -0x1 ;  /* 0xffffffffff0f7424 */ /* 0x000fce00078e00ff */
[----:B01----:R-:W-:Y:S05]  /*1f740*/  WARPSYNC.COLLECTIVE R15, `(.L_x_801) ;  /* 0x000000000f087348 */ /* 0x003fea0003c00000 */
[----:B------:R2:W3:Y:S02]  /*1f750*/  SHFL.IDX P6, R14, R13, R12, R11 ;  /* 0x0000000c0d0e7389 */ /* 0x0004e400000c000b */
[----:B0123--:R-:W-:Y:S01]  /*1f760*/  ENDCOLLECTIVE ;  /* 0x000000000000791b */ /* 0x00ffe20003800000 */
.L_x_801:
[----:B------:R-:W-:Y:S05]  /*1f770*/  BSYNC B1 ;  /* 0x0000000000017941 */ /* 0x000fea0003800000 */
.L_x_800:
[----:B------:R-:W-:Y:S02]  /*1f780*/  IMAD.MOV.U32 R13, RZ, RZ, R119 ;  /* 0x000000ffff0d7224 */ /* 0x000fe400078e0077 */
[----:B------:R-:W-:Y:S02]  /*1f790*/  IMAD.MOV.U32 R12, RZ, RZ, 0x1 ;  /* 0x00000001ff0c7424 */ /* 0x000fe400078e00ff */
[----:B------:R-:W-:Y:S02]  /*1f7a0*/  IMAD.MOV.U32 R11, RZ, RZ, 0x1c1f ;  /* 0x00001c1fff0b7424 */ /* 0x000fe400078e00ff */
[----:B------:R-:W-:Y:S02]  /*1f7b0*/  IMAD.MOV.U32 R15, RZ, RZ, -0x1 ;  /* 0xffffffffff0f7424 */ /* 0x000fe400078e00ff */
[----:B------:R-:W-:-:S07]  /*1f7c0*/  IMAD.MOV.U32 R118, RZ, RZ, R14 ;  /* 0x000000ffff767224 */ /* 0x000fce00078e000e */
[----:B------:R-:W-:Y:S05]  /*1f7d0*/  WARPSYNC.COLLECTIVE R15, `(.L_x_802) ;  /* 0x000000000f087348 */ /* 0x000fea0003c00000 */
[----:B------:R0:W1:Y:S02]  /*1f7e0*/  SHFL.IDX P6, R14, R13, R12, R11 ;  /* 0x0000000c0d0e7389 */ /* 0x00006400000c000b */
[----:B01----:R-:W-:Y:S01]  /*1f7f0*/  ENDCOLLECTIVE ;  /* 0x000000000000791b */ /* 0x003fe20003800000 */
.L_x_802:
[----:B------:R-:W-:Y:S01]  /*1f800*/  IMAD.MOV.U32 R119, RZ, RZ, R14 ;  /* 0x000000ffff777224 */ /* 0x000fe200078e000e */
[----:B------:R-:W-:Y:S06]  /*1f810*/  BRA `(.L_x_803) ;  /* 0xfffffe8c00f87947 */ /* 0x000fec000383ffff */
.L_x_549:
[----:B0-----:R0:W1:Y:S02]  /*1f820*/  SYNCS.PHASECHK.TRANS64.TRYWAIT P4, [R88+URZ+0x2a890], R89 ;  /* 0x02a89059580075a7 */ /* 0x001064000808017f */
[----:B-1----:R-:W-:Y:S05]  /*1f830*/  @!P4 NANOSLEEP.SYNCS 0x989680 ;  /* 0x009896800000c95d */ /* 0x002fea0003900000 */
[----:B------:R-:W1:Y:S02]  /*1f840*/  @!P4 SYNCS.PHASECHK.TRANS64 P4, [R88+URZ+0x2a890], R89 ;  /* 0x02a890595800c5a7 */ /* 0x000e64000808007f */
[----:B-1----:R-:W-:Y:S05]  /*1f850*/  @!P4 BRA `(.L_x_549) ;  /* 0xfffffffc00f0c947 */ /* 0x002fea000383ffff */
[----:B------:R-:W-:Y:S05]  /*1f860*/  BRA `(.L_x_804) ;  /* 0xfffffea400f87947 */ /* 0x000fea000383ffff */
.L_x_550:
        /* <DEDUP_REMOVED lines=8> */
.L_x_806:
[----:B------:R-:W-:Y:S05]  /*1f8f0*/  BSYNC B1 ;  /* 0x0000000000017941 */ /* 0x000fea0003800000 */
.L_x_805:
        /* <DEDUP_REMOVED lines=8> */
.L_x_807:
[----:B------:R-:W-:Y:S01]  /*1f980*/  IMAD.MOV.U32 R36, RZ, RZ, R14 ;  /* 0x000000ffff247224 */ /* 0x000fe200078e000e */
[----:B------:R-:W-:Y:S06]  /*1f990*/  BRA `(.L_x_808) ;  /* 0xfffffea8001c7947 */ /* 0x000fec000383ffff */
.L_x_553:
[----:B------:R-:W-:Y:S01]  /*1f9a0*/  BSSY B1, `(.L_x_809) ;  /* 0x0000008000017945 */ /* 0x000fe20003800000 */
[----:B----4-:R-:W-:Y:S02]  /*1f9b0*/  IMAD.MOV.U32 R13, RZ, RZ, R39 ;  /* 0x000000ffff0d7224 */ /* 0x010fe400078e0027 */
[----:B------:R-:W-:Y:S02]  /*1f9c0*/  IMAD.MOV.U32 R12, RZ, RZ, 0x1 ;  /* 0x00000001ff0c7424 */ /* 0x000fe400078e00ff */
[----:B------:R-:W-:Y:S02]  /*1f9d0*/  IMAD.MOV.U32 R11, RZ, RZ, 0x1c1f ;  /* 0x00001c1fff0b7424 */ /* 0x000fe400078e00ff */
[----:B------:R-:W-:-:S07]  /*1f9e0*/  IMAD.MOV.U32 R15, RZ, RZ, -0x1 ;  /* 0xffffffffff0f7424 */ /* 0x000fce00078e00ff */
[----:B0123--:R-:W-:Y:S05]  /*1f9f0*/  WARPSYNC.COLLECTIVE R15, `(.L_x_810) ;  /* 0x000000000f087348 */ /* 0x00ffea0003c00000 */
[----:B------:R4:W0:Y:S02]  /*1fa00*/  SHFL.IDX P6, R14, R13, R12, R11 ;  /* 0x0000000c0d0e7389 */ /* 0x00082400000c000b */
[----:B01234-:R-:W-:Y:S01]  /*1fa10*/  ENDCOLLECTIVE ;  /* 0x000000000000791b */ /* 0x01ffe20003800000 */
.L_x_810:
[----:B------:R-:W-:Y:S05]  /*1fa20*/  BSYNC B1 ;  /* 0x0000000000017941 */ /* 0x000fea0003800000 */
.L_x_809:
        /* <DEDUP_REMOVED lines=8> */
.L_x_811:
[----:B------:R-:W-:Y:S01]  /*1fab0*/  IMAD.MOV.U32 R36, RZ, RZ, R14 ;  /* 0x000000ffff247224 */ /* 0x000fe200078e000e */
[----:B------:R-:W-:Y:S06]  /*1fac0*/  BRA `(.L_x_812) ;  /* 0xfffffea800787947 */ /* 0x000fec000383ffff */
.L_x_557:
[----:B---3--:R3:W0:Y:S02]  /*1fad0*/  SYNCS.PHASECHK.TRANS64.TRYWAIT P0, [R88+URZ+0x2a8b0], R89 ;  /* 0x02a8b059580075a7 */ /* 0x008624000800017f */
[----:B0-----:R-:W-:Y:S05]  /*1fae0*/  @!P0 NANOSLEEP.SYNCS 0x989680 ;  /* 0x009896800000895d */ /* 0x001fea0003900000 */
[----:B------:R-:W0:Y:S02]  /*1faf0*/  @!P0 SYNCS.PHASECHK.TRANS64 P0, [R88+URZ+0x2a8b0], R89 ;  /* 0x02a8b059580085a7 */ /* 0x000e24000800007f */
[----:B0-----:R-:W-:Y:S05]  /*1fb00*/  @!P0 BRA `(.L_x_557) ;  /* 0xfffffffc00f08947 */ /* 0x001fea000383ffff */
[----:B------:R-:W-:Y:S05]  /*1fb10*/  BRA `(.L_x_813) ;  /* 0xfffffeac00507947 */ /* 0x000fea000383ffff */
.L_x_575:
[----:B------:R-:W-:Y:S01]  /*1fb20*/  BSSY B1, `(.L_x_814) ;  /* 0x0000008000017945 */ /* 0x000fe20003800000 */
[----:B------:R-:W-:Y:S02]  /*1fb30*/  IMAD.MOV.U32 R13, RZ, RZ, R25 ;  /* 0x000000ffff0d7224 */ /* 0x000fe400078e0019 */
[----:B------:R-:W-:Y:S02]  /*1fb40*/  IMAD.MOV.U32 R12, RZ, RZ, RZ ;  /* 0x000000ffff0c7224 */ /* 0x000fe400078e00ff */
[----:B------:R-:W-:Y:S02]  /*1fb50*/  IMAD.MOV.U32 R11, RZ, RZ, 0x1c1f ;  /* 0x00001c1fff0b7424 */ /* 0x000fe400078e00ff */
[----:B------:R-:W-:-:S07]  /*1fb60*/  IMAD.MOV.U32 R15, RZ, RZ, -0x1 ;  /* 0xffffffffff0f7424 */ /* 0x000fce00078e00ff */
[----:B----4-:R-:W-:Y:S05]  /*1fb70*/  WARPSYNC.COLLECTIVE R15, `(.L_x_815) ;  /* 0x000000000f087348 */ /* 0x010fea0003c00000 */
[----:B------:R0:W1:Y:S02]  /*1fb80*/  SHFL.IDX P6, R14, R13, R12, R11 ;  /* 0x0000000c0d0e7389 */ /* 0x00006400000c000b */
[----:B01--4-:R-:W-:Y:S01]  /*1fb90*/  ENDCOLLECTIVE ;  /* 0x000000000000791b */ /* 0x013fe20003800000 */
.L_x_815:
[----:B------:R-:W-:Y:S05]  /*1fba0*/  BSYNC B1 ;  /* 0x0000000000017941 */ /* 0x000fea0003800000 */
.L_x_814:
        /* <DEDUP_REMOVED lines=8> */
.L_x_816:
[----:B------:R-:W-:Y:S02]  /*1fc30*/  IMAD.MOV.U32 R13, RZ, RZ, R27 ;  /* 0x000000ffff0d7224 */ /* 0x000fe400078e001b */
[----:B------:R-:W-:-:S07]  /*1fc40*/  IMAD.MOV.U32 R3, RZ, RZ, R14 ;  /* 0x000000ffff037224 */ /* 0x000fce00078e000e */
[----:B------:R-:W-:Y:S05]  /*1fc50*/  WARPSYNC.COLLECTIVE R15, `(.L_x_817) ;  /* 0x000000000f087348 */ /* 0x000fea0003c00000 */
[----:B------:R0:W1:Y:S02]  /*1fc60*/  SHFL.IDX P6, R14, R13, R12, R11 ;  /* 0x0000000c0d0e7389 */ /* 0x00006400000c000b */
[----:B01----:R-:W-:Y:S01]  /*1fc70*/  ENDCOLLECTIVE ;  /* 0x000000000000791b */ /* 0x003fe20003800000 */
.L_x_817:
[----:B------:R-:W-:Y:S01]  /*1fc80*/  MOV R13, R26 ;  /* 0x0000001a000d7202 */ /* 0x000fe20000000f00 */
[----:B------:R-:W-:-:S07]  /*1fc90*/  IMAD.MOV.U32 R4, RZ, RZ, R14 ;  /* 0x000000ffff047224 */ /* 0x000fce00078e000e */
[----:B------:R-:W-:Y:S05]  /*1fca0*/  WARPSYNC.COLLECTIVE R15, `(.L_x_818) ;  /* 0x000000000f087348 */ /* 0x000fea0003c00000 */
[----:B------:R0:W1:Y:S02]  /*1fcb0*/  SHFL.IDX P6, R14, R13, R12, R11 ;  /* 0x0000000c0d0e7389 */ /* 0x00006400000c000b */
[----:B01----:R-:W-:Y:S01]  /*1fcc0*/  ENDCOLLECTIVE ;  /* 0x000000000000791b */ /* 0x003fe20003800000 */
.L_x_818:
[----:B------:R-:W-:Y:S05]  /*1fcd0*/  BRA `(.L_x_819) ;  /* 0xfffffeb8008c7947 */ /* 0x000fea000383ffff */
.L_x_579:
[----:B0-----:R0:W1:Y:S02]  /*1fce0*/  SYNCS.PHASECHK.TRANS64.TRYWAIT P0, [R2+URZ+0x2a800], R7 ;  /* 0x02a80007020075a7 */ /* 0x001064000800017f */
[----:B-1----:R-:W-:Y:S05]  /*1fcf0*/  @!P0 NANOSLEEP.SYNCS 0x989680 ;  /* 0x009896800000895d */ /* 0x002fea0003900000 */
[----:B------:R-:W1:Y:S02]  /*1fd00*/  @!P0 SYNCS.PHASECHK.TRANS64 P0, [R2+URZ+0x2a800], R7 ;  /* 0x02a80007020085a7 */ /* 0x000e64000800007f */
[----:B-1----:R-:W-:Y:S05]  /*1fd10*/  @!P0 BRA `(.L_x_579) ;  /* 0xfffffffc00f08947 */ /* 0x002fea000383ffff */
[----:B------:R-:W-:Y:S05]  /*1fd20*/  BRA `(.L_x_820) ;  /* 0xfffffec000f87947 */ /* 0x000fea000383ffff */
.L_x_603:
        /* <DEDUP_REMOVED lines=8> */
.L_x_822:
[----:B------:R-:W-:Y:S05]  /*1fdb0*/  BSYNC B1 ;  /* 0x0000000000017941 */ /* 0x000fea0003800000 */
.L_x_821:
[----:B------:R-:W-:Y:S01]  /*1fdc0*/  IMAD.MOV.U32 R13, RZ, RZ, R24 ;  /* 0x000000ffff0d7224 */ /* 0x000fe200078e0018 */
[----:B------:R-:W-:Y:S01]  /*1fdd0*/  MOV R11, 0x1c1f ;  /* 0x00001c1f000b7802 */ /* 0x000fe20000000f00 */
[----:B------:R-:W-:Y:S02]  /*1fde0*/  IMAD.MOV.U32 R12, RZ, RZ, RZ ;  /* 0x000000ffff0c7224 */ /* 0x000fe400078e00ff */
[----:B------:R-:W-:Y:S02]  /*1fdf0*/  IMAD.MOV.U32 R15, RZ, RZ, -0x1 ;  /* 0xffffffffff0f7424 */ /* 0x000fe400078e00ff */
[----:B------:R-:W-:-:S07]  /*1fe00*/  IMAD.MOV.U32 R3, RZ, RZ, R14 ;  /* 0x000000ffff037224 */ /* 0x000fce00078e000e */
[----:B------:R-:W-:Y:S05]  /*1fe10*/  WARPSYNC.COLLECTIVE R15, `(.L_x_823) ;  /* 0x000000000f087348 */ /* 0x000fea0003c00000 */
[----:B------:R0:W1:Y:S02]  /*1fe20*/  SHFL.IDX P6, R14, R13, R12, R11 ;  /* 0x0000000c0d0e7389 */ /* 0x00006400000c000b */
[----:B01----:R-:W-:Y:S01]  /*1fe30*/  ENDCOLLECTIVE ;  /* 0x000000000000791b */ /* 0x003fe20003800000 */
.L_x_823:
[----:B------:R-:W-:Y:S02]  /*1fe40*/  IMAD.MOV.U32 R13, RZ, RZ, R27 ;  /* 0x000000ffff0d7224 */ /* 0x000fe400078e001b */
[----:B------:R-:W-:-:S07]  /*1fe50*/  IMAD.MOV.U32 R0, RZ, RZ, R14 ;  /* 0x000000ffff007224 */ /* 0x000fce00078e000e */
[----:B------:R-:W-:Y:S05]  /*1fe60*/  WARPSYNC.COLLECTIVE R15, `(.L_x_824) ;  /* 0x000000000f087348 */ /* 0x000fea0003c00000 */
[----:B------:R0:W1:Y:S02]  /*1fe70*/  SHFL.IDX P6, R14, R13, R12, R11 ;  /* 0x0000000c0d0e7389 */ /* 0x00006400000c000b */
[----:B01----:R-:W-:Y:S01]  /*1fe80*/  ENDCOLLECTIVE ;  /* 0x000000000000791b */ /* 0x003fe20003800000 */
.L_x_824:
[----:B------:R-:W-:Y:S02]  /*1fe90*/  IMAD.MOV.U32 R13, RZ, RZ, R26 ;  /* 0x000000ffff0d7224 */ /* 0x000fe400078e001a */
[----:B------:R-:W-:-:S07]  /*1fea0*/  IMAD.MOV.U32 R21, RZ, RZ, R14 ;  /* 0x000000ffff157224 */ /* 0x000fce00078e000e */
[----:B------:R-:W-:Y:S05]  /*1feb0*/  WARPSYNC.COLLECTIVE R15, `(.L_x_825) ;  /* 0x000000000f087348 */ /* 0x000fea0003c00000 */
[----:B------:R0:W1:Y:S02]  /*1fec0*/  SHFL.IDX P6, R14, R13, R12, R11 ;  /* 0x0000000c0d0e7389 */ /* 0x00006400000c000b */
[----:B01----:R-:W-:Y:S01]  /*1fed0*/  ENDCOLLECTIVE ;  /* 0x000000000000791b */ /* 0x003fe20003800000 */
.L_x_825:
[----:B------:R-:W-:Y:S01]  /*1fee0*/  IMAD.MOV.U32 R20, RZ, RZ, R14 ;  /* 0x000000ffff147224 */ /* 0x000fe200078e000e */
[----:B------:R-:W-:Y:S06]  /*1fef0*/  BRA `(.L_x_826) ;  /* 0xfffffee000a07947 */ /* 0x000fec000383ffff */
.L_x_607:
[----:B0-----:R0:W1:Y:S02]  /*1ff00*/  SYNCS.PHASECHK.TRANS64.TRYWAIT P0, [R2+URZ+0x2a800], R5 ;  /* 0x02a80005020075a7 */ /* 0x001064000800017f */
[----:B-1----:R-:W-:Y:S05]  /*1ff10*/  @!P0 NANOSLEEP.SYNCS 0x989680 ;  /* 0x009896800000895d */ /* 0x002fea0003900000 */
[----:B------:R-:W1:Y:S02]  /*1ff20*/  @!P0 SYNCS.PHASECHK.TRANS64 P0, [R2+URZ+0x2a800], R5 ;  /* 0x02a80005020085a7 */ /* 0x000e64000800007f */
[----:B-1----:R-:W-:Y:S05]  /*1ff30*/  @!P0 BRA `(.L_x_607) ;  /* 0xfffffffc00f08947 */ /* 0x002fea000383ffff */
[----:B------:R-:W-:Y:S05]  /*1ff40*/  BRA `(.L_x_827) ;  /* 0xfffffee800a47947 */ /* 0x000fea000383ffff */
.L_x_621:
[----:B-1----:R1:W2:Y:S02]  /*1ff50*/  SYNCS.PHASECHK.TRANS64.TRYWAIT P1, [R0+URZ+0x2a830], R3 ;  /* 0x02a83003000075a7 */ /* 0x0022a4000802017f */
[----:B--2---:R-:W-:Y:S05]  /*1ff60*/  @!P1 NANOSLEEP.SYNCS 0x989680 ;  /* 0x009896800000995d */ /* 0x004fea0003900000 */
[----:B------:R-:W2:Y:S02]  /*1ff70*/  @!P1 SYNCS.PHASECHK.TRANS64 P1, [R0+URZ+0x2a830], R3 ;  /* 0x02a83003000095a7 */ /* 0x000ea4000802007f */
[----:B--2---:R-:W-:Y:S05]  /*1ff80*/  @!P1 BRA `(.L_x_621) ;  /* 0xfffffffc00f09947 */ /* 0x004fea000383ffff */
[----:B------:R-:W-:Y:S05]  /*1ff90*/  BRA `(.L_x_620) ;  /* 0xffffff0c00a07947 */ /* 0x000fea000383ffff */
.L_x_629:
[----:B-1----:R1:W2:Y:S02]  /*1ffa0*/  SYNCS.PHASECHK.TRANS64.TRYWAIT P1, [R15+URZ+0x2a830], R10 ;  /* 0x02a8300a0f0075a7 */ /* 0x0022a4000802017f */
[----:B--2---:R-:W-:Y:S05]  /*1ffb0*/  @!P1 NANOSLEEP.SYNCS 0x989680 ;  /* 0x009896800000995d */ /* 0x004fea0003900000 */
[----:B------:R-:W2:Y:S02]  /*1ffc0*/  @!P1 SYNCS.PHASECHK.TRANS64 P1, [R15+URZ+0x2a830], R10 ;  /* 0x02a8300a0f0095a7 */ /* 0x000ea4000802007f */
[----:B--2---:R-:W-:Y:S05]  /*1ffd0*/  @!P1 BRA `(.L_x_629) ;  /* 0xfffffffc00f09947 */ /* 0x004fea000383ffff */
[----:B------:R-:W-:Y:S05]  /*1ffe0*/  BRA `(.L_x_628) ;  /* 0xffffff3800087947 */ /* 0x000fea000383ffff */
.L_x_634:
[----:B-1----:R1:W2:Y:S02]  /*1fff0*/  SYNCS.PHASECHK.TRANS64.TRYWAIT P1, [R10+URZ+0x2a850], R6 ;  /* 0x02a850060a0075a7 */ /* 0x0022a4000802017f */
[----:B--2---:R-:W-:Y:S05]  /*20000*/  @!P1 NANOSLEEP.SYNCS 0x989680 ;  /* 0x009896800000995d */ /* 0x004fea0003900000 */
[----:B------:R-:W2:Y:S02]  /*20010*/  @!P1 SYNCS.PHASECHK.TRANS64 P1, [R10+URZ+0x2a850], R6 ;  /* 0x02a850060a0095a7 */ /* 0x000ea4000802007f */
[----:B--2---:R-:W-:Y:S05]  /*20020*/  @!P1 BRA `(.L_x_634) ;  /* 0xfffffffc00f09947 */ /* 0x004fea000383ffff */
[----:B------:R-:W-:Y:S05]  /*20030*/  BRA `(.L_x_633) ;  /* 0xffffff4000f87947 */ /* 0x000fea000383ffff */
.L_x_642:
[----:B-1----:R1:W2:Y:S02]  /*20040*/  SYNCS.PHASECHK.TRANS64.TRYWAIT P1, [R14+URZ+0x2a850], R5 ;  /* 0x02a850050e0075a7 */ /* 0x0022a4000802017f */
[----:B--2---:R-:W-:Y:S05]  /*20050*/  @!P1 NANOSLEEP.SYNCS 0x989680 ;  /* 0x009896800000995d */ /* 0x004fea0003900000 */
[----:B------:R-:W2:Y:S02]  /*20060*/  @!P1 SYNCS.PHASECHK.TRANS64 P1, [R14+URZ+0x2a850], R5 ;  /* 0x02a850050e0095a7 */ /* 0x000ea4000802007f */
[----:B--2---:R-:W-:Y:S05]  /*20070*/  @!P1 BRA `(.L_x_642) ;  /* 0xfffffffc00f09947 */ /* 0x004fea000383ffff */
[----:B------:R-:W-:Y:S05]  /*20080*/  BRA `(.L_x_641) ;  /* 0xffffff6000407947 */ /* 0x000fea000383ffff */
.L_x_679:
[----:B------:R-:W0:Y:S01]  /*20090*/  S2R R9, SR_TID.X ;  /* 0x0000000000097919 */ /* 0x000e220000002100 */
[----:B------:R-:W-:Y:S01]  /*200a0*/  BSSY B1, `(.L_x_828) ;  /* 0x000000a000017945 */ /* 0x000fe20003800000 */
[----:B------:R-:W-:Y:S01]  /*200b0*/  MOV R12, RZ ;  /* 0x000000ff000c7202 */ /* 0x000fe20000000f00 */
[----:B------:R-:W-:Y:S02]  /*200c0*/  IMAD.MOV.U32 R11, RZ, RZ, 0x1f ;  /* 0x0000001fff0b7424 */ /* 0x000fe400078e00ff */
[----:B------:R-:W-:Y:S01]  /*200d0*/  IMAD.MOV.U32 R15, RZ, RZ, -0x1 ;  /* 0xffffffffff0f7424 */ /* 0x000fe200078e00ff */
[----:B0-----:R-:W-:-:S04]  /*200e0*/  SHF.R.U32.HI R9, RZ, 0x5, R9 ;  /* 0x00000005ff097819 */ /* 0x001fc80000011609 */
[----:B------:R-:W-:-:S05]  /*200f0*/  LOP3.LUT R9, R9, 0x3, RZ, 0xc0, !PT ;  /* 0x0000000309097812 */ /* 0x000fca00078ec0ff */
[----:B------:R-:W-:-:S07]  /*20100*/  IMAD.MOV.U32 R13, RZ, RZ, R9 ;  /* 0x000000ffff0d7224 */ /* 0x000fce00078e0009 */
[----:B------:R-:W-:Y:S05]  /*20110*/  WARPSYNC.COLLECTIVE R15, `(.L_x_829) ;  /* 0x000000000f087348 */ /* 0x000fea0003c00000 */
[----:B------:R0:W1:Y:S02]  /*20120*/  SHFL.IDX P6, R14, R13, R12, R11 ;  /* 0x0000000c0d0e7389 */ /* 0x00006400000c000b */
[----:B01----:R-:W-:Y:S01]  /*20130*/  ENDCOLLECTIVE ;  /* 0x000000000000791b */ /* 0x003fe20003800000 */
.L_x_829:
[----:B------:R-:W-:Y:S05]  /*20140*/  BSYNC B1 ;  /* 0x0000000000017941 */ /* 0x000fea0003800000 */
.L_x_828:
[----:B------:R-:W-:Y:S05]  /*20150*/  BRA `(.L_x_830) ;  /* 0xffffff9800b47947 */ /* 0x000fea000383ffff */
.L_x_681:
[----:B------:R-:W-:Y:S01]  /*20160*/  BSSY B1, `(.L_x_831) ;  /* 0x0000006000017945 */ /* 0x000fe20003800000 */
[----:B------:R-:W-:-:S07]  /*20170*/  IMAD.MOV.U32 R15, RZ, RZ, -0x1 ;  /* 0xffffffffff0f7424 */ /* 0x000fce00078e00ff */
[----:B0-----:R-:W-:Y:S05]  /*20180*/  WARPSYNC.COLLECTIVE R15, `(.L_x_832) ;  /* 0x000000000f0c7348 */ /* 0x001fea0003c00000 */
[----:B------:R-:W-:Y:S02]  /*20190*/  ELECT P6, UR62, PT ;  /* 0x00000000003e782f */ /* 0x000fe400038c0000 */
[----:B------:R-:W-:Y:S01]  /*201a0*/  MOV R14, UR62 ;  /* 0x0000003e000e7c02 */ /* 0x000fe20008000f00 */
[----:B0-----:R-:W-:Y:S10]  /*201b0*/  ENDCOLLECTIVE ;  /* 0x000000000000791b */ /* 0x001ff40003800000 */
.L_x_832:
[----:B------:R-:W-:Y:S05]  /*201c0*/  BSYNC B1 ;  /* 0x0000000000017941 */ /* 0x000fea0003800000 */
.L_x_831:
[----:B------:R-:W-:Y:S05]  /*201d0*/  BRA `(.L_x_680) ;  /* 0xffffff9800ac7947 */ /* 0x000fea000383ffff */
.L_x_683:
[----:B0-----:R0:W1:Y:S02]  /*201e0*/  SYNCS.PHASECHK.TRANS64.TRYWAIT P0, [R22+URZ+0x2a820], R3 ;  /* 0x02a82003160075a7 */ /* 0x001064000800017f */
[----:B-1----:R-:W-:Y:S05]  /*201f0*/  @!P0 NANOSLEEP.SYNCS 0x989680 ;  /* 0x009896800000895d */ /* 0x002fea0003900000 */
[----:B------:R-:W1:Y:S02]  /*20200*/  @!P0 SYNCS.PHASECHK.TRANS64 P0, [R22+URZ+0x2a820], R3 ;  /* 0x02a82003160085a7 */ /* 0x000e64000800007f */
[----:B-1----:R-:W-:Y:S05]  /*20210*/  @!P0 BRA `(.L_x_683) ;  /* 0xfffffffc00f08947 */ /* 0x002fea000383ffff */
[----:B------:R-:W-:Y:S05]  /*20220*/  BRA `(.L_x_833) ;  /* 0xffffff9800bc7947 */ /* 0x000fea000383ffff */
.L_x_687:
[----:B-1----:R1:W2:Y:S02]  /*20230*/  SYNCS.PHASECHK.TRANS64.TRYWAIT P0, [R9+URZ+0x2a8a0], R8 ;  /* 0x02a8a008090075a7 */ /* 0x0022a4000800017f */
[----:B--2---:R-:W-:Y:S05]  /*20240*/  @!P0 NANOSLEEP.SYNCS 0x989680 ;  /* 0x009896800000895d */ /* 0x004fea0003900000 */
[----:B------:R-:W2:Y:S02]  /*20250*/  @!P0 SYNCS.PHASECHK.TRANS64 P0, [R9+URZ+0x2a8a0], R8 ;  /* 0x02a8a008090085a7 */ /* 0x000ea4000800007f */
[----:B--2---:R-:W-:Y:S05]  /*20260*/  @!P0 BRA `(.L_x_687) ;  /* 0xfffffffc00f08947 */ /* 0x004fea000383ffff */
[----:B------:R-:W-:Y:S05]  /*20270*/  BRA `(.L_x_834) ;  /* 0xffffff9800d47947 */ /* 0x000fea000383ffff */
.L_x_694:
[----:B0-----:R0:W2:Y:S02]  /*20280*/  SYNCS.PHASECHK.TRANS64.TRYWAIT P0, [R9+URZ+0x2a8c0], R8 ;  /* 0x02a8c008090075a7 */ /* 0x0010a4000800017f */
[----:B--2---:R-:W-:Y:S05]  /*20290*/  @!P0 NANOSLEEP.SYNCS 0x989680 ;  /* 0x009896800000895d */ /* 0x004fea0003900000 */
[----:B------:R-:W2:Y:S02]  /*202a0*/  @!P0 SYNCS.PHASECHK.TRANS64 P0, [R9+URZ+0x2a8c0], R8 ;  /* 0x02a8c008090085a7 */ /* 0x000ea4000800007f */
[----:B--2---:R-:W-:Y:S05]  /*202b0*/  @!P0 BRA `(.L_x_694) ;  /* 0xfffffffc00f08947 */ /* 0x004fea000383ffff */
[----:B------:R-:W-:Y:S05]  /*202c0*/  BRA `(.L_x_835) ;  /* 0xffffff9c00cc7947 */ /* 0x000fea000383ffff */
.L_x_702:
[----:B-1----:R1:W2:Y:S02]  /*202d0*/  SYNCS.PHASECHK.TRANS64.TRYWAIT P1, [R6+URZ+0x2a8a0], R9 ;  /* 0x02a8a009060075a7 */ /* 0x0022a4000802017f */
[----:B--2---:R-:W-:Y:S05]  /*202e0*/  @!P1 NANOSLEEP.SYNCS 0x989680 ;  /* 0x009896800000995d */ /* 0x004fea0003900000 */
[----:B------:R-:W2:Y:S02]  /*202f0*/  @!P1 SYNCS.PHASECHK.TRANS64 P1, [R6+URZ+0x2a8a0], R9 ;  /* 0x02a8a009060095a7 */ /* 0x000ea4000802007f */
[----:B--2---:R-:W-:Y:S05]  /*20300*/  @!P1 BRA `(.L_x_702) ;  /* 0xfffffffc00f09947 */ /* 0x004fea000383ffff */
[----:B------:R-:W-:Y:S05]  /*20310*/  BRA `(.L_x_836) ;  /* 0xffffffa000c87947 */ /* 0x000fea000383ffff */
.L_x_709:
[----:B0-----:R0:W2:Y:S02]  /*20320*/  SYNCS.PHASECHK.TRANS64.TRYWAIT P1, [R6+URZ+0x2a8c0], R9 ;  /* 0x02a8c009060075a7 */ /* 0x0010a4000802017f */
[----:B--2---:R-:W-:Y:S05]  /*20330*/  @!P1 NANOSLEEP.SYNCS 0x989680 ;  /* 0x009896800000995d */ /* 0x004fea0003900000 */
[----:B------:R-:W2:Y:S02]  /*20340*/  @!P1 SYNCS.PHASECHK.TRANS64 P1, [R6+URZ+0x2a8c0], R9 ;  /* 0x02a8c009060095a7 */ /* 0x000ea4000802007f */
[----:B--2---:R-:W-:Y:S05]  /*20350*/  @!P1 BRA `(.L_x_709) ;  /* 0xfffffffc00f09947 */ /* 0x004fea000383ffff */
[----:B------:R-:W-:Y:S05]  /*20360*/  BRA `(.L_x_837) ;  /* 0xffffffa400bc7947 */ /* 0x000fea000383ffff */
.L_x_723:
[----:B------:R-:W0:Y:S01]  /*20370*/  S2R R7, SR_TID.X ;  /* 0x0000000000077919 */ /* 0x000e220000002100 */
[----:B------:R-:W-:Y:S01]  /*20380*/  BSSY B0, `(.L_x_838) ;  /* 0x000000a000007945 */ /* 0x000fe20003800000 */
[----:B------:R-:W-:Y:S02]  /*20390*/  IMAD.MOV.U32 R12, RZ, RZ, RZ ;  /* 0x000000ffff0c7224 */ /* 0x000fe400078e00ff */
[----:B------:R-:W-:Y:S02]  /*203a0*/  IMAD.MOV.U32 R11, RZ, RZ, 0x1f ;  /* 0x0000001fff0b7424 */ /* 0x000fe400078e00ff */
[----:B------:R-:W-:Y:S01]  /*203b0*/  IMAD.MOV.U32 R15, RZ, RZ, -0x1 ;  /* 0xffffffffff0f7424 */ /* 0x000fe200078e00ff */
[----:B0-----:R-:W-:-:S04]  /*203c0*/  SHF.R.U32.HI R7, RZ, 0x5, R7 ;  /* 0x00000005ff077819 */ /* 0x001fc80000011607 */
[----:B------:R-:W-:-:S05]  /*203d0*/  LOP3.LUT R7, R7, 0x3, RZ, 0xc0, !PT ;  /* 0x0000000307077812 */ /* 0x000fca00078ec0ff */
[----:B------:R-:W-:-:S07]  /*203e0*/  IMAD.MOV.U32 R13, RZ, RZ, R7 ;  /* 0x000000ffff0d7224 */ /* 0x000fce00078e0007 */
[----:B-----5:R-:W-:Y:S05]  /*203f0*/  WARPSYNC.COLLECTIVE R15, `(.L_x_839) ;  /* 0x000000000f087348 */ /* 0x020fea0003c00000 */
[----:B------:R0:W1:Y:S02]  /*20400*/  SHFL.IDX P6, R14, R13, R12, R11 ;  /* 0x0000000c0d0e7389 */ /* 0x00006400000c000b */
[----:B01---5:R-:W-:Y:S01]  /*20410*/  ENDCOLLECTIVE ;  /* 0x000000000000791b */ /* 0x023fe20003800000 */
.L_x_839:
[----:B------:R-:W-:Y:S05]  /*20420*/  BSYNC B0 ;  /* 0x0000000000007941 */ /* 0x000fea0003800000 */
.L_x_838:
[----:B------:R-:W-:Y:S05]  /*20430*/  BRA `(.L_x_840) ;  /* 0xffffffb000cc7947 */ /* 0x000fea000383ffff */
.L_x_726:
[----:B0-----:R0:W1:Y:S02]  /*20440*/  SYNCS.PHASECHK.TRANS64.TRYWAIT P0, [R7+URZ+0x2a840], R2 ;  /* 0x02a84002070075a7 */ /* 0x001064000800017f */
[----:B-1----:R-:W-:Y:S05]  /*20450*/  @!P0 NANOSLEEP.SYNCS 0x989680 ;  /* 0x009896800000895d */ /* 0x002fea0003900000 */
[----:B------:R-:W1:Y:S02]  /*20460*/  @!P0 SYNCS.PHASECHK.TRANS64 P0, [R7+URZ+0x2a840], R2 ;  /* 0x02a84002070085a7 */ /* 0x000e64000800007f */
[----:B-1----:R-:W-:Y:S05]  /*20470*/  @!P0 BRA `(.L_x_726) ;  /* 0xfffffffc00f08947 */ /* 0x002fea000383ffff */
[----:B------:R-:W-:Y:S05]  /*20480*/  BRA `(.L_x_841) ;  /* 0xffffffb400287947 */ /* 0x000fea000383ffff */
.L_x_727:
        /* <DEDUP_REMOVED lines=8> */
.L_x_843:
[----:B------:R-:W-:Y:S05]  /*20510*/  BSYNC B0 ;  /* 0x0000000000007941 */ /* 0x000fea0003800000 */
.L_x_842:
[----:B------:R-:W-:Y:S01]  /*20520*/  IMAD.MOV.U32 R13, RZ, RZ, R4 ;  /* 0x000000ffff0d7224 */ /* 0x000fe200078e0004 */
[----:B------:R-:W-:Y:S01]  /*20530*/  MOV R15, 0xffffffff ;  /* 0xffffffff000f7802 */ /* 0x000fe20000000f00 */
[----:B------:R-:W-:Y:S02]  /*20540*/  IMAD.MOV.U32 R12, RZ, RZ, RZ ;  /* 0x000000ffff0c7224 */ /* 0x000fe400078e00ff */
[----:B------:R-:W-:Y:S02]  /*20550*/  IMAD.MOV.U32 R11, RZ, RZ, 0x181f ;  /* 0x0000181fff0b7424 */ /* 0x000fe400078e00ff */
[----:B------:R-:W-:Y:S02]  /*20560*/  IMAD.MOV.U32 R2, RZ, RZ, R14 ;  /* 0x000000ffff027224 */ /* 0x000fe400078e000e */
[----:B------:R-:W-:-:S07]  /*20570*/  @P0 IMAD R8, R5, 0x2, R22 ;  /* 0x0000000205080824 */ /* 0x000fce00078e0216 */
[----:B------:R-:W-:Y:S05]  /*20580*/  WARPSYNC.COLLECTIVE R15, `(.L_x_844) ;  /* 0x000000000f087348 */ /* 0x000fea0003c00000 */
[----:B------:R0:W1:Y:S02]  /*20590*/  SHFL.IDX P6, R14, R13, R12, R11 ;  /* 0x0000000c0d0e7389 */ /* 0x00006400000c000b */
[----:B01----:R-:W-:Y:S01]  /*205a0*/  ENDCOLLECTIVE ;  /* 0x000000000000791b */ /* 0x003fe20003800000 */
.L_x_844:
[----:B------:R-:W-:Y:S02]  /*205b0*/  IMAD.MOV.U32 R13, RZ, RZ, R0 ;  /* 0x000000ffff0d7224 */ /* 0x000fe400078e0000 */
[----:B------:R-:W-:Y:S02]  /*205c0*/  IMAD.MOV.U32 R12, RZ, RZ, 0x1 ;  /* 0x00000001ff0c7424 */ /* 0x000fe400078e00ff */
[----:B------:R-:W-:-:S07]  /*205d0*/  IMAD.MOV.U32 R3, RZ, RZ, R14 ;  /* 0x000000ffff037224 */ /* 0x000fce00078e000e */
[----:B------:R-:W-:Y:S05]  /*205e0*/  WARPSYNC.COLLECTIVE R15, `(.L_x_845) ;  /* 0x000000000f087348 */ /* 0x000fea0003c00000 */
[----:B------:R0:W1:Y:S02]  /*205f0*/  SHFL.IDX P6, R14, R13, R12, R11 ;  /* 0x0000000c0d0e7389 */ /* 0x00006400000c000b */
[----:B01----:R-:W-:Y:S01]  /*20600*/  ENDCOLLECTIVE ;  /* 0x000000000000791b */ /* 0x003fe20003800000 */
.L_x_845:
        /* <DEDUP_REMOVED lines=17> */
.L_x_846:
[----:B------:R-:W-:Y:S02]  /*20720*/  @P1 IMAD R8, R5, 0x2, R22 ;  /* 0x0000000205081824 */ /* 0x000fe400078e0216 */
[----:B------:R-:W-:Y:S02]  /*20730*/  IMAD.MOV.U32 R13, RZ, RZ, R0 ;  /* 0x000000ffff0d7224 */ /* 0x000fe400078e0000 */
[----:B------:R-:W-:Y:S01]  /*20740*/  IMAD.MOV.U32 R12, RZ, RZ, 0x2 ;  /* 0x00000002ff0c7424 */ /* 0x000fe200078e00ff */
[----:B------:R-:W-:-:S07]  /*20750*/  MOV R3, R14 ;  /* 0x0000000e00037202 */ /* 0x000fce0000000f00 */
[----:B------:R-:W-:Y:S05]  /*20760*/  WARPSYNC.COLLECTIVE R15, `(.L_x_847) ;  /* 0x000000000f087348 */ /* 0x000fea0003c00000 */
[----:B------:R0:W1:Y:S02]  /*20770*/  SHFL.IDX P6, R14, R13, R12, R11 ;  /* 0x0000000c0d0e7389 */ /* 0x00006400000c000b */
[----:B01----:R-:W-:Y:S01]  /*20780*/  ENDCOLLECTIVE ;  /* 0x000000000000791b */ /* 0x003fe20003800000 */
.L_x_847:
        /* <DEDUP_REMOVED lines=17> */
.L_x_848:
[----:B------:R-:W-:Y:S02]  /*208a0*/  @P1 IMAD R8, R5, 0x2, R22 ;  /* 0x0000000205081824 */ /* 0x000fe400078e0216 */
[----:B------:R-:W-:Y:S02]  /*208b0*/  IMAD.MOV.U32 R13, RZ, RZ, R0 ;  /* 0x000000ffff0d7224 */ /* 0x000fe400078e0000 */
[----:B------:R-:W-:Y:S02]  /*208c0*/  IMAD.MOV.U32 R12, RZ, RZ, 0x3 ;  /* 0x00000003ff0c7424 */ /* 0x000fe400078e00ff */
[----:B------:R-:W-:-:S07]  /*208d0*/  IMAD.MOV.U32 R3, RZ, RZ, R14 ;  /* 0x000000ffff037224 */ /* 0x000fce00078e000e */
[----:B------:R-:W-:Y:S05]  /*208e0*/  WARPSYNC.COLLECTIVE R15, `(.L_x_849) ;  /* 0x000000000f087348 */ /* 0x000fea0003c00000 */
[----:B------:R0:W1:Y:S02]  /*208f0*/  SHFL.IDX P6, R14, R13, R12, R11 ;  /* 0x0000000c0d0e7389 */ /* 0x00006400000c000b */
[----:B01----:R-:W-:Y:S01]  /*20900*/  ENDCOLLECTIVE ;  /* 0x000000000000791b */ /* 0x003fe20003800000 */
.L_x_849:
        /* <DEDUP_REMOVED lines=17> */
.L_x_850:
[----:B------:R-:W-:Y:S01]  /*20a20*/  @P1 LEA R8, R5, R22, 0x1 ;  /* 0x0000001605081211 */ /* 0x000fe200078e08ff */
[----:B------:R-:W-:Y:S02]  /*20a30*/  IMAD.MOV.U32 R13, RZ, RZ, R0 ;  /* 0x000000ffff0d7224 */ /* 0x000fe400078e0000 */
[----:B------:R-:W-:Y:S02]  /*20a40*/  IMAD.MOV.U32 R12, RZ, RZ, 0x4 ;  /* 0x00000004ff0c7424 */ /* 0x000fe400078e00ff */
[----:B------:R-:W-:-:S07]  /*20a50*/  IMAD.MOV.U32 R3, RZ, RZ, R14 ;  /* 0x000000ffff037224 */ /* 0x000fce00078e000e */
[----:B------:R-:W-:Y:S05]  /*20a60*/  WARPSYNC.COLLECTIVE R15, `(.L_x_851) ;  /* 0x000000000f087348 */ /* 0x000fea0003c00000 */
[----:B------:R0:W1:Y:S02]  /*20a70*/  SHFL.IDX P6, R14, R13, R12, R11 ;  /* 0x0000000c0d0e7389 */ /* 0x00006400000c000b */
[----:B01----:R-:W-:Y:S01]  /*20a80*/  ENDCOLLECTIVE ;  /* 0x000000000000791b */ /* 0x003fe20003800000 */
.L_x_851:
        /* <DEDUP_REMOVED lines=17> */
.L_x_852:
[----:B------:R-:W-:Y:S01]  /*20ba0*/  @P1 IMAD R8, R5, 0x2, R22 ;  /* 0x0000000205081824 */ /* 0x000fe200078e0216 */
[----:B------:R-:W-:Y:S01]  /*20bb0*/  MOV R13, R0 ;  /* 0x00000000000d7202 */ /* 0x000fe20000000f00 */
[----:B------:R-:W-:Y:S02]  /*20bc0*/  IMAD.MOV.U32 R12, RZ, RZ, 0x5 ;  /* 0x00000005ff0c7424 */ /* 0x000fe400078e00ff */
[----:B------:R-:W-:-:S07]  /*20bd0*/  IMAD.MOV.U32 R3, RZ, RZ, R14 ;  /* 0x000000ffff037224 */ /* 0x000fce00078e000e */
[----:B------:R-:W-:Y:S05]  /*20be0*/  WARPSYNC.COLLECTIVE R15, `(.L_x_853) ;  /* 0x000000000f087348 */ /* 0x000fea0003c00000 */
[----:B------:R0:W1:Y:S02]  /*20bf0*/  SHFL.IDX P6, R14, R13, R12, R11 ;  /* 0x0000000c0d0e7389 */ /* 0x00006400000c000b */
[----:B01----:R-:W-:Y:S01]  /*20c00*/  ENDCOLLECTIVE ;  /* 0x000000000000791b */ /* 0x003fe20003800000 */
.L_x_853:
        /* <DEDUP_REMOVED lines=10> */
.L_x_854:
[----:B------:R-:W-:Y:S01]  /*20cb0*/  @!PT LDS RZ, [RZ] ;  /* 0x00000000fffff984 */ /* 0x000fe20000000800 */
[----:B------:R-:W-:Y:S01]  /*20cc0*/  @!PT LDS RZ, [RZ] ;  /* 0x00000000fffff984 */ /* 0x000fe20000000800 */
[----:B------:R-:W-:Y:S01]  /*20cd0*/  @!PT LDS RZ, [RZ] ;  /* 0x00000000fffff984 */ /* 0x000fe20000000800 */
[----:B------:R-:W-:Y:S04]  /*20ce0*/  @P1 LDGSTS.E.BYPASS.LTC128B.128 [R8+0x1a400], desc[UR60][R2.64], !P4 ;  /* 0x1a40000002081fae */ /* 0x000fe8000e101d7c */
[----:B------:R-:W-:Y:S04]  /*20cf0*/  @P1 LDGSTS.E.BYPASS.LTC128B.128 [R8+0x1d400], desc[UR60][R2.64+0x80], !P3 ;  /* 0x1d40008002081fae */ /* 0x000fe8000d901d7c */
[----:B------:R0:W-:Y:S02]  /*20d00*/  @P1 LDGSTS.E.BYPASS.LTC128B.128 [R8+0x20400], desc[UR60][R2.64+0x100], !P2 ;  /* 0x2040010002081fae */ /* 0x0001e4000d101d7c */
[----:B0-----:R-:W-:Y:S01]  /*20d10*/  IMAD.MOV.U32 R2, RZ, RZ, R14 ;  /* 0x000000ffff027224 */ /* 0x001fe200078e000e */
[----:B------:R-:W-:Y:S06]  /*20d20*/  BRA `(.L_x_855) ;  /* 0xffffffb000847947 */ /* 0x000fec000383ffff */
.L_x_732:
[----:B------:R-:W-:Y:S01]  /*20d30*/  IMAD.MOV.U32 R13, RZ, RZ, R5 ;  /* 0x000000ffff0d7224 */ /* 0x000fe200078e0005 */
[----:B------:R-:W-:Y:S01]  /*20d40*/  MOV R15, 0xffffffff ;  /* 0xffffffff000f7802 */ /* 0x000fe20000000f00 */
[----:B------:R-:W-:Y:S02]  /*20d50*/  IMAD.MOV.U32 R12, RZ, RZ, RZ ;  /* 0x000000ffff0c7224 */ /* 0x000fe400078e00ff */
[----:B------:R-:W-:Y:S02]  /*20d60*/  IMAD.MOV.U32 R11, RZ, RZ, 0x181f ;  /* 0x0000181fff0b7424 */ /* 0x000fe400078e00ff */
[----:B-----5:R-:W-:Y:S02]  /*20d70*/  IMAD R6, R17, R8, RZ ;  /* 0x0000000811067224 */ /* 0x020fe400078e02ff */
[----:B------:R-:W-:-:S07]  /*20d80*/  IMAD.IADD R4, R10, 0x1, R4 ;  /* 0x000000010a047824 */ /* 0x000fce00078e0204 */
[----:B------:R-:W-:Y:S05]  /*20d90*/  WARPSYNC.COLLECTIVE R15, `(.L_x_856) ;  /* 0x000000000f087348 */ /* 0x000fea0003c00000 */
[----:B------:R0:W1:Y:S02]  /*20da0*/  SHFL.IDX P6, R14, R13, R12, R11 ;  /* 0x0000000c0d0e7389 */ /* 0x00006400000c000b */
[----:B01----:R-:W-:Y:S01]  /*20db0*/  ENDCOLLECTIVE ;  /* 0x000000000000791b */ /* 0x003fe20003800000 */
.L_x_856:
[----:B------:R-:W-:Y:S01]  /*20dc0*/  ISETP.GE.AND P1, PT, R4, R6, PT ;  /* 0x000000060400720c */ /* 0x000fe20003f26270 */
[----:B------:R-:W-:Y:S02]  /*20dd0*/  IMAD.MOV.U32 R13, RZ, RZ, R0 ;  /* 0x000000ffff0d7224 */ /* 0x000fe400078e0000 */
[----:B------:R-:W-:-:S10]  /*20de0*/  IMAD.MOV.U32 R2, RZ, RZ, R14 ;  /* 0x000000ffff027224 */ /* 0x000fd400078e000e */
[----:B------:R-:W-:Y:S05]  /*20df0*/  WARPSYNC.COLLECTIVE R15, `(.L_x_857) ;  /* 0x000000000f087348 */ /* 0x000fea0003c00000 */
[----:B------:R0:W1:Y:S02]  /*20e00*/  SHFL.IDX P6, R14, R13, R12, R11 ;  /* 0x0000000c0d0e7389 */ /* 0x00006400000c000b */
[----:B01----:R-:W-:Y:S01]  /*20e10*/  ENDCOLLECTIVE ;  /* 0x000000000000791b */ /* 0x003fe20003800000 */
.L_x_857:
[----:B------:R-:W-:Y:S01]  /*20e20*/  MOV R13, R5 ;  /* 0x00000005000d7202 */ /* 0x000fe20000000f00 */
[----:B------:R-:W-:Y:S02]  /*20e30*/  IMAD.MOV.U32 R12, RZ, RZ, 0x1 ;  /* 0x00000001ff0c7424 */ /* 0x000fe400078e00ff */
[----:B------:R-:W-:-:S07]  /*20e40*/  IMAD.MOV.U32 R3, RZ, RZ, R14 ;  /* 0x000000ffff037224 */ /* 0x000fce00078e000e */
[----:B------:R-:W-:Y:S05]  /*20e50*/  WARPSYNC.COLLECTIVE R15, `(.L_x_858) ;  /* 0x000000000f087348 */ /* 0x000fea0003c00000 */
[----:B------:R0:W1:Y:S02]  /*20e60*/  SHFL.IDX P6, R14, R13, R12, R11 ;  /* 0x0000000c0d0e7389 */ /* 0x00006400000c000b */
[----:B01----:R-:W-:Y:S01]  /*20e70*/  ENDCOLLECTIVE ;  /* 0x000000000000791b */ /* 0x003fe20003800000 */
.L_x_858:
        /* <DEDUP_REMOVED lines=16> */
.L_x_859:
[----:B------:R-:W-:Y:S02]  /*20f80*/  IMAD.MOV.U32 R13, RZ, RZ, R5 ;  /* 0x000000ffff0d7224 */ /* 0x000fe400078e0005 */
[----:B------:R-:W-:Y:S02]  /*20f90*/  IMAD.MOV.U32 R12, RZ, RZ, 0x2 ;  /* 0x00000002ff0c7424 */ /* 0x000fe400078e00ff */
[----:B------:R-:W-:-:S07]  /*20fa0*/  IMAD.MOV.U32 R3, RZ, RZ, R14 ;  /* 0x000000ffff037224 */ /* 0x000fce00078e000e */
[----:B------:R-:W-:Y:S05]  /*20fb0*/  WARPSYNC.COLLECTIVE R15, `(.L_x_860) ;  /* 0x000000000f087348 */ /* 0x000fea0003c00000 */
[----:B------:R0:W1:Y:S02]  /*20fc0*/  SHFL.IDX P6, R14, R13, R12, R11 ;  /* 0x0000000c0d0e7389 */ /* 0x00006400000c000b */
[----:B01----:R-:W-:Y:S01]  /*20fd0*/  ENDCOLLECTIVE ;  /* 0x000000000000791b */ /* 0x003fe20003800000 */
.L_x_860:
[----:B------:R-:W-:-:S05]  /*20fe0*/  @!P1 LEA R7, P4, R9, R3, 0x1 ;  /* 0x0000000309079211 */ /* 0x000fca00078808ff */
[----:B------:R-:W-:Y:S02]  /*20ff0*/  @!P1 IMAD.X R8, RZ, RZ, R2, P4 ;  /* 0x000000ffff089224 */ /* 0x000fe400020e0602 */
[----:B------:R-:W-:Y:S01]  /*21000*/  @!P1 IMAD.MOV.U32 R2, RZ, RZ, R7 ;  /* 0x000000ffff029224 */ /* 0x000fe200078e0007 */
[----:B------:R-:W-:Y:S01]  /*21010*/  IADD3 R7, R4, 0x20, RZ ;  /* 0x0000002004077810 */ /* 0x000fe20007ffe0ff */
        /* <DEDUP_REMOVED lines=13> */
.L_x_861:
[----:B------:R-:W-:Y:S02]  /*210f0*/  IMAD.MOV.U32 R13, RZ, RZ, R5 ;  /* 0x000000ffff0d7224 */ /* 0x000fe400078e0005 */
[----:B------:R-:W-:Y:S02]  /*21100*/  IMAD.MOV.U32 R12, RZ, RZ, 0x3 ;  /* 0x00000003ff0c7424 */ /* 0x000fe400078e00ff */
[----:B------:R-:W-:-:S07]  /*21110*/  IMAD.MOV.U32 R3, RZ, RZ, R14 ;  /* 0x000000ffff037224 */ /* 0x000fce00078e000e */
[----:B------:R-:W-:Y:S05]  /*21120*/  WARPSYNC.COLLECTIVE R15, `(.L_x_862) ;  /* 0x000000000f087348 */ /* 0x000fea0003c00000 */
[----:B------:R0:W1:Y:S02]  /*21130*/  SHFL.IDX P6, R14, R13, R12, R11 ;  /* 0x0000000c0d0e7389 */ /* 0x00006400000c000b */
[----:B01----:R-:W-:Y:S01]  /*21140*/  ENDCOLLECTIVE ;  /* 0x000000000000791b */ /* 0x003fe20003800000 */
.L_x_862:
        /* <DEDUP_REMOVED lines=17> */
.L_x_863:
[----:B------:R-:W-:Y:S02]  /*21260*/  IMAD.MOV.U32 R13, RZ, RZ, R5 ;  /* 0x000000ffff0d7224 */ /* 0x000fe400078e0005 */
[----:B------:R-:W-:Y:S02]  /*21270*/  IMAD.MOV.U32 R12, RZ, RZ, 0x4 ;  /* 0x00000004ff0c7424 */ /* 0x000fe400078e00ff */
[----:B------:R-:W-:-:S07]  /*21280*/  IMAD.MOV.U32 R3, RZ, RZ, R14 ;  /* 0x000000ffff037224 */ /* 0x000fce00078e000e */
[----:B------:R-:W-:Y:S05]  /*21290*/  WARPSYNC.COLLECTIVE R15, `(.L_x_864) ;  /* 0x000000000f087348 */ /* 0x000fea0003c00000 */
[----:B------:R0:W1:Y:S02]  /*212a0*/  SHFL.IDX P6, R14, R13, R12, R11 ;  /* 0x0000000c0d0e7389 */ /* 0x00006400000c000b */
[----:B01----:R-:W-:Y:S01]  /*212b0*/  ENDCOLLECTIVE ;  /* 0x000000000000791b */ /* 0x003fe20003800000 */
.L_x_864:
        /* <DEDUP_REMOVED lines=17> */
.L_x_865:
[----:B------:R-:W-:Y:S02]  /*213d0*/  IMAD.MOV.U32 R13, RZ, RZ, R5 ;  /* 0x000000ffff0d7224 */ /* 0x000fe400078e0005 */
[----:B------:R-:W-:Y:S02]  /*213e0*/  IMAD.MOV.U32 R12, RZ, RZ, 0x5 ;  /* 0x00000005ff0c7424 */ /* 0x000fe400078e00ff */
[----:B------:R-:W-:-:S07]  /*213f0*/  IMAD.MOV.U32 R3, RZ, RZ, R14 ;  /* 0x000000ffff037224 */ /* 0x000fce00078e000e */
[----:B------:R-:W-:Y:S05]  /*21400*/  WARPSYNC.COLLECTIVE R15, `(.L_x_866) ;  /* 0x000000000f087348 */ /* 0x000fea0003c00000 */
[----:B------:R0:W1:Y:S02]  /*21410*/  SHFL.IDX P6, R14, R13, R12, R11 ;  /* 0x0000000c0d0e7389 */ /* 0x00006400000c000b */
[----:B01----:R-:W-:Y:S01]  /*21420*/  ENDCOLLECTIVE ;  /* 0x000000000000791b */ /* 0x003fe20003800000 */
.L_x_866:
        /* <DEDUP_REMOVED lines=17> */
.L_x_867:
[----:B------:R-:W-:Y:S02]  /*21540*/  IMAD.MOV.U32 R13, RZ, RZ, R5 ;  /* 0x000000ffff0d7224 */ /* 0x000fe400078e0005 */
[----:B------:R-:W-:Y:S01]  /*21550*/  IMAD.MOV.U32 R12, RZ, RZ, 0x6 ;  /* 0x00000006ff0c7424 */ /* 0x000fe200078e00ff */
[----:B------:R-:W-:-:S07]  /*21560*/  MOV R3, R14 ;  /* 0x0000000e00037202 */ /* 0x000fce0000000f00 */
[----:B------:R-:W-:Y:S05]  /*21570*/  WARPSYNC.COLLECTIVE R15, `(.L_x_868) ;  /* 0x000000000f087348 */ /* 0x000fea0003c00000 */
[----:B------:R0:W1:Y:S02]  /*21580*/  SHFL.IDX P6, R14, R13, R12, R11 ;  /* 0x0000000c0d0e7389 */ /* 0x00006400000c000b */
[----:B01----:R-:W-:Y:S01]  /*21590*/  ENDCOLLECTIVE ;  /* 0x000000000000791b */ /* 0x003fe20003800000 */
.L_x_868:
[----:B------:R-:W-:-:S05]  /*215a0*/  @!P1 LEA R7, P4, R9, R3, 0x1 ;  /* 0x0000000309079211 */ /* 0x000fca00078808ff */
[----:B------:R-:W-:Y:S02]  /*215b0*/  @!P1 IMAD.X R8, RZ, RZ, R2, P4 ;  /* 0x000000ffff089224 */ /* 0x000fe400020e0602 */
[----:B------:R-:W-:Y:S02]  /*215c0*/  @!P1 IMAD.MOV.U32 R2, RZ, RZ, R7 ;  /* 0x000000ffff029224 */ /* 0x000fe400078e0007 */
[----:B------:R-:W-:Y:S02]  /*215d0*/  @!P1 IMAD.MOV.U32 R3, RZ, RZ, R8 ;  /* 0x000000ffff039224 */ /* 0x000fe400078e0008 */
[----:B------:R-:W-:Y:S01]  /*215e0*/  VIADD R7, R4, 0x60 ;  /* 0x0000006004077836 */ /* 0x000fe20000000000 */
[----:B------:R-:W-:Y:S02]  /*215f0*/  MOV R13, R0 ;  /* 0x00000000000d7202 */ /* 0x000fe40000000f00 */
        /* <DEDUP_REMOVED lines=11> */
.L_x_869:
[----:B------:R-:W-:Y:S02]  /*216b0*/  IMAD.MOV.U32 R13, RZ, RZ, R5 ;  /* 0x000000ffff0d7224 */ /* 0x000fe400078e0005 */
[----:B------:R-:W-:Y:S02]  /*216c0*/  IMAD.MOV.U32 R12, RZ, RZ, 0x7 ;  /* 0x00000007ff0c7424 */ /* 0x000fe400078e00ff */
[----:B------:R-:W-:-:S07]  /*216d0*/  IMAD.MOV.U32 R3, RZ, RZ, R14 ;  /* 0x000000ffff037224 */ /* 0x000fce00078e000e */
[----:B------:R-:W-:Y:S05]  /*216e0*/  WARPSYNC.COLLECTIVE R15, `(.L_x_870) ;  /* 0x000000000f087348 */ /* 0x000fea0003c00000 */
[----:B------:R0:W1:Y:S02]  /*216f0*/  SHFL.IDX P6, R14, R13, R12, R11 ;  /* 0x0000000c0d0e7389 */ /* 0x00006400000c000b */
[----:B01----:R-:W-:Y:S01]  /*21700*/  ENDCOLLECTIVE ;  /* 0x000000000000791b */ /* 0x003fe20003800000 */
.L_x_870:
[----:B------:R-:W-:-:S05]  /*21710*/  @!P1 LEA R7, P4, R9, R3, 0x1 ;  /* 0x0000000309079211 */ /* 0x000fca00078808ff */
[----:B------:R-:W-:Y:S02]  /*21720*/  @!P1 IMAD.X R8, RZ, RZ, R2, P4 ;  /* 0x000000ffff089224 */ /* 0x000fe400020e0602 */
[----:B------:R-:W-:Y:S02]  /*21730*/  @!P1 IMAD.MOV.U32 R2, RZ, RZ, R7 ;  /* 0x000000ffff029224 */ /* 0x000fe400078e0007 */
[----:B------:R-:W-:Y:S01]  /*21740*/  @!P1 IMAD.MOV.U32 R3, RZ, RZ, R8 ;  /* 0x000000ffff039224 */ /* 0x000fe200078e0008 */
[----:B------:R-:W-:-:S04]  /*21750*/  MOV R13, R0 ;  /* 0x00000000000d7202 */ /* 0x000fc80000000f00 */
        /* <DEDUP_REMOVED lines=10> */
.L_x_871:
[----:B------:R-:W-:Y:S05]  /*21800*/  BRA `(.L_x_872) ;  /* 0xffffffb000f47947 */ /* 0x000fea000383ffff */
.L_x_737:
[----:B0-----:R0:W1:Y:S02]  /*21810*/  SYNCS.PHASECHK.TRANS64.TRYWAIT P0, [R22+URZ+0x2a820], R3 ;  /* 0x02a82003160075a7 */ /* 0x001064000800017f */
[----:B-1----:R-:W-:Y:S05]  /*21820*/  @!P0 NANOSLEEP.SYNCS 0x989680 ;  /* 0x009896800000895d */ /* 0x002fea0003900000 */
[----:B------:R-:W1:Y:S02]  /*21830*/  @!P0 SYNCS.PHASECHK.TRANS64 P0, [R22+URZ+0x2a820], R3 ;  /* 0x02a82003160085a7 */ /* 0x000e64000800007f */
[----:B-1----:R-:W-:Y:S05]  /*21840*/  @!P0 BRA `(.L_x_737) ;  /* 0xfffffffc00f08947 */ /* 0x002fea000383ffff */
[----:B------:R-:W-:Y:S05]  /*21850*/  BRA `(.L_x_873) ;  /* 0xffffffb400647947 */ /* 0x000fea000383ffff */
.L_x_742:
[----:B0-----:R0:W1:Y:S02]  /*21860*/  SYNCS.PHASECHK.TRANS64.TRYWAIT P0, [R5+URZ+0x2a840], R0 ;  /* 0x02a84000050075a7 */ /* 0x001064000800017f */
[----:B-1----:R-:W-:Y:S05]  /*21870*/  @!P0 NANOSLEEP.SYNCS 0x989680 ;  /* 0x009896800000895d */ /* 0x002fea0003900000 */
[----:B------:R-:W1:Y:S02]  /*21880*/  @!P0 SYNCS.PHASECHK.TRANS64 P0, [R5+URZ+0x2a840], R0 ;  /* 0x02a84000050085a7 */ /* 0x000e64000800007f */
[----:B-1----:R-:W-:Y:S05]  /*21890*/  @!P0 BRA `(.L_x_742) ;  /* 0xfffffffc00f08947 */ /* 0x002fea000383ffff */
[----:B------:R-:W-:Y:S05]  /*218a0*/  BRA `(.L_x_874) ;  /* 0xffffffb800307947 */ /* 0x000fea000383ffff */
.L_x_743:
[----:B------:R-:W-:Y:S01]  /*218b0*/  BSSY B1, `(.L_x_875) ;  /* 0x0000008000017945 */ /* 0x000fe20003800000 */
[----:B------:R-:W-:Y:S02]  /*218c0*/  IMAD.MOV.U32 R13, RZ, RZ, R8 ;  /* 0x000000ffff0d7224 */ /* 0x000fe400078e0008 */
[----:B------:R-:W-:Y:S02]  /*218d0*/  IMAD.MOV.U32 R12, RZ, RZ, RZ ;  /* 0x000000ffff0c7224 */ /* 0x000fe400078e00ff */
[----:B------:R-:W-:Y:S02]  /*218e0*/  IMAD.MOV.U32 R11, RZ, RZ, 0x181f ;  /* 0x0000181fff0b7424 */ /* 0x000fe400078e00ff */
[----:B------:R-:W-:-:S07]  /*218f0*/  IMAD.MOV.U32 R15, RZ, RZ, -0x1 ;  /* 0xffffffffff0f7424 */ /* 0x000fce00078e00ff */
[----:B------:R-:W-:Y:S05]  /*21900*/  WARPSYNC.COLLECTIVE R15, `(.L_x_876) ;  /* 0x000000000f087348 */ /* 0x000fea0003c00000 */
[----:B------:R0:W1:Y:S02]  /*21910*/  SHFL.IDX P6, R14, R13, R12, R11 ;  /* 0x0000000c0d0e7389 */ /* 0x00006400000c000b */
[----:B01----:R-:W-:Y:S01]  /*21920*/  ENDCOLLECTIVE ;  /* 0x000000000000791b */ /* 0x003fe20003800000 */
.L_x_876:
[----:B------:R-:W-:Y:S05]  /*21930*/  BSYNC B1 ;  /* 0x0000000000017941 */ /* 0x000fea0003800000 */
.L_x_875:
        /* <DEDUP_REMOVED lines=10> */
.L_x_877:
[----:B------:R-:W-:Y:S01]  /*219e0*/  IMAD.MOV.U32 R13, RZ, RZ, R8 ;  /* 0x000000ffff0d7224 */ /* 0x000fe200078e0008 */
[----:B------:R-:W-:Y:S01]  /*219f0*/  MOV R12, 0x1 ;  /* 0x00000001000c7802 */ /* 0x000fe20000000f00 */
[----:B------:R-:W-:Y:S02]  /*21a00*/  IMAD.SHL.U32 R35, R35, 0x8, RZ ;  /* 0x0000000823237824 */ /* 0x000fe400078e00ff */
[----:B------:R-:W-:-:S07]  /*21a10*/  IMAD.MOV.U32 R2, RZ, RZ, R14 ;  /* 0x000000ffff027224 */ /* 0x000fce00078e000e */
[----:B------:R-:W-:Y:S05]  /*21a20*/  WARPSYNC.COLLECTIVE R15, `(.L_x_878) ;  /* 0x000000000f087348 */ /* 0x000fea0003c00000 */
[----:B------:R0:W1:Y:S02]  /*21a30*/  SHFL.IDX P6, R14, R13, R12, R11 ;  /* 0x0000000c0d0e7389 */ /* 0x00006400000c000b */
[----:B01----:R-:W-:Y:S01]  /*21a40*/  ENDCOLLECTIVE ;  /* 0x000000000000791b */ /* 0x003fe20003800000 */
.L_x_878:
[----:B------:R-:W-:-:S05]  /*21a50*/  LOP3.LUT R35, R35, 0x38, RZ, 0xc0, !PT ;  /* 0x0000003823237812 */ /* 0x000fca00078ec0ff */
[----:B------:R-:W-:-:S05]  /*21a60*/  IMAD.SHL.U32 R0, R35, 0x2, RZ ;  /* 0x0000000223007824 */ /* 0x000fca00078e00ff */
[----:B------:R-:W-:Y:S01]  /*21a70*/  IADD3 R2, P0, R2, R0, RZ ;  /* 0x0000000002027210 */ /* 0x000fe20007f1e0ff */
[----:B------:R-:W-:-:S04]  /*21a80*/  IMAD.MOV.U32 R13, RZ, RZ, R9 ;  /* 0x000000ffff0d7224 */ /* 0x000fc800078e0009 */
[----:B------:R-:W-:-:S05]  /*21a90*/  IMAD.X R3, RZ, RZ, R3, P0 ;  /* 0x000000ffff037224 */ /* 0x000fca00000e0603 */
        /* <DEDUP_REMOVED lines=10> */
.L_x_879:
[----:B------:R-:W-:Y:S02]  /*21b40*/  IMAD.MOV.U32 R13, RZ, RZ, R8 ;  /* 0x000000ffff0d7224 */ /* 0x000fe400078e0008 */
[----:B------:R-:W-:Y:S02]  /*21b50*/  IMAD.MOV.U32 R12, RZ, RZ, 0x2 ;  /* 0x00000002ff0c7424 */ /* 0x000fe400078e00ff */
[----:B------:R-:W-:-:S07]  /*21b60*/  IMAD.MOV.U32 R2, RZ, RZ, R14 ;  /* 0x000000ffff027224 */ /* 0x000fce00078e000e */
[----:B------:R-:W-:Y:S05]  /*21b70*/  WARPSYNC.COLLECTIVE R15, `(.L_x_880) ;  /* 0x000000000f087348 */ /* 0x000fea0003c00000 */
[----:B------:R0:W1:Y:S02]  /*21b80*/  SHFL.IDX P6, R14, R13, R12, R11 ;  /* 0x0000000c0d0e7389 */ /* 0x00006400000c000b */
[----:B01----:R-:W-:Y:S01]  /*21b90*/  ENDCOLLECTIVE ;  /* 0x000000000000791b */ /* 0x003fe20003800000 */
.L_x_880:
[----:B------:R-:W-:-:S05]  /*21ba0*/  IADD3 R2, P0, R2, R0, RZ ;  /* 0x0000000002027210 */ /* 0x000fca0007f1e0ff */
[----:B------:R-:W-:-:S05]  /*21bb0*/  IMAD.X R3, RZ, RZ, R3, P0 ;  /* 0x000000ffff037224 */ /* 0x000fca00000e0603 */
        /* <DEDUP_REMOVED lines=11> */
.L_x_881:
[----:B------:R-:W-:Y:S02]  /*21c70*/  IMAD.MOV.U32 R13, RZ, RZ, R8 ;  /* 0x000000ffff0d7224 */ /* 0x000fe400078e0008 */
[----:B------:R-:W-:Y:S02]  /*21c80*/  IMAD.MOV.U32 R12, RZ, RZ, 0x3 ;  /* 0x00000003ff0c7424 */ /* 0x000fe400078e00ff */
[----:B------:R-:W-:-:S07]  /*21c90*/  IMAD.MOV.U32 R2, RZ, RZ, R14 ;  /* 0x000000ffff027224 */ /* 0x000fce00078e000e */
[----:B------:R-:W-:Y:S05]  /*21ca0*/  WARPSYNC.COLLECTIVE R15, `(.L_x_882) ;  /* 0x000000000f087348 */ /* 0x000fea0003c00000 */
[----:B------:R0:W1:Y:S02]  /*21cb0*/  SHFL.IDX P6, R14, R13, R12, R11 ;  /* 0x0000000c0d0e7389 */ /* 0x00006400000c000b */
[----:B01----:R-:W-:Y:S01]  /*21cc0*/  ENDCOLLECTIVE ;  /* 0x000000000000791b */ /* 0x003fe20003800000 */
.L_x_882:
        /* <DEDUP_REMOVED lines=13> */
.L_x_883:
[----:B------:R-:W-:Y:S02]  /*21da0*/  IMAD.MOV.U32 R13, RZ, RZ, R8 ;  /* 0x000000ffff0d7224 */ /* 0x000fe400078e0008 */
[----:B------:R-:W-:Y:S02]  /*21db0*/  IMAD.MOV.U32 R12, RZ, RZ, 0x4 ;  /* 0x00000004ff0c7424 */ /* 0x000fe400078e00ff */
[----:B------:R-:W-:-:S07]  /*21dc0*/  IMAD.MOV.U32 R2, RZ, RZ, R14 ;  /* 0x000000ffff027224 */ /* 0x000fce00078e000e */
[----:B------:R-:W-:Y:S05]  /*21dd0*/  WARPSYNC.COLLECTIVE R15, `(.L_x_884) ;  /* 0x000000000f087348 */ /* 0x000fea0003c00000 */
[----:B------:R0:W1:Y:S02]  /*21de0*/  SHFL.IDX P6, R14, R13, R12, R11 ;  /* 0x0000000c0d0e7389 */ /* 0x00006400000c000b */
[----:B01----:R-:W-:Y:S01]  /*21df0*/  ENDCOLLECTIVE ;  /* 0x000000000000791b */ /* 0x003fe20003800000 */
.L_x_884:
[----:B------:R-:W-:-:S04]  /*21e00*/  IADD3 R2, P0, R2, R0, RZ ;  /* 0x0000000002027210 */ /* 0x000fc80007f1e0ff */
[----:B------:R-:W-:-:S05]  /*21e10*/  IADD3.X R3, RZ, R35, RZ, P0, !PT ;  /* 0x00000023ff037210 */ /* 0x000fca00007fe4ff */
        /* <DEDUP_REMOVED lines=11> */
.L_x_885:
[----:B------:R-:W-:Y:S01]  /*21ed0*/  IMAD.MOV.U32 R13, RZ, RZ, R8 ;  /* 0x000000ffff0d7224 */ /* 0x000fe200078e0008 */
[----:B------:R-:W-:Y:S01]  /*21ee0*/  MOV R12, 0x5 ;  /* 0x00000005000c7802 */ /* 0x000fe20000000f00 */
[----:B------:R-:W-:-:S07]  /*21ef0*/  IMAD.MOV.U32 R2, RZ, RZ, R14 ;  /* 0x000000ffff027224 */ /* 0x000fce00078e000e */
[----:B------:R-:W-:Y:S05]  /*21f00*/  WARPSYNC.COLLECTIVE R15, `(.L_x_886) ;  /* 0x000000000f087348 */ /* 0x000fea0003c00000 */
[----:B------:R0:W1:Y:S02]  /*21f10*/  SHFL.IDX P6, R14, R13, R12, R11 ;  /* 0x0000000c0d0e7389 */ /* 0x00006400000c000b */
[----:B01----:R-:W-:Y:S01]  /*21f20*/  ENDCOLLECTIVE ;  /* 0x000000000000791b */ /* 0x003fe20003800000 */
.L_x_886:
        /* <DEDUP_REMOVED lines=13> */
.L_x_887:
[----:B------:R-:W-:Y:S01]  /*22000*/  IMAD.MOV.U32 R2, RZ, RZ, R14 ;  /* 0x000000ffff027224 */ /* 0x000fe200078e000e */
[----:B------:R-:W-:Y:S06]  /*22010*/  BRA `(.L_x_888) ;  /* 0xffffffb400687947 */ /* 0x000fec000383ffff */
.L_x_748:
[----:B-1----:R1:W2:Y:S02]  /*22020*/  SYNCS.PHASECHK.TRANS64.TRYWAIT P0, [R5+URZ+0x2a860], R2 ;  /* 0x02a86002050075a7 */ /* 0x0022a4000800017f */
[----:B--2---:R-:W-:Y:S05]  /*22030*/  @!P0 NANOSLEEP.SYNCS 0x989680 ;  /* 0x009896800000895d */ /* 0x004fea0003900000 */
[----:B------:R-:W2:Y:S02]  /*22040*/  @!P0 SYNCS.PHASECHK.TRANS64 P0, [R5+URZ+0x2a860], R2 ;  /* 0x02a86002050085a7 */ /* 0x000ea4000800007f */
[----:B--2---:R-:W-:Y:S05]  /*22050*/  @!P0 BRA `(.L_x_748) ;  /* 0xfffffffc00f08947 */ /* 0x004fea000383ffff */
[----:B------:R-:W-:Y:S05]  /*22060*/  BRA `(.L_x_889) ;  /* 0xffffffb400c47947 */ /* 0x000fea000383ffff */
.L_x_749:
        /* <DEDUP_REMOVED lines=8> */
.L_x_891:
[----:B------:R-:W-:Y:S05]  /*220f0*/  BSYNC B1 ;  /* 0x0000000000017941 */ /* 0x000fea0003800000 */
.L_x_890:
[----:B------:R-:W-:Y:S01]  /*22100*/  IMAD.MOV.U32 R13, RZ, RZ, R24 ;  /* 0x000000ffff0d7224 */ /* 0x000fe200078e0018 */
[----:B------:R-:W-:Y:S01]  /*22110*/  MOV R3, R14 ;  /* 0x0000000e00037202 */ /* 0x000fe20000000f00 */
[----:B------:R-:W-:Y:S02]  /*22120*/  IMAD.MOV.U32 R12, RZ, RZ, RZ ;  /* 0x000000ffff0c7224 */ /* 0x000fe400078e00ff */
[----:B------:R-:W-:Y:S02]  /*22130*/  IMAD.MOV.U32 R11, RZ, RZ, 0x181f ;  /* 0x0000181fff0b7424 */ /* 0x000fe400078e00ff */
[----:B------:R-:W-:Y:S02]  /*22140*/  IMAD.MOV.U32 R15, RZ, RZ, -0x1 ;  /* 0xffffffffff0f7424 */ /* 0x000fe400078e00ff */
[----:B------:R-:W-:-:S07]  /*22150*/  IMAD R4, R4, 0x2, R22 ;  /* 0x0000000204047824 */ /* 0x000fce00078e0216 */
[----:B------:R-:W-:Y:S05]  /*22160*/  WARPSYNC.COLLECTIVE R15, `(.L_x_892) ;  /* 0x000000000f087348 */ /* 0x000fea0003c00000 */
[----:B------:R0:W1:Y:S02]  /*22170*/  SHFL.IDX P6, R14, R13, R12, R11 ;  /* 0x0000000c0d0e7389 */ /* 0x00006400000c000b */
[----:B01----:R-:W-:Y:S01]  /*22180*/  ENDCOLLECTIVE ;  /* 0x000000000000791b */ /* 0x003fe20003800000 */
.L_x_892:
[----:B------:R-:W-:Y:S01]  /*22190*/  MOV R13, R25 ;  /* 0x00000019000d7202 */ /* 0x000fe20000000f00 */
[----:B------:R-:W-:Y:S02]  /*221a0*/  IMAD.MOV.U32 R12, RZ, RZ, 0x1 ;  /* 0x00000001ff0c7424 */ /* 0x000fe400078e00ff */
[----:B------:R-:W-:-:S07]  /*221b0*/  IMAD.MOV.U32 R2, RZ, RZ, R14 ;  /* 0x000000ffff027224 */ /* 0x000fce00078e000e */
[----:B------:R-:W-:Y:S05]  /*221c0*/  WARPSYNC.COLLECTIVE R15, `(.L_x_893) ;  /* 0x000000000f087348 */ /* 0x000fea0003c00000 */
[----:B------:R0:W1:Y:S02]  /*221d0*/  SHFL.IDX P6, R14, R13, R12, R11 ;  /* 0x0000000c0d0e7389 */ /* 0x00006400000c000b */
[----:B01----:R-:W-:Y:S01]  /*221e0*/  ENDCOLLECTIVE ;  /* 0x000000000000791b */ /* 0x003fe20003800000 */
.L_x_893:
        /* <DEDUP_REMOVED lines=15> */
.L_x_894:
[----:B------:R-:W-:Y:S02]  /*222e0*/  IMAD.MOV.U32 R13, RZ, RZ, R25 ;  /* 0x000000ffff0d7224 */ /* 0x000fe400078e0019 */
[----:B------:R-:W-:Y:S02]  /*222f0*/  IMAD.MOV.U32 R12, RZ, RZ, 0x2 ;  /* 0x00000002ff0c7424 */ /* 0x000fe400078e00ff */
[----:B------:R-:W-:-:S07]  /*22300*/  IMAD.MOV.U32 R2, RZ, RZ, R14 ;  /* 0x000000ffff027224 */ /* 0x000fce00078e000e */
[----:B------:R-:W-:Y:S05]  /*22310*/  WARPSYNC.COLLECTIVE R15, `(.L_x_895) ;  /* 0x000000000f087348 */ /* 0x000fea0003c00000 */
[----:B------:R0:W1:Y:S02]  /*22320*/  SHFL.IDX P6, R14, R13, R12, R11 ;  /* 0x0000000c0d0e7389 */ /* 0x00006400000c000b */
[----:B01----:R-:W-:Y:S01]  /*22330*/  ENDCOLLECTIVE ;  /* 0x000000000000791b */ /* 0x003fe20003800000 */
.L_x_895:
        /* <DEDUP_REMOVED lines=14> */
.L_x_896:
[----:B------:R-:W-:Y:S02]  /*22420*/  IMAD.MOV.U32 R13, RZ, RZ, R25 ;  /* 0x000000ffff0d7224 */ /* 0x000fe400078e0019 */
[----:B------:R-:W-:Y:S02]  /*22430*/  IMAD.MOV.U32 R12, RZ, RZ, 0x3 ;  /* 0x00000003ff0c7424 */ /* 0x000fe400078e00ff */
[----:B------:R-:W-:-:S07]  /*22440*/  IMAD.MOV.U32 R2, RZ, RZ, R14 ;  /* 0x000000ffff027224 */ /* 0x000fce00078e000e */
[----:B------:R-:W-:Y:S05]  /*22450*/  WARPSYNC.COLLECTIVE R15, `(.L_x_897) ;  /* 0x000000000f087348 */ /* 0x000fea0003c00000 */
[----:B------:R0:W1:Y:S02]  /*22460*/  SHFL.IDX P6, R14, R13, R12, R11 ;  /* 0x0000000c0d0e7389 */ /* 0x00006400000c000b */
[----:B01----:R-:W-:Y:S01]  /*22470*/  ENDCOLLECTIVE ;  /* 0x000000000000791b */ /* 0x003fe20003800000 */
.L_x_897:
        /* <DEDUP_REMOVED lines=14> */
.L_x_898:
[----:B------:R-:W-:Y:S02]  /*22560*/  IMAD.MOV.U32 R13, RZ, RZ, R25 ;  /* 0x000000ffff0d7224 */ /* 0x000fe400078e0019 */
[----:B------:R-:W-:Y:S01]  /*22570*/  IMAD.MOV.U32 R12, RZ, RZ, 0x4 ;  /* 0x00000004ff0c7424 */ /* 0x000fe200078e00ff */
[----:B------:R-:W-:-:S07]  /*22580*/  MOV R2, R14 ;  /* 0x0000000e00027202 */ /* 0x000fce0000000f00 */
[----:B------:R-:W-:Y:S05]  /*22590*/  WARPSYNC.COLLECTIVE R15, `(.L_x_899) ;  /* 0x000000000f087348 */ /* 0x000fea0003c00000 */
[----:B------:R0:W1:Y:S02]  /*225a0*/  SHFL.IDX P6, R14, R13, R12, R11 ;  /* 0x0000000c0d0e7389 */ /* 0x00006400000c000b */
[----:B01----:R-:W-:Y:S01]  /*225b0*/  ENDCOLLECTIVE ;  /* 0x000000000000791b */ /* 0x003fe20003800000 */
.L_x_899:
        /* <DEDUP_REMOVED lines=14> */
.L_x_900:
[----:B------:R-:W-:Y:S01]  /*226a0*/  MOV R13, R25 ;  /* 0x00000019000d7202 */ /* 0x000fe20000000f00 */
[----:B------:R-:W-:Y:S02]  /*226b0*/  IMAD.MOV.U32 R12, RZ, RZ, 0x5 ;  /* 0x00000005ff0c7424 */ /* 0x000fe400078e00ff */
[----:B------:R-:W-:-:S07]  /*226c0*/  IMAD.MOV.U32 R2, RZ, RZ, R14 ;  /* 0x000000ffff027224 */ /* 0x000fce00078e000e */
[----:B------:R-:W-:Y:S05]  /*226d0*/  WARPSYNC.COLLECTIVE R15, `(.L_x_901) ;  /* 0x000000000f087348 */ /* 0x000fea0003c00000 */
[----:B------:R0:W1:Y:S02]  /*226e0*/  SHFL.IDX P6, R14, R13, R12, R11 ;  /* 0x0000000c0d0e7389 */ /* 0x00006400000c000b */
[----:B01----:R-:W-:Y:S01]  /*226f0*/  ENDCOLLECTIVE ;  /* 0x000000000000791b */ /* 0x003fe20003800000 */
.L_x_901:
        /* <DEDUP_REMOVED lines=13> */
.L_x_902:
[----:B------:R-:W-:Y:S01]  /*227d0*/  @!PT LDS RZ, [RZ] ;  /* 0x00000000fffff984 */ /* 0x000fe20000000800 */
[----:B------:R-:W-:Y:S01]  /*227e0*/  @!PT LDS RZ, [RZ] ;  /* 0x00000000fffff984 */ /* 0x000fe20000000800 */
[----:B------:R-:W-:Y:S01]  /*227f0*/  @!PT LDS RZ, [RZ] ;  /* 0x00000000fffff984 */ /* 0x000fe20000000800 */
[----:B------:R0:W-:Y:S02]  /*22800*/  LDGSTS.E.BYPASS.LTC128B.128 [R4+0x5400], desc[UR60][R2.64+0x80], !P2 ;  /* 0x0540008002047fae */ /* 0x0001e4000d101d7c */
[----:B0-----:R-:W-:Y:S01]  /*22810*/  IMAD.MOV.U32 R2, RZ, RZ, R14 ;  /* 0x000000ffff027224 */ /* 0x001fe200078e000e */
[----:B------:R-:W-:Y:S06]  /*22820*/  BRA `(.L_x_903) ;  /* 0xffffffb000b47947 */ /* 0x000fec000383ffff */
.L_x_757:
[----:B0-----:R0:W1:Y:S02]  /*22830*/  SYNCS.PHASECHK.TRANS64.TRYWAIT P0, [R0+URZ+0x2a860], R3 ;  /* 0x02a86003000075a7 */ /* 0x001064000800017f */
[----:B-1----:R-:W-:Y:S05]  /*22840*/  @!P0 NANOSLEEP.SYNCS 0x989680 ;  /* 0x009896800000895d */ /* 0x002fea0003900000 */
[----:B------:R-:W1:Y:S02]  /*22850*/  @!P0 SYNCS.PHASECHK.TRANS64 P0, [R0+URZ+0x2a860], R3 ;  /* 0x02a86003000085a7 */ /* 0x000e64000800007f */
[----:B-1----:R-:W-:Y:S05]  /*22860*/  @!P0 BRA `(.L_x_757) ;  /* 0xfffffffc00f08947 */ /* 0x002fea000383ffff */
[----:B------:R-:W-:Y:S05]  /*22870*/  BRA `(.L_x_904) ;  /* 0xffffffb400d07947 */ /* 0x000fea000383ffff */
.L_x_758:
        /* <DEDUP_REMOVED lines=8> */
.L_x_906:
[----:B------:R-:W-:Y:S05]  /*22900*/  BSYNC B0 ;  /* 0x0000000000007941 */ /* 0x000fea0003800000 */
.L_x_905:
[----:B------:R-:W0:Y:S01]  /*22910*/  S2R R5, SR_TID.X ;  /* 0x0000000000057919 */ /* 0x000e220000002100 */
[----:B------:R-:W-:Y:S01]  /*22920*/  IMAD.MOV.U32 R13, RZ, RZ, R24 ;  /* 0x000000ffff0d7224 */ /* 0x000fe200078e0018 */
[C---:B------:R-:W-:Y:S01]  /*22930*/  LOP3.LUT R2, R30.reuse, 0x1, RZ, 0xc0, !PT ;  /* 0x000000011e027812 */ /* 0x040fe200078ec0ff */
[----:B------:R-:W-:Y:S01]  /*22940*/  IMAD.MOV.U32 R12, RZ, RZ, RZ ;  /* 0x000000ffff0c7224 */ /* 0x000fe200078e00ff */
[----:B------:R-:W-:Y:S01]  /*22950*/  LOP3.LUT P0, RZ, R30, 0x2, RZ, 0xc0, !PT ;  /* 0x000000021eff7812 */ /* 0x000fe2000780c0ff */
[----:B------:R-:W-:Y:S01]  /*22960*/  IMAD.MOV.U32 R11, RZ, RZ, 0x181f ;  /* 0x0000181fff0b7424 */ /* 0x000fe200078e00ff */
[----:B------:R-:W-:Y:S01]  /*22970*/  ISETP.NE.U32.AND P1, PT, R2, 0x1, PT ;  /* 0x000000010200780c */ /* 0x000fe20003f25070 */
[----:B------:R-:W-:Y:S01]  /*22980*/  IMAD.MOV.U32 R15, RZ, RZ, -0x1 ;  /* 0xffffffffff0f7424 */ /* 0x000fe200078e00ff */
[C---:B------:R-:W-:Y:S01]  /*22990*/  ISETP.LT.OR P4, PT, R6.reuse, 0x1, !P0 ;  /* 0x000000010600780c */ /* 0x040fe20004781670 */
[----:B------:R-:W-:Y:S01]  /*229a0*/  IMAD.MOV.U32 R3, RZ, RZ, R14 ;  /* 0x000000ffff037224 */ /* 0x000fe200078e000e */
[----:B------:R-:W-:Y:S01]  /*229b0*/  ISETP.LT.OR P3, PT, R6, 0x1, P1 ;  /* 0x000000010600780c */ /* 0x000fe20000f61670 */
[----:B------:R-:W-:-:S12]  /*229c0*/  IMAD R4, R4, 0x2, R22 ;  /* 0x0000000204047824 */ /* 0x000fd800078e0216 */
[----:B0-----:R-:W-:Y:S05]  /*229d0*/  WARPSYNC.COLLECTIVE R15, `(.L_x_907) ;  /* 0x000000000f087348 */ /* 0x001fea0003c00000 */
[----:B------:R1:W2:Y:S02]  /*229e0*/  SHFL.IDX P6, R14, R13, R12, R11 ;  /* 0x0000000c0d0e7389 */ /* 0x0002a400000c000b */
[----:B012---:R-:W-:Y:S01]  /*229f0*/  ENDCOLLECTIVE ;  /* 0x000000000000791b */ /* 0x007fe20003800000 */
.L_x_907:
[----:B------:R-:W-:Y:S02]  /*22a00*/  IMAD.MOV.U32 R13, RZ, RZ, R25 ;  /* 0x000000ffff0d7224 */ /* 0x000fe400078e0019 */
[----:B------:R-:W-:Y:S02]  /*22a10*/  IMAD.MOV.U32 R12, RZ, RZ, 0x1 ;  /* 0x00000001ff0c7424 */ /* 0x000fe400078e00ff */
[----:B------:R-:W-:-:S05]  /*22a20*/  IMAD.SHL.U32 R5, R5, 0x8, RZ ;  /* 0x0000000805057824 */ /* 0x000fca00078e00ff */
[----:B------:R-:W-:-:S05]  /*22a30*/  LOP3.LUT R5, R5, 0x38, RZ, 0xc0, !PT ;  /* 0x0000003805057812 */ /* 0x000fca00078ec0ff */
[----:B------:R-:W-:-:S05]  /*22a40*/  IMAD.SHL.U32 R5, R5, 0x2, RZ ;  /* 0x0000000205057824 */ /* 0x000fca00078e00ff */
[----:B------:R-:W-:-:S13]  /*22a50*/  IADD3 R2, P2, R14, R5, RZ ;  /* 0x000000050e027210 */ /* 0x000fda0007f5e0ff */
[----:B------:R-:W-:Y:S05]  /*22a60*/  WARPSYNC.COLLECTIVE R15, `(.L_x_908) ;  /* 0x000000000f087348 */ /* 0x000fea0003c00000 */
[----:B------:R0:W1:Y:S02]  /*22a70*/  SHFL.IDX P6, R14, R13, R12, R11 ;  /* 0x0000000c0d0e7389 */ /* 0x00006400000c000b */
[----:B01----:R-:W-:Y:S01]  /*22a80*/  ENDCOLLECTIVE ;  /* 0x000000000000791b */ /* 0x003fe20003800000 */
.L_x_908:
        /* <DEDUP_REMOVED lines=13> */
.L_x_909:
[----:B------:R-:W-:Y:S01]  /*22b60*/  IMAD.MOV.U32 R13, RZ, RZ, R25 ;  /* 0x000000ffff0d7224 */ /* 0x000fe200078e0019 */
[----:B------:R-:W-:Y:S02]  /*22b70*/  MOV R12, 0x2 ;  /* 0x00000002000c7802 */ /* 0x000fe40000000f00 */
[----:B------:R-:W-:-:S13]  /*22b80*/  IADD3 R2, P2, R14, R5, RZ ;  /* 0x000000050e027210 */ /* 0x000fda0007f5e0ff */
[----:B------:R-:W-:Y:S05]  /*22b90*/  WARPSYNC.COLLECTIVE R15, `(.L_x_910) ;  /* 0x000000000f087348 */ /* 0x000fea0003c00000 */
[----:B------:R0:W1:Y:S02]  /*22ba0*/  SHFL.IDX P6, R14, R13, R12, R11 ;  /* 0x0000000c0d0e7389 */ /* 0x00006400000c000b */
[----:B01----:R-:W-:Y:S01]  /*22bb0*/  ENDCOLLECTIVE ;  /* 0x000000000000791b */ /* 0x003fe20003800000 */
.L_x_910:
        /* <DEDUP_REMOVED lines=13> */
.L_x_911:
[----:B------:R-:W-:Y:S02]  /*22c90*/  IMAD.MOV.U32 R13, RZ, RZ, R25 ;  /* 0x000000ffff0d7224 */ /* 0x000fe400078e0019 */
[----:B------:R-:W-:Y:S02]  /*22ca0*/  IMAD.MOV.U32 R12, RZ, RZ, 0x3 ;  /* 0x00000003ff0c7424 */ /* 0x000fe400078e00ff */
[----:B------:R-:W-:-:S07]  /*22cb0*/  IMAD.MOV.U32 R10, RZ, RZ, R14 ;  /* 0x000000ffff0a7224 */ /* 0x000fce00078e000e */
[----:B------:R-:W-:Y:S05]  /*22cc0*/  WARPSYNC.COLLECTIVE R15, `(.L_x_912) ;  /* 0x000000000f087348 */ /* 0x000fea0003c00000 */
[----:B------:R0:W1:Y:S02]  /*22cd0*/  SHFL.IDX P6, R14, R13, R12, R11 ;  /* 0x0000000c0d0e7389 */ /* 0x00006400000c000b */
[----:B01----:R-:W-:Y:S01]  /*22ce0*/  ENDCOLLECTIVE ;  /* 0x000000000000791b */ /* 0x003fe20003800000 */
.L_x_912:
[----:B------:R-:W-:-:S05]  /*22cf0*/  IADD3 R2, P2, R10, R5, RZ ;  /* 0x000000050a027210 */ /* 0x000fca0007f5e0ff */
[----:B------:R-:W-:-:S05]  /*22d00*/  IMAD.X R3, RZ, RZ, R7, P2 ;  /* 0x000000ffff037224 */ /* 0x000fca00010e0607 */
[----:B------:R-:W-:Y:S01]  /*22d10*/  @!PT LDS RZ, [RZ] ;  /* 0x00000000fffff984 */ /* 0x000fe20000000800 */
[----:B------:R-:W-:Y:S01]  /*22d20*/  @!PT LDS RZ, [RZ] ;  /* 0x00000000fffff984 */ /* 0x000fe20000000800 */
[----:B------:R-:W-:Y:S01]  /*22d30*/  @!PT LDS RZ, [RZ] ;  /* 0x00000000fffff984 */ /* 0x000fe20000000800 */
[----:B------:R0:W-:Y:S01]  /*22d40*/  LDGSTS.E.BYPASS.LTC128B.128 [R4+0x1400], desc[UR60][R2.64], !P3 ;  /* 0x0140000002047fae */ /* 0x0001e2000d901d7c */
[----:B------:R-:W-:Y:S02]  /*22d50*/  MOV R13, R24 ;  /* 0x00000018000d7202 */ /* 0x000fe40000000f00 */
[C---:B------:R-:W-:Y:S01]  /*22d60*/  ISETP.LT.OR P3, PT, R6.reuse, 0x31, P1 ;  /* 0x000000310600780c */ /* 0x040fe20000f61670 */
[----:B------:R0:W-:Y:S01]  /*22d70*/  LDGSTS.E.BYPASS.LTC128B.128 [R4+0x4400], desc[UR60][R2.64+0x80], !P4 ;  /* 0x0440008002047fae */ /* 0x0001e2000e101d7c */
[----:B------:R-:W-:Y:S01]  /*22d80*/  ISETP.LT.OR P4, PT, R6, 0x31, !P0 ;  /* 0x000000310600780c */ /* 0x000fe20004781670 */
[----:B------:R-:W-:-:S12]  /*22d90*/  IMAD.MOV.U32 R8, RZ, RZ, R14 ;  /* 0x000000ffff087224 */ /* 0x000fd800078e000e */
[----:B0-----:R-:W-:Y:S05]  /*22da0*/  WARPSYNC.COLLECTIVE R15, `(.L_x_913) ;  /* 0x000000000f087348 */ /* 0x001fea0003c00000 */
[----:B------:R1:W2:Y:S02]  /*22db0*/  SHFL.IDX P6, R14, R13, R12, R11 ;  /* 0x0000000c0d0e7389 */ /* 0x0002a400000c000b */
[----:B012---:R-:W-:Y:S01]  /*22dc0*/  ENDCOLLECTIVE ;  /* 0x000000000000791b */ /* 0x007fe20003800000 */
.L_x_913:
[----:B------:R-:W-:Y:S02]  /*22dd0*/  IMAD.MOV.U32 R13, RZ, RZ, R25 ;  /* 0x000000ffff0d7224 */ /* 0x000fe400078e0019 */
[----:B------:R-:W-:Y:S01]  /*22de0*/  IMAD.MOV.U32 R12, RZ, RZ, 0x4 ;  /* 0x00000004ff0c7424 */ /* 0x000fe200078e00ff */
[----:B------:R-:W-:-:S13]  /*22df0*/  IADD3 R2, P2, R14, R5, RZ ;  /* 0x000000050e027210 */ /* 0x000fda0007f5e0ff */
[----:B------:R-:W-:Y:S05]  /*22e00*/  WARPSYNC.COLLECTIVE R15, `(.L_x_914) ;  /* 0x000000000f087348 */ /* 0x000fea0003c00000 */
[----:B------:R0:W1:Y:S02]  /*22e10*/  SHFL.IDX P6, R14, R13, R12, R11 ;  /* 0x0000000c0d0e7389 */ /* 0x00006400000c000b */
[----:B01----:R-:W-:Y:S01]  /*22e20*/  ENDCOLLECTIVE ;  /* 0x000000000000791b */ /* 0x003fe20003800000 */
.L_x_914:
        /* <DEDUP_REMOVED lines=13> */
.L_x_915:
[----:B------:R-:W-:Y:S01]  /*22f00*/  MOV R13, R25 ;  /* 0x00000019000d7202 */ /* 0x000fe20000000f00 */
[----:B------:R-:W-:Y:S02]  /*22f10*/  IMAD.MOV.U32 R12, RZ, RZ, 0x5 ;  /* 0x00000005ff0c7424 */ /* 0x000fe400078e00ff */
[----:B------:R-:W-:-:S07]  /*22f20*/  IMAD.MOV.U32 R10, RZ, RZ, R14 ;  /* 0x000000ffff0a7224 */ /* 0x000fce00078e000e */
[----:B------:R-:W-:Y:S05]  /*22f30*/  WARPSYNC.COLLECTIVE R15, `(.L_x_916) ;  /* 0x000000000f087348 */ /* 0x000fea0003c00000 */
[----:B------:R0:W1:Y:S02]  /*22f40*/  SHFL.IDX P6, R14, R13, R12, R11 ;  /* 0x0000000c0d0e7389 */ /* 0x00006400000c000b */
[----:B01----:R-:W-:Y:S01]  /*22f50*/  ENDCOLLECTIVE ;  /* 0x000000000000791b */ /* 0x003fe20003800000 */
.L_x_916:
        /* <DEDUP_REMOVED lines=12> */
.L_x_917:
[----:B------:R-:W-:Y:S05]  /*23020*/  BRA `(.L_x_918) ;  /* 0xffffffb000cc7947 */ /* 0x000fea000383ffff */
.L_x_763:
[----:B------:R-:W-:Y:S01]  /*23030*/  BSSY B0, `(.L_x_919) ;  /* 0x0000008000007945 */ /* 0x000fe20003800000 */
[----:B------:R-:W-:Y:S02]  /*23040*/  IMAD.MOV.U32 R13, RZ, RZ, R16 ;  /* 0x000000ffff0d7224 */ /* 0x000fe400078e0010 */
[----:B------:R-:W-:Y:S02]  /*23050*/  IMAD.MOV.U32 R12, RZ, RZ, RZ ;  /* 0x000000ffff0c7224 */ /* 0x000fe400078e00ff */
[----:B------:R-:W-:Y:S02]  /*23060*/  IMAD.MOV.U32 R11, RZ, RZ, 0x1f ;  /* 0x0000001fff0b7424 */ /* 0x000fe400078e00ff */
[----:B------:R-:W-:-:S07]  /*23070*/  IMAD.MOV.U32 R15, RZ, RZ, -0x1 ;  /* 0xffffffffff0f7424 */ /* 0x000fce00078e00ff */
[----:B0-----:R-:W-:Y:S05]  /*23080*/  WARPSYNC.COLLECTIVE R15, `(.L_x_920) ;  /* 0x000000000f087348 */ /* 0x001fea0003c00000 */
[----:B------:R1:W2:Y:S02]  /*23090*/  SHFL.IDX P6, R14, R13, R12, R11 ;  /* 0x0000000c0d0e7389 */ /* 0x0002a400000c000b */
[----:B012---:R-:W-:Y:S01]  /*230a0*/  ENDCOLLECTIVE ;  /* 0x000000000000791b */ /* 0x007fe20003800000 */
.L_x_920:
[----:B------:R-:W-:Y:S05]  /*230b0*/  BSYNC B0 ;  /* 0x0000000000007941 */ /* 0x000fea0003800000 */
.L_x_919:
[----:B------:R-:W-:Y:S01]  /*230c0*/  IMAD.MOV.U32 R13, RZ, RZ, R16 ;  /* 0x000000ffff0d7224 */ /* 0x000fe200078e0010 */
[----:B------:R-:W-:Y:S01]  /*230d0*/  MOV R5, R14 ;  /* 0x0000000e00057202 */ /* 0x000fe20000000f00 */
[----:B------:R-:W-:Y:S02]  /*230e0*/  IMAD.MOV.U32 R12, RZ, RZ, 0x1 ;  /* 0x00000001ff0c7424 */ /* 0x000fe400078e00ff */
[----:B------:R-:W-:Y:S02]  /*230f0*/  IMAD.MOV.U32 R11, RZ, RZ, 0x1f ;  /* 0x0000001fff0b7424 */ /* 0x000fe400078e00ff */
[----:B------:R-:W-:Y:S02]  /*23100*/  IMAD.MOV.U32 R15, RZ, RZ, -0x1 ;  /* 0xffffffffff0f7424 */ /* 0x000fe400078e00ff */
[----:B------:R-:W-:-:S07]  /*23110*/  IMAD.IADD R7, R19, 0x1, R8 ;  /* 0x0000000113077824 */ /* 0x000fce00078e0208 */
[----:B------:R-:W-:Y:S05]  /*23120*/  WARPSYNC.COLLECTIVE R15, `(.L_x_921) ;  /* 0x000000000f087348 */ /* 0x000fea0003c00000 */
[----:B------:R0:W1:Y:S02]  /*23130*/  SHFL.IDX P6, R14, R13, R12, R11 ;  /* 0x0000000c0d0e7389 */ /* 0x00006400000c000b */
[----:B01----:R-:W-:Y:S01]  /*23140*/  ENDCOLLECTIVE ;  /* 0x000000000000791b */ /* 0x003fe20003800000 */
.L_x_921:
        /* <DEDUP_REMOVED lines=18> */
.L_x_922:
[----:B------:R-:W-:Y:S01]  /*23270*/  IMAD.MOV.U32 R12, RZ, RZ, 0x2 ;  /* 0x00000002ff0c7424 */ /* 0x000fe200078e00ff */
[----:B------:R-:W-:-:S05]  /*23280*/  SEL R7, R14, RZ, P1 ;  /* 0x000000ff0e077207 */ /* 0x000fca0000800000 */
[----:B------:R-:W-:-:S04]  /*23290*/  IMAD.IADD R6, R4, 0x1, R7 ;  /* 0x0000000104067824 */ /* 0x000fc800078e0207 */
[----:B------:R-:W-:-:S07]  /*232a0*/  IMAD.MOV.U32 R13, RZ, RZ, R6 ;  /* 0x000000ffff0d7224 */ /* 0x000fce00078e0006 */
[----:B------:R-:W-:Y:S05]  /*232b0*/  WARPSYNC.COLLECTIVE R15, `(.L_x_923) ;  /* 0x000000000f087348 */ /* 0x000fea0003c00000 */
[----:B------:R0:W1:Y:S02]  /*232c0*/  SHFL.UP P6, R14, R13, R12, R11 ;  /* 0x0400000c0d0e7389 */ /* 0x00006400000c000b */
[----:B01----:R-:W-:Y:S01]  /*232d0*/  ENDCOLLECTIVE ;  /* 0x000000000000791b */ /* 0x003fe20003800000 */
.L_x_923:
[----:B------:R-:W-:Y:S02]  /*232e0*/  MOV R12, 0x4 ;  /* 0x00000004000c7802 */ /* 0x000fe40000000f00 */
[----:B------:R-:W-:-:S05]  /*232f0*/  SEL R7, R14, RZ, P2 ;  /* 0x000000ff0e077207 */ /* 0x000fca0001000000 */
[----:B------:R-:W-:-:S04]  /*23300*/  IMAD.IADD R7, R6, 0x1, R7 ;  /* 0x0000000106077824 */ /* 0x000fc800078e0207 */
[----:B------:R-:W-:-:S07]  /*23310*/  IMAD.MOV.U32 R13, RZ, RZ, R7 ;  /* 0x000000ffff0d7224 */ /* 0x000fce00078e0007 */
[----:B------:R-:W-:Y:S05]  /*23320*/  WARPSYNC.COLLECTIVE R15, `(.L_x_924) ;  /* 0x000000000f087348 */ /* 0x000fea0003c00000 */
[----:B------:R0:W1:Y:S02]  /*23330*/  SHFL.UP P6, R14, R13, R12, R11 ;  /* 0x0400000c0d0e7389 */ /* 0x00006400000c000b */
[----:B01----:R-:W-:Y:S01]  /*23340*/  ENDCOLLECTIVE ;  /* 0x000000000000791b */ /* 0x003fe20003800000 */
.L_x_924:
[----:B------:R-:W-:Y:S01]  /*23350*/  IMAD.MOV.U32 R12, RZ, RZ, 0x8 ;  /* 0x00000008ff0c7424 */ /* 0x000fe200078e00ff */
[----:B------:R-:W-:-:S05]  /*23360*/  SEL R2, R14, RZ, P3 ;  /* 0x000000ff0e027207 */ /* 0x000fca0001800000 */
[----:B------:R-:W-:-:S04]  /*23370*/  IMAD.IADD R2, R7, 0x1, R2 ;  /* 0x0000000107027824 */ /* 0x000fc800078e0202 */
[----:B------:R-:W-:-:S07]  /*23380*/  IMAD.MOV.U32 R13, RZ, RZ, R2 ;  /* 0x000000ffff0d7224 */ /* 0x000fce00078e0002 */
[----:B------:R-:W-:Y:S05]  /*23390*/  WARPSYNC.COLLECTIVE R15, `(.L_x_925) ;  /* 0x000000000f087348 */ /* 0x000fea0003c00000 */
[----:B------:R0:W1:Y:S02]  /*233a0*/  SHFL.UP P6, R14, R13, R12, R11 ;  /* 0x0400000c0d0e7389 */ /* 0x00006400000c000b */
[----:B01----:R-:W-:Y:S01]  /*233b0*/  ENDCOLLECTIVE ;  /* 0x000000000000791b */ /* 0x003fe20003800000 */
.L_x_925:
[----:B------:R-:W-:Y:S01]  /*233c0*/  IMAD.MOV.U32 R12, RZ, RZ, 0x10 ;  /* 0x00000010ff0c7424 */ /* 0x000fe200078e00ff */
[----:B------:R-:W-:-:S05]  /*233d0*/  SEL R3, R14, RZ, P4 ;  /* 0x000000ff0e037207 */ /* 0x000fca0002000000 */
[----:B------:R-:W-:-:S04]  /*233e0*/  IMAD.IADD R3, R2, 0x1, R3 ;  /* 0x0000000102037824 */ /* 0x000fc800078e0203 */
[----:B------:R-:W-:-:S07]  /*233f0*/  IMAD.MOV.U32 R13, RZ, RZ, R3 ;  /* 0x000000ffff0d7224 */ /* 0x000fce00078e0003 */
[----:B------:R-:W-:Y:S05]  /*23400*/  WARPSYNC.COLLECTIVE R15, `(.L_x_926) ;  /* 0x000000000f087348 */ /* 0x000fea0003c00000 */
[----:B------:R0:W1:Y:S02]  /*23410*/  SHFL.UP P6, R14, R13, R12, R11 ;  /* 0x0400000c0d0e7389 */ /* 0x00006400000c000b */
[----:B01----:R-:W-:Y:S01]  /*23420*/  ENDCOLLECTIVE ;  /* 0x000000000000791b */ /* 0x003fe20003800000 */
.L_x_926:
        /* <DEDUP_REMOVED lines=8> */
.L_x_927:
[----:B------:R-:W-:Y:S05]  /*234b0*/  BRA `(.L_x_928) ;  /* 0xffffffb000d47947 */ /* 0x000fea000383ffff */
.L_x_768:
[----:B------:R-:W-:Y:S01]  /*234c0*/  BSSY B0, `(.L_x_929) ;  /* 0x0000008000007945 */ /* 0x000fe20003800000 */
[----:B-----5:R-:W-:Y:S02]  /*234d0*/  IMAD.MOV.U32 R13, RZ, RZ, R4 ;  /* 0x000000ffff0d7224 */ /* 0x020fe400078e0004 */
[----:B------:R-:W-:Y:S02]  /*234e0*/  IMAD.MOV.U32 R12, RZ, RZ, 0x1 ;  /* 0x00000001ff0c7424 */ /* 0x000fe400078e00ff */
[----:B------:R-:W-:Y:S02]  /*234f0*/  IMAD.MOV.U32 R11, RZ, RZ, RZ ;  /* 0x000000ffff0b7224 */ /* 0x000fe400078e00ff */
[----:B------:R-:W-:-:S07]  /*23500*/  IMAD.MOV.U32 R15, RZ, RZ, -0x1 ;  /* 0xffffffffff0f7424 */ /* 0x000fce00078e00ff */
[----:B0-----:R-:W-:Y:S05]  /*23510*/  WARPSYNC.COLLECTIVE R15, `(.L_x_930) ;  /* 0x000000000f087348 */ /* 0x001fea0003c00000 */
[----:B------:R1:W2:Y:S02]  /*23520*/  SHFL.UP P6, R14, R13, R12, R11 ;  /* 0x0400000c0d0e7389 */ /* 0x0002a400000c000b */
[----:B012---:R-:W-:Y:S01]  /*23530*/  ENDCOLLECTIVE ;  /* 0x000000000000791b */ /* 0x007fe20003800000 */
.L_x_930:
[----:B------:R-:W-:Y:S05]  /*23540*/  BSYNC B0 ;  /* 0x0000000000007941 */ /* 0x000fea0003800000 */
.L_x_929:
        /* <DEDUP_REMOVED lines=8> */
.L_x_931:
[----:B------:R-:W-:Y:S01]  /*235d0*/  IMAD.MOV.U32 R12, RZ, RZ, 0x4 ;  /* 0x00000004ff0c7424 */ /* 0x000fe200078e00ff */
[----:B------:R-:W-:-:S05]  /*235e0*/  SEL R0, R14, RZ, P2 ;  /* 0x000000ff0e007207 */ /* 0x000fca0001000000 */
[----:B------:R-:W-:-:S04]  /*235f0*/  IMAD.IADD R0, R13, 0x1, R0 ;  /* 0x000000010d007824 */ /* 0x000fc800078e0200 */
[----:B------:R-:W-:-:S07]  /*23600*/  IMAD.MOV.U32 R13, RZ, RZ, R0 ;  /* 0x000000ffff0d7224 */ /* 0x000fce00078e0000 */
[----:B------:R-:W-:Y:S05]  /*23610*/  WARPSYNC.COLLECTIVE R15, `(.L_x_932) ;  /* 0x000000000f087348 */ /* 0x000fea0003c00000 */
[----:B------:R0:W1:Y:S02]  /*23620*/  SHFL.UP P6, R14, R13, R12, R11 ;  /* 0x0400000c0d0e7389 */ /* 0x00006400000c000b */
[----:B01----:R-:W-:Y:S01]  /*23630*/  ENDCOLLECTIVE ;  /* 0x000000000000791b */ /* 0x003fe20003800000 */
.L_x_932:
[----:B------:R-:W-:Y:S02]  /*23640*/  MOV R12, 0x8 ;  /* 0x00000008000c7802 */ /* 0x000fe40000000f00 */
[----:B------:R-:W-:-:S05]  /*23650*/  SEL R3, R14, RZ, P3 ;  /* 0x000000ff0e037207 */ /* 0x000fca0001800000 */
[----:B------:R-:W-:-:S04]  /*23660*/  IMAD.IADD R2, R0, 0x1, R3 ;  /* 0x0000000100027824 */ /* 0x000fc800078e0203 */
[----:B------:R-:W-:-:S07]  /*23670*/  IMAD.MOV.U32 R13, RZ, RZ, R2 ;  /* 0x000000ffff0d7224 */ /* 0x000fce00078e0002 */
[----:B------:R-:W-:Y:S05]  /*23680*/  WARPSYNC.COLLECTIVE R15, `(.L_x_933) ;  /* 0x000000000f087348 */ /* 0x000fea0003c00000 */
[----:B------:R0:W1:Y:S02]  /*23690*/  SHFL.UP P6, R14, R13, R12, R11 ;  /* 0x0400000c0d0e7389 */ /* 0x00006400000c000b */
[----:B01----:R-:W-:Y:S01]  /*236a0*/  ENDCOLLECTIVE ;  /* 0x000000000000791b */ /* 0x003fe20003800000 */
.L_x_933:
[----:B------:R-:W-:Y:S01]  /*236b0*/  IMAD.MOV.U32 R12, RZ, RZ, 0x10 ;  /* 0x00000010ff0c7424 */ /* 0x000fe200078e00ff */
[----:B------:R-:W-:-:S05]  /*236c0*/  SEL R3, R14, RZ, P4 ;  /* 0x000000ff0e037207 */ /* 0x000fca0002000000 */
[----:B------:R-:W-:-:S04]  /*236d0*/  IMAD.IADD R3, R2, 0x1, R3 ;  /* 0x0000000102037824 */ /* 0x000fc800078e0203 */
[----:B------:R-:W-:-:S07]  /*236e0*/  IMAD.MOV.U32 R13, RZ, RZ, R3 ;  /* 0x000000ffff0d7224 */ /* 0x000fce00078e0003 */
[----:B------:R-:W-:Y:S05]  /*236f0*/  WARPSYNC.COLLECTIVE R15, `(.L_x_934) ;  /* 0x000000000f087348 */ /* 0x000fea0003c00000 */
[----:B------:R0:W1:Y:S02]  /*23700*/  SHFL.UP P6, R14, R13, R12, R11 ;  /* 0x0400000c0d0e7389 */ /* 0x00006400000c000b */
[----:B01----:R-:W-:Y:S01]  /*23710*/  ENDCOLLECTIVE ;  /* 0x000000000000791b */ /* 0x003fe20003800000 */
.L_x_934:
[----:B------:R-:W-:Y:S02]  /*23720*/  IMAD.MOV.U32 R12, RZ, RZ, 0x1f ;  /* 0x0000001fff0c7424 */ /* 0x000fe400078e00ff */
[----:B------:R-:W-:Y:S01]  /*23730*/  IMAD.MOV.U32 R11, RZ, RZ, 0x1f ;  /* 0x0000001fff0b7424 */ /* 0x000fe200078e00ff */
[----:B------:R-:W-:-:S05]  /*23740*/  SEL R2, R14, RZ, P5 ;  /* 0x000000ff0e027207 */ /* 0x000fca0002800000 */
[----:B------:R-:W-:-:S04]  /*23750*/  IMAD.IADD R2, R3, 0x1, R2 ;  /* 0x0000000103027824 */ /* 0x000fc800078e0202 */
[----:B------:R-:W-:-:S07]  /*23760*/  IMAD.MOV.U32 R13, RZ, RZ, R2 ;  /* 0x000000ffff0d7224 */ /* 0x000fce00078e0002 */
[----:B------:R-:W-:Y:S05]  /*23770*/  WARPSYNC.COLLECTIVE R15, `(.L_x_935) ;  /* 0x000000000f087348 */ /* 0x000fea0003c00000 */
[----:B------:R0:W1:Y:S02]  /*23780*/  SHFL.IDX P6, R14, R13, R12, R11 ;  /* 0x0000000c0d0e7389 */ /* 0x00006400000c000b */
[----:B01----:R-:W-:Y:S01]  /*23790*/  ENDCOLLECTIVE ;  /* 0x000000000000791b */ /* 0x003fe20003800000 */
.L_x_935:
[----:B------:R-:W-:Y:S05]  /*237a0*/  BRA `(.L_x_936) ;  /* 0xffffffb000b47947 */ /* 0x000fea000383ffff */
.L_x_770:
[----:B------:R-:W-:Y:S01]  /*237b0*/  BSSY B0, `(.L_x_937) ;  /* 0x0000006000007945 */ /* 0x000fe20003800000 */
[----:B------:R-:W-:Y:S02]  /*237c0*/  PLOP3.LUT P6, PT, P6, PT, PT, 0x8, 0x0 ;  /* 0x000000000000781c */ /* 0x000fe400037ce170 */
[----:B------:R-:W-:-:S11]  /*237d0*/  MOV R15, 0xffffffff ;  /* 0xffffffff000f7802 */ /* 0x000fd60000000f00 */
[----:B0-----:R-:W-:Y:S05]  /*237e0*/  WARPSYNC.COLLECTIVE R15, `(.L_x_938) ;  /* 0x000000000f087348 */ /* 0x001fea0003c00000 */
[----:B------:R-:W-:Y:S01]  /*237f0*/  VOTE.ANY R14, PT, P6 ;  /* 0x00000000000e7806 */ /* 0x000fe200030e0100 */
[----:B0-----:R-:W-:Y:S06]  /*23800*/  ENDCOLLECTIVE ;  /* 0x000000000000791b */ /* 0x001fec0003800000 */
.L_x_938:
[----:B------:R-:W-:Y:S05]  /*23810*/  BSYNC B0 ;  /* 0x0000000000007941 */ /* 0x000fea0003800000 */
.L_x_937:
[----:B------:R-:W-:Y:S02]  /*23820*/  IMAD.MOV.U32 R3, RZ, RZ, R14 ;  /* 0x000000ffff037224 */ /* 0x000fe400078e000e */
[----:B------:R-:W-:Y:S02]  /*23830*/  IMAD.MOV.U32 R13, RZ, RZ, R4 ;  /* 0x000000ffff0d7224 */ /* 0x000fe400078e0004 */
[----:B------:R-:W0:Y:S01]  /*23840*/  POPC R0, R3 ;  /* 0x0000000300007309 */ /* 0x000e220000000000 */
[----:B------:R-:W-:Y:S02]  /*23850*/  IMAD.MOV.U32 R11, RZ, RZ, 0x1f ;  /* 0x0000001fff0b7424 */ /* 0x000fe400078e00ff */
[----:B------:R-:W-:Y:S02]  /*23860*/  IMAD.MOV.U32 R15, RZ, RZ, -0x1 ;  /* 0xffffffffff0f7424 */ /* 0x000fe400078e00ff */
[----:B0-----:R-:W-:-:S07]  /*23870*/  IMAD.MOV.U32 R12, RZ, RZ, R0 ;  /* 0x000000ffff0c7224 */ /* 0x001fce00078e0000 */
[----:B------:R-:W-:Y:S05]  /*23880*/  WARPSYNC.COLLECTIVE R15, `(.L_x_939) ;  /* 0x000000000f087348 */ /* 0x000fea0003c00000 */
[----:B------:R0:W1:Y:S02]  /*23890*/  SHFL.IDX P6, R14, R13, R12, R11 ;  /* 0x0000000c0d0e7389 */ /* 0x00006400000c000b */
[----:B01----:R-:W-:Y:S01]  /*238a0*/  ENDCOLLECTIVE ;  /* 0x000000000000791b */ /* 0x003fe20003800000 */
.L_x_939:
[----:B------:R-:W-:Y:S01]  /*238b0*/  IMAD.MOV.U32 R4, RZ, RZ, R14 ;  /* 0x000000ffff047224 */ /* 0x000fe200078e000e */
[----:B------:R-:W-:Y:S06]  /*238c0*/  BRA `(.L_x_940) ;  /* 0xffffffb000a47947 */ /* 0x000fec000383ffff */
.L_x_772:
[----:B------:R-:W-:Y:S01]  /*238d0*/  BSSY B0, `(.L_x_941) ;  /* 0x0000007000007945 */ /* 0x000fe20003800000 */
[----:B------:R-:W-:Y:S01]  /*238e0*/  IMAD.MOV.U32 R13, RZ, RZ, R2 ;  /* 0x000000ffff0d7224 */ /* 0x000fe200078e0002 */
[----:B------:R-:W-:Y:S01]  /*238f0*/  MOV R11, 0x1f ;  /* 0x0000001f000b7802 */ /* 0x000fe20000000f00 */
[----:B------:R-:W-:-:S07]  /*23900*/  IMAD.MOV.U32 R15, RZ, RZ, -0x1 ;  /* 0xffffffffff0f7424 */ /* 0x000fce00078e00ff */
[----:B012---:R-:W-:Y:S05]  /*23910*/  WARPSYNC.COLLECTIVE R15, `(.L_x_942) ;  /* 0x000000000f087348 */ /* 0x007fea0003c00000 */
[----:B------:R3:W4:Y:S02]  /*23920*/  SHFL.IDX P6, R14, R13, R12, R11 ;  /* 0x0000000c0d0e7389 */ /* 0x00072400000c000b */
[----:B01234-:R-:W-:Y:S01]  /*23930*/  ENDCOLLECTIVE ;  /* 0x000000000000791b */ /* 0x01ffe20003800000 */
.L_x_942:
[----:B------:R-:W-:Y:S05]  /*23940*/  BSYNC B0 ;  /* 0x0000000000007941 */ /* 0x000fea0003800000 */
.L_x_941:
[----:B------:R-:W-:Y:S05]  /*23950*/  BRA `(.L_x_771) ;  /* 0xffffffb0009c7947 */ /* 0x000fea000383ffff */
.L_x_776:
[----:B0-----:R0:W1:Y:S02]  /*23960*/  SYNCS.PHASECHK.TRANS64.TRYWAIT P0, [R5+URZ+0x2a820], R0 ;  /* 0x02a82000050075a7 */ /* 0x001064000800017f */
[----:B-1----:R-:W-:Y:S05]  /*23970*/  @!P0 NANOSLEEP.SYNCS 0x989680 ;  /* 0x009896800000895d */ /* 0x002fea0003900000 */
[----:B------:R-:W1:Y:S02]  /*23980*/  @!P0 SYNCS.PHASECHK.TRANS64 P0, [R5+URZ+0x2a820], R0 ;  /* 0x02a82000050085a7 */ /* 0x000e64000800007f */
[----:B-1----:R-:W-:Y:S05]  /*23990*/  @!P0 BRA `(.L_x_776) ;  /* 0xfffffffc00f08947 */ /* 0x002fea000383ffff */
[----:B------:R-:W-:Y:S05]  /*239a0*/  BRA `(.L_x_943) ;  /* 0xffffffb400887947 */ /* 0x000fea000383ffff */
.L_x_777:
[----:B------:R-:W1:Y:S01]  /*239b0*/  S2R R2, SR_TID.X ;  /* 0x0000000000027919 */ /* 0x000e620000002100 */
[----:B------:R-:W-:Y:S01]  /*239c0*/  BSSY B0, `(.L_x_944) ;  /* 0x000000a000007945 */ /* 0x000fe20003800000 */
[----:B------:R-:W-:Y:S02]  /*239d0*/  IMAD.MOV.U32 R12, RZ, RZ, RZ ;  /* 0x000000ffff0c7224 */ /* 0x000fe400078e00ff */
[----:B------:R-:W-:Y:S02]  /*239e0*/  IMAD.MOV.U32 R11, RZ, RZ, 0x1f ;  /* 0x0000001fff0b7424 */ /* 0x000fe400078e00ff */
[----:B------:R-:W-:Y:S01]  /*239f0*/  IMAD.MOV.U32 R15, RZ, RZ, -0x1 ;  /* 0xffffffffff0f7424 */ /* 0x000fe200078e00ff */
[----:B-1----:R-:W-:-:S04]  /*23a00*/  SHF.R.U32.HI R2, RZ, 0x5, R2 ;  /* 0x00000005ff027819 */ /* 0x002fc80000011602 */
[----:B------:R-:W-:-:S05]  /*23a10*/  LOP3.LUT R2, R2, 0x3, RZ, 0xc0, !PT ;  /* 0x0000000302027812 */ /* 0x000fca00078ec0ff */
[----:B------:R-:W-:-:S07]  /*23a20*/  IMAD.MOV.U32 R13, RZ, RZ, R2 ;  /* 0x000000ffff0d7224 */ /* 0x000fce00078e0002 */
[----:B0-2---:R-:W-:Y:S05]  /*23a30*/  WARPSYNC.COLLECTIVE R15, `(.L_x_945) ;  /* 0x000000000f087348 */ /* 0x005fea0003c00000 */
[----:B------:R1:W3:Y:S02]  /*23a40*/  SHFL.IDX P6, R14, R13, R12, R11 ;  /* 0x0000000c0d0e7389 */ /* 0x0002e400000c000b */
[----:B0123--:R-:W-:Y:S01]  /*23a50*/  ENDCOLLECTIVE ;  /* 0x000000000000791b */ /* 0x00ffe20003800000 */
.L_x_945:
[----:B------:R-:W-:Y:S05]  /*23a60*/  BSYNC B0 ;  /* 0x0000000000007941 */ /* 0x000fea0003800000 */
.L_x_944:
[----:B------:R-:W-:Y:S05]  /*23a70*/  BRA `(.L_x_946) ;  /* 0xffffffb400707947 */ /* 0x000fea000383ffff */
.L_x_778:
[----:B------:R-:W-:Y:S01]  /*23a80*/  BSSY B0, `(.L_x_947) ;  /* 0x0000006000007945 */ /* 0x000fe20003800000 */
[----:B------:R-:W-:-:S07]  /*23a90*/  IMAD.MOV.U32 R15, RZ, RZ, -0x1 ;  /* 0xffffffffff0f7424 */ /* 0x000fce00078e00ff */
[----:B0-2---:R-:W-:Y:S05]  /*23aa0*/  WARPSYNC.COLLECTIVE R15, `(.L_x_948) ;  /* 0x000000000f0c7348 */ /* 0x005fea0003c00000 */
[----:B------:R-:W-:Y:S02]  /*23ab0*/  ELECT P6, UR62, PT ;  /* 0x00000000003e782f */ /* 0x000fe400038c0000 */
[----:B------:R-:W-:Y:S01]  /*23ac0*/  MOV R14, UR62 ;  /* 0x0000003e000e7c02 */ /* 0x000fe20008000f00 */
[----:B0-2---:R-:W-:Y:S10]  /*23ad0*/  ENDCOLLECTIVE ;  /* 0x000000000000791b */ /* 0x005ff40003800000 */
.L_x_948:
[----:B------:R-:W-:Y:S05]  /*23ae0*/  BSYNC B0 ;  /* 0x0000000000007941 */ /* 0x000fea0003800000 */
.L_x_947:
[----:B------:R-:W-:Y:S05]  /*23af0*/  BRA `(.L_x_949) ;  /* 0xffffffb400647947 */ /* 0x000fea000383ffff */
.L_x_780:
[----:B0-----:R0:W1:Y:S02]  /*23b00*/  SYNCS.PHASECHK.TRANS64.TRYWAIT P1, [R3+URZ+0x2a840], R2 ;  /* 0x02a84002030075a7 */ /* 0x001064000802017f */
[----:B-1----:R-:W-:Y:S05]  /*23b10*/  @!P1 NANOSLEEP.SYNCS 0x989680 ;  /* 0x009896800000995d */ /* 0x002fea0003900000 */
[----:B------:R-:W1:Y:S02]  /*23b20*/  @!P1 SYNCS.PHASECHK.TRANS64 P1, [R3+URZ+0x2a840], R2 ;  /* 0x02a84002030095a7 */ /* 0x000e64000802007f */
[----:B-1----:R-:W-:Y:S05]  /*23b30*/  @!P1 BRA `(.L_x_780) ;  /* 0xfffffffc00f09947 */ /* 0x002fea000383ffff */
[----:B------:R-:W-:Y:S05]  /*23b40*/  BRA `(.L_x_950) ;  /* 0xffffffb4008c7947 */ /* 0x000fea000383ffff */
.L_x_782:
[----:B-1----:R1:W3:Y:S02]  /*23b50*/  SYNCS.PHASECHK.TRANS64.TRYWAIT P1, [R5+URZ+0x2a840], R0 ;  /* 0x02a84000050075a7 */ /* 0x0022e4000802017f */
[----:B---3--:R-:W-:Y:S05]  /*23b60*/  @!P1 NANOSLEEP.SYNCS 0x989680 ;  /* 0x009896800000995d */ /* 0x008fea0003900000 */
[----:B------:R-:W3:Y:S02]  /*23b70*/  @!P1 SYNCS.PHASECHK.TRANS64 P1, [R5+URZ+0x2a840], R0 ;  /* 0x02a84000050095a7 */ /* 0x000ee4000802007f */
[----:B---3--:R-:W-:Y:S05]  /*23b80*/  @!P1 BRA `(.L_x_782) ;  /* 0xfffffffc00f09947 */ /* 0x008fea000383ffff */
[----:B------:R-:W-:Y:S05]  /*23b90*/  BRA `(.L_x_951) ;  /* 0xffffffb400987947 */ /* 0x000fea000383ffff */
.L_x_784:
[----:B---3--:R3:W4:Y:S02]  /*23ba0*/  SYNCS.PHASECHK.TRANS64.TRYWAIT P1, [R3+URZ+0x2a860], R2 ;  /* 0x02a86002030075a7 */ /* 0x008724000802017f */
[----:B----4-:R-:W-:Y:S05]  /*23bb0*/  @!P1 NANOSLEEP.SYNCS 0x989680 ;  /* 0x009896800000995d */ /* 0x010fea0003900000 */
[----:B------:R-:W4:Y:S02]  /*23bc0*/  @!P1 SYNCS.PHASECHK.TRANS64 P1, [R3+URZ+0x2a860], R2 ;  /* 0x02a86002030095a7 */ /* 0x000f24000802007f */
[----:B----4-:R-:W-:Y:S05]  /*23bd0*/  @!P1 BRA `(.L_x_784) ;  /* 0xfffffffc00f09947 */ /* 0x010fea000383ffff */
[----:B------:R-:W-:Y:S05]  /*23be0*/  BRA `(.L_x_952) ;  /* 0xffffffb400947947 */ /* 0x000fea000383ffff */
.L_x_953:
        /* <DEDUP_REMOVED lines=9> */
.L_x_3228:


//--------------------- .text._ZN7cutlass13device_kernelIN5flash11enable_sm90INS1_16FlashAttnFwdSm90INS1_25CollectiveMainloopFwdSm90ILi2EN4cute5tupleIJNS5_1CILi1EEES8_S8_EEENS6_IJNS7_ILi128EEENS7_ILi96EEENS7_ILi192EEEEEELi128ENS_10bfloat16_tEfNS_4arch4Sm90ELb0ELb1ELb1ELb0ELb1ELb0ELb0ELb1ELb1ELb1ELb0ELb0EEENS1_21CollectiveEpilogueFwdINS6_IJSA_SA_SB_EEES9_SE_SG_Li256ELb0ELb1ELb0ELb0EEENS1_30DynamicPersistentTileSchedulerILi256ELi128ELb0ELb1ELb1EEEEEEEEEvNT_6ParamsE --------------------------
	.section	.text._ZN7cutlass13device_kernelIN5flash11enable_sm90INS1_16FlashAttnFwdSm90INS1_25CollectiveMainloopFwdSm90ILi2EN4cute5tupleIJNS5_1CILi1EEES8_S8_EEENS6_IJNS7_ILi128EEENS7_ILi96EEENS7_ILi192EEEEEELi128ENS_10bfloat16_tEfNS_4arch4Sm90ELb0ELb1ELb1ELb0ELb1ELb0ELb0ELb1ELb1ELb1ELb0ELb0EEENS1_21CollectiveEpilogueFwdINS6_IJSA_SA_SB_EEES9_SE_SG_Li256ELb0ELb1ELb0ELb0EEENS1_30DynamicPersistentTileSchedulerILi256ELi128ELb0ELb1ELb1EEEEEEEEEvNT_6ParamsE,"ax",@progbits
	.align	128
.text._ZN7cutlass13device_kernelIN5flash11enable_sm90INS1_16FlashAttnFwdSm90INS1_25CollectiveMainloopFwdSm90ILi2EN4cute5tupleIJNS5_1CILi1EEES8_S8_EEENS6_IJNS7_ILi128EEENS7_ILi96EEENS7_ILi192EEEEEELi128ENS_10bfloat16_tEfNS_4arch4Sm90ELb0ELb1ELb1ELb0ELb1ELb0ELb0ELb1ELb1ELb1ELb0ELb0EEENS1_21CollectiveEpilogueFwdINS6_IJSA_SA_SB_EEES9_SE_SG_Li256ELb0ELb1ELb0ELb0EEENS1_30DynamicPersistentTileSchedulerILi256ELi128ELb0ELb1ELb1EEEEEEEEEvNT_6ParamsE:
        .type           _ZN7cutlass13device_kernelIN5flash11enable_sm90INS1_16FlashAttnFwdSm90INS1_25CollectiveMainloopFwdSm90ILi2EN4cute5tupleIJNS5_1CILi1EEES8_S8_EEENS6_IJNS7_ILi128EEENS7_ILi96EEENS7_ILi192EEEEEELi128ENS_10bfloat16_tEfNS_4arch4Sm90ELb0ELb1ELb1ELb0ELb1ELb0ELb0ELb1ELb1ELb1ELb0ELb0EEENS1_21CollectiveEpilogueFwdINS6_IJSA_SA_SB_EEES9_SE_SG_Li256ELb0ELb1ELb0ELb0EEENS1_30DynamicPersistentTileSchedulerILi256ELi128ELb0ELb1ELb1EEEEEEEEEvNT_6ParamsE,@function
        .size           _ZN7cutlass13device_kernelIN5flash11enable_sm90INS1_16FlashAttnFwdSm90INS1_25CollectiveMainloopFwdSm90ILi2EN4cute5tupleIJNS5_1CILi1EEES8_S8_EEENS6_IJNS7_ILi128EEENS7_ILi96EEENS7_ILi192EEEEEELi128ENS_10bfloat16_tEfNS_4arch4Sm90ELb0ELb1ELb1ELb0ELb1ELb0ELb0ELb1ELb1ELb1ELb0ELb0EEENS1_21CollectiveEpilogueFwdINS6_IJSA_SA_SB_EEES9_SE_SG_Li256ELb0ELb1ELb0ELb0EEENS1_30DynamicPersistentTileSchedulerILi256ELi128ELb0ELb1ELb1EEEEEEEEEvNT_6ParamsE,(.L_x_3229 - _ZN7cutlass13device_kernelIN5flash11enable_sm90INS1_16FlashAttnFwdSm90INS1_25CollectiveMainloopFwdSm90ILi2EN4cute5tupleIJNS5_1CILi1EEES8_S8_EEENS6_IJNS7_ILi128EEENS7_ILi96EEENS7_ILi192EEEEEELi128ENS_10bfloat16_tEfNS_4arch4Sm90ELb0ELb1ELb1ELb0ELb1ELb0ELb0ELb1ELb1ELb1ELb0ELb0EEENS1_21CollectiveEpilogueFwdINS6_IJSA_SA_SB_EEES9_SE_SG_Li256ELb0ELb1ELb0ELb0EEENS1_30DynamicPersistentTileSchedulerILi256ELi128ELb0ELb1ELb1EEEEEEEEEvNT_6ParamsE)
        .other          _ZN7cutlass13device_kernelIN5flash11enable_sm90INS1_16FlashAttnFwdSm90INS1_25CollectiveMainloopFwdSm90ILi2EN4cute5tupleIJNS5_1CILi1EEES8_S8_EEENS6_IJNS7_ILi128EEENS7_ILi96EEENS7_ILi192EEEEEELi128ENS_10bfloat16_tEfNS_4arch4Sm90ELb0ELb1ELb1ELb0ELb1ELb0ELb0ELb1ELb1ELb1ELb0ELb0EEENS1_21CollectiveEpilogueFwdINS6_IJSA_SA_SB_EEES9_SE_SG_Li256ELb0ELb1ELb0ELb0EEENS1_30DynamicPersistentTileSchedulerILi256ELi128ELb0ELb1ELb1EEEEEEEEEvNT_6ParamsE,@"STO_CUDA_ENTRY STV_DEFAULT"
_ZN7cutlass13device_kernelIN5flash11enable_sm90INS1_16FlashAttnFwdSm90INS1_25CollectiveMainloopFwdSm90ILi2EN4cute5tupleIJNS5_1CILi1EEES8_S8_EEENS6_IJNS7_ILi128EEENS7_ILi96EEENS7_ILi192EEEEEELi128ENS_10bfloat16_tEfNS_4arch4Sm90ELb0ELb1ELb1ELb0ELb1ELb0ELb0ELb1ELb1ELb1ELb0ELb0EEENS1_21CollectiveEpilogueFwdINS6_IJSA_SA_SB_EEES9_SE_SG_Li256ELb0ELb1ELb0ELb0EEENS1_30DynamicPersistentTileSchedulerILi256ELi128ELb0ELb1ELb1EEEEEEEEEvNT_6ParamsE:
        /* <DEDUP_REMOVED lines=45> */
.L_x_954:
        /* <DEDUP_REMOVED lines=22> */
.L_x_955:
        /* <DEDUP_REMOVED lines=18> */
.L_x_956:
        /* <DEDUP_REMOVED lines=22> */
.L_x_957:
        /* <DEDUP_REMOVED lines=23> */
.L_x_958:
        /* <DEDUP_REMOVED lines=10> */
.L_x_960:
[----:B------:R-:W-:-:S08]  /*08c0*/  NOP ;  /* 0x0000000000007918 */ /* 0x000fd00000000000 */
[----:B------:R-:W1:Y:S02]  /*08d0*/  USETMAXREG.TRY_ALLOC.CTAPOOL UP0, 0xe8 ;  /* 0x000000e8000079c8 */ /* 0x000e640008000600 */
[----:B-1----:R-:W-:-:S13]  /*08e0*/  PLOP3.LUT P0, PT, PT, PT, UP0, 0x80, 0x0 ;  /* 0x000000000000781c */ /* 0x002fda0003f0f008 */
[----:B------:R-:W-:Y:S05]  /*08f0*/  @!P0 BRA `(.L_x_960) ;  /* 0xfffffffc00f08947 */ /* 0x000fea000383ffff */
[----:B------:R-:W1:Y:S08]  /*0900*/  S2UR UR4, SR_CTAID.X ;  /* 0x00000000000479c3 */ /* 0x000e700000002500 */
[----:B------:R-:W-:Y:S08]  /*0910*/  BAR.ARV 0x4, 0x180 ;  /* 0x0106000000007b1d */ /* 0x000ff00000002000 */
[----:B------:R-:W1:Y:S08]  /*0920*/  LDC R0, c[0x0][0xc38] ;  /* 0x00030e00ff007b82 */ /* 0x000e700000000800 */
[----:B------:R-:W-:Y:S06]  /*0930*/  BAR.ARV 0x8, 0x180 ;  /* 0x0206000000007b1d */ /* 0x000fec0000002000 */
[----:B-1----:R-:W-:-:S13]  /*0940*/  ISETP.LE.AND P0, PT, R0, UR4, PT ;  /* 0x0000000400007c0c */ /* 0x002fda000bf03270 */
[----:B------:R-:W-:Y:S05]  /*0950*/  @P0 EXIT ;  /* 0x000000000000094d */ /* 0x000fea0003800000 */
[----:B------:R-:W2:Y:S01]  /*0960*/  LDL R3, [R1+0x4] ;  /* 0x0000040001037983 */ /* 0x000ea20000100800 */
[----:B------:R-:W-:Y:S01]  /*0970*/  IMAD.U32 R16, RZ, RZ, UR4 ;  /* 0x00000004ff107e24 */ /* 0x000fe2000f8e00ff */
[----:B------:R-:W-:Y:S01]  /*0980*/  UMOV UR39, URZ ;  /* 0x0000003f00277c82 */ /* 0x000fe20008000000 */
[----:B------:R-:W-:Y:S01]  /*0990*/  IMAD.MOV.U32 R166, RZ, RZ, RZ ;  /* 0x000000ffffa67224 */ /* 0x000fe200078e00ff */
[----:B0-----:R-:W0:Y:S01]  /*09a0*/  S2R R2, SR_TID.X ;  /* 0x0000000000027919 */ /* 0x001e220000002100 */
[----:B------:R-:W-:Y:S01]  /*09b0*/  UMOV UR38, URZ ;  /* 0x0000003f00267c82 */ /* 0x000fe20008000000 */
[----:B0-----:R-:W-:Y:S01]  /*09c0*/  VIADD R174, R2, 0xffffff80 ;  /* 0xffffff8002ae7836 */ /* 0x001fe20000000000 */
[----:B--2---:R-:W-:-:S04]  /*09d0*/  R2UR UR5, R3 ;  /* 0x00000000030572ca */ /* 0x004fc800000e0000 */
[----:B------:R-:W-:-:S04]  /*09e0*/  SHF.R.S32.HI R3, RZ, 0x1f, R174 ;  /* 0x0000001fff037819 */ /* 0x000fc800000114ae */
[CC--:B------:R-:W-:Y:S02]  /*09f0*/  LEA.HI R0, R3.reuse, R174.reuse, RZ, 0x7 ;  /* 0x000000ae03007211 */ /* 0x0c0fe400078f38ff */
[CC--:B------:R-:W-:Y:S02]  /*0a00*/  LEA.HI R4, R3.reuse, R174.reuse, RZ, 0x5 ;  /* 0x000000ae03047211 */ /* 0x0c0fe400078f28ff */
[----:B------:R-:W-:Y:S02]  /*0a10*/  LOP3.LUT R167, R0, 0xffffff80, RZ, 0xc0, !PT ;  /* 0xffffff8000a77812 */ /* 0x000fe400078ec0ff */
[CC--:B------:R-:W-:Y:S01]  /*0a20*/  LEA.HI R2, R3.reuse, R174.reuse, RZ, 0x4 ;  /* 0x000000ae03027211 */ /* 0x0c0fe200078f20ff */
[----:B------:R-:W-:Y:S01]  /*0a30*/  IMAD.SHL.U32 R4, R4, 0x20, RZ ;  /* 0x0000002004047824 */ /* 0x000fe200078e00ff */
[----:B------:R-:W-:Y:S01]  /*0a40*/  LEA.HI R11, R3, R174, RZ, 0x2 ;  /* 0x000000ae030b7211 */ /* 0x000fe200078f10ff */
[----:B------:R-:W-:Y:S01]  /*0a50*/  IMAD.IADD R167, R174, 0x1, -R167 ;  /* 0x00000001aea77824 */ /* 0x000fe200078e0aa7 */
[----:B------:R-:W-:Y:S01]  /*0a60*/  LOP3.LUT R5, R2, 0x3fffff0, RZ, 0xc0, !PT ;  /* 0x03fffff002057812 */ /* 0x000fe200078ec0ff */
[----:B------:R-:W-:Y:S01]  /*0a70*/  ULOP3.LUT UR61, UR5, 0x1, URZ, 0xfc, !UPT ;  /* 0x00000001053d7892 */ /* 0x000fe2000f8efc3f */
[----:B------:R-:W-:-:S02]  /*0a80*/  LOP3.LUT R11, R11, 0xfffffffc, RZ, 0xc0, !PT ;  /* 0xfffffffc0b0b7812 */ /* 0x000fc400078ec0ff */
[----:B------:R-:W-:Y:S01]  /*0a90*/  SHF.R.S32.HI R6, RZ, 0x1f, R167 ;  /* 0x0000001fff067819 */ /* 0x000fe200000114a7 */
[C---:B------:R-:W-:Y:S01]  /*0aa0*/  IMAD.IADD R5, R174.reuse, 0x1, -R5 ;  /* 0x00000001ae057824 */ /* 0x040fe200078e0a05 */
[----:B------:R-:W-:Y:S01]  /*0ab0*/  LEA.HI R3, R3, R174, RZ, 0x3 ;  /* 0x000000ae03037211 */ /* 0x000fe200078f18ff */
[----:B------:R-:W-:Y:S01]  /*0ac0*/  IMAD.IADD R11, R174, 0x1, -R11 ;  /* 0x00000001ae0b7824 */ /* 0x000fe200078e0a0b */
[----:B------:R-:W-:Y:S02]  /*0ad0*/  LEA.HI R8, R6, R167, RZ, 0x2 ;  /* 0x000000a706087211 */ /* 0x000fe400078f10ff */
[----:B------:R-:W-:Y:S02]  /*0ae0*/  SHF.R.S32.HI R169, RZ, 0x7, R0 ;  /* 0x00000007ffa97819 */ /* 0x000fe40000011400 */
[--C-:B------:R-:W-:Y:S02]  /*0af0*/  SHF.R.S32.HI R9, RZ, 0x2, R8.reuse ;  /* 0x00000002ff097819 */ /* 0x100fe40000011408 */
[----:B------:R-:W-:-:S02]  /*0b00*/  SHF.R.S32.HI R10, RZ, 0x1f, R8 ;  /* 0x0000001fff0a7819 */ /* 0x000fc40000011408 */
[----:B------:R-:W-:Y:S02]  /*0b10*/  LOP3.LUT R4, R4, 0xfffffc00, RZ, 0xc0, !PT ;  /* 0xfffffc0004047812 */ /* 0x000fe400078ec0ff */
[----:B------:R-:W-:Y:S02]  /*0b20*/  LEA.HI R10, R10, R9, RZ, 0x3 ;  /* 0x000000090a0a7211 */ /* 0x000fe400078f18ff */
[----:B------:R-:W-:Y:S01]  /*0b30*/  LOP3.LUT R163, R3, 0xfffffff8, RZ, 0xc0, !PT ;  /* 0xfffffff803a37812 */ /* 0x000fe200078ec0ff */
[----:B------:R-:W-:Y:S01]  /*0b40*/  IMAD R5, R5, 0x40, R4 ;  /* 0x0000004005057824 */ /* 0x000fe200078e0204 */
[----:B------:R-:W-:Y:S02]  /*0b50*/  SHF.R.S32.HI R7, RZ, 0x4, R2 ;  /* 0x00000004ff077819 */ /* 0x000fe40000011402 */
[----:B------:R-:W-:Y:S01]  /*0b60*/  LOP3.LUT R10, R10, 0xfffffff8, RZ, 0xc0, !PT ;  /* 0xfffffff80a0a7812 */ /* 0x000fe200078ec0ff */
[----:B------:R-:W-:Y:S01]  /*0b70*/  IMAD.IADD R163, R174, 0x1, -R163 ;  /* 0x00000001aea37824 */ /* 0x000fe200078e0aa3 */
[----:B------:R-:W-:-:S02]  /*0b80*/  LEA.HI R6, R6, R167, RZ, 0x5 ;  /* 0x000000a706067211 */ /* 0x000fc400078f28ff */
[----:B------:R-:W-:Y:S01]  /*0b90*/  LEA.HI R0, R0, R169, RZ, 0x1 ;  /* 0x000000a900007211 */ /* 0x000fe200078f08ff */
[----:B------:R-:W-:Y:S01]  /*0ba0*/  IMAD.IADD R9, R9, 0x1, -R10 ;  /* 0x0000000109097824 */ /* 0x000fe200078e0a0a */
[----:B------:R-:W-:Y:S01]  /*0bb0*/  LEA.HI R2, R2, R7, RZ, 0x1 ;  /* 0x0000000702027211 */ /* 0x000fe200078f08ff */
[----:B------:R-:W-:Y:S01]  /*0bc0*/  IMAD.SHL.U32 R160, R163, 0x8, RZ ;  /* 0x00000008a3a07824 */ /* 0x000fe200078e00ff */
[----:B------:R-:W-:Y:S02]  /*0bd0*/  SHF.R.S32.HI R6, RZ, 0x5, R6 ;  /* 0x00000005ff067819 */ /* 0x000fe40000011406 */
[----:B------:R-:W-:Y:S01]  /*0be0*/  LEA.HI R4, R11, R11, RZ, 0x1 ;  /* 0x0000000b0b047211 */ /* 0x000fe200078f08ff */
[----:B------:R-:W-:Y:S01]  /*0bf0*/  VIADD R161, R160, 0x40 ;  /* 0x00000040a0a17836 */ /* 0x000fe20000000000 */
[----:B------:R-:W-:Y:S01]  /*0c00*/  LOP3.LUT R0, R0, 0x3fffffe, RZ, 0xc0, !PT ;  /* 0x03fffffe00007812 */ /* 0x000fe200078ec0ff */
[----:B------:R-:W-:Y:S01]  /*0c10*/  IMAD R9, R6, 0x10, R9 ;  /* 0x0000001006097824 */ /* 0x000fe200078e0209 */
[----:B------:R-:W-:-:S02]  /*0c20*/  LOP3.LUT R2, R2, 0x1ffffffe, RZ, 0xc0, !PT ;  /* 0x1ffffffe02027812 */ /* 0x000fc400078ec0ff */
[----:B------:R-:W-:Y:S01]  /*0c30*/  LOP3.LUT R4, R4, 0x1ffffffe, RZ, 0xc0, !PT ;  /* 0x1ffffffe04047812 */ /* 0x000fe200078ec0ff */
[----:B------:R-:W-:Y:S01]  /*0c40*/  IMAD.IADD R0, R169, 0x1, -R0 ;  /* 0x00000001a9007824 */ /* 0x000fe200078e0a00 */
[----:B------:R-:W-:Y:S01]  /*0c50*/  LOP3.LUT R18, R8, 0x7ffffffc, RZ, 0xc0, !PT ;  /* 0x7ffffffc08127812 */ /* 0x000fe200078ec0ff */
[----:B------:R-:W-:Y:S01]  /*0c60*/  IMAD.IADD R2, R7, 0x1, -R2 ;  /* 0x0000000107027824 */ /* 0x000fe200078e0a02 */
[----:B------:R-:W-:Y:S01]  /*0c70*/  SHF.R.S32.HI R165, RZ, 0x3, R3 ;  /* 0x00000003ffa57819 */ /* 0x000fe20000011403 */
[----:B------:R-:W-:Y:S01]  /*0c80*/  IMAD.IADD R11, R11, 0x1, -R4 ;  /* 0x000000010b0b7824 */ /* 0x000fe200078e0a04 */
[----:B------:R-:W-:Y:S01]  /*0c90*/  SHF.R.S32.HI R173, RZ, 0x1f, R160 ;  /* 0x0000001fffad7819 */ /* 0x000fe200000114a0 */
[----:B------:R-:W-:Y:S01]  /*0ca0*/  IMAD R170, R0, 0x40, R9 ;  /* 0x0000004000aa7824 */ /* 0x000fe200078e0209 */
[----:B------:R-:W-:Y:S01]  /*0cb0*/  SHF.R.S32.HI R172, RZ, 0x1f, R161 ;  /* 0x0000001fffac7819 */ /* 0x000fe200000114a1 */
[----:B------:R-:W-:Y:S02]  /*0cc0*/  IMAD R171, R2, 0x8, R5 ;  /* 0x0000000802ab7824 */ /* 0x000fe400078e0205 */
[----:B------:R-:W-:-:S02]  /*0cd0*/  IMAD.IADD R18, R167, 0x1, -R18 ;  /* 0x00000001a7127824 */ /* 0x000fc400078e0a12 */
[----:B------:R-:W-:-:S07]  /*0ce0*/  IMAD R22, R11, 0x8, R170 ;  /* 0x000000080b167824 */ /* 0x000fce00078e02aa */
.L_x_1065:
[----:B0--34-:R-:W0:Y:S01]  /*0cf0*/  LDC R3, c[0x0][0xc60] ;  /* 0x00031800ff037b82 */ /* 0x019e220000000800 */
[----:B------:R-:W-:Y:S01]  /*0d00*/  IMAD.MOV.U32 R0, RZ, RZ, R16 ;  /* 0x000000ffff007224 */ /* 0x000fe200078e0010 */
[----:B------:R-:W-:Y:S01]  /*0d10*/  ULDC UR4, c[0x0][0xc78] ;  /* 0x00031e0000047ab9 */ /* 0x000fe20000000800 */
[----:B0-----:R-:W-:-:S13]  /*0d20*/  ISETP.NE.AND P0, PT, R3, 0x1, PT ;  /* 0x000000010300780c */ /* 0x001fda0003f05270 */
[----:B-----5:R-:W0:Y:S08]  /*0d30*/  @P0 LDC R5, c[0x0][0xc64] ;  /* 0x00031900ff050b82 */ /* 0x020e300000000800 */
[----:B------:R-:W1:Y:S01]  /*0d40*/  @P0 LDC R7, c[0x0][0xc68] ;  /* 0x00031a00ff070b82 */ /* 0x000e620000000800 */
[----:B0-----:R-:W-:-:S05]  /*0d50*/  @P0 IMAD.HI.U32 R2, R16, R5, RZ ;  /* 0x0000000510020227 */ /* 0x001fca00078e00ff */
[----:B-1----:R-:W-:-:S04]  /*0d60*/  @P0 SHF.R.U32.HI R0, RZ, R7, R2 ;  /* 0x00000007ff000219 */ /* 0x002fc80000011602 */
[----:B------:R-:W-:Y:S01]  /*0d70*/  ISETP.GE.AND P0, PT, R0, UR4, PT ;  /* 0x0000000400007c0c */ /* 0x000fe2000bf06270 */
[----:B------:R-:W-:-:S04]  /*0d80*/  IMAD.MOV R2, RZ, RZ, -R0 ;  /* 0x000000ffff027224 */ /* 0x000fc800078e0a00 */
[----:B------:R-:W-:-:S08]  /*0d90*/  IMAD R11, R3, R2, R16 ;  /* 0x00000002030b7224 */ /* 0x000fd000078e0210 */
[----:B--2---:R-:W-:Y:S05]  /*0da0*/  @!P0 BRA `(.L_x_961) ;  /* 0x0000000000208947 */ /* 0x004fea0003800000 */
[----:B------:R-:W0:Y:S01]  /*0db0*/  LDC R3, c[0x0][0xc6c] ;  /* 0x00031b00ff037b82 */ /* 0x000e220000000800 */
[----:B------:R-:W-:Y:S01]  /*0dc0*/  IMAD.MOV.U32 R2, RZ, RZ, R11 ;  /* 0x000000ffff027224 */ /* 0x000fe200078e000b */
[----:B0-----:R-:W-:-:S13]  /*0dd0*/  ISETP.NE.AND P0, PT, R3, 0x1, PT ;  /* 0x000000010300780c */ /* 0x001fda0003f05270 */
[----:B------:R-:W0:Y:S02]  /*0de0*/  @P0 LDC.64 R4, c[0x0][0xc70] ;  /* 0x00031c00ff040b82 */ /* 0x000e240000000a00 */
[----:B0-----:R-:W-:-:S05]  /*0df0*/  @P0 IMAD.HI.U32 R4, R11, R4, RZ ;  /* 0x000000040b040227 */ /* 0x001fca00078e00ff */
[----:B------:R-:W-:-:S05]  /*0e00*/  @P0 SHF.R.U32.HI R2, RZ, R5, R4 ;  /* 0x00000005ff020219 */ /* 0x000fca0000011604 */
[----:B------:R-:W-:Y:S01]  /*0e10*/  IMAD R3, R2, R3, RZ ;  /* 0x0000000302037224 */ /* 0x000fe200078e02ff */
[----:B------:R-:W-:Y:S06]  /*0e20*/  BRA `(.L_x_962) ;  /* 0x00000000001c7947 */ /* 0x000fec0003800000 */
.L_x_961:
[----:B------:R-:W0:Y:S01]  /*0e30*/  LDC R3, c[0x0][0xc54] ;  /* 0x00031500ff037b82 */ /* 0x000e220000000800 */
[----:B------:R-:W-:Y:S01]  /*0e40*/  IMAD.MOV.U32 R2, RZ, RZ, R11 ;  /* 0x000000ffff027224 */ /* 0x000fe200078e000b */
[----:B0-----:R-:W-:-:S13]  /*0e50*/  ISETP.NE.AND P0, PT, R3, 0x1, PT ;  /* 0x000000010300780c */ /* 0x001fda0003f05270 */
[----:B------:R-:W0:Y:S02]  /*0e60*/  @P0 LDC.64 R4, c[0x0][0xc58] ;  /* 0x00031600ff040b82 */ /* 0x000e240000000a00 */
[----:B0-----:R-:W-:-:S05]  /*0e70*/  @P0 IMAD.HI.U32 R4, R11, R4, RZ ;  /* 0x000000040b040227 */ /* 0x001fca00078e00ff */
[----:B------:R-:W-:-:S05]  /*0e80*/  @P0 SHF.R.U32.HI R2, RZ, R5, R4 ;  /* 0x00000005ff020219 */ /* 0x000fca0000011604 */
[----:B------:R-:W-:-:S07]  /*0e90*/  IMAD R3, R2, R3, RZ ;  /* 0x0000000302037224 */ /* 0x000fce00078e02ff */
.L_x_962:
[----:B------:R-:W0:Y:S01]  /*0ea0*/  LDC R164, c[0x0][0xc48] ;  /* 0x00031200ffa47b82 */ /* 0x000e220000000800 */
[----:B------:R-:W-:Y:S01]  /*0eb0*/  LOP3.LUT R2, RZ, R2, RZ, 0x33, !PT ;  /* 0x00000002ff027212 */ /* 0x000fe200078e33ff */
[----:B------:R-:W-:Y:S01]  /*0ec0*/  ULDC UR4, c[0x0][0xc3c] ;  /* 0x00030f0000047ab9 */ /* 0x000fe20000000800 */
[----:B------:R-:W-:Y:S01]  /*0ed0*/  IMAD.IADD R3, R11, 0x1, -R3 ;  /* 0x000000010b037824 */ /* 0x000fe200078e0a03 */
[----:B------:R-:W-:Y:S01]  /*0ee0*/  ULDC UR6, c[0x0][0xc54] ;  /* 0x0003150000067ab9 */ /* 0x000fe20000000800 */
[----:B------:R-:W-:Y:S01]  /*0ef0*/  LOP3.LUT R19, R19, 0xffefffff, RZ, 0xc0, !PT ;  /* 0xffefffff13137812 */ /* 0x000fe200078ec0ff */
[----:B------:R-:W-:Y:S01]  /*0f00*/  VIADD R2, R2, UR4 ;  /* 0x0000000402027c36 */ /* 0x000fe20008000000 */
[----:B------:R-:W-:Y:S01]  /*0f10*/  ULDC.64 UR4, c[0x0][0x418] ;  /* 0x0001060000047ab9 */ /* 0x000fe20000000a00 */
[----:B------:R-:W1:Y:S01]  /*0f20*/  LDC R168, c[0x0][0x448] ;  /* 0x00011200ffa87b82 */ /* 0x000e620000000800 */
[----:B------:R-:W-:Y:S01]  /*0f30*/  ISETP.NE.U32.AND P0, PT, RZ, UR4, PT ;  /* 0x00000004ff007c0c */ /* 0x000fe2000bf05070 */
[----:B------:R-:W-:-:S02]  /*0f40*/  IMAD.SHL.U32 R17, R2, 0x80, RZ ;  /* 0x0000008002117824 */ /* 0x000fc400078e00ff */
[----:B------:R-:W-:Y:S01]  /*0f50*/  IMAD R14, R0, UR6, R3 ;  /* 0x00000006000e7c24 */ /* 0x000fe2000f8e0203 */
[----:B------:R-:W-:Y:S01]  /*0f60*/  ISETP.NE.AND.EX P0, PT, RZ, UR5, PT, P0 ;  /* 0x00000005ff007c0c */ /* 0x000fe2000bf05300 */
[----:B------:R-:W-:Y:S02]  /*0f70*/  VIADD R2, R17, 0x7f ;  /* 0x0000007f11027836 */ /* 0x000fe40000000000 */
[----:B------:R-:W2:Y:S01]  /*0f80*/  LDC.64 R12, c[0x0][0x9e0] ;  /* 0x00027800ff0c7b82 */ /* 0x000ea20000000a00 */
[----:B------:R-:W-:Y:S01]  /*0f90*/  IMAD.MOV.U32 R162, RZ, RZ, R14 ;  /* 0x000000ffffa27224 */ /* 0x000fe200078e000e */
[----:B0-----:R-:W-:-:S06]  /*0fa0*/  ISETP.NE.AND P1, PT, R164, 0x1, PT ;  /* 0x00000001a400780c */ /* 0x001fcc0003f25270 */
[----:B------:R-:W0:Y:S01]  /*0fb0*/  LDC R10, c[0x0][0x288] ;  /* 0x0000a200ff0a7b82 */ /* 0x000e220000000800 */
[----:B-1----:R-:W-:-:S07]  /*0fc0*/  ISETP.NE.AND P3, PT, R168, 0x1, PT ;  /* 0x00000001a800780c */ /* 0x002fce0003f65270 */
[----:B------:R-:W1:Y:S01]  /*0fd0*/  LDC R73, c[0x0][0x424] ;  /* 0x00010900ff497b82 */ /* 0x000e620000000800 */
[----:B--2---:R-:W-:-:S07]  /*0fe0*/  ISETP.GE.AND P2, PT, R13, 0x1, PT ;  /* 0x000000010d00780c */ /* 0x004fce0003f46270 */
[----:B------:R-:W2:Y:S01]  /*0ff0*/  @P1 LDC R5, c[0x0][0xc4c] ;  /* 0x00031300ff051b82 */ /* 0x000ea20000000800 */
[----:B------:R-:W-:-:S07]  /*1000*/  @P3 LOP3.LUT R19, R19, 0x100000, RZ, 0xfc, !PT ;  /* 0x0010000013133812 */ /* 0x000fce00078efcff */
[----:B------:R-:W3:Y:S01]  /*1010*/  @P3 LDC R9, c[0x0][0x44c] ;  /* 0x00011300ff093b82 */ /* 0x000ee20000000800 */
[----:B0-----:R-:W-:Y:S02]  /*1020*/  IADD3 R4, -R10, 0x1, RZ ;  /* 0x000000010a047810 */ /* 0x001fe40007ffe1ff */
[----:B------:R-:W-:-:S04]  /*1030*/  LOP3.LUT R19, R19, 0xfff7ffff, RZ, 0xc0, !PT ;  /* 0xfff7ffff13137812 */ /* 0x000fc800078ec0ff */
[----:B------:R-:W-:Y:S01]  /*1040*/  @P2 LOP3.LUT R19, R19, 0x80000, RZ, 0xfc, !PT ;  /* 0x0008000013132812 */ /* 0x000fe200078efcff */
[----:B------:R-:W0:Y:S01]  /*1050*/  @P1 LDC R7, c[0x0][0xc50] ;  /* 0x00031400ff071b82 */ /* 0x000e220000000800 */
[----:B-1----:R-:W-:-:S07]  /*1060*/  SEL R73, R73, 0x1, P0 ;  /* 0x0000000149497807 */ /* 0x002fce0000000000 */
[----:B------:R-:W1:Y:S01]  /*1070*/  @P3 LDC R6, c[0x0][0x450] ;  /* 0x00011400ff063b82 */ /* 0x000e620000000800 */
[----:B--2---:R-:W-:-:S07]  /*1080*/  @P1 IMAD.HI.U32 R0, R14, R5, RZ ;  /* 0x000000050e001227 */ /* 0x004fce00078e00ff */
[----:B------:R-:W2:Y:S01]  /*1090*/  LDC R8, c[0x0][0x2f0] ;  /* 0x0000bc00ff087b82 */ /* 0x000ea20000000800 */
[----:B---3--:R-:W-:Y:S01]  /*10a0*/  @P3 IMAD.HI.U32 R3, R2, R9, RZ ;  /* 0x0000000902033227 */ /* 0x008fe200078e00ff */
[----:B0-----:R-:W-:-:S04]  /*10b0*/  @P1 SHF.R.U32.HI R162, RZ, R7, R0 ;  /* 0x00000007ffa21219 */ /* 0x001fc80000011600 */
[----:B-1----:R-:W-:Y:S01]  /*10c0*/  @P3 SHF.R.U32.HI R2, RZ, R6, R3 ;  /* 0x00000006ff023219 */ /* 0x002fe20000011603 */
[----:B------:R-:W-:-:S04]  /*10d0*/  IMAD.MOV R3, RZ, RZ, -R162 ;  /* 0x000000ffff037224 */ /* 0x000fc800078e0aa2 */
[----:B------:R-:W-:Y:S02]  /*10e0*/  IMAD R164, R164, R3, R14 ;  /* 0x00000003a4a47224 */ /* 0x000fe400078e020e */
[CC--:B--2---:R-:W-:Y:S02]  /*10f0*/  IMAD R5, R73.reuse, R8.reuse, R4 ;  /* 0x0000000849057224 */ /* 0x0c4fe400078e0204 */
[----:B------:R-:W-:Y:S02]  /*1100*/  IMAD R16, R73, R8, RZ ;  /* 0x0000000849107224 */ /* 0x000fe400078e02ff */
[----:B------:R-:W-:-:S04]  /*1110*/  IMAD.IADD R7, R5, 0x1, R2 ;  /* 0x0000000105077824 */ /* 0x000fc800078e0202 */
[----:B------:R-:W-:Y:S01]  /*1120*/  IMAD.IADD R0, R7, 0x1, R12 ;  /* 0x0000000107007824 */ /* 0x000fe200078e020c */
[----:B------:R-:W-:Y:S06]  /*1130*/  @!P2 BRA `(.L_x_963) ;  /* 0x000000000040a947 */ /* 0x000fec0003800000 */
[C---:B------:R-:W-:Y:S01]  /*1140*/  ISETP.GT.AND P0, PT, R7.reuse, RZ, PT ;  /* 0x000000ff0700720c */ /* 0x040fe20003f04270 */
[----:B------:R-:W-:-:S12]  /*1150*/  VIADD R2, R7, 0xffffffff ;  /* 0xffffffff07027836 */ /* 0x000fd80000000000 */
[----:B------:R-:W-:Y:S05]  /*1160*/  @P0 BRA `(.L_x_964) ;  /* 0x00000000001c0947 */ /* 0x000fea0003800000 */
[----:B------:R-:W-:Y:S01]  /*1170*/  ISETP.NE.AND P0, PT, R13, 0x1, PT ;  /* 0x000000010d00780c */ /* 0x000fe20003f05270 */
[----:B------:R-:W-:-:S12]  /*1180*/  IMAD.MOV R3, RZ, RZ, -R7 ;  /* 0x000000ffff037224 */ /* 0x000fd800078e0a07 */
[----:B------:R-:W0:Y:S02]  /*1190*/  @P0 LDC.64 R4, c[0x0][0x9e8] ;  /* 0x00027a00ff040b82 */ /* 0x000e240000000a00 */
[----:B0-----:R-:W-:-:S05]  /*11a0*/  @P0 IMAD.HI.U32 R2, R3, R4, RZ ;  /* 0x0000000403020227 */ /* 0x001fca00078e00ff */
[----:B------:R-:W-:-:S04]  /*11b0*/  @P0 SHF.R.U32.HI R3, RZ, R5, R2 ;  /* 0x00000005ff030219 */ /* 0x000fc80000011602 */
[----:B------:R-:W-:Y:S01]  /*11c0*/  LOP3.LUT R2, RZ, R3, RZ, 0x33, !PT ;  /* 0x00000003ff027212 */ /* 0x000fe200078e33ff */
[----:B------:R-:W-:Y:S06]  /*11d0*/  BRA `(.L_x_965) ;  /* 0x0000000000107947 */ /* 0x000fec0003800000 */
.L_x_964:
[----:B------:R-:W-:-:S13]  /*11e0*/  ISETP.NE.AND P0, PT, R13, 0x1, PT ;  /* 0x000000010d00780c */ /* 0x000fda0003f05270 */
[----:B------:R-:W0:Y:S02]  /*11f0*/  @P0 LDC.64 R4, c[0x0][0x9e8] ;  /* 0x00027a00ff040b82 */ /* 0x000e240000000a00 */
[----:B0-----:R-:W-:-:S05]  /*1200*/  @P0 IMAD.HI.U32 R4, R2, R4, RZ ;  /* 0x0000000402040227 */ /* 0x001fca00078e00ff */
[----:B------:R-:W-:-:S07]  /*1210*/  @P0 SHF.R.U32.HI R2, RZ, R5, R4 ;  /* 0x00000005ff020219 */ /* 0x000fce0000011604 */
.L_x_965:
[----:B------:R-:W-:-:S05]  /*1220*/  IMAD R3, R2, R13, R13 ;  /* 0x0000000d02037224 */ /* 0x000fca00078e020d */
[----:B------:R-:W-:-:S07]  /*1230*/  VIMNMX R0, R0, R3, PT ;  /* 0x0000000300007248 */ /* 0x000fce0003fe0100 */
.L_x_963:
[----:B------:R-:W0:Y:S01]  /*1240*/  @P3 LDC R6, c[0x0][0x44c] ;  /* 0x00011300ff063b82 */ /* 0x000e220000000800 */
[----:B------:R-:W-:Y:S01]  /*1250*/  VIADD R2, R0, 0x5f ;  /* 0x0000005f00027836 */ /* 0x000fe20000000000 */
[----:B------:R-:W-:Y:S01]  /*1260*/  ULDC UR4, c[0x0][0x9dc] ;  /* 0x0002770000047ab9 */ /* 0x000fe20000000800 */
[----:B------:R-:W-:Y:S02]  /*1270*/  IMAD R0, R73, R8, 0x5f ;  /* 0x0000005f49007424 */ /* 0x000fe400078e0208 */
[----:B------:R-:W-:-:S03]  /*1280*/  IMAD.HI R2, R2, 0x2aaaaaab, RZ ;  /* 0x2aaaaaab02027827 */ /* 0x000fc600078e02ff */
[----:B------:R-:W1:Y:S01]  /*1290*/  @P3 LDC R7, c[0x0][0x450] ;  /* 0x00011400ff073b82 */ /* 0x000e620000000800 */
[----:B------:R-:W-:Y:S01]  /*12a0*/  IMAD.HI R0, R0, 0x2aaaaaab, RZ ;  /* 0x2aaaaaab00007827 */ /* 0x000fe200078e02ff */
[----:B------:R-:W-:-:S03]  /*12b0*/  SHF.R.U32.HI R5, RZ, 0x1f, R2 ;  /* 0x0000001fff057819 */ /* 0x000fc60000011602 */
[----:B------:R-:W-:Y:S01]  /*12c0*/  IMAD.MOV.U32 R4, RZ, RZ, R17 ;  /* 0x000000ffff047224 */ /* 0x000fe200078e0011 */
[----:B------:R-:W-:Y:S01]  /*12d0*/  SHF.R.U32.HI R3, RZ, 0x1f, R0 ;  /* 0x0000001fff037819 */ /* 0x000fe20000011600 */
[----:B------:R-:W-:Y:S01]  /*12e0*/  IMAD R73, R73, R8, -R10 ;  /* 0x0000000849497224 */ /* 0x000fe200078e0a0a */
[----:B------:R-:W-:Y:S02]  /*12f0*/  LEA.HI.SX32 R72, R2, R5, 0x1c ;  /* 0x0000000502487211 */ /* 0x000fe400078fe2ff */
[----:B------:R-:W-:-:S04]  /*1300*/  LEA.HI.SX32 R3, R0, R3, 0x1c ;  /* 0x0000000300037211 */ /* 0x000fc800078fe2ff */
[----:B------:R-:W-:Y:S01]  /*1310*/  VIMNMX R72, R3, R72, PT ;  /* 0x0000004803487248 */ /* 0x000fe20003fe0100 */
[----:B0-----:R-:W-:-:S05]  /*1320*/  @P3 IMAD.HI.U32 R6, R17, R6, RZ ;  /* 0x0000000611063227 */ /* 0x001fca00078e00ff */
[----:B-1----:R-:W-:-:S05]  /*1330*/  @P3 SHF.R.U32.HI R4, RZ, R7, R6 ;  /* 0x00000007ff043219 */ /* 0x002fca0000011606 */
[----:B------:R-:W-:-:S04]  /*1340*/  IMAD.IADD R0, R73, 0x1, R4 ;  /* 0x0000000149007824 */ /* 0x000fc800078e0204 */
[----:B------:R-:W-:Y:S01]  /*1350*/  VIADD R2, R0, -UR4 ;  /* 0x8000000400027c36 */ /* 0x000fe20008000000 */
[----:B------:R-:W-:Y:S06]  /*1360*/  @!P2 BRA `(.L_x_966) ;  /* 0x00000000003ca947 */ /* 0x000fec0003800000 */
[----:B------:R-:W-:-:S13]  /*1370*/  ISETP.GT.AND P0, PT, R0, -0x1, PT ;  /* 0xffffffff0000780c */ /* 0x000fda0003f04270 */
[----:B------:R-:W-:Y:S05]  /*1380*/  @P0 BRA `(.L_x_967) ;  /* 0x00000000001c0947 */ /* 0x000fea0003800000 */
[----:B------:R-:W-:Y:S02]  /*1390*/  ISETP.NE.AND P0, PT, R13, 0x1, PT ;  /* 0x000000010d00780c */ /* 0x000fe40003f05270 */
[----:B------:R-:W-:-:S11]  /*13a0*/  LOP3.LUT R3, RZ, R0, RZ, 0x33, !PT ;  /* 0x00000000ff037212 */ /* 0x000fd600078e33ff */
[----:B------:R-:W0:Y:S02]  /*13b0*/  @P0 LDC.64 R4, c[0x0][0x9e8] ;  /* 0x00027a00ff040b82 */ /* 0x000e240000000a00 */
[----:B0-----:R-:W-:-:S05]  /*13c0*/  @P0 IMAD.HI.U32 R0, R3, R4, RZ ;  /* 0x0000000403000227 */ /* 0x001fca00078e00ff */
[----:B------:R-:W-:-:S04]  /*13d0*/  @P0 SHF.R.U32.HI R3, RZ, R5, R0 ;  /* 0x00000005ff030219 */ /* 0x000fc80000011600 */
[----:B------:R-:W-:Y:S01]  /*13e0*/  LOP3.LUT R0, RZ, R3, RZ, 0x33, !PT ;  /* 0x00000003ff007212 */ /* 0x000fe200078e33ff */
[----:B------:R-:W-:Y:S06]  /*13f0*/  BRA `(.L_x_968) ;  /* 0x0000000000107947 */ /* 0x000fec0003800000 */
.L_x_967:
[----:B------:R-:W-:-:S13]  /*1400*/  ISETP.NE.AND P0, PT, R13, 0x1, PT ;  /* 0x000000010d00780c */ /* 0x000fda0003f05270 */
[----:B------:R-:W0:Y:S02]  /*1410*/  @P0 LDC.64 R4, c[0x0][0x9e8] ;  /* 0x00027a00ff040b82 */ /* 0x000e240000000a00 */
[----:B0-----:R-:W-:-:S05]  /*1420*/  @P0 IMAD.HI.U32 R4, R0, R4, RZ ;  /* 0x0000000400040227 */ /* 0x001fca00078e00ff */
[----:B------:R-:W-:-:S07]  /*1430*/  @P0 SHF.R.U32.HI R0, RZ, R5, R4 ;  /* 0x00000005ff000219 */ /* 0x000fce0000011604 */
.L_x_968:
[----:B------:R-:W-:-:S05]  /*1440*/  IMAD R3, R0, R13, RZ ;  /* 0x0000000d00037224 */ /* 0x000fca00078e02ff */
[----:B------:R-:W-:-:S07]  /*1450*/  VIMNMX R2, R2, R3, !PT ;  /* 0x0000000302027248 */ /* 0x000fce0007fe0100 */
.L_x_966:
[----:B------:R-:W-:Y:S01]  /*1460*/  IMAD.HI R2, R2, 0x2aaaaaab, RZ ;  /* 0x2aaaaaab02027827 */ /* 0x000fe200078e02ff */
[----:B------:R-:W-:Y:S02]  /*1470*/  PLOP3.LUT P0, PT, PT, PT, PT, 0x80, 0x0 ;  /* 0x000000000000781c */ /* 0x000fe40003f0f070 */
[----:B------:R-:W-:Y:S02]  /*1480*/  CS2R R88, SRZ ;  /* 0x0000000000587805 */ /* 0x000fe4000001ff00 */
[----:B------:R-:W-:Y:S01]  /*1490*/  CS2R R86, SRZ ;  /* 0x0000000000567805 */ /* 0x000fe2000001ff00 */
[----:B------:R-:W-:Y:S01]  /*14a0*/  IMAD.MOV.U32 R0, RZ, RZ, RZ ;  /* 0x000000ffff007224 */ /* 0x000fe200078e00ff */
[----:B------:R-:W-:Y:S02]  /*14b0*/  SHF.R.U32.HI R3, RZ, 0x1f, R2 ;  /* 0x0000001fff037819 */ /* 0x000fe40000011602 */
[----:B------:R-:W-:Y:S02]  /*14c0*/  CS2R R84, SRZ ;  /* 0x0000000000547805 */ /* 0x000fe4000001ff00 */
[----:B------:R-:W-:-:S02]  /*14d0*/  CS2R R82, SRZ ;  /* 0x0000000000527805 */ /* 0x000fc4000001ff00 */
[----:B------:R-:W-:Y:S02]  /*14e0*/  CS2R R80, SRZ ;  /* 0x0000000000507805 */ /* 0x000fe4000001ff00 */
[----:B------:R-:W-:Y:S01]  /*14f0*/  LEA.HI.SX32 R3, R2, R3, 0x1c ;  /* 0x0000000302037211 */ /* 0x000fe200078fe2ff */
[----:B------:R-:W-:Y:S01]  /*1500*/  IMAD.MOV.U32 R54, RZ, RZ, RZ ;  /* 0x000000ffff367224 */ /* 0x000fe200078e00ff */
[----:B------:R-:W-:Y:S02]  /*1510*/  CS2R R50, SRZ ;  /* 0x0000000000327805 */ /* 0x000fe4000001ff00 */
[----:B------:R-:W-:Y:S02]  /*1520*/  CS2R R76, SRZ ;  /* 0x00000000004c7805 */ /* 0x000fe4000001ff00 */
[----:B------:R-:W-:Y:S02]  /*1530*/  VIMNMX R23, RZ, R3, !PT ;  /* 0x00000003ff177248 */ /* 0x000fe40007fe0100 */
[----:B------:R-:W-:-:S02]  /*1540*/  CS2R R74, SRZ ;  /* 0x00000000004a7805 */ /* 0x000fc4000001ff00 */
[----:B------:R-:W-:Y:S02]  /*1550*/  CS2R R40, SRZ ;  /* 0x0000000000287805 */ /* 0x000fe4000001ff00 */
[----:B------:R-:W-:Y:S02]  /*1560*/  CS2R R48, SRZ ;  /* 0x0000000000307805 */ /* 0x000fe4000001ff00 */
[----:B------:R-:W-:Y:S02]  /*1570*/  ISETP.GT.AND P1, PT, R72, R23, PT ;  /* 0x000000174800720c */ /* 0x000fe40003f24270 */
[----:B------:R-:W-:Y:S02]  /*1580*/  CS2R R70, SRZ ;  /* 0x0000000000467805 */ /* 0x000fe4000001ff00 */
[----:B------:R-:W-:Y:S02]  /*1590*/  CS2R R68, SRZ ;  /* 0x0000000000447805 */ /* 0x000fe4000001ff00 */
[----:B------:R-:W-:-:S02]  /*15a0*/  CS2R R66, SRZ ;  /* 0x0000000000427805 */ /* 0x000fc4000001ff00 */
[----:B------:R-:W-:Y:S02]  /*15b0*/  CS2R R64, SRZ ;  /* 0x0000000000407805 */ /* 0x000fe4000001ff00 */
[----:B------:R-:W-:Y:S02]  /*15c0*/  CS2R R62, SRZ ;  /* 0x00000000003e7805 */ /* 0x000fe4000001ff00 */
[----:B------:R-:W-:Y:S01]  /*15d0*/  CS2R R60, SRZ ;  /* 0x00000000003c7805 */ /* 0x000fe2000001ff00 */
[----:B------:R-:W-:Y:S01]  /*15e0*/  IMAD.MOV.U32 R59, RZ, RZ, RZ ;  /* 0x000000ffff3b7224 */ /* 0x000fe200078e00ff */
[----:B------:R-:W-:Y:S01]  /*15f0*/  CS2R R44, SRZ ;  /* 0x00000000002c7805 */ /* 0x000fe2000001ff00 */
[----:B------:R-:W-:Y:S01]  /*1600*/  IMAD.MOV.U32 R56, RZ, RZ, RZ ;  /* 0x000000ffff387224 */ /* 0x000fe200078e00ff */
        /* <DEDUP_REMOVED lines=12> */
[----:B------:R-:W-:Y:S01]  /*16d0*/  CS2R R26, SRZ ;  /* 0x00000000001a7805 */ /* 0x000fe2000001ff00 */
        /* <DEDUP_REMOVED lines=35> */
.L_x_970:
[----:B------:R-:W-:Y:S01]  /*1910*/  LEA.HI R0, R166, R166, RZ, 0x1 ;  /* 0x000000a6a6007211 */ /* 0x000fe200078f08ff */
[----:B------:R-:W-:-:S03]  /*1920*/  IMAD.U32 R2, RZ, RZ, UR61 ;  /* 0x0000003dff027e24 */ /* 0x000fc6000f8e00ff */
[----:B------:R-:W-:Y:S02]  /*1930*/  LOP3.LUT R3, R0, 0xfffffffe, RZ, 0xc0, !PT ;  /* 0xfffffffe00037812 */ /* 0x000fe400078ec0ff */
[----:B------:R-:W-:-:S03]  /*1940*/  ISETP.NE.AND P0, PT, R2, 0x3, PT ;  /* 0x000000030200780c */ /* 0x000fc60003f05270 */
[----:B------:R-:W-:-:S05]  /*1950*/  IMAD.IADD R0, R166, 0x1, -R3 ;  /* 0x00000001a6007824 */ /* 0x000fca00078e0a03 */
[----:B------:R-:W-:-:S04]  /*1960*/  SHF.L.U32 R0, R0, 0x1f, RZ ;  /* 0x0000001f00007819 */ /* 0x000fc800000006ff */
[----:B------:R-:W0:Y:S02]  /*1970*/  SYNCS.PHASECHK.TRANS64.TRYWAIT P1, [UR40+0x2a800], R0 ;  /* 0x02a80000ff0075a7 */ /* 0x000e240008020168 */
[----:B0-----:R-:W-:Y:S05]  /*1980*/  @!P1 BRA `(.L_x_971) ;  /* 0x0000012c00109947 */ /* 0x001fea0003800000 */
.L_x_1135:
[----:B------:R-:W-:Y:S05]  /*1990*/  @!P0 BRA `(.L_x_972) ;  /* 0x0000000000048947 */ /* 0x000fea0003800000 */
[----:B------:R-:W-:Y:S01]  /*19a0*/  BPT.TRAP 0x1 ;  /* 0x000000040000795c */ /* 0x000fe20000300000 */
.L_x_972:
[----:B------:R-:W-:Y:S02]  /*19b0*/  IMAD.U32 R15, RZ, RZ, UR38 ;  /* 0x00000026ff0f7e24 */ /* 0x000fe4000f8e00ff */
[----:B0-----:R-:W-:-:S03]  /*19c0*/  IMAD.U32 R0, RZ, RZ, UR39 ;  /* 0x00000027ff007e24 */ /* 0x001fc6000f8e00ff */
[----:B------:R-:W-:Y:S02]  /*19d0*/  LEA R15, R15, UR40, 0x3 ;  /* 0x000000280f0f7c11 */ /* 0x000fe4000f8e18ff */
[----:B------:R-:W-:-:S04]  /*19e0*/  SHF.L.U32 R0, R0, 0x1f, RZ ;  /* 0x0000001f00007819 */ /* 0x000fc800000006ff */
[----:B------:R0:W1:Y:S01]  /*19f0*/  SYNCS.PHASECHK.TRANS64.TRYWAIT P1, [R15+URZ+0x2a830], R0 ;  /* 0x02a830000f0075a7 */ /* 0x000062000802017f */
[----:B------:R-:W-:Y:S05]  /*1a00*/  @!P0 BRA `(.L_x_973) ;  /* 0x0000000000048947 */ /* 0x000fea0003800000 */
[----:B------:R-:W-:Y:S01]  /*1a10*/  BPT.TRAP 0x1 ;  /* 0x000000040000795c */ /* 0x000fe20000300000 */
.L_x_973:
[----:B-1----:R-:W-:Y:S05]  /*1a20*/  @P1 BRA `(.L_x_974) ;  /* 0x0000000000081947 */ /* 0x002fea0003800000 */
[----:B------:R-:W1:Y:S02]  /*1a30*/  SYNCS.PHASECHK.TRANS64.TRYWAIT P1, [R15+URZ+0x2a830], R0 ;  /* 0x02a830000f0075a7 */ /* 0x000e64000802017f */
[----:B-1----:R-:W-:Y:S05]  /*1a40*/  @!P1 BRA `(.L_x_975) ;  /* 0x0000012800f89947 */ /* 0x002fea0003800000 */
.L_x_974:
        /* <DEDUP_REMOVED lines=30> */
[----:B------:R-:W-:Y:S01]  /*1c30*/  IMAD.U32 R5, RZ, RZ, UR9 ;  /* 0x00000009ff057e24 */ /* 0x000fe2000f8e00ff */
        /* <DEDUP_REMOVED lines=28> */
[----:B------:R-:W-:Y:S02]  /*1e00*/  WARPGROUP.DEPBAR.LE gsb0, 0x0 ;  /* 0x00008000000079c5 */ /* 0x000fe40000010000 */
        /* <DEDUP_REMOVED lines=39> */
.L_x_976:
[----:B------:R-:W-:Y:S01]  /*2080*/  ISETP.NE.AND P2, PT, R168, 0x1, PT ;  /* 0x00000001a800780c */ /* 0x000fe20003f45270 */
[----:B------:R-:W-:Y:S01]  /*2090*/  ULDC UR5, c[0x0][0x9d8] ;  /* 0x0002760000057ab9 */ /* 0x000fe20000000800 */
[----:B------:R-:W-:Y:S01]  /*20a0*/  R2UR UR4, R15 ;  /* 0x000000000f0472ca */ /* 0x000fe200000e0000 */
[----:B------:R-:W-:Y:S01]  /*20b0*/  FMUL.FTZ R3, R27, UR5 ;  /* 0x000000051b037c20 */ /* 0x000fe20008410000 */
[----:B01----:R-:W-:Y:S01]  /*20c0*/  FMUL.FTZ R0, R26, UR5 ;  /* 0x000000051a007c20 */ /* 0x003fe20008410000 */
[----:B------:R-:W-:Y:S02]  /*20d0*/  IMAD.IADD R26, R22, 0x1, R17 ;  /* 0x00000001161a7824 */ /* 0x000fe400078e0211 */
[----:B------:R-:W-:Y:S01]  /*20e0*/  FMUL.FTZ R9, R30, UR5 ;  /* 0x000000051e097c20 */ /* 0x000fe20008410000 */
[----:B------:R-:W-:Y:S01]  /*20f0*/  FMUL.FTZ R25, R25, UR5 ;  /* 0x0000000519197c20 */ /* 0x000fe20008410000 */
[----:B------:R-:W-:Y:S01]  /*2100*/  FMUL.FTZ R28, R28, UR5 ;  /* 0x000000051c1c7c20 */ /* 0x000fe20008410000 */
[----:B------:R-:W-:Y:S01]  /*2110*/  FMUL.FTZ R13, R24, UR5 ;  /* 0x00000005180d7c20 */ /* 0x000fe20008410000 */
[----:B------:R-:W-:Y:S01]  /*2120*/  FMUL.FTZ R11, R31, UR5 ;  /* 0x000000051f0b7c20 */ /* 0x000fe20008410000 */
[----:B------:R0:W1:Y:S01]  /*2130*/  MUFU.TANH R74, R25 ;  /* 0x00000019004a7308 */ /* 0x0000620000002400 */
[----:B------:R-:W-:Y:S01]  /*2140*/  FMUL.FTZ R32, R32, UR5 ;  /* 0x0000000520207c20 */ /* 0x000fe20008410000 */
[----:B------:R-:W2:Y:S01]  /*2150*/  @P2 LDC R21, c[0x0][0x44c] ;  /* 0x00011300ff152b82 */ /* 0x000ea20000000800 */
[----:B------:R-:W-:Y:S01]  /*2160*/  FMUL.FTZ R33, R33, UR5 ;  /* 0x0000000521217c20 */ /* 0x000fe20008410000 */
[----:B------:R-:W-:Y:S01]  /*2170*/  UIADD3 UR4, UR4, 0x2a840, URZ ;  /* 0x0002a84004047890 */ /* 0x000fe2000fffe03f */
[----:B------:R-:W-:Y:S01]  /*2180*/  FMUL.FTZ R14, R34, UR5 ;  /* 0x00000005220e7c20 */ /* 0x000fe20008410000 */
[----:B------:R-:W-:Y:S01]  /*2190*/  FMUL.FTZ R20, R35, UR5 ;  /* 0x0000000523147c20 */ /* 0x000fe20008410000 */
[----:B------:R-:W-:Y:S01]  /*21a0*/  FMUL.FTZ R36, R36, UR5 ;  /* 0x0000000524247c20 */ /* 0x000fe20008410000 */
[----:B------:R-:W-:Y:S01]  /*21b0*/  UPRMT UR4, UR60, 0x654, UR4 ;  /* 0x000006543c047896 */ /* 0x000fe20008000004 */
[----:B------:R-:W-:Y:S01]  /*21c0*/  FMUL.FTZ R37, R37, UR5 ;  /* 0x0000000525257c20 */ /* 0x000fe20008410000 */
[----:B------:R-:W3:Y:S01]  /*21d0*/  @P2 LDC R27, c[0x0][0x450] ;  /* 0x00011400ff1b2b82 */ /* 0x000ee20000000800 */
[----:B------:R-:W-:Y:S01]  /*21e0*/  FMUL.FTZ R24, R38, UR5 ;  /* 0x0000000526187c20 */ /* 0x000fe20008410000 */
[----:B0-----:R-:W-:Y:S01]  /*21f0*/  FMUL.FTZ R25, R39, UR5 ;  /* 0x0000000527197c20 */ /* 0x001fe20008410000 */
[----:B------:R-:W-:Y:S01]  /*2200*/  FMUL.FTZ R40, R40, UR5 ;  /* 0x0000000528287c20 */ /* 0x000fe20008410000 */
        /* <DEDUP_REMOVED lines=12> */
[----:B--2---:R-:W-:-:S04]  /*22d0*/  @P2 IMAD.HI.U32 R10, R26, R21, RZ ;  /* 0x000000151a0a2227 */ /* 0x004fc800078e00ff */
[----:B------:R-:W-:Y:S01]  /*22e0*/  FMUL.FTZ R56, R56, UR5 ;  /* 0x0000000538387c20 */ /* 0x000fe20008410000 */
[----:B------:R-:W0:Y:S01]  /*22f0*/  LDC R21, c[0x0][0x288] ;  /* 0x0000a200ff157b82 */ /* 0x000e220000000800 */
[----:B------:R-:W-:Y:S01]  /*2300*/  FMUL.FTZ R58, R58, UR5 ;  /* 0x000000053a3a7c20 */ /* 0x000fe20008410000 */
[----:B------:R-:W-:Y:S01]  /*2310*/  FMUL.FTZ R60, R60, UR5 ;  /* 0x000000053c3c7c20 */ /* 0x000fe20008410000 */
[----:B------:R-:W-:Y:S01]  /*2320*/  FMUL.FTZ R62, R62, UR5 ;  /* 0x000000053e3e7c20 */ /* 0x000fe20008410000 */
[----:B------:R-:W-:Y:S01]  /*2330*/  FMUL.FTZ R64, R64, UR5 ;  /* 0x0000000540407c20 */ /* 0x000fe20008410000 */
[----:B------:R-:W-:Y:S01]  /*2340*/  FMUL.FTZ R65, R65, UR5 ;  /* 0x0000000541417c20 */ /* 0x000fe20008410000 */
[----:B---3--:R-:W-:Y:S01]  /*2350*/  @P2 SHF.R.U32.HI R26, RZ, R27, R10 ;  /* 0x0000001bff1a2219 */ /* 0x008fe2000001160a */
[----:B------:R-:W-:Y:S02]  /*2360*/  IMAD.MOV.U32 R27, RZ, RZ, -0x60 ;  /* 0xffffffa0ff1b7424 */ /* 0x000fe400078e00ff */
[----:B------:R-:W-:Y:S01]  /*2370*/  FMUL.FTZ R8, R66, UR5 ;  /* 0x0000000542087c20 */ /* 0x000fe20008410000 */
[----:B------:R-:W-:Y:S01]  /*2380*/  FMUL.FTZ R2, R67, UR5 ;  /* 0x0000000543027c20 */ /* 0x000fe20008410000 */
[----:B------:R-:W-:Y:S01]  /*2390*/  FMUL.FTZ R68, R68, UR5 ;  /* 0x0000000544447c20 */ /* 0x000fe20008410000 */
[----:B------:R-:W2:Y:S01]  /*23a0*/  SHFL.IDX PT, R30, R26, RZ, 0x1c1f ;  /* 0x001c1fff1a1e7589 */ /* 0x000ea200000e0000 */
[----:B------:R-:W-:-:S02]  /*23b0*/  IMAD R27, R72, R27, 0x61 ;  /* 0x00000061481b7424 */ /* 0x000fc400078e021b */
[----:B------:R-:W-:Y:S01]  /*23c0*/  FMUL.FTZ R12, R70, UR5 ;  /* 0x00000005460c7c20 */ /* 0x000fe20008410000 */
[----:B------:R-:W-:Y:S01]  /*23d0*/  FMUL.FTZ R10, R71, UR5 ;  /* 0x00000005470a7c20 */ /* 0x000fe20008410000 */
[----:B------:R3:W4:Y:S01]  /*23e0*/  MUFU.TANH R75, R28 ;  /* 0x0000001c004b7308 */ /* 0x0007220000002400 */
[----:B------:R-:W-:Y:S01]  /*23f0*/  FMUL.FTZ R47, R47, UR5 ;  /* 0x000000052f2f7c20 */ /* 0x000fe20008410000 */
[----:B------:R-:W-:Y:S01]  /*2400*/  FMUL.FTZ R51, R51, UR5 ;  /* 0x0000000533337c20 */ /* 0x000fe20008410000 */
[----:B------:R-:W-:Y:S01]  /*2410*/  FMUL.FTZ R57, R57, UR5 ;  /* 0x0000000539397c20 */ /* 0x000fe20008410000 */
[----:B------:R-:W-:Y:S01]  /*2420*/  FMUL.FTZ R63, R63, UR5 ;  /* 0x000000053f3f7c20 */ /* 0x000fe20008410000 */
[----:B------:R-:W-:Y:S01]  /*2430*/  FMUL.FTZ R69, R69, UR5 ;  /* 0x0000000545457c20 */ /* 0x000fe20008410000 */
[----:B------:R-:W-:Y:S01]  /*2440*/  LOP3.LUT P1, RZ, R19, 0x80000, RZ, 0xc0, !PT ;  /* 0x0008000013ff7812 */ /* 0x000fe2000782c0ff */
[----:B------:R-:W-:Y:S01]  /*2450*/  FMUL.FTZ R29, R29, UR5 ;  /* 0x000000051d1d7c20 */ /* 0x000fe20008410000 */
[----:B------:R-:W-:Y:S01]  /*2460*/  IMAD R15, R72, -0x60, R16 ;  /* 0xffffffa0480f7824 */ /* 0x000fe200078e0210 */
[----:B------:R-:W0:Y:S01]  /*2470*/  MUFU.TANH R13, R13 ;  /* 0x0000000d000d7308 */ /* 0x000e220000002400 */
[----:B---3--:R-:W-:Y:S01]  /*2480*/  IMAD R28, R18, -0x2, R27 ;  /* 0xfffffffe121c7824 */ /* 0x008fe200078e021b */
[----:B------:R-:W-:Y:S01]  /*2490*/  ULDC UR50, c[0x0][0x9dc] ;  /* 0x0002770000327ab9 */ /* 0x000fe20000000800 */
[----:B------:R-:W-:Y:S01]  /*24a0*/  SYNCS.ARRIVE.TRANS64.RED.A1T0 RZ, [UR4], RZ ;  /* 0x000000ffffff79a7 */ /* 0x000fe20008100404 */
[----:B------:R-:W-:Y:S01]  /*24b0*/  FMUL.FTZ R55, R55, UR5 ;  /* 0x0000000537377c20 */ /* 0x000fe20008410000 */
[----:B------:R-:W-:Y:S01]  /*24c0*/  ULOP3.LUT UR4, URZ, UR50, URZ, 0x33, !UPT ;  /* 0x000000323f047292 */ /* 0x000fe2000f8e333f */
[----:B------:R-:W-:Y:S01]  /*24d0*/  FMUL.FTZ R59, R59, UR5 ;  /* 0x000000053b3b7c20 */ /* 0x000fe20008410000 */
[----:B------:R-:W-:Y:S01]  /*24e0*/  VIADD R15, R15, 0x60 ;  /* 0x000000600f0f7836 */ /* 0x000fe20000000000 */
[----:B------:R-:W3:Y:S01]  /*24f0*/  MUFU.TANH R0, R0 ;  /* 0x0000000000007308 */ /* 0x000ee20000002400 */
[----:B------:R-:W-:Y:S01]  /*2500*/  FMUL.FTZ R61, R61, UR5 ;  /* 0x000000053d3d7c20 */ /* 0x000fe20008410000 */
[----:B------:R-:W-:Y:S01]  /*2510*/  ULDC UR5, c[0x0][0x9e0] ;  /* 0x0002780000057ab9 */ /* 0x000fe20000000800 */
[----:B------:R-:W-:-:S05]  /*2520*/  VIADD R70, R28, 0xffffffff ;  /* 0xffffffff1c467836 */ /* 0x000fca0000000000 */
[----:B------:R-:W0:Y:S08]  /*2530*/  MUFU.TANH R3, R3 ;  /* 0x0000000300037308 */ /* 0x000e300000002400 */
        /* <DEDUP_REMOVED lines=39> */
[----:B------:R0:W1:Y:S08]  /*27b0*/  MUFU.TANH R76, R29 ;  /* 0x0000001d004c7308 */ /* 0x0000700000002400 */
[----:B------:R5:W1:Y:S01]  /*27c0*/  MUFU.TANH R38, R55 ;  /* 0x0000003700267308 */ /* 0x000a620000002400 */
[----:B0-----:R-:W-:-:S05]  /*27d0*/  IADD3 R29, R28, -R21, R16 ;  /* 0x800000151c1d7210 */ /* 0x001fca0007ffe010 */
[----:B------:R-:W-:Y:S02]  /*27e0*/  VIADD R66, R29, UR5 ;  /* 0x000000051d427c36 */ /* 0x000fe40008000000 */
[----:B------:R0:W1:Y:S01]  /*27f0*/  MUFU.TANH R78, R59 ;  /* 0x0000003b004e7308 */ /* 0x0000620000002400 */
[----:B-----5:R-:W-:-:S07]  /*2800*/  IMAD R55, R18, -0x2, R15 ;  /* 0xfffffffe12377824 */ /* 0x020fce00078e020f */
[----:B------:R5:W1:Y:S01]  /*2810*/  MUFU.TANH R35, R61 ;  /* 0x0000003d00237308 */ /* 0x000a620000002400 */
[----:B0-----:R-:W-:-:S04]  /*2820*/  VIADD R59, R29, UR4 ;  /* 0x000000041d3b7c36 */ /* 0x001fc80008000000 */
[----:B--2---:R-:W-:Y:S02]  /*2830*/  IMAD.IADD R28, R59, 0x1, R30 ;  /* 0x000000013b1c7824 */ /* 0x004fe400078e021e */
[----:B-----5:R-:W-:Y:S01]  /*2840*/  VIADD R61, R27, 0xffffffff ;  /* 0xffffffff1b3d7836 */ /* 0x020fe20000000000 */
[----:B------:R-:W-:Y:S01]  /*2850*/  VIADDMNMX R27, R30, R66, R55, PT ;  /* 0x000000421e1b7246 */ /* 0x000fe20003800137 */
[----:B---34-:R-:W-:Y:S06]  /*2860*/  @!P1 BRA `(.L_x_977) ;  /* 0x00000000005c9947 */ /* 0x018fec0003800000 */
[----:B------:R-:W-:Y:S01]  /*2870*/  IADD3 R15, R16, -R21, R30 ;  /* 0x80000015100f7210 */ /* 0x000fe20007ffe01e */
[----:B------:R-:W-:Y:S03]  /*2880*/  BSSY B0, `(.L_x_978) ;  /* 0x0000012000007945 */ /* 0x000fe60003800000 */
[----:B------:R-:W-:-:S13]  /*2890*/  ISETP.GT.AND P1, PT, R15, -0x1, PT ;  /* 0xffffffff0f00780c */ /* 0x000fda0003f24270 */
[----:B------:R-:W-:Y:S05]  /*28a0*/  @P1 BRA `(.L_x_979) ;  /* 0x0000000000241947 */ /* 0x000fea0003800000 */
[----:B------:R-:W-:Y:S01]  /*28b0*/  ULDC UR4, c[0x0][0x9e4] ;  /* 0x0002790000047ab9 */ /* 0x000fe20000000800 */
[----:B------:R-:W-:Y:S01]  /*28c0*/  LOP3.LUT R15, RZ, R15, RZ, 0x33, !PT ;  /* 0x0000000fff0f7212 */ /* 0x000fe200078e33ff */
[----:B------:R-:W-:-:S05]  /*28d0*/  IMAD.U32 R80, RZ, RZ, UR4 ;  /* 0x00000004ff507e24 */ /* 0x000fca000f8e00ff */
[----:B------:R-:W-:-:S13]  /*28e0*/  ISETP.NE.AND P1, PT, R80, 0x1, PT ;  /* 0x000000015000780c */ /* 0x000fda0003f25270 */
[----:B------:R-:W0:Y:S02]  /*28f0*/  @P1 LDC.64 R84, c[0x0][0x9e8] ;  /* 0x00027a00ff541b82 */ /* 0x000e240000000a00 */
[----:B0-----:R-:W-:-:S05]  /*2900*/  @P1 IMAD.HI.U32 R30, R15, R84, RZ ;  /* 0x000000540f1e1227 */ /* 0x001fca00078e00ff */
[----:B------:R-:W-:-:S04]  /*2910*/  @P1 SHF.R.U32.HI R15, RZ, R85, R30 ;  /* 0x00000055ff0f1219 */ /* 0x000fc8000001161e */
[----:B------:R-:W-:Y:S01]  /*2920*/  LOP3.LUT R15, RZ, R15, RZ, 0x33, !PT ;  /* 0x0000000fff0f7212 */ /* 0x000fe200078e33ff */
[----:B------:R-:W-:Y:S06]  /*2930*/  BRA `(.L_x_980) ;  /* 0x0000000000187947 */ /* 0x000fec0003800000 */
.L_x_979:
[----:B------:R-:W-:Y:S02]  /*2940*/  ULDC UR4, c[0x0][0x9e4] ;  /* 0x0002790000047ab9 */ /* 0x000fe40000000800 */
[----:B------:R-:W-:-:S05]  /*2950*/  IMAD.U32 R80, RZ, RZ, UR4 ;  /* 0x00000004ff507e24 */ /* 0x000fca000f8e00ff */
[----:B------:R-:W-:-:S13]  /*2960*/  ISETP.NE.AND P1, PT, R80, 0x1, PT ;  /* 0x000000015000780c */ /* 0x000fda0003f25270 */
[----:B------:R-:W0:Y:S02]  /*2970*/  @P1 LDC.64 R84, c[0x0][0x9e8] ;  /* 0x00027a00ff541b82 */ /* 0x000e240000000a00 */
[----:B0-----:R-:W-:-:S05]  /*2980*/  @P1 IMAD.HI.U32 R30, R15, R84, RZ ;  /* 0x000000540f1e1227 */ /* 0x001fca00078e00ff */
[----:B------:R-:W-:-:S07]  /*2990*/  @P1 SHF.R.U32.HI R15, RZ, R85, R30 ;  /* 0x00000055ff0f1219 */ /* 0x000fce000001161e */
.L_x_980:
[----:B------:R-:W-:Y:S05]  /*29a0*/  BSYNC B0 ;  /* 0x0000000000007941 */ /* 0x000fea0003800000 */
.L_x_978:
[----:B------:R-:W-:-:S05]  /*29b0*/  IMAD R15, R15, R80, R70 ;  /* 0x000000500f0f7224 */ /* 0x000fca00078e0246 */
[----:B------:R-:W-:Y:S02]  /*29c0*/  VIADDMNMX R27, R15, R80, R27, PT ;  /* 0x000000500f1b7246 */ /* 0x000fe4000380011b */
[----:B------:R-:W-:-:S07]  /*29d0*/  VIMNMX R28, R28, R15, !PT ;  /* 0x0000000f1c1c7248 */ /* 0x000fce0007fe0100 */
.L_x_977:
[C---:B------:R-:W-:Y:S01]  /*29e0*/  ISETP.GE.AND P6, PT, R61.reuse, 0x9, PT ;  /* 0x000000093d00780c */ /* 0x040fe20003fc6270 */
[----:B------:R-:W0:Y:S01]  /*29f0*/  SHFL.IDX PT, R26, R26, 0x1, 0x1c1f ;  /* 0x003c1f001a1a7f89 */ /* 0x000e2200000e0000 */
[----:B------:R-:W-:Y:S02]  /*2a00*/  ISETP.GE.AND P1, PT, R61, 0x2, PT ;  /* 0x000000023d00780c */ /* 0x000fe40003f26270 */
[C---:B------:R-:W-:Y:S02]  /*2a10*/  ISETP.GT.AND P2, PT, R28.reuse, 0x8, !P6 ;  /* 0x000000081c00780c */ /* 0x040fe40007744270 */
[----:B------:R-:W-:Y:S02]  /*2a20*/  ISETP.GT.AND P3, PT, R28, 0x1, !P1 ;  /* 0x000000011c00780c */ /* 0x000fe40004f64270 */
[----:B------:R-:W-:Y:S02]  /*2a30*/  ISETP.LT.OR P2, PT, R27, 0x9, P2 ;  /* 0x000000091b00780c */ /* 0x000fe40001741670 */
[----:B------:R-:W-:-:S02]  /*2a40*/  ISETP.GE.AND P4, PT, R61, 0xa, PT ;  /* 0x0000000a3d00780c */ /* 0x000fc40003f86270 */
[----:B------:R-:W-:Y:S02]  /*2a50*/  FSEL R89, R75, -INF , !P2 ;  /* 0xff8000004b597808 */ /* 0x000fe40005000000 */
[C---:B------:R-:W-:Y:S02]  /*2a60*/  ISETP.LT.OR P3, PT, R27.reuse, 0x2, P3 ;  /* 0x000000021b00780c */ /* 0x040fe40001f61670 */
[----:B------:R-:W-:Y:S02]  /*2a70*/  ISETP.GT.AND P2, PT, R28, 0x9, !P4 ;  /* 0x000000091c00780c */ /* 0x000fe40006744270 */
[----:B-1----:R-:W-:Y:S02]  /*2a80*/  FSEL R87, R74, -INF , !P3 ;  /* 0xff8000004a577808 */ /* 0x002fe40005800000 */
[----:B------:R-:W-:Y:S02]  /*2a90*/  ISETP.LT.OR P2, PT, R27, 0xa, P2 ;  /* 0x0000000a1b00780c */ /* 0x000fe40001741670 */
[----:B------:R-:W-:-:S02]  /*2aa0*/  ISETP.GE.AND P3, PT, R61, 0x11, PT ;  /* 0x000000113d00780c */ /* 0x000fc40003f66270 */
[----:B------:R-:W-:Y:S01]  /*2ab0*/  FSEL R91, R76, -INF , !P2 ;  /* 0xff8000004c5b7808 */ /* 0x000fe20005000000 */
[----:B0-----:R-:W-:Y:S01]  /*2ac0*/  IMAD.IADD R30, R59, 0x1, R26 ;  /* 0x000000013b1e7824 */ /* 0x001fe200078e021a */
[----:B------:R-:W-:Y:S02]  /*2ad0*/  ISETP.GT.AND P2, PT, R28, 0x10, !P3 ;  /* 0x000000101c00780c */ /* 0x000fe40005f44270 */
[----:B------:R-:W-:Y:S02]  /*2ae0*/  P2R R67, PR, RZ, 0x8 ;  /* 0x00000008ff437803 */ /* 0x000fe40000000000 */
[----:B------:R-:W-:Y:S02]  /*2af0*/  ISETP.LT.OR P2, PT, R27, 0x11, P2 ;  /* 0x000000111b00780c */ /* 0x000fe40001741670 */
[----:B------:R-:W-:Y:S02]  /*2b00*/  ISETP.GE.AND P3, PT, R61, 0x12, PT ;  /* 0x000000123d00780c */ /* 0x000fe40003f66270 */
[----:B------:R-:W-:-:S02]  /*2b10*/  FSEL R95, R32, -INF , !P2 ;  /* 0xff800000205f7808 */ /* 0x000fc40005000000 */
[C---:B------:R-:W-:Y:S02]  /*2b20*/  ISETP.GT.AND P2, PT, R28.reuse, 0x11, !P3 ;  /* 0x000000111c00780c */ /* 0x040fe40005f44270 */
[----:B------:R-:W-:Y:S02]  /*2b30*/  P2R R32, PR, RZ, 0x8 ;  /* 0x00000008ff207803 */ /* 0x000fe40000000000 */
[----:B------:R-:W-:Y:S02]  /*2b40*/  ISETP.LT.OR P2, PT, R27, 0x12, P2 ;  /* 0x000000121b00780c */ /* 0x000fe40001741670 */
[----:B------:R-:W-:Y:S02]  /*2b50*/  ISETP.GE.AND P3, PT, R61, 0x19, PT ;  /* 0x000000193d00780c */ /* 0x000fe40003f66270 */
[----:B------:R-:W-:Y:S02]  /*2b60*/  FSEL R97, R33, -INF , !P2 ;  /* 0xff80000021617808 */ /* 0x000fe40005000000 */
[----:B------:R-:W-:-:S02]  /*2b70*/  ISETP.GT.AND P2, PT, R28, 0x18, !P3 ;  /* 0x000000181c00780c */ /* 0x000fc40005f44270 */
[----:B------:R-:W-:Y:S02]  /*2b80*/  P2R R69, PR, RZ, 0x8 ;  /* 0x00000008ff457803 */ /* 0x000fe40000000000 */
[----:B------:R-:W-:Y:S02]  /*2b90*/  ISETP.LT.OR P2, PT, R27, 0x19, P2 ;  /* 0x000000191b00780c */ /* 0x000fe40001741670 */
[----:B------:R-:W-:Y:S02]  /*2ba0*/  ISETP.GE.AND P3, PT, R61, 0x1a, PT ;  /* 0x0000001a3d00780c */ /* 0x000fe40003f66270 */
[----:B------:R-:W-:Y:S02]  /*2bb0*/  FSEL R99, R36, -INF , !P2 ;  /* 0xff80000024637808 */ /* 0x000fe40005000000 */
[----:B------:R-:W-:Y:S02]  /*2bc0*/  ISETP.GT.AND P2, PT, R28, 0x19, !P3 ;  /* 0x000000191c00780c */ /* 0x000fe40005f44270 */
[----:B------:R-:W-:-:S02]  /*2bd0*/  P2R R36, PR, RZ, 0x8 ;  /* 0x00000008ff247803 */ /* 0x000fc40000000000 */
[----:B------:R-:W-:Y:S02]  /*2be0*/  ISETP.LT.OR P2, PT, R27, 0x1a, P2 ;  /* 0x0000001a1b00780c */ /* 0x000fe40001741670 */
[----:B------:R-:W-:Y:S02]  /*2bf0*/  ISETP.GE.AND P3, PT, R61, 0x21, PT ;  /* 0x000000213d00780c */ /* 0x000fe40003f66270 */
[----:B------:R-:W-:Y:S02]  /*2c00*/  FSEL R101, R37, -INF , !P2 ;  /* 0xff80000025657808 */ /* 0x000fe40005000000 */
[----:B------:R-:W-:Y:S02]  /*2c10*/  ISETP.GT.AND P2, PT, R28, 0x20, !P3 ;  /* 0x000000201c00780c */ /* 0x000fe40005f44270 */
[----:B------:R-:W-:Y:S02]  /*2c20*/  P2R R71, PR, RZ, 0x8 ;  /* 0x00000008ff477803 */ /* 0x000fe40000000000 */
[----:B------:R-:W-:-:S02]  /*2c30*/  ISETP.LT.OR P2, PT, R27, 0x21, P2 ;  /* 0x000000211b00780c */ /* 0x000fc40001741670 */
[----:B------:R-:W-:Y:S02]  /*2c40*/  ISETP.GE.AND P3, PT, R61, 0x22, PT ;  /* 0x000000223d00780c */ /* 0x000fe40003f66270 */
[----:B------:R-:W-:Y:S02]  /*2c50*/  FSEL R103, R40, -INF , !P2 ;  /* 0xff80000028677808 */ /* 0x000fe40005000000 */
[----:B------:R-:W-:Y:S02]  /*2c60*/  ISETP.GT.AND P2, PT, R28, 0x21, !P3 ;  /* 0x000000211c00780c */ /* 0x000fe40005f44270 */
[----:B------:R-:W-:Y:S02]  /*2c70*/  P2R R40, PR, RZ, 0x8 ;  /* 0x00000008ff287803 */ /* 0x000fe40000000000 */
[----:B------:R-:W-:Y:S02]  /*2c80*/  ISETP.LT.OR P2, PT, R27, 0x22, P2 ;  /* 0x000000221b00780c */ /* 0x000fe40001741670 */
[----:B------:R-:W-:-:S02]  /*2c90*/  ISETP.GE.AND P3, PT, R61, 0x29, PT ;  /* 0x000000293d00780c */ /* 0x000fc40003f66270 */
[----:B------:R-:W-:Y:S02]  /*2ca0*/  FSEL R105, R41, -INF , !P2 ;  /* 0xff80000029697808 */ /* 0x000fe40005000000 */
        /* <DEDUP_REMOVED lines=53> */
[----:B------:R-:W-:Y:S02]  /*3000*/  P2R R63, PR, RZ, 0x10 ;  /* 0x00000010ff3f7803 */ /* 0x000fe40000000000 */
[----:B------:R-:W-:Y:S02]  /*3010*/  FSEL R33, R64, -INF , !P2 ;  /* 0xff80000040217808 */ /* 0x000fe40005000000 */
[----:B------:R-:W-:-:S04]  /*3020*/  ISETP.GE.AND P2, PT, R61, 0x52, PT ;  /* 0x000000523d00780c */ /* 0x000fc80003f46270 */
[----:B------:R-:W-:-:S04]  /*3030*/  ISETP.GT.AND P3, PT, R28, 0x51, !P2 ;  /* 0x000000511c00780c */ /* 0x000fc80005764270 */
[----:B------:R-:W-:-:S04]  /*3040*/  ISETP.LT.OR P3, PT, R27, 0x52, P3 ;  /* 0x000000521b00780c */ /* 0x000fc80001f61670 */
[----:B------:R-:W-:Y:S02]  /*3050*/  FSEL R15, R65, -INF , !P3 ;  /* 0xff800000410f7808 */ /* 0x000fe40005800000 */
[----:B------:R-:W-:-:S04]  /*3060*/  ISETP.GE.AND P3, PT, R61, 0x59, PT ;  /* 0x000000593d00780c */ /* 0x000fc80003f66270 */
[----:B------:R-:W-:-:S04]  /*3070*/  ISETP.GT.AND P4, PT, R28, 0x58, !P3 ;  /* 0x000000581c00780c */ /* 0x000fc80005f84270 */
[----:B------:R-:W-:-:S04]  /*3080*/  ISETP.LT.OR P4, PT, R27, 0x59, P4 ;  /* 0x000000591b00780c */ /* 0x000fc80002781670 */
[----:B------:R-:W-:Y:S02]  /*3090*/  FSEL R29, R68, -INF , !P4 ;  /* 0xff800000441d7808 */ /* 0x000fe40006000000 */
[----:B------:R-:W-:-:S04]  /*30a0*/  ISETP.GE.AND P4, PT, R61, 0x1, PT ;  /* 0x000000013d00780c */ /* 0x000fc80003f86270 */
[----:B------:R-:W-:-:S04]  /*30b0*/  ISETP.GT.AND P5, PT, R28, RZ, !P4 ;  /* 0x000000ff1c00720c */ /* 0x000fc800067a4270 */
[----:B------:R-:W-:-:S04]  /*30c0*/  ISETP.LT.OR P5, PT, R27, 0x1, P5 ;  /* 0x000000011b00780c */ /* 0x000fc80002fa1670 */
[----:B------:R-:W-:Y:S02]  /*30d0*/  FSEL R85, R13, -INF , !P5 ;  /* 0xff8000000d557808 */ /* 0x000fe40006800000 */
[----:B------:R-:W-:-:S04]  /*30e0*/  ISETP.GE.AND P5, PT, R61, 0x5a, PT ;  /* 0x0000005a3d00780c */ /* 0x000fc80003fa6270 */
[----:B------:R-:W-:Y:S02]  /*30f0*/  P2R R64, PR, RZ, 0x20 ;  /* 0x00000020ff407803 */ /* 0x000fe40000000000 */
[----:B------:R-:W-:Y:S02]  /*3100*/  ISETP.GT.AND P5, PT, R28, 0x59, !P5 ;  /* 0x000000591c00780c */ /* 0x000fe40006fa4270 */
[----:B------:R-:W-:Y:S02]  /*3110*/  VIADDMNMX R28, R26, R66, R55, PT ;  /* 0x000000421a1c7246 */ /* 0x000fe40003800137 */
[----:B------:R-:W-:-:S04]  /*3120*/  ISETP.LT.OR P5, PT, R27, 0x5a, P5 ;  /* 0x0000005a1b00780c */ /* 0x000fc80002fa1670 */
[----:B------:R-:W-:Y:S02]  /*3130*/  FSEL R31, R31, -INF , !P5 ;  /* 0xff8000001f1f7808 */ /* 0x000fe40006800000 */
[----:B------:R-:W-:-:S13]  /*3140*/  LOP3.LUT P5, RZ, R19, 0x80000, RZ, 0xc0, !PT ;  /* 0x0008000013ff7812 */ /* 0x000fda00078ac0ff */
[----:B------:R-:W-:Y:S05]  /*3150*/  @!P5 BRA `(.L_x_981) ;  /* 0x00000000005cd947 */ /* 0x000fea0003800000 */
        /* <DEDUP_REMOVED lines=13> */
.L_x_983:
[----:B------:R-:W-:Y:S02]  /*3230*/  ULDC UR4, c[0x0][0x9e4] ;  /* 0x0002790000047ab9 */ /* 0x000fe40000000800 */
[----:B------:R-:W-:-:S05]  /*3240*/  IMAD.U32 R27, RZ, RZ, UR4 ;  /* 0x00000004ff1b7e24 */ /* 0x000fca000f8e00ff */
[----:B------:R-:W-:-:S13]  /*3250*/  ISETP.NE.AND P5, PT, R27, 0x1, PT ;  /* 0x000000011b00780c */ /* 0x000fda0003fa5270 */
[----:B------:R-:W0:Y:S02]  /*3260*/  @P5 LDC.64 R52, c[0x0][0x9e8] ;  /* 0x00027a00ff345b82 */ /* 0x000e240000000a00 */
[----:B0-----:R-:W-:-:S05]  /*3270*/  @P5 IMAD.HI.U32 R26, R13, R52, RZ ;  /* 0x000000340d1a5227 */ /* 0x001fca00078e00ff */
[----:B------:R-:W-:-:S07]  /*3280*/  @P5 SHF.R.U32.HI R13, RZ, R53, R26 ;  /* 0x00000035ff0d5219 */ /* 0x000fce000001161a */
.L_x_984:
[----:B------:R-:W-:Y:S05]  /*3290*/  BSYNC B0 ;  /* 0x0000000000007941 */ /* 0x000fea0003800000 */
.L_x_982:
[----:B------:R-:W-:-:S05]  /*32a0*/  IMAD R13, R13, R27, R70 ;  /* 0x0000001b0d0d7224 */ /* 0x000fca00078e0246 */
[----:B------:R-:W-:Y:S02]  /*32b0*/  VIADDMNMX R28, R13, R27, R28, PT ;  /* 0x0000001b0d1c7246 */ /* 0x000fe4000380011c */
[----:B------:R-:W-:-:S07]  /*32c0*/  VIMNMX R30, R30, R13, !PT ;  /* 0x0000000d1e1e7248 */ /* 0x000fce0007fe0100 */
.L_x_981:
[----:B------:R-:W-:Y:S01]  /*32d0*/  ISETP.GT.AND P1, PT, R30, 0x1, !P1 ;  /* 0x000000011e00780c */ /* 0x000fe20004f24270 */
[----:B------:R-:W-:Y:S01]  /*32e0*/  ULDC UR4, c[0x0][0x988] ;  /* 0x0002620000047ab9 */ /* 0x000fe20000000800 */
[----:B------:R-:W-:Y:S02]  /*32f0*/  FMNMX.FTZ R13, R85, R87, !PT ;  /* 0x00000057550d7209 */ /* 0x000fe40007810000 */
[----:B------:R-:W-:Y:S02]  /*3300*/  ISETP.LT.OR P1, PT, R28, 0x2, P1 ;  /* 0x000000021c00780c */ /* 0x000fe40000f21670 */
[----:B------:R-:W-:Y:S02]  /*3310*/  ISETP.GT.AND P6, PT, R30, 0x8, !P6 ;  /* 0x000000081e00780c */ /* 0x000fe400077c4270 */
[----:B------:R-:W-:Y:S02]  /*3320*/  FSEL R59, R3, -INF , !P1 ;  /* 0xff800000033b7808 */ /* 0x000fe40004800000 */
[----:B------:R-:W-:-:S02]  /*3330*/  ISETP.NE.AND P1, PT, R63, RZ, PT ;  /* 0x000000ff3f00720c */ /* 0x000fc40003f25270 */
[----:B------:R-:W-:Y:S02]  /*3340*/  FMNMX.FTZ R13, R89, R13, !PT ;  /* 0x0000000d590d7209 */ /* 0x000fe40007810000 */
[----:B------:R-:W-:Y:S02]  /*3350*/  ISETP.GT.AND P1, PT, R30, 0x9, !P1 ;  /* 0x000000091e00780c */ /* 0x000fe40004f24270 */
[C---:B------:R-:W-:Y:S02]  /*3360*/  ISETP.LT.OR P6, PT, R28.reuse, 0x9, P6 ;  /* 0x000000091c00780c */ /* 0x040fe400037c1670 */
[----:B------:R-:W-:Y:S02]  /*3370*/  ISETP.LT.OR P1, PT, R28, 0xa, P1 ;  /* 0x0000000a1c00780c */ /* 0x000fe40000f21670 */
[----:B------:R-:W-:Y:S02]  /*3380*/  FMNMX.FTZ R13, R91, R13, !PT ;  /* 0x0000000d5b0d7209 */ /* 0x000fe40007810000 */
[----:B------:R-:W-:-:S02]  /*3390*/  FSEL R63, R11, -INF , !P1 ;  /* 0xff8000000b3f7808 */ /* 0x000fc40004800000 */
[----:B------:R-:W-:Y:S02]  /*33a0*/  ISETP.NE.AND P1, PT, R67, RZ, PT ;  /* 0x000000ff4300720c */ /* 0x000fe40003f25270 */
[----:B------:R-:W-:Y:S02]  /*33b0*/  FSEL R61, R9, -INF , !P6 ;  /* 0xff800000093d7808 */ /* 0x000fe40007000000 */
[----:B------:R-:W-:Y:S02]  /*33c0*/  ISETP.GT.AND P1, PT, R30, 0x10, !P1 ;  /* 0x000000101e00780c */ /* 0x000fe40004f24270 */
[----:B------:R-:W-:Y:S02]  /*33d0*/  ISETP.NE.AND P6, PT, R69, RZ, PT ;  /* 0x000000ff4500720c */ /* 0x000fe40003fc5270 */
[----:B------:R-:W-:Y:S02]  /*33e0*/  ISETP.LT.OR P1, PT, R28, 0x11, P1 ;  /* 0x000000111c00780c */ /* 0x000fe40000f21670 */
[----:B------:R-:W-:-:S02]  /*33f0*/  FMNMX.FTZ R13, R95, R13, !PT ;  /* 0x0000000d5f0d7209 */ /* 0x000fc40007810000 */
[----:B------:R-:W-:Y:S02]  /*3400*/  FSEL R65, R14, -INF , !P1 ;  /* 0xff8000000e417808 */ /* 0x000fe40004800000 */
[----:B------:R-:W-:Y:S02]  /*3410*/  ISETP.NE.AND P1, PT, R32, RZ, PT ;  /* 0x000000ff2000720c */ /* 0x000fe40003f25270 */
[----:B------:R-:W-:Y:S02]  /*3420*/  FMNMX.FTZ R13, R97, R13, !PT ;  /* 0x0000000d610d7209 */ /* 0x000fe40007810000 */
[----:B------:R-:W-:Y:S02]  /*3430*/  ISETP.GT.AND P1, PT, R30, 0x11, !P1 ;  /* 0x000000111e00780c */ /* 0x000fe40004f24270 */
[----:B------:R-:W-:Y:S02]  /*3440*/  ISETP.NE.AND P5, PT, R36, RZ, PT ;  /* 0x000000ff2400720c */ /* 0x000fe40003fa5270 */
[----:B------:R-:W-:-:S02]  /*3450*/  ISETP.LT.OR P1, PT, R28, 0x12, P1 ;  /* 0x000000121c00780c */ /* 0x000fc40000f21670 */
[----:B------:R-:W-:Y:S02]  /*3460*/  FMNMX.FTZ R13, R99, R13, !PT ;  /* 0x0000000d630d7209 */ /* 0x000fe40007810000 */
[----:B------:R-:W-:Y:S02]  /*3470*/  FSEL R67, R20, -INF , !P1 ;  /* 0xff80000014437808 */ /* 0x000fe40004800000 */
[----:B------:R-:W-:Y:S02]  /*3480*/  ISETP.GT.AND P1, PT, R30, 0x18, !P6 ;  /* 0x000000181e00780c */ /* 0x000fe40007724270 */
[----:B------:R-:W-:Y:S02]  /*3490*/  FMNMX.FTZ R13, R101, R13, !PT ;  /* 0x0000000d650d7209 */ /* 0x000fe40007810000 */
[----:B------:R-:W-:Y:S02]  /*34a0*/  ISETP.LT.OR P1, PT, R28, 0x19, P1 ;  /* 0x000000191c00780c */ /* 0x000fe40000f21670 */
[----:B------:R-:W-:-:S02]  /*34b0*/  FMNMX.FTZ R13, R103, R13, !PT ;  /* 0x0000000d670d7209 */ /* 0x000fc40007810000 */
[----:B------:R-:W-:Y:S02]  /*34c0*/  FSEL R53, R24, -INF , !P1 ;  /* 0xff80000018357808 */ /* 0x000fe40004800000 */
[----:B------:R-:W-:Y:S02]  /*34d0*/  ISETP.GT.AND P1, PT, R30, 0x19, !P5 ;  /* 0x000000191e00780c */ /* 0x000fe40006f24270 */
[----:B------:R-:W-:Y:S02]  /*34e0*/  FMNMX.FTZ R13, R105, R13, !PT ;  /* 0x0000000d690d7209 */ /* 0x000fe40007810000 */
[----:B------:R-:W-:Y:S02]  /*34f0*/  ISETP.LT.OR P1, PT, R28, 0x1a, P1 ;  /* 0x0000001a1c00780c */ /* 0x000fe40000f21670 */
[----:B------:R-:W-:Y:S02]  /*3500*/  FMNMX.FTZ R14, R107, R13, !PT ;  /* 0x0000000d6b0e7209 */ /* 0x000fe40007810000 */
[----:B------:R-:W-:-:S02]  /*3510*/  FSEL R69, R25, -INF , !P1 ;  /* 0xff80000019457808 */ /* 0x000fc40004800000 */
[----:B------:R-:W-:Y:S02]  /*3520*/  ISETP.NE.AND P1, PT, R71, RZ, PT ;  /* 0x000000ff4700720c */ /* 0x000fe40003f25270 */
[----:B------:R-:W-:Y:S02]  /*3530*/  FMNMX.FTZ R14, R57, R14, !PT ;  /* 0x0000000e390e7209 */ /* 0x000fe40007810000 */
[----:B------:R-:W-:Y:S02]  /*3540*/  ISETP.GT.AND P1, PT, R30, 0x20, !P1 ;  /* 0x000000201e00780c */ /* 0x000fe40004f24270 */
[----:B------:R-:W-:Y:S02]  /*3550*/  FMNMX.FTZ R14, R51, R14, !PT ;  /* 0x0000000e330e7209 */ /* 0x000fe40007810000 */
[----:B------:R-:W-:Y:S02]  /*3560*/  ISETP.LT.OR P1, PT, R28, 0x21, P1 ;  /* 0x000000211c00780c */ /* 0x000fe40000f21670 */
[----:B------:R-:W-:-:S02]  /*3570*/  FMNMX.FTZ R14, R49, R14, !PT ;  /* 0x0000000e310e7209 */ /* 0x000fc40007810000 */
[----:B------:R-:W-:Y:S02]  /*3580*/  FSEL R71, R42, -INF , !P1 ;  /* 0xff8000002a477808 */ /* 0x000fe40004800000 */
[----:B------:R-:W-:Y:S02]  /*3590*/  ISETP.NE.AND P1, PT, R40, RZ, PT ;  /* 0x000000ff2800720c */ /* 0x000fe40003f25270 */
[----:B------:R-:W-:Y:S02]  /*35a0*/  FMNMX.FTZ R14, R47, R14, !PT ;  /* 0x0000000e2f0e7209 */ /* 0x000fe40007810000 */
[----:B------:R-:W-:Y:S02]  /*35b0*/  ISETP.GT.AND P1, PT, R30, 0x21, !P1 ;  /* 0x000000211e00780c */ /* 0x000fe40004f24270 */
[----:B------:R-:W-:Y:S02]  /*35c0*/  FMNMX.FTZ R14, R45, R14, !PT ;  /* 0x0000000e2d0e7209 */ /* 0x000fe40007810000 */
[----:B------:R-:W-:-:S02]  /*35d0*/  ISETP.LT.OR P1, PT, R28, 0x22, P1 ;  /* 0x000000221c00780c */ /* 0x000fc40000f21670 */
[----:B------:R-:W-:Y:S02]  /*35e0*/  ISETP.NE.AND P5, PT, R75, RZ, PT ;  /* 0x000000ff4b00720c */ /* 0x000fe40003fa5270 */
[----:B------:R-:W-:Y:S02]  /*35f0*/  FSEL R75, R43, -INF , !P1 ;  /* 0xff8000002b4b7808 */ /* 0x000fe40004800000 */
[----:B------:R-:W-:Y:S02]  /*3600*/  ISETP.NE.AND P1, PT, R74, RZ, PT ;  /* 0x000000ff4a00720c */ /* 0x000fe40003f25270 */
[----:B------:R-:W-:Y:S02]  /*3610*/  FMNMX.FTZ R14, R41, R14, !PT ;  /* 0x0000000e290e7209 */ /* 0x000fe40007810000 */
[----:B------:R-:W-:Y:S02]  /*3620*/  ISETP.GT.AND P1, PT, R30, 0x28, !P1 ;  /* 0x000000281e00780c */ /* 0x000fe40004f24270 */
[----:B------:R-:W-:-:S02]  /*3630*/  FMNMX.FTZ R14, R39, R14, !PT ;  /* 0x0000000e270e7209 */ /* 0x000fc40007810000 */
[----:B------:R-:W-:Y:S02]  /*3640*/  ISETP.LT.OR P1, PT, R28, 0x29, P1 ;  /* 0x000000291c00780c */ /* 0x000fe40000f21670 */
[----:B------:R-:W-:Y:S02]  /*3650*/  FMNMX.FTZ R14, R37, R14, !PT ;  /* 0x0000000e250e7209 */ /* 0x000fe40007810000 */
[----:B------:R-:W-:Y:S02]  /*3660*/  FSEL R77, R46, -INF , !P1 ;  /* 0xff8000002e4d7808 */ /* 0x000fe40004800000 */
[----:B------:R-:W-:Y:S02]  /*3670*/  ISETP.NE.AND P1, PT, R44, RZ, PT ;  /* 0x000000ff2c00720c */ /* 0x000fe40003f25270 */
[----:B------:R-:W-:Y:S02]  /*3680*/  FMNMX.FTZ R14, R35, R14, !PT ;  /* 0x0000000e230e7209 */ /* 0x000fe40007810000 */
[----:B------:R-:W-:-:S02]  /*3690*/  ISETP.GT.AND P1, PT, R30, 0x29, !P1 ;  /* 0x000000291e00780c */ /* 0x000fc40004f24270 */
[----:B------:R-:W-:Y:S02]  /*36a0*/  FMNMX.FTZ R14, R33, R14, !PT ;  /* 0x0000000e210e7209 */ /* 0x000fe40007810000 */
[----:B------:R-:W-:Y:S02]  /*36b0*/  ISETP.LT.OR P1, PT, R28, 0x2a, P1 ;  /* 0x0000002a1c00780c */ /* 0x000fe40000f21670 */
[----:B------:R-:W-:Y:S02]  /*36c0*/  FMNMX.FTZ R14, R15, R14, !PT ;  /* 0x0000000e0f0e7209 */ /* 0x000fe40007810000 */
[----:B------:R-:W-:Y:S02]  /*36d0*/  FSEL R79, R79, -INF , !P1 ;  /* 0xff8000004f4f7808 */ /* 0x000fe40004800000 */
[----:B------:R-:W-:Y:S02]  /*36e0*/  FMNMX.FTZ R14, R29, R14, !PT ;  /* 0x0000000e1d0e7209 */ /* 0x000fe40007810000 */
[----:B------:R-:W-:-:S02]  /*36f0*/  ISETP.NE.AND P1, PT, R76, RZ, PT ;  /* 0x000000ff4c00720c */ /* 0x000fc40003f25270 */
[----:B------:R-:W-:Y:S01]  /*3700*/  FMNMX.FTZ R20, R31, R14, !PT ;  /* 0x0000000e1f147209 */ /* 0x000fe20007810000 */
[----:B------:R-:W-:Y:S01]  /*3710*/  IMAD.U32 R14, RZ, RZ, UR4 ;  /* 0x00000004ff0e7e24 */ /* 0x000fe2000f8e00ff */
[C---:B------:R-:W-:Y:S02]  /*3720*/  ISETP.GT.AND P1, PT, R30.reuse, 0x30, !P1 ;  /* 0x000000301e00780c */ /* 0x040fe40004f24270 */
[----:B------:R-:W-:Y:S01]  /*3730*/  ISETP.GT.AND P4, PT, R30, RZ, !P4 ;  /* 0x000000ff1e00720c */ /* 0x000fe20006784270 */
[----:B------:R-:W0:Y:S01]  /*3740*/  SHFL.BFLY PT, R13, R20, 0x2, 0x1f ;  /* 0x0c401f00140d7f89 */ /* 0x000e2200000e0000 */
[C---:B------:R-:W-:Y:S02]  /*3750*/  ISETP.LT.OR P1, PT, R28.reuse, 0x31, P1 ;  /* 0x000000311c00780c */ /* 0x040fe40000f21670 */
[----:B------:R-:W-:Y:S02]  /*3760*/  ISETP.LT.OR P4, PT, R28, 0x1, P4 ;  /* 0x000000011c00780c */ /* 0x000fe40002781670 */
[----:B------:R-:W-:-:S02]  /*3770*/  FSEL R81, R50, -INF , !P1 ;  /* 0xff80000032517808 */ /* 0x000fc40004800000 */
[----:B------:R-:W-:Y:S01]  /*3780*/  ISETP.NE.AND P1, PT, R48, RZ, PT ;  /* 0x000000ff3000720c */ /* 0x000fe20003f25270 */
[----:B------:R-:W-:Y:S01]  /*3790*/  IMAD.MOV.U32 R48, RZ, RZ, R17 ;  /* 0x000000ffff307224 */ /* 0x000fe200078e0011 */
[----:B------:R-:W-:Y:S02]  /*37a0*/  FSEL R0, R0, -INF , !P4 ;  /* 0xff80000000007808 */ /* 0x000fe40006000000 */
[----:B------:R-:W-:Y:S02]  /*37b0*/  ISETP.GT.AND P1, PT, R30, 0x31, !P1 ;  /* 0x000000311e00780c */ /* 0x000fe40004f24270 */
[----:B------:R-:W-:Y:S02]  /*37c0*/  ISETP.NE.AND P6, PT, R56, RZ, PT ;  /* 0x000000ff3800720c */ /* 0x000fe40003fc5270 */
[----:B------:R-:W-:Y:S02]  /*37d0*/  ISETP.LT.OR P1, PT, R28, 0x32, P1 ;  /* 0x000000321c00780c */ /* 0x000fe40000f21670 */
[----:B------:R-:W-:-:S02]  /*37e0*/  ISETP.GT.AND P2, PT, R30, 0x51, !P2 ;  /* 0x000000511e00780c */ /* 0x000fc40005744270 */
[----:B------:R-:W-:Y:S02]  /*37f0*/  FSEL R55, R34, -INF , !P1 ;  /* 0xff80000022377808 */ /* 0x000fe40004800000 */
[----:B------:R-:W-:Y:S02]  /*3800*/  ISETP.NE.AND P1, PT, R80, RZ, PT ;  /* 0x000000ff5000720c */ /* 0x000fe40003f25270 */
[C---:B------:R-:W-:Y:S02]  /*3810*/  ISETP.GT.AND P3, PT, R30.reuse, 0x58, !P3 ;  /* 0x000000581e00780c */ /* 0x040fe40005f64270 */
[----:B------:R-:W-:Y:S02]  /*3820*/  ISETP.GT.AND P1, PT, R30, 0x38, !P1 ;  /* 0x000000381e00780c */ /* 0x000fe40004f24270 */
[----:B0-----:R-:W-:Y:S02]  /*3830*/  FMNMX.FTZ R24, R20, R13, !PT ;  /* 0x0000000d14187209 */ /* 0x001fe40007810000 */
[----:B------:R-:W-:-:S02]  /*3840*/  FMNMX.FTZ R20, R0, R59, !PT ;  /* 0x0000003b00147209 */ /* 0x000fc40007810000 */
[----:B------:R-:W-:Y:S01]  /*3850*/  ISETP.LT.OR P1, PT, R28, 0x39, P1 ;  /* 0x000000391c00780c */ /* 0x000fe20000f21670 */
[----:B------:R-:W0:Y:S01]  /*3860*/  SHFL.BFLY PT, R13, R24, 0x1, 0x1f ;  /* 0x0c201f00180d7f89 */ /* 0x000e2200000e0000 */
        /* <DEDUP_REMOVED lines=9> */
[----:B------:R-:W-:Y:S02]  /*3900*/  ISETP.NE.AND P1, PT, R84, RZ, PT ;  /* 0x000000ff5400720c */ /* 0x000fe40003f25270 */
[----:B------:R-:W-:-:S02]  /*3910*/  FMNMX.FTZ R20, R53, R20, !PT ;  /* 0x0000001435147209 */ /* 0x000fc40007810000 */
[----:B------:R-:W-:Y:S02]  /*3920*/  ISETP.GT.AND P1, PT, R30, 0x40, !P1 ;  /* 0x000000401e00780c */ /* 0x000fe40004f24270 */
[----:B------:R-:W-:Y:S02]  /*3930*/  FMNMX.FTZ R20, R69, R20, !PT ;  /* 0x0000001445147209 */ /* 0x000fe40007810000 */
[----:B------:R-:W-:Y:S02]  /*3940*/  ISETP.LT.OR P1, PT, R28, 0x41, P1 ;  /* 0x000000411c00780c */ /* 0x000fe40000f21670 */
[----:B------:R-:W-:Y:S02]  /*3950*/  FMNMX.FTZ R20, R71, R20, !PT ;  /* 0x0000001447147209 */ /* 0x000fe40007810000 */
[----:B------:R-:W-:Y:S02]  /*3960*/  FSEL R11, R58, -INF , !P1 ;  /* 0xff8000003a0b7808 */ /* 0x000fe40004800000 */
[----:B------:R-:W-:-:S02]  /*3970*/  ISETP.GT.AND P1, PT, R30, 0x41, !P6 ;  /* 0x000000411e00780c */ /* 0x000fc40007724270 */
[----:B------:R-:W-:Y:S02]  /*3980*/  FMNMX.FTZ R20, R75, R20, !PT ;  /* 0x000000144b147209 */ /* 0x000fe40007810000 */
[----:B------:R-:W-:Y:S02]  /*3990*/  ISETP.LT.OR P1, PT, R28, 0x42, P1 ;  /* 0x000000421c00780c */ /* 0x000fe40000f21670 */
[----:B------:R-:W-:Y:S02]  /*39a0*/  FMNMX.FTZ R20, R77, R20, !PT ;  /* 0x000000144d147209 */ /* 0x000fe40007810000 */
[----:B------:R-:W-:Y:S02]  /*39b0*/  FSEL R9, R78, -INF , !P1 ;  /* 0xff8000004e097808 */ /* 0x000fe40004800000 */
[----:B------:R-:W-:Y:S02]  /*39c0*/  FMNMX.FTZ R20, R79, R20, !PT ;  /* 0x000000144f147209 */ /* 0x000fe40007810000 */
[----:B------:R-:W-:-:S02]  /*39d0*/  ISETP.GT.AND P1, PT, R30, 0x48, !P5 ;  /* 0x000000481e00780c */ /* 0x000fc40006f24270 */
[----:B0-----:R-:W-:Y:S02]  /*39e0*/  FMNMX.FTZ R13, R24, R13, !PT ;  /* 0x0000000d180d7209 */ /* 0x001fe40007810000 */
[----:B------:R-:W-:Y:S02]  /*39f0*/  FMNMX.FTZ R20, R81, R20, !PT ;  /* 0x0000001451147209 */ /* 0x000fe40007810000 */
[----:B------:R-:W-:Y:S01]  /*3a00*/  ISETP.LT.OR P1, PT, R28, 0x49, P1 ;  /* 0x000000491c00780c */ /* 0x000fe20000f21670 */
[----:B------:R-:W-:Y:S01]  /*3a10*/  FMUL.FTZ R26, R13, R14 ;  /* 0x0000000e0d1a7220 */ /* 0x000fe20000410000 */
[----:B------:R-:W-:Y:S02]  /*3a20*/  FMNMX.FTZ R20, R55, R20, !PT ;  /* 0x0000001437147209 */ /* 0x000fe40007810000 */
[----:B------:R-:W-:Y:S02]  /*3a30*/  FSEL R3, R62, -INF , !P1 ;  /* 0xff8000003e037808 */ /* 0x000fe40004800000 */
[----:B------:R-:W-:-:S02]  /*3a40*/  FSETP.NEU.FTZ.AND P1, PT, R13, -INF , PT ;  /* 0xff8000000d00780b */ /* 0x000fc40003f3d000 */
[----:B------:R-:W-:Y:S02]  /*3a50*/  ISETP.NE.AND P5, PT, R60, RZ, PT ;  /* 0x000000ff3c00720c */ /* 0x000fe40003fa5270 */
[----:B------:R-:W-:Y:S02]  /*3a60*/  FMNMX.FTZ R20, R43, R20, !PT ;  /* 0x000000142b147209 */ /* 0x000fe40007810000 */
[----:B------:R-:W-:Y:S02]  /*3a70*/  FSEL R26, R26, RZ, P1 ;  /* 0x000000ff1a1a7208 */ /* 0x000fe40000800000 */
[----:B------:R-:W-:Y:S02]  /*3a80*/  ISETP.GT.AND P1, PT, R30, 0x49, !P5 ;  /* 0x000000491e00780c */ /* 0x000fe40006f24270 */
[----:B------:R-:W-:Y:S01]  /*3a90*/  FMNMX.FTZ R20, R25, R20, !PT ;  /* 0x0000001419147209 */ /* 0x000fe20007810000 */
[-CC-:B------:R-:W-:Y:S01]  /*3aa0*/  FFMA.FTZ R156, R85, R14.reuse, -R26.reuse ;  /* 0x0000000e559c7223 */ /* 0x180fe2000001081a */
[----:B------:R-:W-:Y:S01]  /*3ab0*/  ISETP.LT.OR P1, PT, R28, 0x4a, P1 ;  /* 0x0000004a1c00780c */ /* 0x000fe20000f21670 */
[-CC-:B------:R-:W-:Y:S01]  /*3ac0*/  FFMA.FTZ R27, R87, R14.reuse, -R26.reuse ;  /* 0x0000000e571b7223 */ /* 0x180fe2000001081a */
[----:B------:R-:W-:Y:S01]  /*3ad0*/  ISETP.NE.AND P6, PT, R86, RZ, PT ;  /* 0x000000ff5600720c */ /* 0x000fe20003fc5270 */
[--C-:B------:R-:W-:Y:S01]  /*3ae0*/  FFMA.FTZ R158, R89, R14, -R26.reuse ;  /* 0x0000000e599e7223 */ /* 0x100fe2000001081a */
[----:B------:R-:W-:Y:S01]  /*3af0*/  FMNMX.FTZ R20, R11, R20, !PT ;  /* 0x000000140b147209 */ /* 0x000fe20007810000 */
[-CC-:B------:R-:W-:Y:S01]  /*3b00*/  FFMA.FTZ R24, R91, R14.reuse, -R26.reuse ;  /* 0x0000000e5b187223 */ /* 0x180fe2000001081a */
[----:B------:R-:W-:Y:S01]  /*3b10*/  FSEL R83, R83, -INF , !P1 ;  /* 0xff80000053537808 */ /* 0x000fe20004800000 */
[--C-:B------:R-:W-:Y:S01]  /*3b20*/  FFMA.FTZ R36, R99, R14, -R26.reuse ;  /* 0x0000000e63247223 */ /* 0x100fe2000001081a */
[----:B------:R-:W-:Y:S01]  /*3b30*/  ISETP.GT.AND P1, PT, R30, 0x50, !P6 ;  /* 0x000000501e00780c */ /* 0x000fe20007724270 */
[----:B------:R0:W-:Y:S01]  /*3b40*/  MUFU.EX2 R93, R24 ;  /* 0x00000018005d7308 */ /* 0x0001e20000000800 */
[----:B------:R-:W-:Y:S01]  /*3b50*/  FMNMX.FTZ R20, R9, R20, !PT ;  /* 0x0000001409147209 */ /* 0x000fe20007810000 */
[-CC-:B------:R-:W-:Y:S01]  /*3b60*/  FFMA.FTZ R32, R95, R14.reuse, -R26.reuse ;  /* 0x0000000e5f207223 */ /* 0x180fe2000001081a */
[----:B------:R-:W-:Y:S01]  /*3b70*/  ISETP.LT.OR P1, PT, R28, 0x51, P1 ;  /* 0x000000511c00780c */ /* 0x000fe20000f21670 */
[--C-:B------:R-:W-:Y:S01]  /*3b80*/  FFMA.FTZ R34, R97, R14, -R26.reuse ;  /* 0x0000000e61227223 */ /* 0x100fe2000001081a */
[----:B------:R-:W-:Y:S01]  /*3b90*/  FMNMX.FTZ R20, R3, R20, !PT ;  /* 0x0000001403147209 */ /* 0x000fe20007810000 */
[-CC-:B------:R-:W-:Y:S01]  /*3ba0*/  FFMA.FTZ R51, R51, R14.reuse, -R26.reuse ;  /* 0x0000000e33337223 */ /* 0x180fe2000001081a */
[----:B------:R-:W-:Y:S01]  /*3bb0*/  ISETP.NE.AND P5, PT, R64, RZ, PT ;  /* 0x000000ff4000720c */ /* 0x000fe20003fa5270 */
[----:B------:R-:W-:Y:S01]  /*3bc0*/  MUFU.EX2 R156, R156 ;  /* 0x0000009c009c7308 */ /* 0x000fe20000000800 */
[----:B------:R-:W-:Y:S01]  /*3bd0*/  ISETP.LT.OR P2, PT, R28, 0x52, P2 ;  /* 0x000000521c00780c */ /* 0x000fe20001741670 */
[-CC-:B0-----:R-:W-:Y:S01]  /*3be0*/  FFMA.FTZ R24, R101, R14.reuse, -R26.reuse ;  /* 0x0000000e65187223 */ /* 0x181fe2000001081a */
[----:B------:R-:W-:Y:S01]  /*3bf0*/  FSEL R85, R8, -INF , !P1 ;  /* 0xff80000008557808 */ /* 0x000fe20004800000 */
[--C-:B------:R-:W-:Y:S01]  /*3c00*/  FFMA.FTZ R8, R107, R14, -R26.reuse ;  /* 0x0000000e6b087223 */ /* 0x100fe2000001081a */
[----:B------:R-:W-:Y:S01]  /*3c10*/  FMNMX.FTZ R20, R83, R20, !PT ;  /* 0x0000001453147209 */ /* 0x000fe20007810000 */
[-CC-:B------:R-:W-:Y:S01]  /*3c20*/  FFMA.FTZ R49, R49, R14.reuse, -R26.reuse ;  /* 0x0000000e31317223 */ /* 0x180fe2000001081a */
[----:B------:R-:W-:Y:S01]  /*3c30*/  ISETP.GT.AND P4, PT, R30, 0x59, !P5 ;  /* 0x000000591e00780c */ /* 0x000fe20006f84270 */
[----:B------:R-:W0:Y:S01]  /*3c40*/  MUFU.EX2 R27, R27 ;  /* 0x0000001b001b7308 */ /* 0x000e220000000800 */
[----:B------:R-:W-:Y:S01]  /*3c50*/  ISETP.LT.OR P3, PT, R28, 0x59, P3 ;  /* 0x000000591c00780c */ /* 0x000fe20001f61670 */
[-CC-:B------:R-:W-:Y:S01]  /*3c60*/  FFMA.FTZ R30, R103, R14.reuse, -R26.reuse ;  /* 0x0000000e671e7223 */ /* 0x180fe2000001081a */
[----:B------:R-:W-:Y:S01]  /*3c70*/  FSEL R87, R2, -INF , !P2 ;  /* 0xff80000002577808 */ /* 0x000fe20005000000 */
[--C-:B------:R-:W-:Y:S01]  /*3c80*/  FFMA.FTZ R2, R105, R14, -R26.reuse ;  /* 0x0000000e69027223 */ /* 0x100fe2000001081a */
[----:B------:R-:W-:Y:S01]  /*3c90*/  FMNMX.FTZ R20, R85, R20, !PT ;  /* 0x0000001455147209 */ /* 0x000fe20007810000 */
[-CC-:B------:R-:W-:Y:S01]  /*3ca0*/  FFMA.FTZ R47, R47, R14.reuse, -R26.reuse ;  /* 0x0000000e2f2f7223 */ /* 0x180fe2000001081a */
[----:B------:R-:W-:Y:S01]  /*3cb0*/  ISETP.LT.OR P4, PT, R28, 0x5a, P4 ;  /* 0x0000005a1c00780c */ /* 0x000fe20002781670 */
[----:B------:R-:W-:Y:S01]  /*3cc0*/  MUFU.EX2 R99, R2 ;  /* 0x0000000200637308 */ /* 0x000fe20000000800 */
[----:B------:R-:W-:Y:S01]  /*3cd0*/  FSEL R89, R12, -INF , !P3 ;  /* 0xff8000000c597808 */ /* 0x000fe20005800000 */
[--C-:B------:R-:W-:Y:S01]  /*3ce0*/  FFMA.FTZ R45, R45, R14, -R26.reuse ;  /* 0x0000000e2d2d7223 */ /* 0x100fe2000001081a */
[----:B------:R-:W-:Y:S01]  /*3cf0*/  FMNMX.FTZ R20, R87, R20, !PT ;  /* 0x0000001457147209 */ /* 0x000fe20007810000 */
[-CC-:B------:R-:W-:Y:S01]  /*3d00*/  FFMA.FTZ R41, R41, R14.reuse, -R26.reuse ;  /* 0x0000000e29297223 */ /* 0x180fe2000001081a */
[----:B------:R-:W-:Y:S01]  /*3d10*/  FSEL R91, R10, -INF , !P4 ;  /* 0xff8000000a5b7808 */ /* 0x000fe20006000000 */
[--C-:B------:R-:W-:Y:S01]  /*3d20*/  FFMA.FTZ R10, R57, R14, -R26.reuse ;  /* 0x0000000e390a7223 */ /* 0x100fe2000001081a */
[----:B------:R-:W-:Y:S01]  /*3d30*/  FMNMX.FTZ R20, R89, R20, !PT ;  /* 0x0000001459147209 */ /* 0x000fe20007810000 */
[----:B------:R-:W1:Y:S01]  /*3d40*/  MUFU.EX2 R158, R158 ;  /* 0x0000009e009e7308 */ /* 0x000e620000000800 */
[-CC-:B------:R-:W-:Y:S01]  /*3d50*/  FFMA.FTZ R39, R39, R14.reuse, -R26.reuse ;  /* 0x0000000e27277223 */ /* 0x180fe2000001081a */
[--C-:B------:R-:W-:Y:S01]  /*3d60*/  FFMA.FTZ R37, R37, R14, -R26.reuse ;  /* 0x0000000e25257223 */ /* 0x100fe2000001081a */
[----:B------:R-:W-:Y:S01]  /*3d70*/  FMNMX.FTZ R20, R91, R20, !PT ;  /* 0x000000145b147209 */ /* 0x000fe20007810000 */
[-CC-:B------:R-:W-:Y:S01]  /*3d80*/  FFMA.FTZ R35, R35, R14.reuse, -R26.reuse ;  /* 0x0000000e23237223 */ /* 0x180fe2000001081a */
[-CC-:B------:R-:W-:Y:S01]  /*3d90*/  FFMA.FTZ R33, R33, R14.reuse, -R26.reuse ;  /* 0x0000000e21217223 */ /* 0x180fe2000001081a */
[-CC-:B------:R-:W-:Y:S01]  /*3da0*/  FFMA.FTZ R29, R29, R14.reuse, -R26.reuse ;  /* 0x0000000e1d1d7223 */ /* 0x180fe2000001081a */
[----:B------:R-:W-:Y:S01]  /*3db0*/  ISETP.NE.AND P5, PT, R168, 0x1, PT ;  /* 0x00000001a800780c */ /* 0x000fe20003fa5270 */
[----:B------:R-:W2:Y:S01]  /*3dc0*/  SHFL.BFLY PT, R57, R20, 0x2, 0x1f ;  /* 0x0c401f0014397f89 */ /* 0x000ea200000e0000 */
[----:B------:R3:W-:Y:S08]  /*3dd0*/  MUFU.EX2 R101, R10 ;  /* 0x0000000a00657308 */ /* 0x0007f00000000800 */
[----:B------:R-:W4:Y:S01]  /*3de0*/  MUFU.EX2 R32, R32 ;  /* 0x0000002000207308 */ /* 0x000f220000000800 */
[-CC-:B---3--:R-:W-:Y:S01]  /*3df0*/  FFMA.FTZ R10, R15, R14.reuse, -R26.reuse ;  /* 0x0000000e0f0a7223 */ /* 0x188fe2000001081a */
[----:B------:R-:W-:Y:S01]  /*3e00*/  FFMA.FTZ R26, R31, R14, -R26 ;  /* 0x0000000e1f1a7223 */ /* 0x000fe2000001081a */
[----:B0-----:R-:W-:Y:S01]  /*3e10*/  FADD.FTZ R31, R156, R27 ;  /* 0x0000001b9c1f7221 */ /* 0x001fe20000010000 */
[----:B------:R-:W0:Y:S01]  /*3e20*/  @P5 LDC R46, c[0x0][0x44c] ;  /* 0x00011300ff2e5b82 */ /* 0x000e220000000800 */
[----:B------:R-:W-:-:S02]  /*3e30*/  F2FP.BF16.F32.PACK_AB R156, R27, R156 ;  /* 0x0000009c1b9c723e */ /* 0x000fc400000010ff */
[----:B-1----:R-:W-:Y:S01]  /*3e40*/  FADD.FTZ R40, R158, R31 ;  /* 0x0000001f9e287221 */ /* 0x002fe20000010000 */
[----:B------:R-:W1:Y:S01]  /*3e50*/  MUFU.EX2 R95, R34 ;  /* 0x00000022005f7308 */ /* 0x000e620000000800 */
[C---:B------:R-:W-:Y:S02]  /*3e60*/  F2FP.BF16.F32.PACK_AB R158, R93.reuse, R158 ;  /* 0x0000009e5d9e723e */ /* 0x040fe400000010ff */
[----:B------:R-:W-:Y:S01]  /*3e70*/  FADD.FTZ R31, R93, R40 ;  /* 0x000000285d1f7221 */ /* 0x000fe20000010000 */
[----:B------:R-:W3:Y:S01]  /*3e80*/  @P5 LDC R50, c[0x0][0x450] ;  /* 0x00011400ff325b82 */ /* 0x000ee20000000800 */
[----:B--2---:R-:W-:-:S03]  /*3e90*/  FMNMX.FTZ R57, R20, R57, !PT ;  /* 0x0000003914397209 */ /* 0x004fc60007810000 */
[----:B------:R-:W-:Y:S01]  /*3ea0*/  MUFU.EX2 R36, R36 ;  /* 0x0000002400247308 */ /* 0x000fe20000000800 */
[----:B----4-:R-:W-:Y:S01]  /*3eb0*/  FADD.FTZ R42, R32, R31 ;  /* 0x0000001f202a7221 */ /* 0x010fe20000010000 */
[----:B------:R-:W2:Y:S06]  /*3ec0*/  SHFL.BFLY PT, R2, R57, 0x1, 0x1f ;  /* 0x0c201f0039027f89 */ /* 0x000eac00000e0000 */
[----:B------:R-:W4:Y:S01]  /*3ed0*/  MUFU.EX2 R97, R24 ;  /* 0x0000001800617308 */ /* 0x000f220000000800 */
[----:B-1----:R-:W-:-:S07]  /*3ee0*/  F2FP.BF16.F32.PACK_AB R152, R95, R32 ;  /* 0x000000205f98723e */ /* 0x002fce00000010ff */
[----:B------:R-:W1:Y:S08]  /*3ef0*/  MUFU.EX2 R30, R30 ;  /* 0x0000001e001e7308 */ /* 0x000e700000000800 */
[----:B------:R5:W-:Y:S01]  /*3f00*/  MUFU.EX2 R142, R35 ;  /* 0x00000023008e7308 */ /* 0x000be20000000800 */
[----:B----4-:R-:W-:Y:S02]  /*3f10*/  F2FP.BF16.F32.PACK_AB R154, R97, R36 ;  /* 0x00000024619a723e */ /* 0x010fe400000010ff */
[----:B--2---:R-:W-:-:S04]  /*3f20*/  FMNMX.FTZ R15, R57, R2, !PT ;  /* 0x00000002390f7209 */ /* 0x004fc80007810000 */
[C---:B------:R-:W-:Y:S01]  /*3f30*/  FSETP.NEU.FTZ.AND P1, PT, R15.reuse, -INF , PT ;  /* 0xff8000000f00780b */ /* 0x040fe20003f3d000 */
[----:B------:R-:W-:Y:S01]  /*3f40*/  FMUL.FTZ R2, R15, R14 ;  /* 0x0000000e0f027220 */ /* 0x000fe20000410000 */
[----:B-----5:R-:W-:Y:S01]  /*3f50*/  FADD.FTZ R35, R95, R42 ;  /* 0x0000002a5f237221 */ /* 0x020fe20000010000 */
[----:B------:R-:W-:Y:S01]  /*3f60*/  MUFU.EX2 R8, R8 ;  /* 0x0000000800087308 */ /* 0x000fe20000000800 */
[----:B-1----:R-:W-:Y:S02]  /*3f70*/  F2FP.BF16.F32.PACK_AB R148, R99, R30 ;  /* 0x0000001e6394723e */ /* 0x002fe400000010ff */
[----:B------:R-:W-:Y:S01]  /*3f80*/  FSEL R2, R2, RZ, P1 ;  /* 0x000000ff02027208 */ /* 0x000fe20000800000 */
[----:B------:R-:W-:-:S04]  /*3f90*/  FADD.FTZ R44, R36, R35 ;  /* 0x00000023242c7221 */ /* 0x000fc80000010000 */
        /* <DEDUP_REMOVED lines=10> */
[-C--:B------:R-:W-:Y:S01]  /*4040*/  FFMA.FTZ R75, R75, R14.reuse, -R2 ;  /* 0x0000000e4b4b7223 */ /* 0x080fe20000010802 */
[----:B------:R-:W-:Y:S01]  /*4050*/  FADD.FTZ R35, R97, R44 ;  /* 0x0000002c61237221 */ /* 0x000fe20000010000 */
[-CC-:B------:R-:W-:Y:S01]  /*4060*/  FFMA.FTZ R77, R77, R14.reuse, -R2.reuse ;  /* 0x0000000e4d4d7223 */ /* 0x180fe20000010802 */
[-CC-:B------:R-:W-:Y:S01]  /*4070*/  FFMA.FTZ R25, R25, R14.reuse, -R2.reuse ;  /* 0x0000000e19197223 */ /* 0x180fe20000010802 */
[----:B------:R-:W1:Y:S01]  /*4080*/  MUFU.EX2 R59, R59 ;  /* 0x0000003b003b7308 */ /* 0x000e620000000800 */
[----:B------:R-:W-:Y:S01]  /*4090*/  FADD.FTZ R44, R30, R35 ;  /* 0x000000231e2c7221 */ /* 0x000fe20000010000 */
[-CC-:B------:R-:W-:Y:S01]  /*40a0*/  FFMA.FTZ R79, R79, R14.reuse, -R2.reuse ;  /* 0x0000000e4f4f7223 */ /* 0x180fe20000010802 */
[----:B------:R-:W-:Y:S01]  /*40b0*/  FFMA.FTZ R81, R81, R14, -R2 ;  /* 0x0000000e51517223 */ /* 0x000fe20000010802 */
[----:B0-----:R-:W-:-:S04]  /*40c0*/  @P5 IMAD.HI.U32 R35, R17, R46, RZ ;  /* 0x0000002e11235227 */ /* 0x001fc800078e00ff */
[-CC-:B------:R-:W-:Y:S01]  /*40d0*/  FFMA.FTZ R55, R55, R14.reuse, -R2.reuse ;  /* 0x0000000e37377223 */ /* 0x180fe20000010802 */
[-CC-:B------:R-:W-:Y:S01]  /*40e0*/  FFMA.FTZ R43, R43, R14.reuse, -R2.reuse ;  /* 0x0000000e2b2b7223 */ /* 0x180fe20000010802 */
[-CC-:B------:R-:W-:Y:S01]  /*40f0*/  FFMA.FTZ R9, R9, R14.reuse, -R2.reuse ;  /* 0x0000000e09097223 */ /* 0x180fe20000010802 */
[----:B------:R-:W0:Y:S01]  /*4100*/  MUFU.EX2 R61, R61 ;  /* 0x0000003d003d7308 */ /* 0x000e220000000800 */
[-CC-:B------:R-:W-:Y:S01]  /*4110*/  FFMA.FTZ R11, R11, R14.reuse, -R2.reuse ;  /* 0x0000000e0b0b7223 */ /* 0x180fe20000010802 */
[-CC-:B------:R-:W-:Y:S01]  /*4120*/  FFMA.FTZ R3, R3, R14.reuse, -R2.reuse ;  /* 0x0000000e03037223 */ /* 0x180fe20000010802 */
[-CC-:B------:R-:W-:Y:S01]  /*4130*/  FFMA.FTZ R83, R83, R14.reuse, -R2.reuse ;  /* 0x0000000e53537223 */ /* 0x180fe20000010802 */
[-CC-:B------:R-:W-:Y:S01]  /*4140*/  FFMA.FTZ R85, R85, R14.reuse, -R2.reuse ;  /* 0x0000000e55557223 */ /* 0x180fe20000010802 */
[-CC-:B------:R-:W-:Y:S01]  /*4150*/  FFMA.FTZ R87, R87, R14.reuse, -R2.reuse ;  /* 0x0000000e57577223 */ /* 0x180fe20000010802 */
[-CC-:B------:R-:W-:Y:S01]  /*4160*/  FFMA.FTZ R89, R89, R14.reuse, -R2.reuse ;  /* 0x0000000e59597223 */ /* 0x180fe20000010802 */
[----:B------:R-:W-:Y:S01]  /*4170*/  FFMA.FTZ R91, R91, R14, -R2 ;  /* 0x0000000e5b5b7223 */ /* 0x000fe20000010802 */
[----:B------:R-:W2:Y:S01]  /*4180*/  MUFU.EX2 R12, R63 ;  /* 0x0000003f000c7308 */ /* 0x000ea20000000800 */
[----:B-1----:R-:W-:Y:S01]  /*4190*/  FADD.FTZ R40, R0, R59 ;  /* 0x0000003b00287221 */ /* 0x002fe20000010000 */
[----:B------:R-:W-:-:S02]  /*41a0*/  F2FP.BF16.F32.PACK_AB R150, R101, R8 ;  /* 0x000000086596723e */ /* 0x000fc400000010ff */
[----:B---3--:R-:W-:Y:S02]  /*41b0*/  @P5 SHF.R.U32.HI R48, RZ, R50, R35 ;  /* 0x00000032ff305219 */ /* 0x008fe40000011623 */
[----:B------:R-:W-:Y:S02]  /*41c0*/  LOP3.LUT P5, RZ, R19, 0x80000, RZ, 0xc0, !PT ;  /* 0x0008000013ff7812 */ /* 0x000fe400078ac0ff */
[----:B------:R-:W1:Y:S01]  /*41d0*/  MUFU.EX2 R65, R65 ;  /* 0x0000004100417308 */ /* 0x000e620000000800 */
[----:B0-----:R-:W-:Y:S01]  /*41e0*/  FADD.FTZ R31, R61, R40 ;  /* 0x000000283d1f7221 */ /* 0x001fe20000010000 */
[----:B------:R-:W-:Y:S01]  /*41f0*/  F2FP.BF16.F32.PACK_AB R157, R59, R0 ;  /* 0x000000003b9d723e */ /* 0x000fe200000010ff */
[----:B------:R-:W-:-:S05]  /*4200*/  IMAD.IADD R73, R73, 0x1, R48 ;  /* 0x0000000149497824 */ /* 0x000fca00078e0230 */
[----:B------:R-:W0:Y:S01]  /*4210*/  MUFU.EX2 R20, R67 ;  /* 0x0000004300147308 */ /* 0x000e220000000800 */
[C---:B--2---:R-:W-:Y:S01]  /*4220*/  FADD.FTZ R42, R12.reuse, R31 ;  /* 0x0000001f0c2a7221 */ /* 0x044fe20000010000 */
[----:B------:R-:W-:Y:S01]  /*4230*/  F2FP.BF16.F32.PACK_AB R159, R12, R61 ;  /* 0x0000003d0c9f723e */ /* 0x000fe200000010ff */
[----:B------:R-:W-:-:S05]  /*4240*/  VIADD R12, R72, 0xfffffffe ;  /* 0xfffffffe480c7836 */ /* 0x000fca0000000000 */
[----:B------:R-:W-:Y:S01]  /*4250*/  MUFU.EX2 R53, R53 ;  /* 0x0000003500357308 */ /* 0x000fe20000000800 */
[----:B-1----:R-:W-:-:S07]  /*4260*/  FADD.FTZ R31, R65, R42 ;  /* 0x0000002a411f7221 */ /* 0x002fce0000010000 */
[----:B------:R-:W1:Y:S01]  /*4270*/  MUFU.EX2 R24, R69 ;  /* 0x0000004500187308 */ /* 0x000e620000000800 */
[C---:B0-----:R-:W-:Y:S01]  /*4280*/  FADD.FTZ R42, R20.reuse, R31 ;  /* 0x0000001f142a7221 */ /* 0x041fe20000010000 */
[----:B------:R-:W-:Y:S01]  /*4290*/  FADD.FTZ R31, R99, R44 ;  /* 0x0000002c631f7221 */ /* 0x000fe20000010000 */
[----:B------:R-:W-:-:S03]  /*42a0*/  F2FP.BF16.F32.PACK_AB R153, R20, R65 ;  /* 0x000000411499723e */ /* 0x000fc600000010ff */
[----:B------:R-:W-:Y:S02]  /*42b0*/  FADD.FTZ R46, R8, R31 ;  /* 0x0000001f082e7221 */ /* 0x000fe40000010000 */
[----:B------:R-:W-:Y:S02]  /*42c0*/  MUFU.EX2 R71, R71 ;  /* 0x0000004700477308 */ /* 0x000fe40000000800 */
[----:B------:R-:W-:-:S06]  /*42d0*/  FADD.FTZ R46, R101, R46 ;  /* 0x0000002e652e7221 */ /* 0x000fcc0000010000 */
[----:B------:R-:W0:Y:S01]  /*42e0*/  MUFU.EX2 R51, R51 ;  /* 0x0000003300337308 */ /* 0x000e220000000800 */
[----:B-1----:R-:W-:-:S07]  /*42f0*/  F2FP.BF16.F32.PACK_AB R155, R24, R53 ;  /* 0x00000035189b723e */ /* 0x002fce00000010ff */
[----:B------:R-:W1:Y:S08]  /*4300*/  MUFU.EX2 R28, R75 ;  /* 0x0000004b001c7308 */ /* 0x000e700000000800 */
[----:B------:R-:W2:Y:S01]  /*4310*/  MUFU.EX2 R144, R49 ;  /* 0x0000003100907308 */ /* 0x000ea20000000800 */
[----:B0-----:R-:W-:-:S07]  /*4320*/  FADD.FTZ R31, R51, R46 ;  /* 0x0000002e331f7221 */ /* 0x001fce0000010000 */
[----:B------:R-:W-:Y:S01]  /*4330*/  MUFU.EX2 R77, R77 ;  /* 0x0000004d004d7308 */ /* 0x000fe20000000800 */
[----:B-1----:R-:W-:-:S07]  /*4340*/  F2FP.BF16.F32.PACK_AB R149, R28, R71 ;  /* 0x000000471c95723e */ /* 0x002fce00000010ff */
[----:B------:R0:W-:Y:S01]  /*4350*/  MUFU.EX2 R40, R25 ;  /* 0x0000001900287308 */ /* 0x0001e20000000800 */
[C---:B--2---:R-:W-:Y:S01]  /*4360*/  FADD.FTZ R46, R144.reuse, R31 ;  /* 0x0000001f902e7221 */ /* 0x044fe20000010000 */
[----:B------:R-:W-:-:S06]  /*4370*/  F2FP.BF16.F32.PACK_AB R144, R144, R51 ;  /* 0x000000339090723e */ /* 0x000fcc00000010ff */
[----:B------:R-:W1:Y:S01]  /*4380*/  MUFU.EX2 R47, R47 ;  /* 0x0000002f002f7308 */ /* 0x000e620000000800 */
[----:B0-----:R-:W-:-:S04]  /*4390*/  FADD.FTZ R25, R53, R42 ;  /* 0x0000002a35197221 */ /* 0x001fc80000010000 */
[----:B------:R-:W-:-:S03]  /*43a0*/  FADD.FTZ R44, R24, R25 ;  /* 0x00000019182c7221 */ /* 0x000fc60000010000 */
[----:B------:R-:W0:Y:S01]  /*43b0*/  MUFU.EX2 R34, R79 ;  /* 0x0000004f00227308 */ /* 0x000e220000000800 */
[----:B------:R-:W-:-:S04]  /*43c0*/  FADD.FTZ R25, R71, R44 ;  /* 0x0000002c47197221 */ /* 0x000fc80000010000 */
[----:B------:R-:W-:-:S03]  /*43d0*/  FADD.FTZ R44, R28, R25 ;  /* 0x000000191c2c7221 */ /* 0x000fc60000010000 */
[----:B------:R-:W2:Y:S01]  /*43e0*/  MUFU.EX2 R146, R45 ;  /* 0x0000002d00927308 */ /* 0x000ea20000000800 */
[----:B-1----:R-:W-:-:S07]  /*43f0*/  FADD.FTZ R25, R47, R46 ;  /* 0x0000002e2f197221 */ /* 0x002fce0000010000 */
[----:B------:R-:W-:Y:S01]  /*4400*/  MUFU.EX2 R81, R81 ;  /* 0x0000005100517308 */ /* 0x000fe20000000800 */
[----:B0-----:R-:W-:-:S07]  /*4410*/  F2FP.BF16.F32.PACK_AB R151, R34, R77 ;  /* 0x0000004d2297723e */ /* 0x001fce00000010ff */
[----:B------:R-:W0:Y:S01]  /*4420*/  MUFU.EX2 R41, R41 ;  /* 0x0000002900297308 */ /* 0x000e220000000800 */
[C---:B--2---:R-:W-:Y:S01]  /*4430*/  FADD.FTZ R46, R146.reuse, R25 ;  /* 0x00000019922e7221 */ /* 0x044fe20000010000 */
[----:B------:R-:W-:-:S06]  /*4440*/  F2FP.BF16.F32.PACK_AB R146, R146, R47 ;  /* 0x0000002f9292723e */ /* 0x000fcc00000010ff */
[----:B------:R-:W1:Y:S08]  /*4450*/  MUFU.EX2 R38, R55 ;  /* 0x0000003700267308 */ /* 0x000e700000000800 */
[----:B------:R-:W2:Y:S01]  /*4460*/  MUFU.EX2 R140, R39 ;  /* 0x00000027008c7308 */ /* 0x000ea20000000800 */
[----:B0-----:R-:W-:-:S07]  /*4470*/  FADD.FTZ R25, R41, R46 ;  /* 0x0000002e29197221 */ /* 0x001fce0000010000 */
[----:B------:R-:W0:Y:S01]  /*4480*/  MUFU.EX2 R43, R43 ;  /* 0x0000002b002b7308 */ /* 0x000e220000000800 */
[----:B-1----:R-:W-:-:S07]  /*4490*/  F2FP.BF16.F32.PACK_AB R145, R38, R81 ;  /* 0x000000512691723e */ /* 0x002fce00000010ff */
[----:B------:R1:W-:Y:S01]  /*44a0*/  MUFU.EX2 R42, R9 ;  /* 0x00000009002a7308 */ /* 0x0003e20000000800 */
[C---:B--2---:R-:W-:Y:S01]  /*44b0*/  FADD.FTZ R46, R140.reuse, R25 ;  /* 0x000000198c2e7221 */ /* 0x044fe20000010000 */
[----:B------:R-:W-:-:S06]  /*44c0*/  F2FP.BF16.F32.PACK_AB R140, R140, R41 ;  /* 0x000000298c8c723e */ /* 0x000fcc00000010ff */
[----:B------:R-:W2:Y:S01]  /*44d0*/  MUFU.EX2 R37, R37 ;  /* 0x0000002500257308 */ /* 0x000ea20000000800 */
[----:B-1----:R-:W-:Y:S01]  /*44e0*/  FADD.FTZ R9, R77, R44 ;  /* 0x0000002c4d097221 */ /* 0x002fe20000010000 */
[----:B0-----:R-:W-:-:S03]  /*44f0*/  F2FP.BF16.F32.PACK_AB R147, R40, R43 ;  /* 0x0000002b2893723e */ /* 0x001fc600000010ff */
[----:B------:R-:W-:-:S03]  /*4500*/  FADD.FTZ R44, R34, R9 ;  /* 0x00000009222c7221 */ /* 0x000fc60000010000 */
[----:B------:R-:W0:Y:S01]  /*4510*/  MUFU.EX2 R11, R11 ;  /* 0x0000000b000b7308 */ /* 0x000e220000000800 */
[----:B------:R-:W-:-:S04]  /*4520*/  FADD.FTZ R9, R81, R44 ;  /* 0x0000002c51097221 */ /* 0x000fc80000010000 */
[----:B------:R-:W-:-:S03]  /*4530*/  FADD.FTZ R44, R38, R9 ;  /* 0x00000009262c7221 */ /* 0x000fc60000010000 */
[----:B------:R-:W1:Y:S01]  /*4540*/  MUFU.EX2 R33, R33 ;  /* 0x0000002100217308 */ /* 0x000e620000000800 */
[----:B------:R-:W-:Y:S01]  /*4550*/  FADD.FTZ R9, R43, R44 ;  /* 0x0000002c2b097221 */ /* 0x000fe20000010000 */
[----:B--2---:R-:W-:-:S03]  /*4560*/  FADD.FTZ R25, R37, R46 ;  /* 0x0000002e25197221 */ /* 0x004fc60000010000 */
[----:B------:R-:W-:Y:S01]  /*4570*/  FADD.FTZ R32, R40, R9 ;  /* 0x0000000928207221 */ /* 0x000fe20000010000 */
[C---:B------:R-:W-:Y:S01]  /*4580*/  FADD.FTZ R36, R142.reuse, R25 ;  /* 0x000000198e247221 */ /* 0x040fe20000010000 */
[----:B------:R-:W-:Y:S01]  /*4590*/  F2FP.BF16.F32.PACK_AB R142, R142, R37 ;  /* 0x000000258e8e723e */ /* 0x000fe200000010ff */
[----:B------:R-:W2:Y:S01]  /*45a0*/  MUFU.EX2 R10, R10 ;  /* 0x0000000a000a7308 */ /* 0x000ea20000000800 */
[----:B0-----:R-:W-:Y:S01]  /*45b0*/  FADD.FTZ R9, R11, R32 ;  /* 0x000000200b097221 */ /* 0x001fe20000010000 */
[----:B------:R-:W-:-:S03]  /*45c0*/  F2FP.BF16.F32.PACK_AB R141, R42, R11 ;  /* 0x0000000b2a8d723e */ /* 0x000fc600000010ff */
[----:B------:R-:W-:-:S03]  /*45d0*/  FADD.FTZ R8, R42, R9 ;  /* 0x000000092a087221 */ /* 0x000fc60000010000 */
[----:B------:R-:W0:Y:S01]  /*45e0*/  MUFU.EX2 R3, R3 ;  /* 0x0000000300037308 */ /* 0x000e220000000800 */
[----:B-1----:R-:W-:-:S07]  /*45f0*/  FADD.FTZ R25, R33, R36 ;  /* 0x0000002421197221 */ /* 0x002fce0000010000 */
[----:B------:R-:W1:Y:S01]  /*4600*/  MUFU.EX2 R29, R29 ;  /* 0x0000001d001d7308 */ /* 0x000e620000000800 */
[C---:B--2---:R-:W-:Y:S01]  /*4610*/  FADD.FTZ R32, R10.reuse, R25 ;  /* 0x000000190a207221 */ /* 0x044fe20000010000 */
[----:B------:R-:W-:-:S06]  /*4620*/  F2FP.BF16.F32.PACK_AB R136, R10, R33 ;  /* 0x000000210a88723e */ /* 0x000fcc00000010ff */
[----:B------:R-:W2:Y:S01]  /*4630*/  MUFU.EX2 R2, R83 ;  /* 0x0000005300027308 */ /* 0x000ea20000000800 */
[----:B0-----:R-:W-:-:S07]  /*4640*/  FADD.FTZ R9, R3, R8 ;  /* 0x0000000803097221 */ /* 0x001fce0000010000 */
        /* <DEDUP_REMOVED lines=8> */
[C---:B-1----:R-:W-:Y:S01]  /*46d0*/  FADD.FTZ R0, R30.reuse, R9 ;  /* 0x000000091e007221 */ /* 0x042fe20000010000 */
[----:B------:R-:W-:-:S06]  /*46e0*/  F2FP.BF16.F32.PACK_AB R137, R30, R85 ;  /* 0x000000551e89723e */ /* 0x000fcc00000010ff */
[----:B------:R-:W1:Y:S01]  /*46f0*/  MUFU.EX2 R10, R91 ;  /* 0x0000005b000a7308 */ /* 0x000e620000000800 */
[----:B--2---:R-:W-:Y:S01]  /*4700*/  FADD.FTZ R9, R89, R0 ;  /* 0x0000000059097221 */ /* 0x004fe20000010000 */
[----:B------:R-:W-:Y:S02]  /*4710*/  VIADD R0, R73, UR5 ;  /* 0x0000000549007c36 */ /* 0x000fe40008000000 */
[C---:B0-----:R-:W-:Y:S01]  /*4720*/  FADD.FTZ R8, R26.reuse, R25 ;  /* 0x000000191a087221 */ /* 0x041fe20000010000 */
[----:B------:R-:W-:Y:S01]  /*4730*/  F2FP.BF16.F32.PACK_AB R138, R26, R29 ;  /* 0x0000001d1a8a723e */ /* 0x000fe200000010ff */
[C---:B-1----:R-:W-:Y:S01]  /*4740*/  FADD.FTZ R3, R10.reuse, R9 ;  /* 0x000000090a037221 */ /* 0x042fe20000010000 */
[----:B------:R-:W-:Y:S01]  /*4750*/  F2FP.BF16.F32.PACK_AB R139, R10, R89 ;  /* 0x000000590a8b723e */ /* 0x000fe200000010ff */
[----:B------:R-:W-:Y:S06]  /*4760*/  @!P5 BRA `(.L_x_985) ;  /* 0x000000000048d947 */ /* 0x000fec0003800000 */
[C---:B------:R-:W-:Y:S01]  /*4770*/  ISETP.GT.AND P1, PT, R73.reuse, RZ, PT ;  /* 0x000000ff4900720c */ /* 0x040fe20003f24270 */
[----:B------:R-:W-:-:S12]  /*4780*/  VIADD R9, R73, 0xffffffff ;  /* 0xffffffff49097836 */ /* 0x000fd80000000000 */
[----:B------:R-:W-:Y:S05]  /*4790*/  @P1 BRA `(.L_x_986) ;  /* 0x0000000000201947 */ /* 0x000fea0003800000 */
[----:B------:R-:W0:Y:S01]  /*47a0*/  LDC R10, c[0x0][0x9e4] ;  /* 0x00027900ff0a7b82 */ /* 0x000e220000000800 */
[----:B------:R-:W-:Y:S01]  /*47b0*/  IMAD.MOV R9, RZ, RZ, -R73 ;  /* 0x000000ffff097224 */ /* 0x000fe200078e0a49 */
[----:B0-----:R-:W-:-:S13]  /*47c0*/  ISETP.NE.AND P1, PT, R10, 0x1, PT ;  /* 0x000000010a00780c */ /* 0x001fda0003f25270 */
[----:B------:R-:W0:Y:S02]  /*47d0*/  @P1 LDC.64 R24, c[0x0][0x9e8] ;  /* 0x00027a00ff181b82 */ /* 0x000e240000000a00 */
[----:B0-----:R-:W-:-:S05]  /*47e0*/  @P1 IMAD.HI.U32 R2, R9, R24, RZ ;  /* 0x0000001809021227 */ /* 0x001fca00078e00ff */
[----:B------:R-:W-:-:S04]  /*47f0*/  @P1 SHF.R.U32.HI R9, RZ, R25, R2 ;  /* 0x00000019ff091219 */ /* 0x000fc80000011602 */
[----:B------:R-:W-:Y:S01]  /*4800*/  LOP3.LUT R9, RZ, R9, RZ, 0x33, !PT ;  /* 0x00000009ff097212 */ /* 0x000fe200078e33ff */
[----:B------:R-:W-:Y:S06]  /*4810*/  BRA `(.L_x_987) ;  /* 0x0000000000147947 */ /* 0x000fec0003800000 */
.L_x_986:
[----:B------:R-:W0:Y:S02]  /*4820*/  LDC R10, c[0x0][0x9e4] ;  /* 0x00027900ff0a7b82 */ /* 0x000e240000000800 */
[----:B0-----:R-:W-:-:S13]  /*4830*/  ISETP.NE.AND P1, PT, R10, 0x1, PT ;  /* 0x000000010a00780c */ /* 0x001fda0003f25270 */
[----:B------:R-:W0:Y:S02]  /*4840*/  @P1 LDC.64 R24, c[0x0][0x9e8] ;  /* 0x00027a00ff181b82 */ /* 0x000e240000000a00 */
[----:B0-----:R-:W-:-:S05]  /*4850*/  @P1 IMAD.HI.U32 R2, R9, R24, RZ ;  /* 0x0000001809021227 */ /* 0x001fca00078e00ff */
[----:B------:R-:W-:-:S07]  /*4860*/  @P1 SHF.R.U32.HI R9, RZ, R25, R2 ;  /* 0x00000019ff091219 */ /* 0x000fce0000011602 */
.L_x_987:
[----:B------:R-:W-:-:S05]  /*4870*/  IMAD R9, R9, R10, R10 ;  /* 0x0000000a09097224 */ /* 0x000fca00078e020a */
[----:B------:R-:W-:-:S07]  /*4880*/  VIMNMX R0, R0, R9, PT ;  /* 0x0000000900007248 */ /* 0x000fce0003fe0100 */
.L_x_985:
[----:B------:R-:W-:Y:S01]  /*4890*/  IMAD.HI R9, R0, 0x2aaaaaab, RZ ;  /* 0x2aaaaaab00097827 */ /* 0x000fe200078e02ff */
[----:B------:R-:W-:Y:S02]  /*48a0*/  CS2R R86, SRZ ;  /* 0x0000000000567805 */ /* 0x000fe4000001ff00 */
[----:B------:R-:W-:Y:S02]  /*48b0*/  CS2R R84, SRZ ;  /* 0x0000000000547805 */ /* 0x000fe4000001ff00 */
[----:B------:R-:W-:Y:S01]  /*48c0*/  CS2R R82, SRZ ;  /* 0x0000000000527805 */ /* 0x000fe2000001ff00 */
[----:B------:R-:W-:Y:S01]  /*48d0*/  IMAD.MOV.U32 R2, RZ, RZ, 0x3f800000 ;  /* 0x3f800000ff027424 */ /* 0x000fe200078e00ff */
[----:B------:R-:W-:Y:S01]  /*48e0*/  SHF.R.U32.HI R10, RZ, 0x1f, R9 ;  /* 0x0000001fff0a7819 */ /* 0x000fe20000011609 */
[----:B------:R-:W-:Y:S01]  /*48f0*/  IMAD.MOV.U32 R0, RZ, RZ, 0x3f800000 ;  /* 0x3f800000ff007424 */ /* 0x000fe200078e00ff */
[----:B------:R-:W-:Y:S02]  /*4900*/  CS2R R80, SRZ ;  /* 0x0000000000507805 */ /* 0x000fe4000001ff00 */
[----:B------:R-:W-:-:S02]  /*4910*/  CS2R R78, SRZ ;  /* 0x00000000004e7805 */ /* 0x000fc4000001ff00 */
[----:B------:R-:W-:Y:S02]  /*4920*/  LEA.HI.SX32 R10, R9, R10, 0x1c ;  /* 0x0000000a090a7211 */ /* 0x000fe400078fe2ff */
[----:B------:R-:W-:Y:S02]  /*4930*/  CS2R R76, SRZ ;  /* 0x00000000004c7805 */ /* 0x000fe4000001ff00 */
[----:B------:R-:W-:Y:S02]  /*4940*/  CS2R R74, SRZ ;  /* 0x00000000004a7805 */ /* 0x000fe4000001ff00 */
[----:B------:R-:W-:Y:S02]  /*4950*/  CS2R R72, SRZ ;  /* 0x0000000000487805 */ /* 0x000fe4000001ff00 */
[----:B------:R-:W-:Y:S02]  /*4960*/  VIMNMX R9, R23, R10, !PT ;  /* 0x0000000a17097248 */ /* 0x000fe40007fe0100 */
[----:B------:R-:W-:-:S02]  /*4970*/  CS2R R70, SRZ ;  /* 0x0000000000467805 */ /* 0x000fc4000001ff00 */
[----:B------:R-:W-:Y:S02]  /*4980*/  CS2R R68, SRZ ;  /* 0x0000000000447805 */ /* 0x000fe4000001ff00 */
[----:B------:R-:W-:Y:S02]  /*4990*/  CS2R R66, SRZ ;  /* 0x0000000000427805 */ /* 0x000fe4000001ff00 */
        /* <DEDUP_REMOVED lines=21> */
[----:B------:R-:W-:Y:S01]  /*4af0*/  CS2R R24, SRZ ;  /* 0x0000000000187805 */ /* 0x000fe2000001ff00 */
[----:B------:R-:W-:Y:S06]  /*4b00*/  @!P1 BRA `(.L_x_988) ;  /* 0x0000003400049947 */ /* 0x000fec0003800000 */
[----:B------:R-:W-:Y:S01]  /*4b10*/  IMAD.MOV.U32 R11, RZ, RZ, R15 ;  /* 0x000000ffff0b7224 */ /* 0x000fe200078e000f */
[----:B------:R-:W-:Y:S01]  /*4b20*/  UMOV UR41, UR39 ;  /* 0x0000002700297c82 */ /* 0x000fe20008000000 */
[----:B------:R-:W-:Y:S01]  /*4b30*/  IMAD.MOV.U32 R10, RZ, RZ, R13 ;  /* 0x000000ffff0a7224 */ /* 0x000fe200078e000d */
[----:B------:R-:W-:Y:S01]  /*4b40*/  UMOV UR4, UR38 ;  /* 0x0000002600047c82 */ /* 0x000fe20008000000 */
[----:B------:R-:W-:Y:S01]  /*4b50*/  IMAD.MOV.U32 R2, RZ, RZ, 0x3f800000 ;  /* 0x3f800000ff027424 */ /* 0x000fe200078e00ff */
[----:B------:R-:W-:Y:S01]  /*4b60*/  ULDC UR43, c[0x0][0x9e4] ;  /* 0x00027900002b7ab9 */ /* 0x000fe20000000800 */
[----:B------:R-:W-:Y:S01]  /*4b70*/  IMAD.MOV.U32 R87, RZ, RZ, RZ ;  /* 0x000000ffff577224 */ /* 0x000fe200078e00ff */
[----:B------:R-:W-:Y:S01]  /*4b80*/  ULDC UR50, c[0x0][0x9dc] ;  /* 0x0002770000327ab9 */ /* 0x000fe20000000800 */
[----:B------:R-:W-:Y:S01]  /*4b90*/  ULDC UR5, c[0x0][0x9d8] ;  /* 0x0002760000057ab9 */ /* 0x000fe20000000800 */
[----:B------:R-:W-:-:S05]  /*4ba0*/  ULDC UR51, c[0x0][0x9e0] ;  /* 0x0002780000337ab9 */ /* 0x000fca0000000800 */
.L_x_1007:
[----:B------:R-:W-:-:S04]  /*4bb0*/  UISETP.NE.AND UP0, UPT, UR4, 0x1, UPT ;  /* 0x000000010400788c */ /* 0x000fc8000bf05270 */
[----:B------:R-:W-:-:S04]  /*4bc0*/  USEL UR39, URZ, 0x1, UP0 ;  /* 0x000000013f277887 */ /* 0x000fc80008000000 */
[----:B------:R-:W-:Y:S01]  /*4bd0*/  ULOP3.LUT UR39, UR41, UR39, URZ, 0x3c, !UPT ;  /* 0x0000002729277292 */ /* 0x000fe2000f8e3c3f */
[----:B------:R-:W-:Y:S11]  /*4be0*/  @!P0 BRA `(.L_x_989) ;  /* 0x0000000000048947 */ /* 0x000ff60003800000 */
[----:B------:R-:W-:Y:S01]  /*4bf0*/  BPT.TRAP 0x1 ;  /* 0x000000040000795c */ /* 0x000fe20000300000 */
.L_x_989:
[----:B------:R-:W-:Y:S01]  /*4c00*/  UIADD3 UR38, UR4, 0x1, URZ ;  /* 0x0000000104267890 */ /* 0x000fe2000fffe03f */
[----:B------:R-:W-:-:S03]  /*4c10*/  IMAD.U32 R13, RZ, RZ, UR39 ;  /* 0x00000027ff0d7e24 */ /* 0x000fc6000f8e00ff */
[----:B------:R-:W-:Y:S02]  /*4c20*/  UISETP.NE.AND UP0, UPT, UR38, 0x2, UPT ;  /* 0x000000022600788c */ /* 0x000fe4000bf05270 */
[----:B------:R-:W-:Y:S02]  /*4c30*/  SHF.L.U32 R13, R13, 0x1f, RZ ;  /* 0x0000001f0d0d7819 */ /* 0x000fe400000006ff */
[----:B------:R-:W-:-:S04]  /*4c40*/  USEL UR38, UR38, URZ, UP0 ;  /* 0x0000003f26267287 */ /* 0x000fc80008000000 */
[----:B------:R-:W-:-:S09]  /*4c50*/  ULEA UR7, UR38, UR40, 0x3 ;  /* 0x0000002826077291 */ /* 0x000fd2000f8e183f */
[----:B------:R0:W1:Y:S01]  /*4c60*/  SYNCS.PHASECHK.TRANS64.TRYWAIT P1, [UR7+0x2a830], R13 ;  /* 0x02a8300dff0075a7 */ /* 0x0000620008020147 */
[----:B------:R-:W-:Y:S05]  /*4c70*/  @!P0 BRA `(.L_x_990) ;  /* 0x0000000000048947 */ /* 0x000fea0003800000 */
[----:B------:R-:W-:Y:S01]  /*4c80*/  BPT.TRAP 0x1 ;  /* 0x000000040000795c */ /* 0x000fe20000300000 */
.L_x_990:
[----:B-1----:R-:W-:Y:S05]  /*4c90*/  @P1 BRA `(.L_x_991) ;  /* 0x0000000000081947 */ /* 0x002fea0003800000 */
[----:B------:R-:W1:Y:S02]  /*4ca0*/  SYNCS.PHASECHK.TRANS64.TRYWAIT P1, [UR7+0x2a830], R13 ;  /* 0x02a8300dff0075a7 */ /* 0x000e640008020147 */
[----:B-1----:R-:W-:Y:S05]  /*4cb0*/  @!P1 BRA `(.L_x_992) ;  /* 0x000000f800709947 */ /* 0x002fea0003800000 */
.L_x_991:
        /* <DEDUP_REMOVED lines=137> */
.L_x_993:
[----:B------:R-:W-:Y:S01]  /*5550*/  ULEA UR6, UR4, UR40, 0x3 ;  /* 0x0000002804067291 */ /* 0x000fe2000f8e183f */
[----:B------:R-:W-:-:S05]  /*5560*/  IMAD.U32 R0, RZ, RZ, UR41 ;  /* 0x00000029ff007e24 */ /* 0x000fca000f8e00ff */
[----:B------:R-:W-:-:S04]  /*5570*/  SHF.L.U32 R0, R0, 0x1f, RZ ;  /* 0x0000001f00007819 */ /* 0x000fc800000006ff */
[----:B------:R2:W3:Y:S01]  /*5580*/  SYNCS.PHASECHK.TRANS64.TRYWAIT P1, [UR6+0x2a850], R0 ;  /* 0x02a85000ff0075a7 */ /* 0x0004e20008020146 */
[----:B------:R-:W-:Y:S05]  /*5590*/  @!P0 BRA `(.L_x_994) ;  /* 0x0000000000048947 */ /* 0x000fea0003800000 */
[----:B------:R-:W-:Y:S01]  /*55a0*/  BPT.TRAP 0x1 ;  /* 0x000000040000795c */ /* 0x000fe20000300000 */
.L_x_994:
[----:B---3--:R-:W-:Y:S05]  /*55b0*/  @P1 BRA `(.L_x_995) ;  /* 0x0000000000081947 */ /* 0x008fea0003800000 */
[----:B------:R-:W3:Y:S02]  /*55c0*/  SYNCS.PHASECHK.TRANS64.TRYWAIT P1, [UR6+0x2a850], R0 ;  /* 0x02a85000ff0075a7 */ /* 0x000ee40008020146 */
[----:B---3--:R-:W-:Y:S05]  /*55d0*/  @!P1 BRA `(.L_x_996) ;  /* 0x000000f000409947 */ /* 0x008fea0003800000 */
.L_x_995:
        /* <DEDUP_REMOVED lines=37> */
.L_x_997:
[----:B------:R-:W-:Y:S01]  /*5830*/  ISETP.NE.AND P2, PT, R168, 0x1, PT ;  /* 0x00000001a800780c */ /* 0x000fe20003f45270 */
[----:B------:R-:W-:Y:S01]  /*5840*/  FMUL.FTZ R153, R105, UR5 ;  /* 0x0000000569997c20 */ /* 0x000fe20008410000 */
[----:B------:R-:W-:Y:S01]  /*5850*/  FMUL.FTZ R136, R93, UR5 ;  /* 0x000000055d887c20 */ /* 0x000fe20008410000 */
[----:B------:R-:W-:Y:S01]  /*5860*/  FMUL.FTZ R93, R106, UR5 ;  /* 0x000000056a5d7c20 */ /* 0x000fe20008410000 */
[----:B01----:R-:W-:Y:S01]  /*5870*/  FMUL.FTZ R13, R88, UR5 ;  /* 0x00000005580d7c20 */ /* 0x003fe20008410000 */
[----:B------:R-:W-:Y:S01]  /*5880*/  FMUL.FTZ R88, R95, UR5 ;  /* 0x000000055f587c20 */ /* 0x000fe20008410000 */
[----:B------:R-:W-:Y:S01]  /*5890*/  FMUL.FTZ R95, R110, UR5 ;  /* 0x000000056e5f7c20 */ /* 0x000fe20008410000 */
[----:B------:R-:W-:Y:S01]  /*58a0*/  FMUL.FTZ R110, R112, UR5 ;  /* 0x00000005706e7c20 */ /* 0x000fe20008410000 */
[----:B------:R-:W-:Y:S01]  /*58b0*/  FMUL.FTZ R112, R116, UR5 ;  /* 0x0000000574707c20 */ /* 0x000fe20008410000 */
[----:B------:R-:W-:Y:S01]  /*58c0*/  IMAD.IADD R116, R22, 0x1, R17 ;  /* 0x0000000116747824 */ /* 0x000fe200078e0211 */
[----:B------:R-:W0:Y:S01]  /*58d0*/  LDC R21, c[0x0][0x288] ;  /* 0x0000a200ff157b82 */ /* 0x000e220000000800 */
[----:B------:R-:W-:Y:S01]  /*58e0*/  FMUL.FTZ R137, R96, UR5 ;  /* 0x0000000560897c20 */ /* 0x000fe20008410000 */
[----:B------:R-:W-:Y:S01]  /*58f0*/  FMUL.FTZ R96, R111, UR5 ;  /* 0x000000056f607c20 */ /* 0x000fe20008410000 */
[----:B------:R-:W-:Y:S01]  /*5900*/  FMUL.FTZ R111, R113, UR5 ;  /* 0x00000005716f7c20 */ /* 0x000fe20008410000 */
[----:B------:R-:W-:Y:S01]  /*5910*/  FMUL.FTZ R113, R117, UR5 ;  /* 0x0000000575717c20 */ /* 0x000fe20008410000 */
[----:B------:R-:W-:Y:S01]  /*5920*/  FMUL.FTZ R14, R89, UR5 ;  /* 0x00000005590e7c20 */ /* 0x000fe20008410000 */
[----:B--2---:R-:W-:Y:S01]  /*5930*/  FMUL.FTZ R0, R90, UR5 ;  /* 0x000000055a007c20 */ /* 0x004fe20008410000 */
[----:B------:R-:W-:Y:S01]  /*5940*/  FMUL.FTZ R2, R91, UR5 ;  /* 0x000000055b027c20 */ /* 0x000fe20008410000 */
[----:B------:R-:W1:Y:S01]  /*5950*/  @P2 LDC R105, c[0x0][0x44c] ;  /* 0x00011300ff692b82 */ /* 0x000e620000000800 */
[----:B------:R-:W-:Y:S01]  /*5960*/  FMUL.FTZ R15, R92, UR5 ;  /* 0x000000055c0f7c20 */ /* 0x000fe20008410000 */
[----:B------:R-:W-:Y:S01]  /*5970*/  FMUL.FTZ R20, R94, UR5 ;  /* 0x000000055e147c20 */ /* 0x000fe20008410000 */
[----:B------:R-:W-:Y:S01]  /*5980*/  FMUL.FTZ R138, R97, UR5 ;  /* 0x00000005618a7c20 */ /* 0x000fe20008410000 */
[----:B------:R-:W-:Y:S01]  /*5990*/  FMUL.FTZ R89, R98, UR5 ;  /* 0x0000000562597c20 */ /* 0x000fe20008410000 */
[----:B------:R-:W-:Y:S01]  /*59a0*/  FMUL.FTZ R90, R99, UR5 ;  /* 0x00000005635a7c20 */ /* 0x000fe20008410000 */
[----:B------:R-:W-:Y:S01]  /*59b0*/  FMUL.FTZ R139, R100, UR5 ;  /* 0x00000005648b7c20 */ /* 0x000fe20008410000 */
[----:B------:R-:W-:Y:S01]  /*59c0*/  FMUL.FTZ R91, R102, UR5 ;  /* 0x00000005665b7c20 */ /* 0x000fe20008410000 */
[----:B------:R-:W2:Y:S01]  /*59d0*/  @P2 LDC R106, c[0x0][0x450] ;  /* 0x00011400ff6a2b82 */ /* 0x000ea20000000800 */
        /* <DEDUP_REMOVED lines=15> */
[----:B-1----:R-:W-:-:S04]  /*5ad0*/  @P2 IMAD.HI.U32 R105, R116, R105, RZ ;  /* 0x0000006974692227 */ /* 0x002fc800078e00ff */
[----:B------:R-:W-:Y:S01]  /*5ae0*/  FMUL.FTZ R177, R126, UR5 ;  /* 0x000000057eb17c20 */ /* 0x000fe20008410000 */
[----:B------:R-:W-:Y:S01]  /*5af0*/  FMUL.FTZ R181, R127, UR5 ;  /* 0x000000057fb57c20 */ /* 0x000fe20008410000 */
[----:B------:R-:W-:Y:S01]  /*5b00*/  FMUL.FTZ R128, R128, UR5 ;  /* 0x0000000580807c20 */ /* 0x000fe20008410000 */
[----:B------:R-:W-:Y:S01]  /*5b10*/  FMUL.FTZ R183, R130, UR5 ;  /* 0x0000000582b77c20 */ /* 0x000fe20008410000 */
[----:B------:R-:W-:Y:S01]  /*5b20*/  FMUL.FTZ R103, R131, UR5 ;  /* 0x0000000583677c20 */ /* 0x000fe20008410000 */
[----:B------:R-:W-:Y:S01]  /*5b30*/  FMUL.FTZ R132, R132, UR5 ;  /* 0x0000000584847c20 */ /* 0x000fe20008410000 */
[----:B------:R-:W-:Y:S01]  /*5b40*/  FMUL.FTZ R125, R125, UR5 ;  /* 0x000000057d7d7c20 */ /* 0x000fe20008410000 */
[----:B--2---:R-:W-:Y:S01]  /*5b50*/  @P2 SHF.R.U32.HI R116, RZ, R106, R105 ;  /* 0x0000006aff742219 */ /* 0x004fe20000011669 */
[----:B------:R-:W-:Y:S01]  /*5b60*/  FMUL.FTZ R105, R134, UR5 ;  /* 0x0000000586697c20 */ /* 0x000fe20008410000 */
[----:B------:R-:W-:Y:S02]  /*5b70*/  IMAD R134, R12, -0x60, RZ ;  /* 0xffffffa00c867824 */ /* 0x000fe400078e02ff */
[----:B------:R-:W-:Y:S01]  /*5b80*/  FMUL.FTZ R106, R135, UR5 ;  /* 0x00000005876a7c20 */ /* 0x000fe20008410000 */
[----:B------:R-:W-:Y:S01]  /*5b90*/  FMUL.FTZ R129, R129, UR5 ;  /* 0x0000000581817c20 */ /* 0x000fe20008410000 */
[----:B------:R-:W1:Y:S01]  /*5ba0*/  SHFL.IDX PT, R117, R116, RZ, 0x1c1f ;  /* 0x001c1fff74757589 */ /* 0x000e6200000e0000 */
[----:B------:R-:W-:-:S02]  /*5bb0*/  VIADD R109, R134, 0x1 ;  /* 0x00000001866d7836 */ /* 0x000fc40000000000 */
[----:B------:R-:W-:Y:S01]  /*5bc0*/  FMUL.FTZ R133, R133, UR5 ;  /* 0x0000000585857c20 */ /* 0x000fe20008410000 */
[----:B------:R-:W-:Y:S01]  /*5bd0*/  UIADD3 UR7, UR7, 0x2a840, URZ ;  /* 0x0002a84007077890 */ /* 0x000fe2000fffe03f */
[----:B------:R-:W-:Y:S01]  /*5be0*/  LOP3.LUT P1, RZ, R19, 0x80000, RZ, 0xc0, !PT ;  /* 0x0008000013ff7812 */ /* 0x000fe2000782c0ff */
[----:B------:R-:W-:Y:S01]  /*5bf0*/  IMAD R109, R18, -0x2, R109 ;  /* 0xfffffffe126d7824 */ /* 0x000fe200078e026d */
[----:B------:R-:W2:Y:S01]  /*5c00*/  MUFU.TANH R13, R13 ;  /* 0x0000000d000d7308 */ /* 0x000ea20000002400 */
[----:B------:R-:W-:Y:S02]  /*5c10*/  UPRMT UR7, UR60, 0x654, UR7 ;  /* 0x000006543c077896 */ /* 0x000fe40008000007 */
[----:B------:R-:W-:Y:S01]  /*5c20*/  ULOP3.LUT UR4, URZ, UR50, URZ, 0x33, !UPT ;  /* 0x000000323f047292 */ /* 0x000fe2000f8e333f */
[C---:B0-----:R-:W-:Y:S01]  /*5c30*/  IADD3 R108, R109.reuse, -R21, R16 ;  /* 0x800000156d6c7210 */ /* 0x041fe20007ffe010 */
[----:B------:R-:W-:-:S03]  /*5c40*/  VIADD R144, R109, 0xffffffff ;  /* 0xffffffff6d907836 */ /* 0x000fc60000000000 */
[----:B------:R-:W0:Y:S01]  /*5c50*/  MUFU.TANH R14, R14 ;  /* 0x0000000e000e7308 */ /* 0x000e220000002400 */
[C---:B------:R-:W-:Y:S01]  /*5c60*/  VIADD R142, R108.reuse, UR51 ;  /* 0x000000336c8e7c36 */ /* 0x040fe20008000000 */
[----:B------:R-:W-:Y:S01]  /*5c70*/  SYNCS.ARRIVE.TRANS64.RED.A1T0 RZ, [UR7], RZ ;  /* 0x000000ffffff79a7 */ /* 0x000fe20008100407 */
[----:B------:R-:W-:-:S05]  /*5c80*/  VIADD R143, R108, UR4 ;  /* 0x000000046c8f7c36 */ /* 0x000fca0008000000 */
[----:B------:R-:W3:Y:S01]  /*5c90*/  MUFU.TANH R0, R0 ;  /* 0x0000000000007308 */ /* 0x000ee20000002400 */
[--C-:B-1----:R-:W-:Y:S02]  /*5ca0*/  IMAD.IADD R118, R142, 0x1, R117.reuse ;  /* 0x000000018e767824 */ /* 0x102fe400078e0275 */
[----:B------:R-:W-:-:S05]  /*5cb0*/  IMAD.IADD R120, R143, 0x1, R117 ;  /* 0x000000018f787824 */ /* 0x000fca00078e0275 */
[----:B------:R-:W1:Y:S08]  /*5cc0*/  MUFU.TANH R2, R2 ;  /* 0x0000000200027308 */ /* 0x000e700000002400 */
[----:B------:R-:W4:Y:S08]  /*5cd0*/  MUFU.TANH R15, R15 ;  /* 0x0000000f000f7308 */ /* 0x000f300000002400 */
        /* <DEDUP_REMOVED lines=32> */
[----:B------:R0:W0:Y:S08]  /*5ee0*/  MUFU.TANH R122, R125 ;  /* 0x0000007d007a7308 */ /* 0x0000300000002400 */
        /* <DEDUP_REMOVED lines=9> */
[----:B------:R-:W0:Y:S01]  /*5f80*/  MUFU.TANH R106, R106 ;  /* 0x0000006a006a7308 */ /* 0x000e220000002400 */
[----:B-1234-:R-:W-:Y:S05]  /*5f90*/  @!P1 BRA `(.L_x_998) ;  /* 0x0000000000549947 */ /* 0x01efea0003800000 */
[----:B------:R-:W-:Y:S01]  /*5fa0*/  IADD3 R117, R16, -R21, R117 ;  /* 0x8000001510757210 */ /* 0x000fe20007ffe075 */
[----:B------:R-:W-:Y:S03]  /*5fb0*/  BSSY B0, `(.L_x_999) ;  /* 0x0000010000007945 */ /* 0x000fe60003800000 */
[----:B------:R-:W-:-:S13]  /*5fc0*/  ISETP.GT.AND P1, PT, R117, -0x1, PT ;  /* 0xffffffff7500780c */ /* 0x000fda0003f24270 */
[----:B------:R-:W-:Y:S05]  /*5fd0*/  @P1 BRA `(.L_x_1000) ;  /* 0x0000000000201947 */ /* 0x000fea0003800000 */
[----:B------:R-:W-:Y:S01]  /*5fe0*/  IMAD.U32 R119, RZ, RZ, UR43 ;  /* 0x0000002bff777e24 */ /* 0x000fe2000f8e00ff */
[----:B------:R-:W-:-:S04]  /*5ff0*/  LOP3.LUT R117, RZ, R117, RZ, 0x33, !PT ;  /* 0x00000075ff757212 */ /* 0x000fc800078e33ff */
[----:B------:R-:W-:-:S13]  /*6000*/  ISETP.NE.AND P1, PT, R119, 0x1, PT ;  /* 0x000000017700780c */ /* 0x000fda0003f25270 */
[----:B------:R-:W1:Y:S02]  /*6010*/  @P1 LDC.64 R108, c[0x0][0x9e8] ;  /* 0x00027a00ff6c1b82 */ /* 0x000e640000000a00 */
[----:B-1----:R-:W-:-:S05]  /*6020*/  @P1 IMAD.HI.U32 R108, R117, R108, RZ ;  /* 0x0000006c756c1227 */ /* 0x002fca00078e00ff */
[----:B------:R-:W-:-:S04]  /*6030*/  @P1 SHF.R.U32.HI R117, RZ, R109, R108 ;  /* 0x0000006dff751219 */ /* 0x000fc8000001166c */
[----:B------:R-:W-:Y:S01]  /*6040*/  LOP3.LUT R117, RZ, R117, RZ, 0x33, !PT ;  /* 0x00000075ff757212 */ /* 0x000fe200078e33ff */
[----:B------:R-:W-:Y:S06]  /*6050*/  BRA `(.L_x_1001) ;  /* 0x0000000000147947 */ /* 0x000fec0003800000 */
.L_x_1000:
[----:B------:R-:W-:-:S05]  /*6060*/  IMAD.U32 R119, RZ, RZ, UR43 ;  /* 0x0000002bff777e24 */ /* 0x000fca000f8e00ff */
[----:B------:R-:W-:-:S13]  /*6070*/  ISETP.NE.AND P1, PT, R119, 0x1, PT ;  /* 0x000000017700780c */ /* 0x000fda0003f25270 */
[----:B------:R-:W1:Y:S02]  /*6080*/  @P1 LDC.64 R108, c[0x0][0x9e8] ;  /* 0x00027a00ff6c1b82 */ /* 0x000e640000000a00 */
[----:B-1----:R-:W-:-:S05]  /*6090*/  @P1 IMAD.HI.U32 R108, R117, R108, RZ ;  /* 0x0000006c756c1227 */ /* 0x002fca00078e00ff */
[----:B------:R-:W-:-:S07]  /*60a0*/  @P1 SHF.R.U32.HI R117, RZ, R109, R108 ;  /* 0x0000006dff751219 */ /* 0x000fce000001166c */
.L_x_1001:
[----:B------:R-:W-:Y:S05]  /*60b0*/  BSYNC B0 ;  /* 0x0000000000007941 */ /* 0x000fea0003800000 */
.L_x_999:
[----:B------:R-:W-:-:S05]  /*60c0*/  IMAD R117, R117, R119, R144 ;  /* 0x0000007775757224 */ /* 0x000fca00078e0290 */
[----:B------:R-:W-:Y:S02]  /*60d0*/  VIADDMNMX R118, R117, R119, R118, PT ;  /* 0x0000007775767246 */ /* 0x000fe40003800176 */
[----:B------:R-:W-:-:S07]  /*60e0*/  VIMNMX R120, R120, R117, !PT ;  /* 0x0000007578787248 */ /* 0x000fce0007fe0100 */
.L_x_998:
[C---:B------:R-:W-:Y:S02]  /*60f0*/  ISETP.GE.AND P2, PT, R134.reuse, 0x9, PT ;  /* 0x000000098600780c */ /* 0x040fe40003f46270 */
[----:B------:R-:W-:Y:S02]  /*6100*/  ISETP.GE.AND P1, PT, R134, 0x2, PT ;  /* 0x000000028600780c */ /* 0x000fe40003f26270 */
[C---:B------:R-:W-:Y:S02]  /*6110*/  ISETP.GT.AND P3, PT, R120.reuse, 0x8, !P2 ;  /* 0x000000087800780c */ /* 0x040fe40005764270 */
[----:B------:R-:W-:Y:S02]  /*6120*/  ISETP.GT.AND P4, PT, R120, 0x1, !P1 ;  /* 0x000000017800780c */ /* 0x000fe40004f84270 */
[----:B------:R-:W-:Y:S02]  /*6130*/  ISETP.LT.OR P3, PT, R118, 0x9, P3 ;  /* 0x000000097600780c */ /* 0x000fe40001f61670 */
[----:B------:R-:W-:-:S02]  /*6140*/  ISETP.GE.AND P5, PT, R134, 0xa, PT ;  /* 0x0000000a8600780c */ /* 0x000fc40003fa6270 */
[----:B------:R-:W-:Y:S02]  /*6150*/  FSEL R189, R15, -INF , !P3 ;  /* 0xff8000000fbd7808 */ /* 0x000fe40005800000 */
[----:B------:R-:W-:Y:S02]  /*6160*/  ISETP.LT.OR P4, PT, R118, 0x2, P4 ;  /* 0x000000027600780c */ /* 0x000fe40002781670 */
[----:B------:R-:W-:Y:S02]  /*6170*/  ISETP.GT.AND P3, PT, R120, 0x9, !P5 ;  /* 0x000000097800780c */ /* 0x000fe40006f64270 */
[----:B0-----:R-:W-:Y:S02]  /*6180*/  FSEL R191, R14, -INF , !P4 ;  /* 0xff8000000ebf7808 */ /* 0x001fe40006000000 */
        /* <DEDUP_REMOVED lines=8> */
[----:B------:R-:W-:Y:S02]  /*6210*/  ISETP.GT.AND P3, PT, R120, 0x11, !P4 ;  /* 0x000000117800780c */ /* 0x000fe40006764270 */
        /* <DEDUP_REMOVED lines=87> */
[----:B------:R-:W-:Y:S02]  /*6790*/  P2R R122, PR, RZ, 0x40 ;  /* 0x00000040ff7a7803 */ /* 0x000fe40000000000 */
[----:B------:R-:W-:-:S04]  /*67a0*/  ISETP.GT.AND P6, PT, R120, RZ, !P6 ;  /* 0x000000ff7800720c */ /* 0x000fc800077c4270 */
[----:B------:R-:W-:-:S04]  /*67b0*/  ISETP.LT.OR P6, PT, R118, 0x1, P6 ;  /* 0x000000017600780c */ /* 0x000fc800037c1670 */
[----:B------:R-:W-:Y:S02]  /*67c0*/  FSEL R193, R13, -INF , !P6 ;  /* 0xff8000000dc17808 */ /* 0x000fe40007000000 */
[----:B------:R-:W-:Y:S01]  /*67d0*/  ISETP.GE.AND P6, PT, R134, 0x5a, PT ;  /* 0x0000005a8600780c */ /* 0x000fe20003fc6270 */
[----:B------:R-:W0:Y:S03]  /*67e0*/  SHFL.IDX PT, R13, R116, 0x1, 0x1c1f ;  /* 0x003c1f00740d7f89 */ /* 0x000e2600000e0000 */
[----:B------:R-:W-:Y:S02]  /*67f0*/  P2R R114, PR, RZ, 0x40 ;  /* 0x00000040ff727803 */ /* 0x000fe40000000000 */
[----:B------:R-:W-:-:S04]  /*6800*/  ISETP.GT.AND P6, PT, R120, 0x59, !P6 ;  /* 0x000000597800780c */ /* 0x000fc800077c4270 */
[----:B------:R-:W-:-:S04]  /*6810*/  ISETP.LT.OR P6, PT, R118, 0x5a, P6 ;  /* 0x0000005a7600780c */ /* 0x000fc800037c1670 */
[----:B------:R-:W-:Y:S02]  /*6820*/  FSEL R109, R130, -INF , !P6 ;  /* 0xff800000826d7808 */ /* 0x000fe40007000000 */
[----:B------:R-:W-:Y:S01]  /*6830*/  LOP3.LUT P6, RZ, R19, 0x80000, RZ, 0xc0, !PT ;  /* 0x0008000013ff7812 */ /* 0x000fe200078cc0ff */
[--C-:B0-----:R-:W-:Y:S02]  /*6840*/  IMAD.IADD R108, R142, 0x1, R13.reuse ;  /* 0x000000018e6c7824 */ /* 0x101fe400078e020d */
[----:B------:R-:W-:-:S10]  /*6850*/  IMAD.IADD R110, R143, 0x1, R13 ;  /* 0x000000018f6e7824 */ /* 0x000fd400078e020d */
[----:B------:R-:W-:Y:S05]  /*6860*/  @!P6 BRA `(.L_x_1002) ;  /* 0x000000000054e947 */ /* 0x000fea0003800000 */
[----:B------:R-:W-:Y:S01]  /*6870*/  IADD3 R13, R16, -R21, R13 ;  /* 0x80000015100d7210 */ /* 0x000fe20007ffe00d */
[----:B------:R-:W-:Y:S03]  /*6880*/  BSSY B0, `(.L_x_1003) ;  /* 0x0000010000007945 */ /* 0x000fe60003800000 */
[----:B------:R-:W-:-:S13]  /*6890*/  ISETP.GT.AND P6, PT, R13, -0x1, PT ;  /* 0xffffffff0d00780c */ /* 0x000fda0003fc4270 */
[----:B------:R-:W-:Y:S05]  /*68a0*/  @P6 BRA `(.L_x_1004) ;  /* 0x0000000000206947 */ /* 0x000fea0003800000 */
[----:B------:R-:W-:Y:S01]  /*68b0*/  IMAD.U32 R112, RZ, RZ, UR43 ;  /* 0x0000002bff707e24 */ /* 0x000fe2000f8e00ff */
[----:B------:R-:W-:-:S04]  /*68c0*/  LOP3.LUT R13, RZ, R13, RZ, 0x33, !PT ;  /* 0x0000000dff0d7212 */ /* 0x000fc800078e33ff */
[----:B------:R-:W-:-:S13]  /*68d0*/  ISETP.NE.AND P6, PT, R112, 0x1, PT ;  /* 0x000000017000780c */ /* 0x000fda0003fc5270 */
[----:B------:R-:W0:Y:S02]  /*68e0*/  @P6 LDC.64 R14, c[0x0][0x9e8] ;  /* 0x00027a00ff0e6b82 */ /* 0x000e240000000a00 */
[----:B0-----:R-:W-:-:S05]  /*68f0*/  @P6 IMAD.HI.U32 R14, R13, R14, RZ ;  /* 0x0000000e0d0e6227 */ /* 0x001fca00078e00ff */
[----:B------:R-:W-:-:S04]  /*6900*/  @P6 SHF.R.U32.HI R13, RZ, R15, R14 ;  /* 0x0000000fff0d6219 */ /* 0x000fc8000001160e */
[----:B------:R-:W-:Y:S01]  /*6910*/  LOP3.LUT R13, RZ, R13, RZ, 0x33, !PT ;  /* 0x0000000dff0d7212 */ /* 0x000fe200078e33ff */
[----:B------:R-:W-:Y:S06]  /*6920*/  BRA `(.L_x_1005) ;  /* 0x0000000000147947 */ /* 0x000fec0003800000 */
.L_x_1004:
[----:B------:R-:W-:-:S05]  /*6930*/  IMAD.U32 R112, RZ, RZ, UR43 ;  /* 0x0000002bff707e24 */ /* 0x000fca000f8e00ff */
[----:B------:R-:W-:-:S13]  /*6940*/  ISETP.NE.AND P6, PT, R112, 0x1, PT ;  /* 0x000000017000780c */ /* 0x000fda0003fc5270 */
[----:B------:R-:W0:Y:S02]  /*6950*/  @P6 LDC.64 R14, c[0x0][0x9e8] ;  /* 0x00027a00ff0e6b82 */ /* 0x000e240000000a00 */
[----:B0-----:R-:W-:-:S05]  /*6960*/  @P6 IMAD.HI.U32 R14, R13, R14, RZ ;  /* 0x0000000e0d0e6227 */ /* 0x001fca00078e00ff */
[----:B------:R-:W-:-:S07]  /*6970*/  @P6 SHF.R.U32.HI R13, RZ, R15, R14 ;  /* 0x0000000fff0d6219 */ /* 0x000fce000001160e */
.L_x_1005:
[----:B------:R-:W-:Y:S05]  /*6980*/  BSYNC B0 ;  /* 0x0000000000007941 */ /* 0x000fea0003800000 */
.L_x_1003:
[----:B------:R-:W-:-:S05]  /*6990*/  IMAD R13, R13, R112, R144 ;  /* 0x000000700d0d7224 */ /* 0x000fca00078e0290 */
[----:B------:R-:W-:Y:S02]  /*69a0*/  VIADDMNMX R108, R13, R112, R108, PT ;  /* 0x000000700d6c7246 */ /* 0x000fe4000380016c */
[----:B------:R-:W-:-:S07]  /*69b0*/  VIMNMX R110, R110, R13, !PT ;  /* 0x0000000d6e6e7248 */ /* 0x000fce0007fe0100 */
.L_x_1002:
[----:B------:R-:W-:Y:S01]  /*69c0*/  ISETP.GT.AND P1, PT, R110, 0x1, !P1 ;  /* 0x000000016e00780c */ /* 0x000fe20004f24270 */
[----:B------:R-:W0:Y:S01]  /*69d0*/  LDC R14, c[0x0][0x988] ;  /* 0x00026200ff0e7b82 */ /* 0x000e220000000800 */
[----:B------:R-:W-:Y:S02]  /*69e0*/  ISETP.NE.AND P6, PT, R137, RZ, PT ;  /* 0x000000ff8900720c */ /* 0x000fe40003fc5270 */
[----:B------:R-:W-:Y:S02]  /*69f0*/  ISETP.LT.OR P1, PT, R108, 0x2, P1 ;  /* 0x000000026c00780c */ /* 0x000fe40000f21670 */
[----:B------:R-:W-:Y:S02]  /*6a00*/  ISETP.GT.AND P2, PT, R110, 0x8, !P2 ;  /* 0x000000086e00780c */ /* 0x000fe40005744270 */
[----:B------:R-:W-:Y:S02]  /*6a10*/  FSEL R137, R2, -INF , !P1 ;  /* 0xff80000002897808 */ /* 0x000fe40004800000 */
[----:B------:R-:W-:-:S02]  /*6a20*/  ISETP.NE.AND P1, PT, R145, RZ, PT ;  /* 0x000000ff9100720c */ /* 0x000fc40003f25270 */
[----:B------:R-:W-:Y:S02]  /*6a30*/  ISETP.LT.OR P2, PT, R108, 0x9, P2 ;  /* 0x000000096c00780c */ /* 0x000fe40001741670 */
[----:B------:R-:W-:Y:S02]  /*6a40*/  ISETP.GT.AND P1, PT, R110, 0x9, !P1 ;  /* 0x000000096e00780c */ /* 0x000fe40004f24270 */
[----:B------:R-:W-:Y:S02]  /*6a50*/  FSEL R139, R20, -INF , !P2 ;  /* 0xff800000148b7808 */ /* 0x000fe40005000000 */
[----:B------:R-:W-:Y:S02]  /*6a60*/  ISETP.LT.OR P1, PT, R108, 0xa, P1 ;  /* 0x0000000a6c00780c */ /* 0x000fe40000f21670 */
[----:B------:R-:W-:Y:S02]  /*6a70*/  ISETP.NE.AND P2, PT, R147, RZ, PT ;  /* 0x000000ff9300720c */ /* 0x000fe40003f45270 */
        /* <DEDUP_REMOVED lines=13> */
[----:B------:R-:W-:Y:S02]  /*6b50*/  FMNMX.FTZ R2, R179, R2, !PT ;  /* 0x00000002b3027209 */ /* 0x000fe40007810000 */
        /* <DEDUP_REMOVED lines=46> */
[----:B------:R-:W-:Y:S01]  /*6e40*/  ISETP.NE.AND P1, PT, R154, RZ, PT ;  /* 0x000000ff9a00720c */ /* 0x000fe20003f25270 */
[----:B------:R-:W1:Y:S01]  /*6e50*/  SHFL.BFLY PT, R2, R15, 0x2, 0x1f ;  /* 0x0c401f000f027f89 */ /* 0x000e6200000e0000 */
[----:B------:R-:W-:-:S02]  /*6e60*/  ISETP.NE.AND P6, PT, R124, RZ, PT ;  /* 0x000000ff7c00720c */ /* 0x000fc40003fc5270 */
[C---:B------:R-:W-:Y:S02]  /*6e70*/  ISETP.GT.AND P1, PT, R110.reuse, 0x31, !P1 ;  /* 0x000000316e00780c */ /* 0x040fe40004f24270 */
[----:B------:R-:W-:Y:S02]  /*6e80*/  ISETP.GT.AND P3, PT, R110, 0x50, !P3 ;  /* 0x000000506e00780c */ /* 0x000fe40005f64270 */
[C---:B------:R-:W-:Y:S02]  /*6e90*/  ISETP.LT.OR P1, PT, R108.reuse, 0x32, P1 ;  /* 0x000000326c00780c */ /* 0x040fe40000f21670 */
[----:B------:R-:W-:Y:S02]  /*6ea0*/  ISETP.LT.OR P3, PT, R108, 0x51, P3 ;  /* 0x000000516c00780c */ /* 0x000fe40001f61670 */
[----:B------:R-:W-:Y:S02]  /*6eb0*/  FSEL R91, R98, -INF , !P1 ;  /* 0xff800000625b7808 */ /* 0x000fe40004800000 */
[----:B------:R-:W-:-:S02]  /*6ec0*/  ISETP.NE.AND P1, PT, R156, RZ, PT ;  /* 0x000000ff9c00720c */ /* 0x000fc40003f25270 */
[C---:B------:R-:W-:Y:S02]  /*6ed0*/  ISETP.GT.AND P4, PT, R110.reuse, 0x51, !P4 ;  /* 0x000000516e00780c */ /* 0x040fe40006784270 */
[----:B------:R-:W-:Y:S02]  /*6ee0*/  ISETP.GT.AND P1, PT, R110, 0x38, !P1 ;  /* 0x000000386e00780c */ /* 0x000fe40004f24270 */
[----:B------:R-:W-:Y:S02]  /*6ef0*/  FSEL R183, R183, -INF , !P3 ;  /* 0xff800000b7b77808 */ /* 0x000fe40005800000 */
[----:B------:R-:W-:Y:S02]  /*6f00*/  ISETP.LT.OR P1, PT, R108, 0x39, P1 ;  /* 0x000000396c00780c */ /* 0x000fe40000f21670 */
[----:B------:R-:W-:Y:S02]  /*6f10*/  ISETP.GT.AND P5, PT, R110, 0x58, !P5 ;  /* 0x000000586e00780c */ /* 0x000fe40006fa4270 */
[----:B------:R-:W-:-:S02]  /*6f20*/  FSEL R99, R99, -INF , !P1 ;  /* 0xff80000063637808 */ /* 0x000fc40004800000 */
[----:B------:R-:W-:Y:S02]  /*6f30*/  ISETP.NE.AND P1, PT, R157, RZ, PT ;  /* 0x000000ff9d00720c */ /* 0x000fe40003f25270 */
[----:B-1----:R-:W-:Y:S02]  /*6f40*/  FMNMX.FTZ R88, R15, R2, !PT ;  /* 0x000000020f587209 */ /* 0x002fe40007810000 */
[----:B------:R-:W-:Y:S02]  /*6f50*/  ISETP.GT.AND P1, PT, R110, 0x39, !P1 ;  /* 0x000000396e00780c */ /* 0x000fe40004f24270 */
[C---:B------:R-:W-:Y:S01]  /*6f60*/  ISETP.LT.OR P4, PT, R108.reuse, 0x52, P4 ;  /* 0x000000526c00780c */ /* 0x040fe20002781670 */
[----:B------:R-:W1:Y:S01]  /*6f70*/  SHFL.BFLY PT, R13, R88, 0x1, 0x1f ;  /* 0x0c201f00580d7f89 */ /* 0x000e6200000e0000 */
[C---:B------:R-:W-:Y:S02]  /*6f80*/  ISETP.LT.OR P1, PT, R108.reuse, 0x3a, P1 ;  /* 0x0000003a6c00780c */ /* 0x040fe40000f21670 */
[----:B------:R-:W-:-:S02]  /*6f90*/  ISETP.LT.OR P5, PT, R108, 0x59, P5 ;  /* 0x000000596c00780c */ /* 0x000fc40002fa1670 */
[----:B------:R-:W-:Y:S02]  /*6fa0*/  FSEL R157, R100, -INF , !P1 ;  /* 0xff800000649d7808 */ /* 0x000fe40004800000 */
[----:B------:R-:W-:-:S04]  /*6fb0*/  ISETP.NE.AND P1, PT, R158, RZ, PT ;  /* 0x000000ff9e00720c */ /* 0x000fc80003f25270 */
[----:B------:R-:W-:-:S04]  /*6fc0*/  ISETP.GT.AND P1, PT, R110, 0x40, !P1 ;  /* 0x000000406e00780c */ /* 0x000fc80004f24270 */
[----:B------:R-:W-:-:S04]  /*6fd0*/  ISETP.LT.OR P1, PT, R108, 0x41, P1 ;  /* 0x000000416c00780c */ /* 0x000fc80000f21670 */
[----:B------:R-:W-:Y:S02]  /*6fe0*/  FSEL R159, R102, -INF , !P1 ;  /* 0xff800000669f7808 */ /* 0x000fe40004800000 */
[----:B------:R-:W-:Y:S02]  /*6ff0*/  ISETP.NE.AND P1, PT, R175, RZ, PT ;  /* 0x000000ffaf00720c */ /* 0x000fe40003f25270 */
[----:B-1----:R-:W-:Y:S02]  /*7000*/  FMNMX.FTZ R13, R88, R13, !PT ;  /* 0x0000000d580d7209 */ /* 0x002fe40007810000 */
[----:B------:R-:W-:-:S04]  /*7010*/  ISETP.GT.AND P1, PT, R110, 0x41, !P1 ;  /* 0x000000416e00780c */ /* 0x000fc80004f24270 */
[----:B------:R-:W-:-:S04]  /*7020*/  ISETP.LT.OR P1, PT, R108, 0x42, P1 ;  /* 0x000000426c00780c */ /* 0x000fc80000f21670 */
[----:B------:R-:W-:Y:S02]  /*7030*/  FSEL R175, R104, -INF , !P1 ;  /* 0xff80000068af7808 */ /* 0x000fe40004800000 */
[----:B------:R-:W-:-:S04]  /*7040*/  ISETP.GT.AND P1, PT, R110, 0x48, !P2 ;  /* 0x000000486e00780c */ /* 0x000fc80005724270 */
[----:B------:R-:W-:-:S04]  /*7050*/  ISETP.LT.OR P1, PT, R108, 0x49, P1 ;  /* 0x000000496c00780c */ /* 0x000fc80000f21670 */
[----:B------:R-:W-:Y:S02]  /*7060*/  FSEL R177, R177, -INF , !P1 ;  /* 0xff800000b1b17808 */ /* 0x000fe40004800000 */
[----:B------:R-:W-:Y:S02]  /*7070*/  ISETP.GT.AND P1, PT, R110, 0x49, !P6 ;  /* 0x000000496e00780c */ /* 0x000fe40007724270 */
[----:B------:R-:W-:Y:S02]  /*7080*/  ISETP.NE.AND P6, PT, R122, RZ, PT ;  /* 0x000000ff7a00720c */ /* 0x000fe40003fc5270 */
[----:B------:R-:W-:-:S04]  /*7090*/  ISETP.LT.OR P1, PT, R108, 0x4a, P1 ;  /* 0x0000004a6c00780c */ /* 0x000fc80000f21670 */
[----:B------:R-:W-:Y:S02]  /*70a0*/  FSEL R181, R181, -INF , !P1 ;  /* 0xff800000b5b57808 */ /* 0x000fe40004800000 */
[----:B------:R-:W-:Y:S02]  /*70b0*/  ISETP.GT.AND P1, PT, R110, RZ, !P6 ;  /* 0x000000ff6e00720c */ /* 0x000fe40007724270 */
[----:B------:R-:W-:Y:S02]  /*70c0*/  ISETP.NE.AND P6, PT, R114, RZ, PT ;  /* 0x000000ff7200720c */ /* 0x000fe40003fc5270 */
[----:B------:R-:W-:Y:S02]  /*70d0*/  ISETP.LT.OR P1, PT, R108, 0x1, P1 ;  /* 0x000000016c00780c */ /* 0x000fe40000f21670 */
[----:B------:R-:W-:Y:S02]  /*70e0*/  ISETP.GT.AND P2, PT, R110, 0x59, !P6 ;  /* 0x000000596e00780c */ /* 0x000fe40007744270 */
[----:B------:R-:W-:Y:S01]  /*70f0*/  FSEL R2, R0, -INF , !P1 ;  /* 0xff80000000027808 */ /* 0x000fe20004800000 */
[C---:B0-----:R-:W-:Y:S01]  /*7100*/  FMUL.FTZ R0, R13.reuse, R14 ;  /* 0x0000000e0d007220 */ /* 0x041fe20000410000 */
[----:B------:R-:W-:-:S02]  /*7110*/  FSETP.NEU.FTZ.AND P1, PT, R13, -INF , PT ;  /* 0xff8000000d00780b */ /* 0x000fc40003f3d000 */
[----:B------:R-:W-:Y:S02]  /*7120*/  FMNMX.FTZ R20, R2, R11, !PT ;  /* 0x0000000b02147209 */ /* 0x000fe40007810000 */
[----:B------:R-:W-:Y:S02]  /*7130*/  FSEL R0, R0, RZ, P1 ;  /* 0x000000ff00007208 */ /* 0x000fe40000800000 */
[----:B------:R-:W-:Y:S02]  /*7140*/  FMNMX.FTZ R20, R137, R20, !PT ;  /* 0x0000001489147209 */ /* 0x000fe40007810000 */
[----:B------:R-:W-:Y:S01]  /*7150*/  ISETP.LT.OR P2, PT, R108, 0x5a, P2 ;  /* 0x0000005a6c00780c */ /* 0x000fe20001741670 */
[--C-:B------:R-:W-:Y:S01]  /*7160*/  FFMA.FTZ R148, R135, R14, -R0.reuse ;  /* 0x0000000e87947223 */ /* 0x100fe20000010800 */
[----:B------:R-:W-:Y:S01]  /*7170*/  FMNMX.FTZ R20, R139, R20, !PT ;  /* 0x000000148b147209 */ /* 0x000fe20007810000 */
[-CC-:B------:R-:W-:Y:S01]  /*7180*/  FFMA.FTZ R15, R153, R14.reuse, -R0.reuse ;  /* 0x0000000e990f7223 */ /* 0x180fe20000010800 */
[----:B------:R-:W-:Y:S01]  /*7190*/  FSEL R135, R103, -INF , !P4 ;  /* 0xff80000067877808 */ /* 0x000fe20006000000 */
[--C-:B------:R-:W-:Y:S01]  /*71a0*/  FFMA.FTZ R150, R131, R14, -R0.reuse ;  /* 0x0000000e83967223 */ /* 0x100fe20000010800 */
[----:B------:R-:W-:Y:S01]  /*71b0*/  FMNMX.FTZ R20, R141, R20, !PT ;  /* 0x000000148d147209 */ /* 0x000fe20007810000 */
[----:B------:R0:W-:Y:S01]  /*71c0*/  MUFU.EX2 R103, R15 ;  /* 0x0000000f00677308 */ /* 0x0001e20000000800 */
[----:B------:R-:W-:Y:S01]  /*71d0*/  FSEL R153, R105, -INF , !P5 ;  /* 0xff80000069997808 */ /* 0x000fe20006800000 */
[--C-:B------:R-:W-:Y:S01]  /*71e0*/  FFMA.FTZ R136, R111, R14, -R0.reuse ;  /* 0x0000000e6f887223 */ /* 0x100fe20000010800 */
[----:B------:R-:W-:Y:S01]  /*71f0*/  FMNMX.FTZ R20, R143, R20, !PT ;  /* 0x000000148f147209 */ /* 0x000fe20007810000 */
[-CC-:B------:R-:W-:Y:S01]  /*7200*/  FFMA.FTZ R138, R101, R14.reuse, -R0.reuse ;  /* 0x0000000e658a7223 */ /* 0x180fe20000010800 */
[----:B------:R-:W-:Y:S01]  /*7210*/  FSEL R131, R106, -INF , !P2 ;  /* 0xff8000006a837808 */ /* 0x000fe20005000000 */
[--C-:B------:R-:W-:Y:S01]  /*7220*/  FFMA.FTZ R101, R109, R14, -R0.reuse ;  /* 0x0000000e6d657223 */ /* 0x100fe20000010800 */
[----:B------:R-:W-:Y:S01]  /*7230*/  FMNMX.FTZ R20, R145, R20, !PT ;  /* 0x0000001491147209 */ /* 0x000fe20007810000 */
[-CC-:B------:R-:W-:Y:S01]  /*7240*/  FFMA.FTZ R144, R117, R14.reuse, -R0.reuse ;  /* 0x0000000e75907223 */ /* 0x180fe20000010800 */
[----:B------:R-:W-:Y:S01]  /*7250*/  FSEL R111, R13, RZ, P1 ;  /* 0x000000ff0d6f7208 */ /* 0x000fe20000800000 */
[--C-:B------:R-:W-:Y:S01]  /*7260*/  FFMA.FTZ R117, R119, R14, -R0.reuse ;  /* 0x0000000e77757223 */ /* 0x100fe20000010800 */
[----:B------:R-:W-:Y:S01]  /*7270*/  FMNMX.FTZ R20, R147, R20, !PT ;  /* 0x0000001493147209 */ /* 0x000fe20007810000 */
[-CC-:B------:R-:W-:Y:S01]  /*7280*/  FFMA.FTZ R146, R121, R14.reuse, -R0.reuse ;  /* 0x0000000e79927223 */ /* 0x180fe20000010800 */
[----:B------:R-:W-:Y:S01]  /*7290*/  FFMA.FTZ R193, R193, R14, -R0 ;  /* 0x0000000ec1c17223 */ /* 0x000fe20000010800 */
[----:B------:R-:W-:Y:S01]  /*72a0*/  FADD.FTZ R111, -R111, R10 ;  /* 0x0000000a6f6f7221 */ /* 0x000fe20000010100 */
[----:B------:R-:W-:Y:S01]  /*72b0*/  FMNMX.FTZ R20, R149, R20, !PT ;  /* 0x0000001495147209 */ /* 0x000fe20007810000 */
[-CC-:B------:R-:W-:Y:S01]  /*72c0*/  FFMA.FTZ R156, R191, R14.reuse, -R0.reuse ;  /* 0x0000000ebf9c7223 */ /* 0x180fe20000010800 */
[-CC-:B------:R-:W-:Y:S01]  /*72d0*/  FFMA.FTZ R158, R189, R14.reuse, -R0.reuse ;  /* 0x0000000ebd9e7223 */ /* 0x180fe20000010800 */
[--C-:B------:R-:W-:Y:S01]  /*72e0*/  FFMA.FTZ R187, R187, R14, -R0.reuse ;  /* 0x0000000ebbbb7223 */ /* 0x100fe20000010800 */
        /* <DEDUP_REMOVED lines=14> */
[-C--:B------:R-:W-:Y:S01]  /*73d0*/  FFMA.FTZ R107, R107, R14.reuse, -R0 ;  /* 0x0000000e6b6b7223 */ /* 0x080fe20000010800 */
[----:B------:R-:W-:Y:S01]  /*73e0*/  FMUL.FTZ R0, R111, R14 ;  /* 0x0000000e6f007220 */ /* 0x000fe20000410000 */
[----:B------:R-:W-:Y:S01]  /*73f0*/  FMNMX.FTZ R20, R97, R20, !PT ;  /* 0x0000001461147209 */ /* 0x000fe20007810000 */
[----:B------:R-:W-:Y:S03]  /*7400*/  MUFU.EX2 R193, R193 ;  /* 0x000000c100c17308 */ /* 0x000fe60000000800 */
[----:B------:R-:W-:-:S04]  /*7410*/  FMNMX.FTZ R20, R91, R20, !PT ;  /* 0x000000145b147209 */ /* 0x000fc80007810000 */
[----:B------:R-:W-:Y:S01]  /*7420*/  FMNMX.FTZ R20, R99, R20, !PT ;  /* 0x0000001463147209 */ /* 0x000fe20007810000 */
[----:B------:R-:W1:Y:S03]  /*7430*/  MUFU.EX2 R0, R0 ;  /* 0x0000000000007308 */ /* 0x000e660000000800 */
[----:B------:R-:W-:-:S04]  /*7440*/  FMNMX.FTZ R20, R157, R20, !PT ;  /* 0x000000149d147209 */ /* 0x000fc80007810000 */
[----:B------:R-:W-:Y:S01]  /*7450*/  FMNMX.FTZ R20, R159, R20, !PT ;  /* 0x000000149f147209 */ /* 0x000fe20007810000 */
[----:B------:R-:W2:Y:S03]  /*7460*/  MUFU.EX2 R156, R156 ;  /* 0x0000009c009c7308 */ /* 0x000ea60000000800 */
[----:B------:R-:W-:-:S04]  /*7470*/  FMNMX.FTZ R20, R175, R20, !PT ;  /* 0x00000014af147209 */ /* 0x000fc80007810000 */
[----:B------:R-:W-:Y:S01]  /*7480*/  FMNMX.FTZ R20, R177, R20, !PT ;  /* 0x00000014b1147209 */ /* 0x000fe20007810000 */
[----:B------:R-:W3:Y:S03]  /*7490*/  MUFU.EX2 R158, R158 ;  /* 0x0000009e009e7308 */ /* 0x000ee60000000800 */
[----:B------:R-:W-:-:S04]  /*74a0*/  FMNMX.FTZ R20, R181, R20, !PT ;  /* 0x00000014b5147209 */ /* 0x000fc80007810000 */
[----:B------:R-:W-:Y:S01]  /*74b0*/  FMNMX.FTZ R20, R183, R20, !PT ;  /* 0x00000014b7147209 */ /* 0x000fe20007810000 */
[----:B------:R-:W-:Y:S03]  /*74c0*/  MUFU.EX2 R187, R187 ;  /* 0x000000bb00bb7308 */ /* 0x000fe60000000800 */
[----:B------:R-:W-:-:S04]  /*74d0*/  FMNMX.FTZ R20, R135, R20, !PT ;  /* 0x0000001487147209 */ /* 0x000fc80007810000 */
[----:B------:R-:W-:Y:S01]  /*74e0*/  FMNMX.FTZ R20, R153, R20, !PT ;  /* 0x0000001499147209 */ /* 0x000fe20007810000 */
[----:B------:R-:W-:Y:S03]  /*74f0*/  MUFU.EX2 R152, R152 ;  /* 0x0000009800987308 */ /* 0x000fe60000000800 */
[----:B------:R-:W-:-:S05]  /*7500*/  FMNMX.FTZ R20, R131, R20, !PT ;  /* 0x0000001483147209 */ /* 0x000fca0007810000 */
[----:B0-----:R-:W0:Y:S01]  /*7510*/  SHFL.BFLY PT, R15, R20, 0x2, 0x1f ;  /* 0x0c401f00140f7f89 */ /* 0x001e2200000e0000 */
[----:B------:R-:W-:Y:S08]  /*7520*/  MUFU.EX2 R179, R179 ;  /* 0x000000b300b37308 */ /* 0x000ff00000000800 */
[----:B------:R-:W-:Y:S08]  /*7530*/  MUFU.EX2 R154, R154 ;  /* 0x0000009a009a7308 */ /* 0x000ff00000000800 */
[----:B------:R-:W-:Y:S01]  /*7540*/  MUFU.EX2 R133, R133 ;  /* 0x0000008500857308 */ /* 0x000fe20000000800 */
[----:B0-----:R-:W-:-:S07]  /*7550*/  FMNMX.FTZ R15, R20, R15, !PT ;  /* 0x0000000f140f7209 */ /* 0x001fce0007810000 */
[----:B------:R-:W-:Y:S01]  /*7560*/  MUFU.EX2 R148, R148 ;  /* 0x0000009400947308 */ /* 0x000fe20000000800 */
[----:B------:R-:W0:Y:S07]  /*7570*/  SHFL.BFLY PT, R20, R15, 0x1, 0x1f ;  /* 0x0c201f000f147f89 */ /* 0x000e2e00000e0000 */
[----:B------:R-:W-:Y:S08]  /*7580*/  MUFU.EX2 R150, R150 ;  /* 0x0000009600967308 */ /* 0x000ff00000000800 */
[----:B------:R-:W-:Y:S08]  /*7590*/  MUFU.EX2 R105, R105 ;  /* 0x0000006900697308 */ /* 0x000ff00000000800 */
[----:B------:R-:W-:Y:S01]  /*75a0*/  MUFU.EX2 R144, R144 ;  /* 0x0000009000907308 */ /* 0x000fe20000000800 */
[----:B0-----:R-:W-:-:S04]  /*75b0*/  FMNMX.FTZ R15, R15, R20, !PT ;  /* 0x000000140f0f7209 */ /* 0x001fc80007810000 */
[C---:B------:R-:W-:Y:S01]  /*75c0*/  FSETP.NEU.FTZ.AND P1, PT, R15.reuse, -INF , PT ;  /* 0xff8000000f00780b */ /* 0x040fe20003f3d000 */
[----:B------:R-:W-:Y:S02]  /*75d0*/  FMUL.FTZ R92, R15, R14 ;  /* 0x0000000e0f5c7220 */ /* 0x000fe40000410000 */
[----:B------:R-:W-:Y:S03]  /*75e0*/  MUFU.EX2 R117, R117 ;  /* 0x0000007500757308 */ /* 0x000fe60000000800 */
[----:B------:R-:W-:-:S05]  /*75f0*/  FSEL R92, R92, RZ, P1 ;  /* 0x000000ff5c5c7208 */ /* 0x000fca0000800000 */
[----:B------:R-:W-:Y:S01]  /*7600*/  MUFU.EX2 R146, R146 ;  /* 0x0000009200927308 */ /* 0x000fe20000000800 */
[-CC-:B------:R-:W-:Y:S01]  /*7610*/  FFMA.FTZ R109, R2, R14.reuse, -R92.reuse ;  /* 0x0000000e026d7223 */ /* 0x180fe2000001085c */
[----:B------:R-:W-:Y:S01]  /*7620*/  FSEL R2, R15, RZ, P1 ;  /* 0x000000ff0f027208 */ /* 0x000fe20000800000 */
[-CC-:B------:R-:W-:Y:S01]  /*7630*/  FFMA.FTZ R10, R137, R14.reuse, -R92.reuse ;  /* 0x0000000e890a7223 */ /* 0x180fe2000001085c */
[-CC-:B------:R-:W-:Y:S01]  /*7640*/  FFMA.FTZ R20, R139, R14.reuse, -R92.reuse ;  /* 0x0000000e8b147223 */ /* 0x180fe2000001085c */
[-CC-:B------:R-:W-:Y:S01]  /*7650*/  FFMA.FTZ R111, R141, R14.reuse, -R92.reuse ;  /* 0x0000000e8d6f7223 */ /* 0x180fe2000001085c */
[-CC-:B------:R-:W-:Y:S01]  /*7660*/  FFMA.FTZ R88, R143, R14.reuse, -R92.reuse ;  /* 0x0000000e8f587223 */ /* 0x180fe2000001085c */
[----:B------:R-:W-:Y:S01]  /*7670*/  FADD.FTZ R11, -R2, R11 ;  /* 0x0000000b020b7221 */ /* 0x000fe20000010100 */
[----:B------:R-:W-:Y:S01]  /*7680*/  MUFU.EX2 R109, R109 ;  /* 0x0000006d006d7308 */ /* 0x000fe20000000800 */
[-CC-:B------:R-:W-:Y:S01]  /*7690*/  FFMA.FTZ R115, R145, R14.reuse, -R92.reuse ;  /* 0x0000000e91737223 */ /* 0x180fe2000001085c */
[-CC-:B------:R-:W-:Y:S01]  /*76a0*/  FFMA.FTZ R96, R89, R14.reuse, -R92.reuse ;  /* 0x0000000e59607223 */ /* 0x180fe2000001085c */
[----:B------:R-:W-:Y:S01]  /*76b0*/  FMUL.FTZ R11, R11, R14 ;  /* 0x0000000e0b0b7220 */ /* 0x000fe20000410000 */
[----:B-1----:R-:W-:Y:S01]  /*76c0*/  FFMA.FTZ R89, R0, R8, R193 ;  /* 0x0000000800597223 */ /* 0x002fe200000100c1 */
[-CC-:B------:R-:W-:Y:S01]  /*76d0*/  FFMA.FTZ R155, R147, R14.reuse, -R92.reuse ;  /* 0x0000000e939b7223 */ /* 0x180fe2000001085c */
[-CC-:B------:R-:W-:Y:S01]  /*76e0*/  FFMA.FTZ R90, R149, R14.reuse, -R92.reuse ;  /* 0x0000000e955a7223 */ /* 0x180fe2000001085c */
[-CC-:B------:R-:W-:Y:S01]  /*76f0*/  FFMA.FTZ R149, R93, R14.reuse, -R92.reuse ;  /* 0x0000000e5d957223 */ /* 0x180fe2000001085c */
[----:B------:R-:W0:Y:S01]  /*7700*/  MUFU.EX2 R2, R11 ;  /* 0x0000000b00027308 */ /* 0x000e220000000800 */
[----:B--2---:R-:W-:Y:S01]  /*7710*/  FADD.FTZ R89, R156, R89 ;  /* 0x000000599c597221 */ /* 0x004fe20000010000 */
[-CC-:B------:R-:W-:Y:S01]  /*7720*/  FFMA.FTZ R94, R151, R14.reuse, -R92.reuse ;  /* 0x0000000e975e7223 */ /* 0x180fe2000001085c */
[-CC-:B------:R-:W-:Y:S01]  /*7730*/  FFMA.FTZ R151, R95, R14.reuse, -R92.reuse ;  /* 0x0000000e5f977223 */ /* 0x180fe2000001085c */
[-CC-:B------:R-:W-:Y:S01]  /*7740*/  FFMA.FTZ R145, R97, R14.reuse, -R92.reuse ;  /* 0x0000000e61917223 */ /* 0x180fe2000001085c */
[----:B---3--:R-:W-:Y:S01]  /*7750*/  FADD.FTZ R8, R158, R89 ;  /* 0x000000599e087221 */ /* 0x008fe20000010000 */
[-CC-:B------:R-:W-:Y:S01]  /*7760*/  FFMA.FTZ R91, R91, R14.reuse, -R92.reuse ;  /* 0x0000000e5b5b7223 */ /* 0x180fe2000001085c */
[-CC-:B------:R-:W-:Y:S01]  /*7770*/  FFMA.FTZ R99, R99, R14.reuse, -R92.reuse ;  /* 0x0000000e63637223 */ /* 0x180fe2000001085c */
[----:B------:R-:W1:Y:S01]  /*7780*/  MUFU.EX2 R10, R10 ;  /* 0x0000000a000a7308 */ /* 0x000e620000000800 */
[-CC-:B------:R-:W-:Y:S01]  /*7790*/  FFMA.FTZ R157, R157, R14.reuse, -R92.reuse ;  /* 0x0000000e9d9d7223 */ /* 0x180fe2000001085c */
[-CC-:B------:R-:W-:Y:S01]  /*77a0*/  FFMA.FTZ R159, R159, R14.reuse, -R92.reuse ;  /* 0x0000000e9f9f7223 */ /* 0x180fe2000001085c */
[-CC-:B------:R-:W-:Y:S01]  /*77b0*/  FFMA.FTZ R175, R175, R14.reuse, -R92.reuse ;  /* 0x0000000eafaf7223 */ /* 0x180fe2000001085c */
[-CC-:B------:R-:W-:Y:S01]  /*77c0*/  FFMA.FTZ R177, R177, R14.reuse, -R92.reuse ;  /* 0x0000000eb1b17223 */ /* 0x180fe2000001085c */
[-CC-:B------:R-:W-:Y:S01]  /*77d0*/  FFMA.FTZ R181, R181, R14.reuse, -R92.reuse ;  /* 0x0000000eb5b57223 */ /* 0x180fe2000001085c */
[-CC-:B------:R-:W-:Y:S01]  /*77e0*/  FFMA.FTZ R183, R183, R14.reuse, -R92.reuse ;  /* 0x0000000eb7b77223 */ /* 0x180fe2000001085c */
[-CC-:B------:R-:W-:Y:S01]  /*77f0*/  FFMA.FTZ R135, R135, R14.reuse, -R92.reuse ;  /* 0x0000000e87877223 */ /* 0x180fe2000001085c */
[----:B------:R-:W2:Y:S01]  /*7800*/  MUFU.EX2 R20, R20 ;  /* 0x0000001400147308 */ /* 0x000ea20000000800 */
[----:B0-----:R-:W-:Y:S01]  /*7810*/  FFMA.FTZ R3, R2, R3, R109 ;  /* 0x0000000302037223 */ /* 0x001fe2000001006d */
[-CC-:B------:R-:W-:Y:S01]  /*7820*/  FFMA.FTZ R153, R153, R14.reuse, -R92.reuse ;  /* 0x0000000e99997223 */ /* 0x180fe2000001085c */
[----:B------:R-:W-:-:S05]  /*7830*/  FFMA.FTZ R92, R131, R14, -R92 ;  /* 0x0000000e835c7223 */ /* 0x000fca000001085c */
[----:B------:R-:W0:Y:S01]  /*7840*/  MUFU.EX2 R111, R111 ;  /* 0x0000006f006f7308 */ /* 0x000e220000000800 */
[----:B-1----:R-:W-:-:S07]  /*7850*/  FADD.FTZ R3, R10, R3 ;  /* 0x000000030a037221 */ /* 0x002fce0000010000 */
[----:B------:R-:W1:Y:S01]  /*7860*/  MUFU.EX2 R88, R88 ;  /* 0x0000005800587308 */ /* 0x000e620000000800 */
[----:B--2---:R-:W-:Y:S01]  /*7870*/  FADD.FTZ R98, R20, R3 ;  /* 0x0000000314627221 */ /* 0x004fe20000010000 */
[----:B------:R-:W-:-:S04]  /*7880*/  FADD.FTZ R3, R187, R8 ;  /* 0x00000008bb037221 */ /* 0x000fc80000010000 */
[----:B------:R-:W-:Y:S02]  /*7890*/  FADD.FTZ R8, R152, R3 ;  /* 0x0000000398087221 */ /* 0x000fe40000010000 */
[----:B------:R-:W2:Y:S01]  /*78a0*/  MUFU.EX2 R115, R115 ;  /* 0x0000007300737308 */ /* 0x000ea20000000800 */
[----:B0-----:R-:W-:Y:S01]  /*78b0*/  FADD.FTZ R11, R111, R98 ;  /* 0x000000626f0b7221 */ /* 0x001fe20000010000 */
[----:B------:R-:W-:-:S04]  /*78c0*/  FADD.FTZ R3, R179, R8 ;  /* 0x00000008b3037221 */ /* 0x000fc80000010000 */
[----:B------:R-:W-:Y:S02]  /*78d0*/  FADD.FTZ R8, R154, R3 ;  /* 0x000000039a087221 */ /* 0x000fe40000010000 */
[----:B------:R-:W0:Y:S01]  /*78e0*/  MUFU.EX2 R155, R155 ;  /* 0x0000009b009b7308 */ /* 0x000e220000000800 */
[----:B-1----:R-:W-:Y:S01]  /*78f0*/  FADD.FTZ R98, R88, R11 ;  /* 0x0000000b58627221 */ /* 0x002fe20000010000 */
[----:B------:R-:W-:-:S06]  /*7900*/  FADD.FTZ R11, R133, R8 ;  /* 0x00000008850b7221 */ /* 0x000fcc0000010000 */
[----:B------:R-:W1:Y:S01]  /*7910*/  MUFU.EX2 R90, R90 ;  /* 0x0000005a005a7308 */ /* 0x000e620000000800 */
[----:B--2---:R-:W-:-:S07]  /*7920*/  FADD.FTZ R98, R115, R98 ;  /* 0x0000006273627221 */ /* 0x004fce0000010000 */
[----:B------:R-:W2:Y:S01]  /*7930*/  MUFU.EX2 R149, R149 ;  /* 0x0000009500957308 */ /* 0x000ea20000000800 */
[----:B0-----:R-:W-:Y:S01]  /*7940*/  FADD.FTZ R3, R155, R98 ;  /* 0x000000629b037221 */ /* 0x001fe20000010000 */
[----:B------:R-:W-:-:S04]  /*7950*/  FADD.FTZ R98, R148, R11 ;  /* 0x0000000b94627221 */ /* 0x000fc80000010000 */
[----:B------:R-:W-:Y:S02]  /*7960*/  FADD.FTZ R11, R103, R98 ;  /* 0x00000062670b7221 */ /* 0x000fe40000010000 */
[----:B------:R-:W0:Y:S01]  /*7970*/  MUFU.EX2 R94, R94 ;  /* 0x0000005e005e7308 */ /* 0x000e220000000800 */
[----:B-1----:R-:W-:Y:S01]  /*7980*/  FADD.FTZ R8, R90, R3 ;  /* 0x000000035a087221 */ /* 0x002fe20000010000 */
[----:B------:R-:W-:-:S04]  /*7990*/  FADD.FTZ R98, R150, R11 ;  /* 0x0000000b96627221 */ /* 0x000fc80000010000 */
[----:B------:R-:W-:Y:S02]  /*79a0*/  FADD.FTZ R11, R105, R98 ;  /* 0x00000062690b7221 */ /* 0x000fe40000010000 */
[----:B------:R-:W1:Y:S01]  /*79b0*/  MUFU.EX2 R151, R151 ;  /* 0x0000009700977308 */ /* 0x000e620000000800 */
[----:B--2---:R-:W-:Y:S01]  /*79c0*/  FADD.FTZ R3, R149, R8 ;  /* 0x0000000895037221 */ /* 0x004fe20000010000 */
[----:B------:R-:W-:-:S06]  /*79d0*/  FADD.FTZ R98, R144, R11 ;  /* 0x0000000b90627221 */ /* 0x000fcc0000010000 */
[----:B------:R-:W2:Y:S01]  /*79e0*/  MUFU.EX2 R96, R96 ;  /* 0x0000006000607308 */ /* 0x000ea20000000800 */
[----:B0-----:R-:W-:-:S07]  /*79f0*/  FADD.FTZ R8, R94, R3 ;  /* 0x000000035e087221 */ /* 0x001fce0000010000 */
[----:B------:R-:W0:Y:S01]  /*7a00*/  MUFU.EX2 R145, R145 ;  /* 0x0000009100917308 */ /* 0x000e220000000800 */
[----:B-1----:R-:W-:-:S07]  /*7a10*/  FADD.FTZ R3, R151, R8 ;  /* 0x0000000897037221 */ /* 0x002fce0000010000 */
[----:B------:R-:W1:Y:S01]  /*7a20*/  MUFU.EX2 R91, R91 ;  /* 0x0000005b005b7308 */ /* 0x000e620000000800 */
[----:B--2---:R-:W-:Y:S01]  /*7a30*/  FADD.FTZ R8, R96, R3 ;  /* 0x0000000360087221 */ /* 0x004fe20000010000 */
[----:B------:R-:W-:-:S04]  /*7a40*/  FADD.FTZ R3, R117, R98 ;  /* 0x0000006275037221 */ /* 0x000fc80000010000 */
[----:B------:R-:W-:Y:S02]  /*7a50*/  FADD.FTZ R98, R146, R3 ;  /* 0x0000000392627221 */ /* 0x000fe40000010000 */
        /* <DEDUP_REMOVED lines=42> */
.L_x_1006:
[----:B------:R-:W-:Y:S01]  /*7d00*/  UIADD3 UR6, UR6, 0x2a860, URZ ;  /* 0x0002a86006067890 */ /* 0x000fe2000fffe03f */
[----:B------:R-:W-:Y:S01]  /*7d10*/  ISETP.GT.AND P1, PT, R12, R9, PT ;  /* 0x000000090c00720c */ /* 0x000fe20003f24270 */
        /* <DEDUP_REMOVED lines=32> */
.L_x_988:
[----:B------:R-:W-:Y:S01]  /*7f20*/  ISETP.NE.AND P2, PT, R168, 0x1, PT ;  /* 0x00000001a800780c */ /* 0x000fe20003f45270 */
[----:B------:R-:W-:Y:S01]  /*7f30*/  VIADD R9, R17, 0x7f ;  /* 0x0000007f11097836 */ /* 0x000fe20000000000 */
[----:B------:R-:W-:-:S11]  /*7f40*/  LOP3.LUT P1, RZ, R19, 0x80000, RZ, 0xc0, !PT ;  /* 0x0008000013ff7812 */ /* 0x000fd6000782c0ff */
[----:B------:R-:W0:Y:S08]  /*7f50*/  @P2 LDC R10, c[0x0][0x44c] ;  /* 0x00011300ff0a2b82 */ /* 0x000e300000000800 */
[----:B------:R-:W1:Y:S01]  /*7f60*/  @P2 LDC R20, c[0x0][0x450] ;  /* 0x00011400ff142b82 */ /* 0x000e620000000800 */
[----:B0-----:R-:W-:Y:S01]  /*7f70*/  @P2 IMAD.HI.U32 R11, R9, R10, RZ ;  /* 0x0000000a090b2227 */ /* 0x001fe200078e00ff */
[----:B------:R-:W-:-:S04]  /*7f80*/  IADD3 R10, R16, 0x1, -R21 ;  /* 0x00000001100a7810 */ /* 0x000fc80007ffe815 */
[----:B-1----:R-:W-:-:S05]  /*7f90*/  @P2 SHF.R.U32.HI R9, RZ, R20, R11 ;  /* 0x00000014ff092219 */ /* 0x002fca000001160b */
[----:B------:R-:W-:-:S04]  /*7fa0*/  IMAD.IADD R9, R10, 0x1, R9 ;  /* 0x000000010a097824 */ /* 0x000fc800078e0209 */
[----:B------:R-:W-:Y:S01]  /*7fb0*/  VIADD R10, R9, -UR50 ;  /* 0x80000032090a7c36 */ /* 0x000fe20008000000 */
[----:B------:R-:W-:Y:S06]  /*7fc0*/  @!P1 BRA `(.L_x_1008) ;  /* 0x0000000000449947 */ /* 0x000fec0003800000 */
[----:B------:R-:W-:-:S13]  /*7fd0*/  ISETP.GT.AND P1, PT, R9, -0x1, PT ;  /* 0xffffffff0900780c */ /* 0x000fda0003f24270 */
[----:B------:R-:W-:Y:S05]  /*7fe0*/  @P1 BRA `(.L_x_1009) ;  /* 0x0000000000201947 */ /* 0x000fea0003800000 */
[----:B------:R-:W0:Y:S01]  /*7ff0*/  LDC R88, c[0x0][0x9e4] ;  /* 0x00027900ff587b82 */ /* 0x000e220000000800 */
[----:B------:R-:W-:Y:S02]  /*8000*/  LOP3.LUT R9, RZ, R9, RZ, 0x33, !PT ;  /* 0x00000009ff097212 */ /* 0x000fe400078e33ff */
[----:B0-----:R-:W-:-:S13]  /*8010*/  ISETP.NE.AND P1, PT, R88, 0x1, PT ;  /* 0x000000015800780c */ /* 0x001fda0003f25270 */
[----:B------:R-:W0:Y:S02]  /*8020*/  @P1 LDC.64 R20, c[0x0][0x9e8] ;  /* 0x00027a00ff141b82 */ /* 0x000e240000000a00 */
[----:B0-----:R-:W-:-:S05]  /*8030*/  @P1 IMAD.HI.U32 R20, R9, R20, RZ ;  /* 0x0000001409141227 */ /* 0x001fca00078e00ff */
[----:B------:R-:W-:-:S04]  /*8040*/  @P1 SHF.R.U32.HI R9, RZ, R21, R20 ;  /* 0x00000015ff091219 */ /* 0x000fc80000011614 */
[----:B------:R-:W-:Y:S01]  /*8050*/  LOP3.LUT R9, RZ, R9, RZ, 0x33, !PT ;  /* 0x00000009ff097212 */ /* 0x000fe200078e33ff */
[----:B------:R-:W-:Y:S06]  /*8060*/  BRA `(.L_x_1010) ;  /* 0x0000000000147947 */ /* 0x000fec0003800000 */
.L_x_1009:
[----:B------:R-:W0:Y:S02]  /*8070*/  LDC R88, c[0x0][0x9e4] ;  /* 0x00027900ff587b82 */ /* 0x000e240000000800 */
[----:B0-----:R-:W-:-:S13]  /*8080*/  ISETP.NE.AND P1, PT, R88, 0x1, PT ;  /* 0x000000015800780c */ /* 0x001fda0003f25270 */
[----:B------:R-:W0:Y:S02]  /*8090*/  @P1 LDC.64 R20, c[0x0][0x9e8] ;  /* 0x00027a00ff141b82 */ /* 0x000e240000000a00 */
[----:B0-----:R-:W-:-:S05]  /*80a0*/  @P1 IMAD.HI.U32 R20, R9, R20, RZ ;  /* 0x0000001409141227 */ /* 0x001fca00078e00ff */
[----:B------:R-:W-:-:S07]  /*80b0*/  @P1 SHF.R.U32.HI R9, RZ, R21, R20 ;  /* 0x00000015ff091219 */ /* 0x000fce0000011614 */
.L_x_1010:
[----:B------:R-:W-:-:S05]  /*80c0*/  IMAD R9, R9, R88, RZ ;  /* 0x0000005809097224 */ /* 0x000fca00078e02ff */
[----:B------:R-:W-:-:S07]  /*80d0*/  VIMNMX R10, R10, R9, !PT ;  /* 0x000000090a0a7248 */ /* 0x000fce0007fe0100 */
.L_x_1008:
[----:B------:R-:W-:-:S04]  /*80e0*/  VIADD R10, R10, 0x5f ;  /* 0x0000005f0a0a7836 */ /* 0x000fc80000000000 */
[----:B------:R-:W-:-:S05]  /*80f0*/  IMAD.HI R10, R10, 0x2aaaaaab, RZ ;  /* 0x2aaaaaab0a0a7827 */ /* 0x000fca00078e02ff */
[----:B------:R-:W-:-:S04]  /*8100*/  SHF.R.U32.HI R9, RZ, 0x1f, R10 ;  /* 0x0000001fff097819 */ /* 0x000fc8000001160a */
[----:B------:R-:W-:-:S04]  /*8110*/  LEA.HI.SX32 R10, R10, R9, 0x1c ;  /* 0x000000090a0a7211 */ /* 0x000fc800078fe2ff */
[----:B------:R-:W-:-:S04]  /*8120*/  VIMNMX R9, R23, R10, !PT ;  /* 0x0000000a17097248 */ /* 0x000fc80007fe0100 */
[----:B------:R-:W-:-:S13]  /*8130*/  ISETP.GE.AND P1, PT, R12, R9, PT ;  /* 0x000000090c00720c */ /* 0x000fda0003f26270 */
[----:B------:R-:W-:Y:S05]  /*8140*/  @!P1 BRA `(.L_x_1011) ;  /* 0x0000002000a09947 */ /* 0x000fea0003800000 */
[----:B------:R-:W-:Y:S01]  /*8150*/  IMAD.MOV.U32 R176, RZ, RZ, R15 ;  /* 0x000000ffffb07224 */ /* 0x000fe200078e000f */
[----:B------:R-:W-:Y:S01]  /*8160*/  UMOV UR41, UR39 ;  /* 0x0000002700297c82 */ /* 0x000fe20008000000 */
[----:B------:R-:W-:Y:S01]  /*8170*/  IMAD.MOV.U32 R20, RZ, RZ, R13 ;  /* 0x000000ffff147224 */ /* 0x000fe200078e000d */
[----:B------:R-:W-:Y:S01]  /*8180*/  UMOV UR4, UR38 ;  /* 0x0000002600047c82 */ /* 0x000fe20008000000 */
[----:B------:R-:W-:Y:S01]  /*8190*/  IMAD.MOV.U32 R10, RZ, RZ, R12 ;  /* 0x000000ffff0a7224 */ /* 0x000fe200078e000c */
[----:B------:R-:W-:-:S06]  /*81a0*/  ULDC UR5, c[0x0][0x9d8] ;  /* 0x0002760000057ab9 */ /* 0x000fcc0000000800 */
.L_x_1022:
[----:B------:R-:W-:-:S04]  /*81b0*/  UISETP.NE.AND UP0, UPT, UR4, 0x1, UPT ;  /* 0x000000010400788c */ /* 0x000fc8000bf05270 */
[----:B------:R-:W-:-:S04]  /*81c0*/  USEL UR39, URZ, 0x1, UP0 ;  /* 0x000000013f277887 */ /* 0x000fc80008000000 */
[----:B------:R-:W-:Y:S01]  /*81d0*/  ULOP3.LUT UR39, UR41, UR39, URZ, 0x3c, !UPT ;  /* 0x0000002729277292 */ /* 0x000fe2000f8e3c3f */
[----:B------:R-:W-:Y:S11]  /*81e0*/  @!P0 BRA `(.L_x_1012) ;  /* 0x0000000000048947 */ /* 0x000ff60003800000 */
[----:B------:R-:W-:Y:S01]  /*81f0*/  BPT.TRAP 0x1 ;  /* 0x000000040000795c */ /* 0x000fe20000300000 */
.L_x_1012:
        /* <DEDUP_REMOVED lines=9> */
.L_x_1013:
[----:B-1----:R-:W-:Y:S05]  /*8290*/  @P1 BRA `(.L_x_1014) ;  /* 0x0000000000081947 */ /* 0x002fea0003800000 */
[----:B------:R-:W1:Y:S02]  /*82a0*/  SYNCS.PHASECHK.TRANS64.TRYWAIT P1, [UR7+0x2a830], R11 ;  /* 0x02a8300bff0075a7 */ /* 0x000e640008020147 */
[----:B-1----:R-:W-:Y:S05]  /*82b0*/  @!P1 BRA `(.L_x_1015) ;  /* 0x000000c400209947 */ /* 0x002fea0003800000 */
.L_x_1014:
        /* <DEDUP_REMOVED lines=137> */
.L_x_1016:
[----:B------:R-:W-:Y:S01]  /*8b50*/  ULEA UR6, UR4, UR40, 0x3 ;  /* 0x0000002804067291 */ /* 0x000fe2000f8e183f */
[----:B------:R-:W-:-:S05]  /*8b60*/  IMAD.U32 R0, RZ, RZ, UR41 ;  /* 0x00000029ff007e24 */ /* 0x000fca000f8e00ff */
[----:B------:R-:W-:-:S04]  /*8b70*/  SHF.L.U32 R0, R0, 0x1f, RZ ;  /* 0x0000001f00007819 */ /* 0x000fc800000006ff */
[----:B------:R2:W3:Y:S01]  /*8b80*/  SYNCS.PHASECHK.TRANS64.TRYWAIT P1, [UR6+0x2a850], R0 ;  /* 0x02a85000ff0075a7 */ /* 0x0004e20008020146 */
[----:B------:R-:W-:Y:S05]  /*8b90*/  @!P0 BRA `(.L_x_1017) ;  /* 0x0000000000048947 */ /* 0x000fea0003800000 */
[----:B------:R-:W-:Y:S01]  /*8ba0*/  BPT.TRAP 0x1 ;  /* 0x000000040000795c */ /* 0x000fe20000300000 */
.L_x_1017:
[----:B---3--:R-:W-:Y:S05]  /*8bb0*/  @P1 BRA `(.L_x_1018) ;  /* 0x0000000000081947 */ /* 0x008fea0003800000 */
[----:B------:R-:W3:Y:S02]  /*8bc0*/  SYNCS.PHASECHK.TRANS64.TRYWAIT P1, [UR6+0x2a850], R0 ;  /* 0x02a85000ff0075a7 */ /* 0x000ee40008020146 */
[----:B---3--:R-:W-:Y:S05]  /*8bd0*/  @!P1 BRA `(.L_x_1019) ;  /* 0x000000b800f09947 */ /* 0x008fea0003800000 */
.L_x_1018:
        /* <DEDUP_REMOVED lines=38> */
.L_x_1020:
[----:B------:R-:W-:Y:S01]  /*8e40*/  FMUL.FTZ R137, R88, UR5 ;  /* 0x0000000558897c20 */ /* 0x000fe20008410000 */
[----:B------:R-:W-:Y:S01]  /*8e50*/  FMUL.FTZ R139, R89, UR5 ;  /* 0x00000005598b7c20 */ /* 0x000fe20008410000 */
[----:B01----:R-:W-:Y:S01]  /*8e60*/  FMUL.FTZ R11, R90, UR5 ;  /* 0x000000055a0b7c20 */ /* 0x003fe20008410000 */
        /* <DEDUP_REMOVED lines=57> */
[----:B------:R-:W0:Y:S01]  /*9200*/  LDC R14, c[0x0][0x988] ;  /* 0x00026200ff0e7b82 */ /* 0x000e220000000800 */
[----:B------:R-:W-:Y:S01]  /*9210*/  UIADD3 UR7, UR7, 0x2a840, URZ ;  /* 0x0002a84007077890 */ /* 0x000fe2000fffe03f */
[----:B------:R-:W3:Y:S01]  /*9220*/  MUFU.TANH R145, R145 ;  /* 0x0000009100917308 */ /* 0x000ee20000002400 */
[----:B-1----:R-:W-:-:S02]  /*9230*/  FMNMX.FTZ R0, R143, R0, !PT ;  /* 0x000000008f007209 */ /* 0x002fc40007810000 */
[----:B------:R-:W-:-:S05]  /*9240*/  UPRMT UR7, UR60, 0x654, UR7 ;  /* 0x000006543c077896 */ /* 0x000fca0008000007 */
[----:B------:R-:W1:Y:S01]  /*9250*/  MUFU.TANH R91, R91 ;  /* 0x0000005b005b7308 */ /* 0x000e620000002400 */
[----:B--2---:R-:W-:-:S03]  /*9260*/  FMNMX.FTZ R2, R89, R2, !PT ;  /* 0x0000000259027209 */ /* 0x004fc60007810000 */
[----:B------:R-:W-:Y:S04]  /*9270*/  SYNCS.ARRIVE.TRANS64.RED.A1T0 RZ, [UR7], RZ ;  /* 0x000000ffffff79a7 */ /* 0x000fe80008100407 */
        /* <DEDUP_REMOVED lines=77> */
[----:B--2---:R-:W-:-:S05]  /*9750*/  FMNMX.FTZ R0, R195, R0, !PT ;  /* 0x00000000c3007209 */ /* 0x004fca0007810000 */
[----:B------:R-:W2:Y:S01]  /*9760*/  SHFL.BFLY PT, R13, R0, 0x2, 0x1f ;  /* 0x0c401f00000d7f89 */ /* 0x000ea200000e0000 */
[----:B---3--:R-:W-:-:S04]  /*9770*/  FMNMX.FTZ R2, R131, R2, !PT ;  /* 0x0000000283027209 */ /* 0x008fc80007810000 */
[----:B-1----:R-:W-:-:S05]  /*9780*/  FMNMX.FTZ R2, R133, R2, !PT ;  /* 0x0000000285027209 */ /* 0x002fca0007810000 */
[----:B------:R-:W1:Y:S01]  /*9790*/  SHFL.BFLY PT, R15, R2, 0x2, 0x1f ;  /* 0x0c401f00020f7f89 */ /* 0x000e6200000e0000 */
[----:B--2---:R-:W-:-:S05]  /*97a0*/  FMNMX.FTZ R12, R0, R13, !PT ;  /* 0x0000000d000c7209 */ /* 0x004fca0007810000 */
[----:B------:R-:W2:Y:S01]  /*97b0*/  SHFL.BFLY PT, R13, R12, 0x1, 0x1f ;  /* 0x0c201f000c0d7f89 */ /* 0x000ea200000e0000 */
[----:B-1----:R-:W-:-:S05]  /*97c0*/  FMNMX.FTZ R88, R2, R15, !PT ;  /* 0x0000000f02587209 */ /* 0x002fca0007810000 */
[----:B------:R-:W1:Y:S01]  /*97d0*/  SHFL.BFLY PT, R15, R88, 0x1, 0x1f ;  /* 0x0c201f00580f7f89 */ /* 0x000e6200000e0000 */
[----:B--2---:R-:W-:-:S05]  /*97e0*/  FMNMX.FTZ R13, R12, R13, !PT ;  /* 0x0000000d0c0d7209 */ /* 0x004fca0007810000 */
[C---:B------:R-:W-:Y:S01]  /*97f0*/  FADD.FTZ R135, -R13.reuse, R20 ;  /* 0x000000140d877221 */ /* 0x040fe20000010100 */
[----:B0-----:R-:W-:-:S03]  /*9800*/  FMUL.FTZ R90, R13, R14 ;  /* 0x0000000e0d5a7220 */ /* 0x001fc60000410000 */
[-C--:B------:R-:W-:Y:S01]  /*9810*/  FMUL.FTZ R20, R135, R14.reuse ;  /* 0x0000000e87147220 */ /* 0x080fe20000410000 */
[-CC-:B------:R-:W-:Y:S01]  /*9820*/  FFMA.FTZ R150, R157, R14.reuse, -R90.reuse ;  /* 0x0000000e9d967223 */ /* 0x180fe2000001085a */
[-CC-:B------:R-:W-:Y:S01]  /*9830*/  FFMA.FTZ R156, R139, R14.reuse, -R90.reuse ;  /* 0x0000000e8b9c7223 */ /* 0x180fe2000001085a */
[-CC-:B------:R-:W-:Y:S01]  /*9840*/  FFMA.FTZ R152, R145, R14.reuse, -R90.reuse ;  /* 0x0000000e91987223 */ /* 0x180fe2000001085a */
[----:B------:R0:W-:Y:S01]  /*9850*/  MUFU.EX2 R0, R20 ;  /* 0x0000001400007308 */ /* 0x0001e20000000800 */
[-CC-:B------:R-:W-:Y:S01]  /*9860*/  FFMA.FTZ R158, R141, R14.reuse, -R90.reuse ;  /* 0x0000000e8d9e7223 */ /* 0x180fe2000001085a */
[-CC-:B------:R-:W-:Y:S01]  /*9870*/  FFMA.FTZ R145, R159, R14.reuse, -R90.reuse ;  /* 0x0000000e9f917223 */ /* 0x180fe2000001085a */
[----:B-1----:R-:W-:Y:S01]  /*9880*/  FMNMX.FTZ R15, R88, R15, !PT ;  /* 0x0000000f580f7209 */ /* 0x002fe20007810000 */
[-CC-:B------:R-:W-:Y:S01]  /*9890*/  FFMA.FTZ R148, R153, R14.reuse, -R90.reuse ;  /* 0x0000000e99947223 */ /* 0x180fe2000001085a */
[-CC-:B------:R-:W-:Y:S01]  /*98a0*/  FFMA.FTZ R139, R147, R14.reuse, -R90.reuse ;  /* 0x0000000e938b7223 */ /* 0x180fe2000001085a */
[-CC-:B------:R-:W-:Y:S01]  /*98b0*/  FFMA.FTZ R154, R149, R14.reuse, -R90.reuse ;  /* 0x0000000e959a7223 */ /* 0x180fe2000001085a */
[-C--:B------:R-:W-:Y:S01]  /*98c0*/  FFMA.FTZ R144, R175, R14.reuse, -R90 ;  /* 0x0000000eaf907223 */ /* 0x080fe2000001085a */
[C---:B------:R-:W-:Y:S01]  /*98d0*/  FADD.FTZ R135, -R15.reuse, R176 ;  /* 0x000000b00f877221 */ /* 0x040fe20000010100 */
[-C--:B------:R-:W-:Y:S01]  /*98e0*/  FMUL.FTZ R92, R15, R14.reuse ;  /* 0x0000000e0f5c7220 */ /* 0x080fe20000410000 */
[----:B------:R-:W-:Y:S01]  /*98f0*/  MUFU.EX2 R156, R156 ;  /* 0x0000009c009c7308 */ /* 0x000fe20000000800 */
[-CC-:B------:R-:W-:Y:S01]  /*9900*/  FFMA.FTZ R147, R177, R14.reuse, -R90.reuse ;  /* 0x0000000eb1937223 */ /* 0x180fe2000001085a */
[-C--:B------:R-:W-:Y:S01]  /*9910*/  FMUL.FTZ R2, R135, R14.reuse ;  /* 0x0000000e87027220 */ /* 0x080fe20000410000 */
[-C--:B------:R-:W-:Y:S01]  /*9920*/  FFMA.FTZ R135, R137, R14.reuse, -R90 ;  /* 0x0000000e89877223 */ /* 0x080fe2000001085a */
[-CC-:B------:R-:W-:Y:S01]  /*9930*/  FFMA.FTZ R157, R11, R14.reuse, -R92.reuse ;  /* 0x0000000e0b9d7223 */ /* 0x180fe2000001085c */
[-CC-:B------:R-:W-:Y:S01]  /*9940*/  FFMA.FTZ R12, R21, R14.reuse, -R92.reuse ;  /* 0x0000000e150c7223 */ /* 0x180fe2000001085c */
[-C--:B------:R-:W-:Y:S01]  /*9950*/  FFMA.FTZ R159, R89, R14.reuse, -R92 ;  /* 0x0000000e599f7223 */ /* 0x080fe2000001085c */
[-C--:B------:R-:W-:Y:S01]  /*9960*/  FFMA.FTZ R137, R143, R14.reuse, -R90 ;  /* 0x0000000e8f897223 */ /* 0x080fe2000001085a */
[----:B------:R-:W-:Y:S01]  /*9970*/  MUFU.EX2 R2, R2 ;  /* 0x0000000200027308 */ /* 0x000fe20000000800 */
[-CC-:B0-----:R-:W-:Y:S01]  /*9980*/  FFMA.FTZ R20, R91, R14.reuse, -R92.reuse ;  /* 0x0000000e5b147223 */ /* 0x181fe2000001085c */
[-CC-:B------:R-:W-:Y:S01]  /*9990*/  FFMA.FTZ R153, R93, R14.reuse, -R92.reuse ;  /* 0x0000000e5d997223 */ /* 0x180fe2000001085c */
[-C--:B------:R-:W-:Y:S01]  /*99a0*/  FFMA.FTZ R88, R95, R14.reuse, -R92 ;  /* 0x0000000e5f587223 */ /* 0x080fe2000001085c */
[-C--:B------:R-:W-:Y:S01]  /*99b0*/  FFMA.FTZ R143, R155, R14.reuse, -R90 ;  /* 0x0000000e9b8f7223 */ /* 0x080fe2000001085a */
[-C--:B------:R-:W-:Y:S01]  /*99c0*/  FFMA.FTZ R155, R97, R14.reuse, -R92 ;  /* 0x0000000e619b7223 */ /* 0x080fe2000001085c */
        /* <DEDUP_REMOVED lines=9> */
[-CC-:B------:R-:W-:Y:S01]  /*9a60*/  FFMA.FTZ R179, R191, R14.reuse, -R90.reuse ;  /* 0x0000000ebfb37223 */ /* 0x180fe2000001085a */
[----:B------:R-:W1:Y:S01]  /*9a70*/  MUFU.EX2 R157, R157 ;  /* 0x0000009d009d7308 */ /* 0x000e620000000800 */
[-CC-:B------:R-:W-:Y:S01]  /*9a80*/  FFMA.FTZ R138, R193, R14.reuse, -R90.reuse ;  /* 0x0000000ec18a7223 */ /* 0x180fe2000001085a */
[-C--:B------:R-:W-:Y:S01]  /*9a90*/  FFMA.FTZ R181, R195, R14.reuse, -R90 ;  /* 0x0000000ec3b57223 */ /* 0x080fe2000001085a */
[-CC-:B------:R-:W-:Y:S01]  /*9aa0*/  FFMA.FTZ R90, R99, R14.reuse, -R92.reuse ;  /* 0x0000000e635a7223 */ /* 0x180fe2000001085c */
[-CC-:B------:R-:W-:Y:S01]  /*9ab0*/  FFMA.FTZ R149, R101, R14.reuse, -R92.reuse ;  /* 0x0000000e65957223 */ /* 0x180fe2000001085c */
[-CC-:B------:R-:W-:Y:S01]  /*9ac0*/  FFMA.FTZ R94, R103, R14.reuse, -R92.reuse ;  /* 0x0000000e675e7223 */ /* 0x180fe2000001085c */
[-CC-:B------:R-:W-:Y:S01]  /*9ad0*/  FFMA.FTZ R151, R105, R14.reuse, -R92.reuse ;  /* 0x0000000e69977223 */ /* 0x180fe2000001085c */
[--C-:B------:R-:W-:Y:S01]  /*9ae0*/  FFMA.FTZ R96, R107, R14, -R92.reuse ;  /* 0x0000000e6b607223 */ /* 0x100fe2000001085c */
[----:B------:R-:W2:Y:S01]  /*9af0*/  MUFU.EX2 R12, R12 ;  /* 0x0000000c000c7308 */ /* 0x000ea20000000800 */
[----:B0-----:R-:W-:Y:S01]  /*9b00*/  FFMA.FTZ R21, R0, R8, R135 ;  /* 0x0000000800157223 */ /* 0x001fe20000010087 */
[-CC-:B------:R-:W-:Y:S01]  /*9b10*/  FFMA.FTZ R11, R109, R14.reuse, -R92.reuse ;  /* 0x0000000e6d0b7223 */ /* 0x180fe2000001085c */
[-CC-:B------:R-:W-:Y:S01]  /*9b20*/  FFMA.FTZ R111, R111, R14.reuse, -R92.reuse ;  /* 0x0000000e6f6f7223 */ /* 0x180fe2000001085c */
[-CC-:B------:R-:W-:Y:S01]  /*9b30*/  FFMA.FTZ R113, R113, R14.reuse, -R92.reuse ;  /* 0x0000000e71717223 */ /* 0x180fe2000001085c */
[----:B------:R-:W-:Y:S01]  /*9b40*/  FADD.FTZ R21, R156, R21 ;  /* 0x000000159c157221 */ /* 0x000fe20000010000 */
[-CC-:B------:R-:W-:Y:S01]  /*9b50*/  FFMA.FTZ R115, R115, R14.reuse, -R92.reuse ;  /* 0x0000000e73737223 */ /* 0x180fe2000001085c */
[-CC-:B------:R-:W-:Y:S01]  /*9b60*/  FFMA.FTZ R117, R117, R14.reuse, -R92.reuse ;  /* 0x0000000e75757223 */ /* 0x180fe2000001085c */
[----:B------:R-:W0:Y:S01]  /*9b70*/  MUFU.EX2 R158, R158 ;  /* 0x0000009e009e7308 */ /* 0x000e220000000800 */
[----:B-1----:R-:W-:Y:S01]  /*9b80*/  FFMA.FTZ R3, R2, R3, R157 ;  /* 0x0000000302037223 */ /* 0x002fe2000001009d */
[-CC-:B------:R-:W-:Y:S01]  /*9b90*/  FFMA.FTZ R119, R119, R14.reuse, -R92.reuse ;  /* 0x0000000e77777223 */ /* 0x180fe2000001085c */
[-CC-:B------:R-:W-:Y:S01]  /*9ba0*/  FFMA.FTZ R121, R121, R14.reuse, -R92.reuse ;  /* 0x0000000e79797223 */ /* 0x180fe2000001085c */
[-CC-:B------:R-:W-:Y:S01]  /*9bb0*/  FFMA.FTZ R123, R123, R14.reuse, -R92.reuse ;  /* 0x0000000e7b7b7223 */ /* 0x180fe2000001085c */
[-CC-:B------:R-:W-:Y:S01]  /*9bc0*/  FFMA.FTZ R127, R127, R14.reuse, -R92.reuse ;  /* 0x0000000e7f7f7223 */ /* 0x180fe2000001085c */
[-CC-:B------:R-:W-:Y:S01]  /*9bd0*/  FFMA.FTZ R129, R129, R14.reuse, -R92.reuse ;  /* 0x0000000e81817223 */ /* 0x180fe2000001085c */
[-CC-:B------:R-:W-:Y:S01]  /*9be0*/  FFMA.FTZ R131, R131, R14.reuse, -R92.reuse ;  /* 0x0000000e83837223 */ /* 0x180fe2000001085c */
[----:B------:R-:W1:Y:S01]  /*9bf0*/  MUFU.EX2 R159, R159 ;  /* 0x0000009f009f7308 */ /* 0x000e620000000800 */
[----:B--2---:R-:W-:Y:S01]  /*9c00*/  FADD.FTZ R8, R12, R3 ;  /* 0x000000030c087221 */ /* 0x004fe20000010000 */
[----:B------:R-:W-:-:S06]  /*9c10*/  FFMA.FTZ R92, R133, R14, -R92 ;  /* 0x0000000e855c7223 */ /* 0x000fcc000001085c */
        /* <DEDUP_REMOVED lines=83> */
[----:B--2---:R-:W-:Y:S01]  /*a150*/  FADD.FTZ R3, R131, R8 ;  /* 0x0000000883037221 */ /* 0x004fe20000010000 */
[----:B0-----:R-:W-:-:S03]  /*a160*/  FADD.FTZ R8, R181, R98 ;  /* 0x00000062b5087221 */ /* 0x001fc60000010000 */
[----:B-1----:R-:W-:Y:S01]  /*a170*/  FADD.FTZ R3, R92, R3 ;  /* 0x000000035c037221 */ /* 0x002fe20000010000 */
[----:B------:R-:W-:Y:S06]  /*a180*/  @!P0 BRA `(.L_x_1021) ;  /* 0x0000000000048947 */ /* 0x000fec0003800000 */
[----:B------:R-:W-:Y:S01]  /*a190*/  BPT.TRAP 0x1 ;  /* 0x000000040000795c */ /* 0x000fe20000300000 */
.L_x_1021:
[----:B------:R-:W-:Y:S01]  /*a1a0*/  UIADD3 UR6, UR6, 0x2a860, URZ ;  /* 0x0002a86006067890 */ /* 0x000fe2000fffe03f */
[C---:B------:R-:W-:Y:S01]  /*a1b0*/  ISETP.GT.AND P1, PT, R10.reuse, R9, PT ;  /* 0x000000090a00720c */ /* 0x040fe20003f24270 */
        /* <DEDUP_REMOVED lines=32> */
[----:B------:R-:W-:-:S07]  /*a3c0*/  IMAD.MOV.U32 R12, RZ, RZ, R10 ;  /* 0x000000ffff0c7224 */ /* 0x000fce00078e000a */
.L_x_1011:
[----:B------:R-:W-:-:S13]  /*a3d0*/  ISETP.GE.AND P1, PT, R12, R23, PT ;  /* 0x000000170c00720c */ /* 0x000fda0003f26270 */
[----:B------:R-:W-:Y:S05]  /*a3e0*/  @!P1 BRA `(.L_x_1023) ;  /* 0x0000003000fc9947 */ /* 0x000fea0003800000 */
[----:B------:R-:W-:Y:S01]  /*a3f0*/  IMAD.MOV.U32 R10, RZ, RZ, R15 ;  /* 0x000000ffff0a7224 */ /* 0x000fe200078e000f */
[----:B------:R-:W-:Y:S01]  /*a400*/  UMOV UR7, UR39 ;  /* 0x0000002700077c82 */ /* 0x000fe20008000000 */
[----:B------:R-:W-:Y:S01]  /*a410*/  IMAD.MOV.U32 R9, RZ, RZ, R13 ;  /* 0x000000ffff097224 */ /* 0x000fe200078e000d */
[----:B------:R-:W-:Y:S01]  /*a420*/  UMOV UR4, UR38 ;  /* 0x0000002600047c82 */ /* 0x000fe20008000000 */
[----:B------:R-:W-:Y:S01]  /*a430*/  ULDC UR41, c[0x0][0x9e4] ;  /* 0x0002790000297ab9 */ /* 0x000fe20000000800 */
[----:B------:R-:W-:Y:S01]  /*a440*/  ULDC UR50, c[0x0][0x9dc] ;  /* 0x0002770000327ab9 */ /* 0x000fe20000000800 */
[----:B------:R-:W-:Y:S01]  /*a450*/  ULDC UR43, c[0x0][0x288] ;  /* 0x0000a200002b7ab9 */ /* 0x000fe20000000800 */
[----:B------:R-:W-:Y:S01]  /*a460*/  ULDC UR5, c[0x0][0x9d8] ;  /* 0x0002760000057ab9 */ /* 0x000fe20000000800 */
[----:B------:R-:W-:-:S05]  /*a470*/  ULDC UR51, c[0x0][0x9e0] ;  /* 0x0002780000337ab9 */ /* 0x000fca0000000800 */
.L_x_1042:
[----:B------:R-:W-:-:S04]  /*a480*/  UIADD3 UR38, UR4, 0x1, URZ ;  /* 0x0000000104267890 */ /* 0x000fc8000fffe03f */
[----:B------:R-:W-:-:S04]  /*a490*/  UISETP.NE.AND UP0, UPT, UR38, 0x2, UPT ;  /* 0x000000022600788c */ /* 0x000fc8000bf05270 */
[----:B------:R-:W-:Y:S02]  /*a4a0*/  USEL UR39, URZ, 0x1, UP0 ;  /* 0x000000013f277887 */ /* 0x000fe40008000000 */
[----:B------:R-:W-:Y:S02]  /*a4b0*/  USEL UR38, UR38, URZ, UP0 ;  /* 0x0000003f26267287 */ /* 0x000fe40008000000 */
[----:B------:R-:W-:Y:S01]  /*a4c0*/  ULOP3.LUT UR39, UR7, UR39, URZ, 0x3c, !UPT ;  /* 0x0000002707277292 */ /* 0x000fe2000f8e3c3f */
[----:B------:R-:W-:Y:S11]  /*a4d0*/  @!P0 BRA `(.L_x_1024) ;  /* 0x0000000000048947 */ /* 0x000ff60003800000 */
[----:B------:R-:W-:Y:S01]  /*a4e0*/  BPT.TRAP 0x1 ;  /* 0x000000040000795c */ /* 0x000fe20000300000 */
.L_x_1024:
[----:B------:R-:W-:Y:S01]  /*a4f0*/  ULEA UR6, UR38, UR40, 0x3 ;  /* 0x0000002826067291 */ /* 0x000fe2000f8e183f */
[----:B------:R-:W-:-:S05]  /*a500*/  IMAD.U32 R11, RZ, RZ, UR39 ;  /* 0x00000027ff0b7e24 */ /* 0x000fca000f8e00ff */
[----:B------:R-:W-:-:S04]  /*a510*/  SHF.L.U32 R11, R11, 0x1f, RZ ;  /* 0x0000001f0b0b7819 */ /* 0x000fc800000006ff */
[----:B------:R0:W1:Y:S01]  /*a520*/  SYNCS.PHASECHK.TRANS64.TRYWAIT P1, [UR6+0x2a830], R11 ;  /* 0x02a8300bff0075a7 */ /* 0x0000620008020146 */
[----:B------:R-:W-:Y:S05]  /*a530*/  @!P0 BRA `(.L_x_1025) ;  /* 0x0000000000048947 */ /* 0x000fea0003800000 */
[----:B------:R-:W-:Y:S01]  /*a540*/  BPT.TRAP 0x1 ;  /* 0x000000040000795c */ /* 0x000fe20000300000 */
.L_x_1025:
[----:B-1----:R-:W-:Y:S05]  /*a550*/  @P1 BRA `(.L_x_1026) ;  /* 0x0000000000081947 */ /* 0x002fea0003800000 */
[----:B------:R-:W1:Y:S02]  /*a560*/  SYNCS.PHASECHK.TRANS64.TRYWAIT P1, [UR6+0x2a830], R11 ;  /* 0x02a8300bff0075a7 */ /* 0x000e640008020146 */
[----:B-1----:R-:W-:Y:S05]  /*a570*/  @!P1 BRA `(.L_x_1027) ;  /* 0x000000a000a09947 */ /* 0x002fea0003800000 */
.L_x_1026:
        /* <DEDUP_REMOVED lines=137> */
.L_x_1028:
[----:B------:R-:W-:Y:S01]  /*ae10*/  ULEA UR10, UR4, UR40, 0x3 ;  /* 0x00000028040a7291 */ /* 0x000fe2000f8e183f */
[----:B------:R-:W-:-:S05]  /*ae20*/  IMAD.U32 R0, RZ, RZ, UR7 ;  /* 0x00000007ff007e24 */ /* 0x000fca000f8e00ff */
[----:B------:R-:W-:-:S04]  /*ae30*/  SHF.L.U32 R0, R0, 0x1f, RZ ;  /* 0x0000001f00007819 */ /* 0x000fc800000006ff */
[----:B------:R2:W3:Y:S01]  /*ae40*/  SYNCS.PHASECHK.TRANS64.TRYWAIT P1, [UR10+0x2a850], R0 ;  /* 0x02a85000ff0075a7 */ /* 0x0004e2000802014a */
[----:B------:R-:W-:Y:S05]  /*ae50*/  @!P0 BRA `(.L_x_1029) ;  /* 0x0000000000048947 */ /* 0x000fea0003800000 */
[----:B------:R-:W-:Y:S01]  /*ae60*/  BPT.TRAP 0x1 ;  /* 0x000000040000795c */ /* 0x000fe20000300000 */
.L_x_1029:
[----:B---3--:R-:W-:Y:S05]  /*ae70*/  @P1 BRA `(.L_x_1030) ;  /* 0x0000000000081947 */ /* 0x008fea0003800000 */
[----:B------:R-:W3:Y:S02]  /*ae80*/  SYNCS.PHASECHK.TRANS64.TRYWAIT P1, [UR10+0x2a850], R0 ;  /* 0x02a85000ff0075a7 */ /* 0x000ee4000802014a */
[----:B---3--:R-:W-:Y:S05]  /*ae90*/  @!P1 BRA `(.L_x_1031) ;  /* 0x0000009800709947 */ /* 0x008fea0003800000 */
.L_x_1030:
        /* <DEDUP_REMOVED lines=37> */
.L_x_1032:
[----:B------:R-:W-:Y:S01]  /*b0f0*/  ISETP.NE.AND P2, PT, R168, 0x1, PT ;  /* 0x00000001a800780c */ /* 0x000fe20003f45270 */
[----:B------:R-:W-:Y:S01]  /*b100*/  FMUL.FTZ R149, R101, UR5 ;  /* 0x0000000565957c20 */ /* 0x000fe20008410000 */
[----:B------:R-:W-:Y:S01]  /*b110*/  FMUL.FTZ R21, R102, UR5 ;  /* 0x0000000566157c20 */ /* 0x000fe20008410000 */
[----:B------:R-:W-:Y:S01]  /*b120*/  FMUL.FTZ R2, R91, UR5 ;  /* 0x000000055b027c20 */ /* 0x000fe20008410000 */
[----:B------:R-:W-:Y:S01]  /*b130*/  FMUL.FTZ R91, R110, UR5 ;  /* 0x000000056e5b7c20 */ /* 0x000fe20008410000 */
[----:B------:R-:W-:Y:S01]  /*b140*/  IMAD.IADD R110, R22, 0x1, R17 ;  /* 0x00000001166e7824 */ /* 0x000fe200078e0211 */
[----:B------:R-:W-:Y:S01]  /*b150*/  ULEA UR4, UR38, UR40, 0x3 ;  /* 0x0000002826047291 */ /* 0x000fe2000f8e183f */
[----:B------:R-:W-:Y:S01]  /*b160*/  FMUL.FTZ R137, R92, UR5 ;  /* 0x000000055c897c20 */ /* 0x000fe20008410000 */
[----:B------:R-:W-:Y:S01]  /*b170*/  FMUL.FTZ R92, R111, UR5 ;  /* 0x000000056f5c7c20 */ /* 0x000fe20008410000 */
[----:B------:R-:W-:Y:S01]  /*b180*/  FMUL.FTZ R15, R98, UR5 ;  /* 0x00000005620f7c20 */ /* 0x000fe20008410000 */
[----:B------:R-:W-:Y:S01]  /*b190*/  UIADD3 UR4, UR4, 0x2a840, URZ ;  /* 0x0002a84004047890 */ /* 0x000fe2000fffe03f */
[----:B------:R-:W-:Y:S01]  /*b1a0*/  FMUL.FTZ R98, R118, UR5 ;  /* 0x0000000576627c20 */ /* 0x000fe20008410000 */
[----:B------:R-:W-:Y:S01]  /*b1b0*/  IMAD R118, R12, -0x60, RZ ;  /* 0xffffffa00c767824 */ /* 0x000fe200078e02ff */
[----:B------:R-:W3:Y:S01]  /*b1c0*/  @P2 LDC R101, c[0x0][0x44c] ;  /* 0x00011300ff652b82 */ /* 0x000ee20000000800 */
[----:B01----:R-:W-:Y:S01]  /*b1d0*/  FMUL.FTZ R11, R88, UR5 ;  /* 0x00000005580b7c20 */ /* 0x003fe20008410000 */
[----:B------:R-:W-:Y:S01]  /*b1e0*/  FMUL.FTZ R136, R89, UR5 ;  /* 0x0000000559887c20 */ /* 0x000fe20008410000 */
[----:B--2---:R-:W-:Y:S01]  /*b1f0*/  FMUL.FTZ R0, R90, UR5 ;  /* 0x000000055a007c20 */ /* 0x004fe20008410000 */
[----:B------:R-:W-:Y:S01]  /*b200*/  FMUL.FTZ R88, R103, UR5 ;  /* 0x0000000567587c20 */ /* 0x000fe20008410000 */
[----:B------:R-:W-:Y:S01]  /*b210*/  UPRMT UR4, UR60, 0x654, UR4 ;  /* 0x000006543c047896 */ /* 0x000fe20008000004 */
[----:B------:R-:W-:Y:S01]  /*b220*/  FMUL.FTZ R13, R94, UR5 ;  /* 0x000000055e0d7c20 */ /* 0x000fe20008410000 */
[----:B------:R-:W-:Y:S01]  /*b230*/  FMUL.FTZ R14, R95, UR5 ;  /* 0x000000055f0e7c20 */ /* 0x000fe20008410000 */
[----:B------:R-:W0:Y:S01]  /*b240*/  @P2 LDC R102, c[0x0][0x450] ;  /* 0x00011400ff662b82 */ /* 0x000e220000000800 */
        /* <DEDUP_REMOVED lines=15> */
[----:B---3--:R-:W-:-:S04]  /*b340*/  @P2 IMAD.HI.U32 R101, R110, R101, RZ ;  /* 0x000000656e652227 */ /* 0x008fc800078e00ff */
[----:B------:R-:W-:Y:S01]  /*b350*/  FMUL.FTZ R108, R116, UR5 ;  /* 0x00000005746c7c20 */ /* 0x000fe20008410000 */
[----:B------:R-:W-:Y:S01]  /*b360*/  FMUL.FTZ R109, R117, UR5 ;  /* 0x00000005756d7c20 */ /* 0x000fe20008410000 */
[----:B------:R-:W-:Y:S01]  /*b370*/  FMUL.FTZ R99, R119, UR5 ;  /* 0x0000000577637c20 */ /* 0x000fe20008410000 */
[----:B------:R-:W-:Y:S01]  /*b380*/  FMUL.FTZ R151, R122, UR5 ;  /* 0x000000057a977c20 */ /* 0x000fe20008410000 */
[----:B------:R-:W-:Y:S01]  /*b390*/  FMUL.FTZ R153, R123, UR5 ;  /* 0x000000057b997c20 */ /* 0x000fe20008410000 */
[----:B------:R-:W-:Y:S01]  /*b3a0*/  FMUL.FTZ R124, R124, UR5 ;  /* 0x000000057c7c7c20 */ /* 0x000fe20008410000 */
[----:B------:R-:W-:Y:S01]  /*b3b0*/  FMUL.FTZ R125, R125, UR5 ;  /* 0x000000057d7d7c20 */ /* 0x000fe20008410000 */
[----:B0-----:R-:W-:Y:S01]  /*b3c0*/  @P2 SHF.R.U32.HI R110, RZ, R102, R101 ;  /* 0x00000066ff6e2219 */ /* 0x001fe20000011665 */
[----:B------:R-:W-:Y:S01]  /*b3d0*/  FMUL.FTZ R155, R126, UR5 ;  /* 0x000000057e9b7c20 */ /* 0x000fe20008410000 */
[----:B------:R-:W-:Y:S01]  /*b3e0*/  FMUL.FTZ R157, R127, UR5 ;  /* 0x000000057f9d7c20 */ /* 0x000fe20008410000 */
[----:B------:R-:W-:Y:S01]  /*b3f0*/  FMUL.FTZ R128, R128, UR5 ;  /* 0x0000000580807c20 */ /* 0x000fe20008410000 */
[----:B------:R-:W-:Y:S01]  /*b400*/  FMUL.FTZ R129, R129, UR5 ;  /* 0x0000000581817c20 */ /* 0x000fe20008410000 */
[----:B------:R-:W0:Y:S01]  /*b410*/  SHFL.IDX PT, R111, R110, RZ, 0x1c1f ;  /* 0x001c1fff6e6f7589 */ /* 0x000e2200000e0000 */
[----:B------:R-:W-:Y:S01]  /*b420*/  FMUL.FTZ R175, R130, UR5 ;  /* 0x0000000582af7c20 */ /* 0x000fe20008410000 */
[----:B------:R-:W-:Y:S01]  /*b430*/  FMUL.FTZ R100, R131, UR5 ;  /* 0x0000000583647c20 */ /* 0x000fe20008410000 */
[----:B------:R-:W-:Y:S01]  /*b440*/  FMUL.FTZ R132, R132, UR5 ;  /* 0x0000000584847c20 */ /* 0x000fe20008410000 */
[----:B------:R-:W-:Y:S01]  /*b450*/  FMUL.FTZ R133, R133, UR5 ;  /* 0x0000000585857c20 */ /* 0x000fe20008410000 */
[----:B------:R-:W-:Y:S01]  /*b460*/  FMUL.FTZ R101, R134, UR5 ;  /* 0x0000000586657c20 */ /* 0x000fe20008410000 */
[----:B------:R-:W-:-:S02]  /*b470*/  VIADD R105, R118, 0x1 ;  /* 0x0000000176697836 */ /* 0x000fc40000000000 */
[----:B------:R-:W-:Y:S01]  /*b480*/  FMUL.FTZ R102, R135, UR5 ;  /* 0x0000000587667c20 */ /* 0x000fe20008410000 */
[----:B------:R-:W-:Y:S01]  /*b490*/  FMUL.FTZ R121, R121, UR5 ;  /* 0x0000000579797c20 */ /* 0x000fe20008410000 */
[----:B------:R-:W-:Y:S01]  /*b4a0*/  LOP3.LUT P1, RZ, R19, 0x80000, RZ, 0xc0, !PT ;  /* 0x0008000013ff7812 */ /* 0x000fe2000782c0ff */
[----:B------:R-:W-:Y:S01]  /*b4b0*/  IMAD R105, R18, -0x2, R105 ;  /* 0xfffffffe12697824 */ /* 0x000fe200078e0269 */
[----:B------:R-:W1:Y:S01]  /*b4c0*/  MUFU.TANH R11, R11 ;  /* 0x0000000b000b7308 */ /* 0x000e620000002400 */
[----:B------:R-:W-:Y:S01]  /*b4d0*/  SYNCS.ARRIVE.TRANS64.RED.A1T0 RZ, [UR4], RZ ;  /* 0x000000ffffff79a7 */ /* 0x000fe20008100404 */
[----:B------:R-:W-:Y:S01]  /*b4e0*/  ULOP3.LUT UR4, URZ, UR50, URZ, 0x33, !UPT ;  /* 0x000000323f047292 */ /* 0x000fe2000f8e333f */
[----:B------:R-:W-:Y:S01]  /*b4f0*/  FMUL.FTZ R120, R120, UR5 ;  /* 0x0000000578787c20 */ /* 0x000fe20008410000 */
[C---:B------:R-:W-:Y:S01]  /*b500*/  IADD3 R104, R105.reuse, -UR43, R16 ;  /* 0x8000002b69687c10 */ /* 0x040fe2000fffe010 */
[----:B------:R-:W-:-:S03]  /*b510*/  VIADD R126, R105, 0xffffffff ;  /* 0xffffffff697e7836 */ /* 0x000fc60000000000 */
[----:B------:R-:W2:Y:S01]  /*b520*/  MUFU.TANH R136, R136 ;  /* 0x0000008800887308 */ /* 0x000ea20000002400 */
[----:B------:R-:W-:-:S04]  /*b530*/  VIADD R122, R104, UR4 ;  /* 0x00000004687a7c36 */ /* 0x000fc80008000000 */
[----:B0-----:R-:W-:-:S03]  /*b540*/  IMAD.IADD R114, R122, 0x1, R111 ;  /* 0x000000017a727824 */ /* 0x001fc600078e026f */
[----:B------:R-:W0:Y:S08]  /*b550*/  MUFU.TANH R0, R0 ;  /* 0x0000000000007308 */ /* 0x000e300000002400 */
[----:B------:R-:W3:Y:S08]  /*b560*/  MUFU.TANH R2, R2 ;  /* 0x0000000200027308 */ /* 0x000ef00000002400 */
        /* <DEDUP_REMOVED lines=43> */
[----:B------:R5:W0:Y:S02]  /*b820*/  MUFU.TANH R113, R120 ;  /* 0x0000007800717308 */ /* 0x000a240000002400 */
[----:B-----5:R-:W-:-:S04]  /*b830*/  VIADD R120, R104, UR51 ;  /* 0x0000003368787c36 */ /* 0x020fc80008000000 */
[----:B------:R-:W-:Y:S01]  /*b840*/  IMAD.IADD R112, R120, 0x1, R111 ;  /* 0x0000000178707824 */ /* 0x000fe200078e026f */
[----:B-1234-:R-:W-:Y:S06]  /*b850*/  @!P1 BRA `(.L_x_1033) ;  /* 0x0000000000549947 */ /* 0x01efec0003800000 */
[----:B------:R-:W-:Y:S01]  /*b860*/  IADD3 R111, R16, -UR43, R111 ;  /* 0x8000002b106f7c10 */ /* 0x000fe2000fffe06f */
        /* <DEDUP_REMOVED lines=11> */
.L_x_1035:
[----:B------:R-:W-:-:S05]  /*b920*/  IMAD.U32 R115, RZ, RZ, UR41 ;  /* 0x00000029ff737e24 */ /* 0x000fca000f8e00ff */
[----:B------:R-:W-:-:S13]  /*b930*/  ISETP.NE.AND P1, PT, R115, 0x1, PT ;  /* 0x000000017300780c */ /* 0x000fda0003f25270 */
[----:B------:R-:W1:Y:S02]  /*b940*/  @P1 LDC.64 R104, c[0x0][0x9e8] ;  /* 0x00027a00ff681b82 */ /* 0x000e640000000a00 */
[----:B-1----:R-:W-:-:S05]  /*b950*/  @P1 IMAD.HI.U32 R104, R111, R104, RZ ;  /* 0x000000686f681227 */ /* 0x002fca00078e00ff */
[----:B------:R-:W-:-:S07]  /*b960*/  @P1 SHF.R.U32.HI R111, RZ, R105, R104 ;  /* 0x00000069ff6f1219 */ /* 0x000fce0000011668 */
.L_x_1036:
[----:B------:R-:W-:Y:S05]  /*b970*/  BSYNC B0 ;  /* 0x0000000000007941 */ /* 0x000fea0003800000 */
.L_x_1034:
[----:B------:R-:W-:-:S05]  /*b980*/  IMAD R111, R111, R115, R126 ;  /* 0x000000736f6f7224 */ /* 0x000fca00078e027e */
[----:B------:R-:W-:Y:S02]  /*b990*/  VIADDMNMX R112, R111, R115, R112, PT ;  /* 0x000000736f707246 */ /* 0x000fe40003800170 */
[----:B------:R-:W-:-:S07]  /*b9a0*/  VIMNMX R114, R114, R111, !PT ;  /* 0x0000006f72727248 */ /* 0x000fce0007fe0100 */
.L_x_1033:
        /* <DEDUP_REMOVED lines=9> */
[----:B------:R-:W-:Y:S02]  /*ba40*/  FSEL R185, R136, -INF , !P4 ;  /* 0xff80000088b97808 */ /* 0x000fe40006000000 */
[----:B------:R-:W-:Y:S02]  /*ba50*/  ISETP.LT.OR P3, PT, R112, 0xa, P3 ;  /* 0x0000000a7000780c */ /* 0x000fe40001f61670 */
[----:B------:R-:W-:-:S02]  /*ba60*/  ISETP.GE.AND P4, PT, R118, 0x11, PT ;  /* 0x000000117600780c */ /* 0x000fc40003f86270 */
[----:B0-----:R-:W-:Y:S02]  /*ba70*/  FSEL R181, R93, -INF , !P3 ;  /* 0xff8000005db57808 */ /* 0x001fe40005800000 */
        /* <DEDUP_REMOVED lines=80> */
[----:B------:R-:W-:Y:S01]  /*bf80*/  ISETP.GE.AND P3, PT, R118, 0x51, PT ;  /* 0x000000517600780c */ /* 0x000fe20003f66270 */
[----:B------:R-:W0:Y:S03]  /*bf90*/  SHFL.IDX PT, R125, R110, 0x1, 0x1c1f ;  /* 0x003c1f006e7d7f89 */ /* 0x000e2600000e0000 */
[----:B------:R-:W-:-:S04]  /*bfa0*/  ISETP.GT.AND P4, PT, R114, 0x50, !P3 ;  /* 0x000000507200780c */ /* 0x000fc80005f84270 */
[----:B------:R-:W-:-:S04]  /*bfb0*/  ISETP.LT.OR P4, PT, R112, 0x51, P4 ;  /* 0x000000517000780c */ /* 0x000fc80002781670 */
[----:B------:R-:W-:Y:S02]  /*bfc0*/  FSEL R105, R128, -INF , !P4 ;  /* 0xff80000080697808 */ /* 0x000fe40006000000 */
[----:B------:R-:W-:-:S04]  /*bfd0*/  ISETP.GE.AND P4, PT, R118, 0x52, PT ;  /* 0x000000527600780c */ /* 0x000fc80003f86270 */
[----:B------:R-:W-:-:S04]  /*bfe0*/  ISETP.GT.AND P5, PT, R114, 0x51, !P4 ;  /* 0x000000517200780c */ /* 0x000fc800067a4270 */
[----:B------:R-:W-:Y:S01]  /*bff0*/  ISETP.LT.OR P5, PT, R112, 0x52, P5 ;  /* 0x000000527000780c */ /* 0x000fe20002fa1670 */
[----:B0-----:R-:W-:-:S03]  /*c000*/  IMAD.IADD R104, R120, 0x1, R125 ;  /* 0x0000000178687824 */ /* 0x001fc600078e027d */
[----:B------:R-:W-:Y:S01]  /*c010*/  FSEL R103, R129, -INF , !P5 ;  /* 0xff80000081677808 */ /* 0x000fe20006800000 */
[----:B------:R-:W-:Y:S01]  /*c020*/  IMAD.IADD R106, R122, 0x1, R125 ;  /* 0x000000017a6a7824 */ /* 0x000fe200078e027d */
        /* <DEDUP_REMOVED lines=9> */
[----:B------:R-:W-:-:S04]  /*c0c0*/  ISETP.GE.AND P6, PT, R118, 0x5a, PT ;  /* 0x0000005a7600780c */ /* 0x000fc80003fc6270 */
[----:B------:R-:W-:Y:S02]  /*c0d0*/  P2R R116, PR, RZ, 0x40 ;  /* 0x00000040ff747803 */ /* 0x000fe40000000000 */
[----:B------:R-:W-:-:S04]  /*c0e0*/  ISETP.GT.AND P6, PT, R114, 0x59, !P6 ;  /* 0x000000597200780c */ /* 0x000fc800077c4270 */
[----:B------:R-:W-:-:S04]  /*c0f0*/  ISETP.LT.OR P6, PT, R112, 0x5a, P6 ;  /* 0x0000005a7000780c */ /* 0x000fc800037c1670 */
[----:B------:R-:W-:Y:S02]  /*c100*/  FSEL R11, R133, -INF , !P6 ;  /* 0xff800000850b7808 */ /* 0x000fe40007000000 */
[----:B------:R-:W-:-:S13]  /*c110*/  LOP3.LUT P6, RZ, R19, 0x80000, RZ, 0xc0, !PT ;  /* 0x0008000013ff7812 */ /* 0x000fda00078cc0ff */
[----:B------:R-:W-:Y:S05]  /*c120*/  @!P6 BRA `(.L_x_1037) ;  /* 0x000000000054e947 */ /* 0x000fea0003800000 */
[----:B------:R-:W-:Y:S01]  /*c130*/  IADD3 R125, R16, -UR43, R125 ;  /* 0x8000002b107d7c10 */ /* 0x000fe2000fffe07d */
        /* <DEDUP_REMOVED lines=11> */
.L_x_1039:
[----:B------:R-:W-:-:S05]  /*c1f0*/  IMAD.U32 R110, RZ, RZ, UR41 ;  /* 0x00000029ff6e7e24 */ /* 0x000fca000f8e00ff */
[----:B------:R-:W-:-:S13]  /*c200*/  ISETP.NE.AND P6, PT, R110, 0x1, PT ;  /* 0x000000016e00780c */ /* 0x000fda0003fc5270 */
[----:B------:R-:W0:Y:S02]  /*c210*/  @P6 LDC.64 R96, c[0x0][0x9e8] ;  /* 0x00027a00ff606b82 */ /* 0x000e240000000a00 */
[----:B0-----:R-:W-:-:S05]  /*c220*/  @P6 IMAD.HI.U32 R96, R125, R96, RZ ;  /* 0x000000607d606227 */ /* 0x001fca00078e00ff */
[----:B------:R-:W-:-:S07]  /*c230*/  @P6 SHF.R.U32.HI R125, RZ, R97, R96 ;  /* 0x00000061ff7d6219 */ /* 0x000fce0000011660 */
.L_x_1040:
[----:B------:R-:W-:Y:S05]  /*c240*/  BSYNC B0 ;  /* 0x0000000000007941 */ /* 0x000fea0003800000 */
.L_x_1038:
[----:B------:R-:W-:-:S05]  /*c250*/  IMAD R125, R125, R110, R126 ;  /* 0x0000006e7d7d7224 */ /* 0x000fca00078e027e */
[----:B------:R-:W-:Y:S02]  /*c260*/  VIADDMNMX R104, R125, R110, R104, PT ;  /* 0x0000006e7d687246 */ /* 0x000fe40003800168 */
[----:B------:R-:W-:-:S07]  /*c270*/  VIMNMX R106, R106, R125, !PT ;  /* 0x0000007d6a6a7248 */ /* 0x000fce0007fe0100 */
.L_x_1037:
[C---:B------:R-:W-:Y:S02]  /*c280*/  ISETP.GT.AND P1, PT, R106.reuse, 0x1, !P1 ;  /* 0x000000016a00780c */ /* 0x040fe40004f24270 */
[----:B------:R-:W-:Y:S02]  /*c290*/  ISETP.GT.AND P2, PT, R106, 0x8, !P2 ;  /* 0x000000086a00780c */ /* 0x000fe40005744270 */
[C---:B------:R-:W-:Y:S02]  /*c2a0*/  ISETP.LT.OR P1, PT, R104.reuse, 0x2, P1 ;  /* 0x000000026800780c */ /* 0x040fe40000f21670 */
[----:B------:R-:W-:Y:S02]  /*c2b0*/  ISETP.LT.OR P2, PT, R104, 0x9, P2 ;  /* 0x000000096800780c */ /* 0x000fe40001741670 */
[----:B------:R-:W-:Y:S02]  /*c2c0*/  FSEL R97, R2, -INF , !P1 ;  /* 0xff80000002617808 */ /* 0x000fe40004800000 */
[----:B------:R-:W-:-:S02]  /*c2d0*/  ISETP.NE.AND P1, PT, R127, RZ, PT ;  /* 0x000000ff7f00720c */ /* 0x000fc40003f25270 */
[----:B------:R-:W-:Y:S02]  /*c2e0*/  FSEL R125, R13, -INF , !P2 ;  /* 0xff8000000d7d7808 */ /* 0x000fe40005000000 */
[----:B------:R-:W-:Y:S02]  /*c2f0*/  ISETP.GT.AND P1, PT, R106, 0x9, !P1 ;  /* 0x000000096a00780c */ /* 0x000fe40004f24270 */
[----:B------:R-:W-:Y:S02]  /*c300*/  ISETP.NE.AND P2, PT, R135, RZ, PT ;  /* 0x000000ff8700720c */ /* 0x000fe40003f45270 */
[----:B------:R-:W-:Y:S02]  /*c310*/  ISETP.LT.OR P1, PT, R104, 0xa, P1 ;  /* 0x0000000a6800780c */ /* 0x000fe40000f21670 */
[----:B------:R-:W-:Y:S02]  /*c320*/  ISETP.NE.AND P6, PT, R136, RZ, PT ;  /* 0x000000ff8800720c */ /* 0x000fe40003fc5270 */
[----:B------:R-:W-:-:S02]  /*c330*/  FSEL R127, R14, -INF , !P1 ;  /* 0xff8000000e7f7808 */ /* 0x000fc40004800000 */
[----:B------:R-:W-:Y:S01]  /*c340*/  ISETP.NE.AND P1, PT, R130, RZ, PT ;  /* 0x000000ff8200720c */ /* 0x000fe20003f25270 */
[----:B------:R-:W0:Y:S01]  /*c350*/  LDC R14, c[0x0][0x988] ;  /* 0x00026200ff0e7b82 */ /* 0x000e220000000800 */
        /* <DEDUP_REMOVED lines=21> */
[----:B------:R-:W-:Y:S02]  /*c4b0*/  FMNMX.FTZ R2, R145, R2, !PT ;  /* 0x0000000291027209 */ /* 0x000fe40007810000 */
        /* <DEDUP_REMOVED lines=30> */
[----:B------:R-:W-:-:S02]  /*c6a0*/  ISETP.NE.AND P2, PT, R147, RZ, PT ;  /* 0x000000ff9300720c */ /* 0x000fc40003f45270 */
        /* <DEDUP_REMOVED lines=51> */
[----:B------:R-:W-:Y:S02]  /*c9e0*/  ISETP.LT.OR P2, PT, R104, 0x5a, P2 ;  /* 0x0000005a6800780c */ /* 0x000fe40001741670 */
[----:B------:R-:W-:Y:S02]  /*c9f0*/  FSEL R20, R0, RZ, P1 ;  /* 0x000000ff00147208 */ /* 0x000fe40000800000 */
[----:B------:R-:W-:Y:S02]  /*ca00*/  FMNMX.FTZ R0, R189, R10, !PT ;  /* 0x0000000abd007209 */ /* 0x000fe40007810000 */
[----:B------:R-:W-:Y:S01]  /*ca10*/  FSEL R2, R13, RZ, P1 ;  /* 0x000000ff0d027208 */ /* 0x000fe20000800000 */
[--C-:B------:R-:W-:Y:S01]  /*ca20*/  FFMA.FTZ R148, R143, R14, -R20.reuse ;  /* 0x0000000e8f947223 */ /* 0x100fe20000010814 */
[----:B------:R-:W-:Y:S01]  /*ca30*/  FMNMX.FTZ R0, R97, R0, !PT ;  /* 0x0000000061007209 */ /* 0x000fe20007810000 */
[-CC-:B------:R-:W-:Y:S01]  /*ca40*/  FFMA.FTZ R143, R145, R14.reuse, -R20.reuse ;  /* 0x0000000e918f7223 */ /* 0x180fe20000010814 */
[----:B------:R-:W-:Y:S01]  /*ca50*/  FSEL R145, R100, -INF , !P4 ;  /* 0xff80000064917808 */ /* 0x000fe20006000000 */
[--C-:B------:R-:W-:Y:S01]  /*ca60*/  FFMA.FTZ R154, R159, R14, -R20.reuse ;  /* 0x0000000e9f9a7223 */ /* 0x100fe20000010814 */
[----:B------:R-:W-:Y:S01]  /*ca70*/  FMNMX.FTZ R0, R125, R0, !PT ;  /* 0x000000007d007209 */ /* 0x000fe20007810000 */
[-CC-:B------:R-:W-:Y:S01]  /*ca80*/  FFMA.FTZ R150, R141, R14.reuse, -R20.reuse ;  /* 0x0000000e8d967223 */ /* 0x180fe20000010814 */
[----:B------:R-:W-:Y:S01]  /*ca90*/  FSEL R159, R101, -INF , !P5 ;  /* 0xff800000659f7808 */ /* 0x000fe20006800000 */
[--C-:B------:R-:W-:Y:S01]  /*caa0*/  FFMA.FTZ R142, R109, R14, -R20.reuse ;  /* 0x0000000e6d8e7223 */ /* 0x100fe20000010814 */
[----:B------:R-:W-:Y:S01]  /*cab0*/  FMNMX.FTZ R0, R127, R0, !PT ;  /* 0x000000007f007209 */ /* 0x000fe20007810000 */
[--C-:B------:R-:W-:Y:S01]  /*cac0*/  FFMA.FTZ R138, R93, R14, -R20.reuse ;  /* 0x0000000e5d8a7223 */ /* 0x100fe20000010814 */
[----:B------:R-:W-:Y:S01]  /*cad0*/  FSEL R141, R102, -INF , !P2 ;  /* 0xff800000668d7808 */ /* 0x000fe20005000000 */
        /* <DEDUP_REMOVED lines=24> */
[----:B------:R-:W-:Y:S01]  /*cc60*/  FFMA.FTZ R103, R103, R14, -R20 ;  /* 0x0000000e67677223 */ /* 0x000fe20000010814 */
[----:B------:R-:W-:Y:S01]  /*cc70*/  FMNMX.FTZ R0, R91, R0, !PT ;  /* 0x000000005b007209 */ /* 0x000fe20007810000 */
[----:B------:R-:W-:Y:S03]  /*cc80*/  MUFU.EX2 R187, R187 ;  /* 0x000000bb00bb7308 */ /* 0x000fe60000000800 */
[----:B------:R-:W-:-:S04]  /*cc90*/  FMNMX.FTZ R0, R21, R0, !PT ;  /* 0x0000000015007209 */ /* 0x000fc80007810000 */
        /* <DEDUP_REMOVED lines=17> */
[----:B------:R-:W-:-:S05]  /*cdb0*/  FMNMX.FTZ R0, R141, R0, !PT ;  /* 0x000000008d007209 */ /* 0x000fca0007810000 */
[----:B------:R-:W0:Y:S01]  /*cdc0*/  SHFL.BFLY PT, R15, R0, 0x2, 0x1f ;  /* 0x0c401f00000f7f89 */ /* 0x000e2200000e0000 */
        /* <DEDUP_REMOVED lines=9> */
[----:B0-----:R-:W-:Y:S01]  /*ce60*/  FMNMX.FTZ R15, R15, R0, !PT ;  /* 0x000000000f0f7209 */ /* 0x001fe20007810000 */
[----:B------:R-:W-:-:S03]  /*ce70*/  FMUL.FTZ R0, R93, R14 ;  /* 0x0000000e5d007220 */ /* 0x000fc60000410000 */
[C---:B------:R-:W-:Y:S01]  /*ce80*/  FSETP.NEU.FTZ.AND P1, PT, R15.reuse, -INF , PT ;  /* 0xff8000000f00780b */ /* 0x040fe20003f3d000 */
[C---:B------:R-:W-:Y:S02]  /*ce90*/  FMUL.FTZ R94, R15.reuse, R14 ;  /* 0x0000000e0f5e7220 */ /* 0x040fe40000410000 */
[----:B------:R-:W-:Y:S01]  /*cea0*/  MUFU.EX2 R146, R146 ;  /* 0x0000009200927308 */ /* 0x000fe20000000800 */
[----:B------:R-:W-:Y:S02]  /*ceb0*/  FSEL R109, R15, RZ, P1 ;  /* 0x000000ff0f6d7208 */ /* 0x000fe40000800000 */
[----:B------:R-:W-:-:S03]  /*cec0*/  FSEL R94, R94, RZ, P1 ;  /* 0x000000ff5e5e7208 */ /* 0x000fc60000800000 */
[----:B------:R-:W-:Y:S02]  /*ced0*/  FADD.FTZ R109, -R109, R10 ;  /* 0x0000000a6d6d7221 */ /* 0x000fe40000010100 */
[----:B------:R-:W0:Y:S01]  /*cee0*/  MUFU.EX2 R0, R0 ;  /* 0x0000000000007308 */ /* 0x000e220000000800 */
[-CC-:B------:R-:W-:Y:S01]  /*cef0*/  FFMA.FTZ R11, R189, R14.reuse, -R94.reuse ;  /* 0x0000000ebd0b7223 */ /* 0x180fe2000001085e */
[-CC-:B------:R-:W-:Y:S01]  /*cf00*/  FFMA.FTZ R20, R97, R14.reuse, -R94.reuse ;  /* 0x0000000e61147223 */ /* 0x180fe2000001085e */
[-C--:B------:R-:W-:Y:S01]  /*cf10*/  FMUL.FTZ R109, R109, R14.reuse ;  /* 0x0000000e6d6d7220 */ /* 0x080fe20000410000 */
        /* <DEDUP_REMOVED lines=11> */
[--C-:B------:R-:W-:Y:S01]  /*cfd0*/  FFMA.FTZ R139, R139, R14, -R94.reuse ;  /* 0x0000000e8b8b7223 */ /* 0x100fe2000001085e */
[----:B------:R-:W1:Y:S01]  /*cfe0*/  MUFU.EX2 R2, R109 ;  /* 0x0000006d00027308 */ /* 0x000e620000000800 */
        /* <DEDUP_REMOVED lines=8> */
[----:B------:R-:W-:Y:S01]  /*d070*/  FADD.FTZ R8, R158, R113 ;  /* 0x000000719e087221 */ /* 0x000fe20000010000 */
[-CC-:B------:R-:W-:Y:S01]  /*d080*/  FFMA.FTZ R155, R155, R14.reuse, -R94.reuse ;  /* 0x0000000e9b9b7223 */ /* 0x180fe2000001085e */
[-CC-:B------:R-:W-:Y:S01]  /*d090*/  FFMA.FTZ R157, R157, R14.reuse, -R94.reuse ;  /* 0x0000000e9d9d7223 */ /* 0x180fe2000001085e */
[-CC-:B------:R-:W-:Y:S01]  /*d0a0*/  FFMA.FTZ R175, R175, R14.reuse, -R94.reuse ;  /* 0x0000000eafaf7223 */ /* 0x180fe2000001085e */
[-CC-:B------:R-:W-:Y:S01]  /*d0b0*/  FFMA.FTZ R145, R145, R14.reuse, -R94.reuse ;  /* 0x0000000e91917223 */ /* 0x180fe2000001085e */
[-CC-:B------:R-:W-:Y:S01]  /*d0c0*/  FFMA.FTZ R159, R159, R14.reuse, -R94.reuse ;  /* 0x0000000e9f9f7223 */ /* 0x180fe2000001085e */
[----:B------:R-:W-:Y:S01]  /*d0d0*/  FFMA.FTZ R94, R141, R14, -R94 ;  /* 0x0000000e8d5e7223 */ /* 0x000fe2000001085e */
[----:B------:R-:W2:Y:S01]  /*d0e0*/  MUFU.EX2 R88, R88 ;  /* 0x0000005800587308 */ /* 0x000ea20000000800 */
[----:B-1----:R-:W-:-:S07]  /*d0f0*/  FFMA.FTZ R3, R2, R3, R11 ;  /* 0x0000000302037223 */ /* 0x002fce000001000b */
[----:B------:R-:W1:Y:S01]  /*d100*/  MUFU.EX2 R93, R93 ;  /* 0x0000005d005d7308 */ /* 0x000e620000000800 */
[----:B0-----:R-:W-:-:S07]  /*d110*/  FADD.FTZ R3, R20, R3 ;  /* 0x0000000314037221 */ /* 0x001fce0000010000 */
[----:B------:R-:W0:Y:S01]  /*d120*/  MUFU.EX2 R90, R90 ;  /* 0x0000005a005a7308 */ /* 0x000e220000000800 */
[----:B--2---:R-:W-:Y:S01]  /*d130*/  FADD.FTZ R98, R88, R3 ;  /* 0x0000000358627221 */ /* 0x004fe20000010000 */
[----:B------:R-:W-:-:S04]  /*d140*/  FADD.FTZ R3, R181, R8 ;  /* 0x00000008b5037221 */ /* 0x000fc80000010000 */
[----:B------:R-:W-:Y:S02]  /*d150*/  FADD.FTZ R8, R152, R3 ;  /* 0x0000000398087221 */ /* 0x000fe40000010000 */
[----:B------:R-:W2:Y:S02]  /*d160*/  MUFU.EX2 R97, R97 ;  /* 0x0000006100617308 */ /* 0x000ea40000000800 */
[----:B------:R-:W-:-:S04]  /*d170*/  FADD.FTZ R3, R177, R8 ;  /* 0x00000008b1037221 */ /* 0x000fc80000010000 */
[----:B------:R-:W-:Y:S02]  /*d180*/  FADD.FTZ R8, R154, R3 ;  /* 0x000000039a087221 */ /* 0x000fe40000010000 */
[----:B------:R-:W3:Y:S02]  /*d190*/  MUFU.EX2 R92, R92 ;  /* 0x0000005c005c7308 */ /* 0x000ee40000000800 */
[----:B------:R-:W-:-:S04]  /*d1a0*/  FADD.FTZ R3, R149, R8 ;  /* 0x0000000895037221 */ /* 0x000fc80000010000 */
[----:B------:R-:W-:Y:S02]  /*d1b0*/  FADD.FTZ R8, R148, R3 ;  /* 0x0000000394087221 */ /* 0x000fe40000010000 */
[----:B------:R-:W4:Y:S08]  /*d1c0*/  MUFU.EX2 R105, R105 ;  /* 0x0000006900697308 */ /* 0x000f300000000800 */
[----:B------:R1:W-:Y:S08]  /*d1d0*/  MUFU.EX2 R100, R21 ;  /* 0x0000001500647308 */ /* 0x0003f00000000800 */
[----:B------:R-:W5:Y:S01]  /*d1e0*/  MUFU.EX2 R89, R89 ;  /* 0x0000005900597308 */ /* 0x000f620000000800 */
[----:B-1----:R-:W-:-:S04]  /*d1f0*/  FADD.FTZ R21, R93, R98 ;  /* 0x000000625d157221 */ /* 0x002fc80000010000 */
[----:B0-----:R-:W-:-:S03]  /*d200*/  FADD.FTZ R98, R90, R21 ;  /* 0x000000155a627221 */ /* 0x001fc60000010000 */
[----:B------:R-:W0:Y:S01]  /*d210*/  MUFU.EX2 R96, R96 ;  /* 0x0000006000607308 */ /* 0x000e220000000800 */
[----:B--2---:R-:W-:-:S04]  /*d220*/  FADD.FTZ R21, R97, R98 ;  /* 0x0000006261157221 */ /* 0x004fc80000010000 */
[----:B---3--:R-:W-:Y:S01]  /*d230*/  FADD.FTZ R98, R92, R21 ;  /* 0x000000155c627221 */ /* 0x008fe20000010000 */
[----:B------:R-:W-:Y:S02]  /*d240*/  FADD.FTZ R21, R143, R8 ;  /* 0x000000088f157221 */ /* 0x000fe40000010000 */
[----:B------:R-:W1:Y:S01]  /*d250*/  MUFU.EX2 R10, R91 ;  /* 0x0000005b000a7308 */ /* 0x000e620000000800 */
[----:B----4-:R-:W-:Y:S01]  /*d260*/  FADD.FTZ R98, R105, R98 ;  /* 0x0000006269627221 */ /* 0x010fe20000010000 */
[----:B------:R-:W-:-:S03]  /*d270*/  FADD.FTZ R8, R150, R21 ;  /* 0x0000001596087221 */ /* 0x000fc60000010000 */
[----:B-----5:R-:W-:Y:S01]  /*d280*/  FADD.FTZ R3, R89, R98 ;  /* 0x0000006259037221 */ /* 0x020fe20000010000 */
[----:B------:R-:W-:Y:S02]  /*d290*/  FADD.FTZ R21, R101, R8 ;  /* 0x0000000865157221 */ /* 0x000fe40000010000 */
[----:B------:R-:W2:Y:S01]  /*d2a0*/  MUFU.EX2 R102, R139 ;  /* 0x0000008b00667308 */ /* 0x000ea20000000800 */
[----:B0-----:R-:W-:Y:S01]  /*d2b0*/  FADD.FTZ R3, R96, R3 ;  /* 0x0000000360037221 */ /* 0x001fe20000010000 */
[----:B------:R-:W-:-:S04]  /*d2c0*/  FADD.FTZ R8, R144, R21 ;  /* 0x0000001590087221 */ /* 0x000fc80000010000 */
[----:B------:R-:W-:Y:S02]  /*d2d0*/  FADD.FTZ R21, R115, R8 ;  /* 0x0000000873157221 */ /* 0x000fe40000010000 */
[----:B------:R-:W0:Y:S01]  /*d2e0*/  MUFU.EX2 R95, R95 ;  /* 0x0000005f005f7308 */ /* 0x000e220000000800 */
[----:B-1----:R-:W-:Y:S01]  /*d2f0*/  FADD.FTZ R3, R10, R3 ;  /* 0x000000030a037221 */ /* 0x002fe20000010000 */
[----:B------:R-:W-:-:S03]  /*d300*/  FADD.FTZ R8, R146, R21 ;  /* 0x0000001592087221 */ /* 0x000fc60000010000 */
[----:B------:R-:W-:-:S03]  /*d310*/  FADD.FTZ R3, R100, R3 ;  /* 0x0000000364037221 */ /* 0x000fc60000010000 */
        /* <DEDUP_REMOVED lines=42> */
.L_x_1041:
[----:B------:R-:W-:Y:S01]  /*d5c0*/  UIADD3 UR10, UR10, 0x2a860, URZ ;  /* 0x0002a8600a0a7890 */ /* 0x000fe2000fffe03f */
[C---:B------:R-:W-:Y:S01]  /*d5d0*/  ISETP.GT.AND P1, PT, R12.reuse, R23, PT ;  /* 0x000000170c00720c */ /* 0x040fe20003f24270 */
[----:B------:R-:W-:Y:S01]  /*d5e0*/  UMOV UR7, UR39 ;  /* 0x0000002700077c82 */ /* 0x000fe20008000000 */
[----:B------:R-:W-:Y:S01]  /*d5f0*/  UMOV UR4, UR38 ;  /* 0x0000002600047c82 */ /* 0x000fe20008000000 */
[----:B------:R-:W-:Y:S01]  /*d600*/  UPRMT UR10, UR60, 0x654, UR10 ;  /* 0x000006543c0a7896 */ /* 0x000fe2000800000a */
[----:B------:R-:W-:Y:S01]  /*d610*/  F2FP.BF16.F32.PACK_AB R154, R149, R154 ;  /* 0x0000009a959a723e */ /* 0x000fe200000010ff */
[----:B------:R-:W-:Y:S01]  /*d620*/  VIADD R12, R12, 0xffffffff ;  /* 0xffffffff0c0c7836 */ /* 0x000fe20000000000 */
[----:B------:R-:W-:Y:S02]  /*d630*/  F2FP.BF16.F32.PACK_AB R148, R143, R148 ;  /* 0x000000948f94723e */ /* 0x000fe400000010ff */
[----:B------:R-:W-:Y:S01]  /*d640*/  F2FP.BF16.F32.PACK_AB R151, R100, R10 ;  /* 0x0000000a6497723e */ /* 0x000fe200000010ff */
[----:B------:R-:W-:Y:S01]  /*d650*/  IMAD.MOV.U32 R10, RZ, RZ, R15 ;  /* 0x000000ffff0a7224 */ /* 0x000fe200078e000f */
[----:B------:R-:W-:Y:S01]  /*d660*/  F2FP.BF16.F32.PACK_AB R138, R9, R138 ;  /* 0x0000008a098a723e */ /* 0x000fe200000010ff */
[----:B------:R-:W-:Y:S01]  /*d670*/  IMAD.MOV.U32 R9, RZ, RZ, R13 ;  /* 0x000000ffff097224 */ /* 0x000fe200078e000d */
[----:B------:R-:W-:Y:S01]  /*d680*/  SYNCS.ARRIVE.TRANS64.RED.A1T0 RZ, [UR10], RZ ;  /* 0x000000ffffff79a7 */ /* 0x000fe2000810040a */
        /* <DEDUP_REMOVED lines=20> */
[----:B------:R-:W-:Y:S06]  /*d7d0*/  @P1 BRA `(.L_x_1042) ;  /* 0xffffffcc00281947 */ /* 0x000fec000383ffff */
.L_x_1023:
        /* <DEDUP_REMOVED lines=67> */
.L_x_1043:
[----:B------:R-:W-:Y:S01]  /*dc10*/  ULEA UR5, UR38, UR40, 0x3 ;  /* 0x0000002826057291 */ /* 0x000fe2000f8e183f */
[----:B------:R-:W-:-:S05]  /*dc20*/  IMAD.U32 R0, RZ, RZ, UR39 ;  /* 0x00000027ff007e24 */ /* 0x000fca000f8e00ff */
[----:B------:R-:W-:-:S04]  /*dc30*/  SHF.L.U32 R0, R0, 0x1f, RZ ;  /* 0x0000001f00007819 */ /* 0x000fc800000006ff */
[----:B------:R0:W1:Y:S01]  /*dc40*/  SYNCS.PHASECHK.TRANS64.TRYWAIT P1, [UR5+0x2a850], R0 ;  /* 0x02a85000ff0075a7 */ /* 0x0000620008020145 */
[----:B------:R-:W-:Y:S05]  /*dc50*/  @!P0 BRA `(.L_x_1044) ;  /* 0x0000000000048947 */ /* 0x000fea0003800000 */
[----:B------:R-:W-:Y:S01]  /*dc60*/  BPT.TRAP 0x1 ;  /* 0x000000040000795c */ /* 0x000fe20000300000 */
.L_x_1044:
[----:B-1----:R-:W-:Y:S05]  /*dc70*/  @P1 BRA `(.L_x_1045) ;  /* 0x0000000000081947 */ /* 0x002fea0003800000 */
[----:B------:R-:W1:Y:S02]  /*dc80*/  SYNCS.PHASECHK.TRANS64.TRYWAIT P1, [UR5+0x2a850], R0 ;  /* 0x02a85000ff0075a7 */ /* 0x000e640008020145 */
[----:B-1----:R-:W-:Y:S05]  /*dc90*/  @!P1 BRA `(.L_x_1046) ;  /* 0x0000006c00089947 */ /* 0x002fea0003800000 */
.L_x_1045:
[----:B------:R-:W-:Y:S01]  /*dca0*/  UIADD3 UR40, UR40, 0x400, URZ ;  /* 0x0000040028287890 */ /* 0x000fe2000fffe03f */
[----:B------:R-:W-:Y:S01]  /*dcb0*/  WARPGROUP.ARRIVE ;  /* 0x00000000000079c5 */ /* 0x000fe20000000000 */
[----:B------:R-:W-:Y:S01]  /*dcc0*/  UMOV UR7, 0x40000040 ;  /* 0x4000004000077882 */ /* 0x000fe20000000000 */
[----:B-1----:R-:W1:Y:S01]  /*dcd0*/  SHFL.BFLY PT, R5, R8, 0x2, 0x1f ;  /* 0x0c401f0008057f89 */ /* 0x002e6200000e0000 */
[----:B------:R-:W-:Y:S01]  /*dce0*/  USHF.R.U32.HI UR40, URZ, 0x4, UR40 ;  /* 0x000000043f287899 */ /* 0x000fe20008011628 */
[----:B------:R-:W-:Y:S02]  /*dcf0*/  IMAD.MOV.U32 R4, RZ, RZ, RZ ;  /* 0x000000ffff047224 */ /* 0x000fe400078e00ff */
[----:B0-----:R-:W0:Y:S01]  /*dd00*/  SHFL.BFLY PT, R0, R3, 0x2, 0x1f ;  /* 0x0c401f0003007f89 */ /* 0x001e2200000e0000 */
[----:B------:R-:W-:Y:S01]  /*dd10*/  ULOP3.LUT UR40, UR40, 0x3fff, URZ, 0xc0, !UPT ;  /* 0x00003fff28287892 */ /* 0x000fe2000f8ec03f */
[----:B------:R-:W-:-:S03]  /*dd20*/  IMAD.MOV.U32 R88, RZ, RZ, -0x800000 ;  /* 0xff800000ff587424 */ /* 0x000fc600078e00ff */
[----:B------:R-:W-:-:S04]  /*dd30*/  ULOP3.LUT UR4, UR40, 0x3000000, URZ, 0xfc, !UPT ;  /* 0x0300000028047892 */ /* 0x000fc8000f8efc3f */
[----:B------:R-:W-:-:S07]  /*dd40*/  UIMAD UR4, UR38, 0x600, UR4 ;  /* 0x00000600260478a4 */ /* 0x000fce000f8e0204 */
[----:B------:R-:W-:Y:S02]  /*dd50*/  UMOV UR6, UR4 ;  /* 0x0000000400067c82 */ /* 0x000fe40008000000 */
[----:B------:R-:W-:Y:S01]  /*dd60*/  HGMMA.64x128x16.F32.BF16 R24, R156, gdesc[UR4].tnspB, R24, gsb0 ;  /* 0x41e000049c187df0 */ /* 0x000fe20008001818 */
[----:B------:R-:W-:Y:S01]  /*dd70*/  UIADD3 UR6, UR4, 0x80, URZ ;  /* 0x0000008004067890 */ /* 0x000fe2000fffe03f */
[----:B-1----:R-:W-:Y:S01]  /*dd80*/  FADD.FTZ R5, R5, R8 ;  /* 0x0000000805057221 */ /* 0x002fe20000010000 */
[----:B------:R-:W-:Y:S01]  /*dd90*/  UMOV UR7, 0x40000040 ;  /* 0x4000004000077882 */ /* 0x000fe20000000000 */
[----:B------:R-:W-:Y:S02]  /*dda0*/  IMAD.MOV.U32 R8, RZ, RZ, RZ ;  /* 0x000000ffff087224 */ /* 0x000fe400078e00ff */
[----:B0-----:R-:W-:Y:S02]  /*ddb0*/  FADD.FTZ R2, R0, R3 ;  /* 0x0000000300027221 */ /* 0x001fe40000010000 */
[----:B------:R-:W0:Y:S04]  /*ddc0*/  SHFL.BFLY PT, R0, R5, 0x1, 0x1f ;  /* 0x0c201f0005007f89 */ /* 0x000e2800000e0000 */
[----:B------:R-:W1:Y:S01]  /*ddd0*/  SHFL.BFLY PT, R7, R2, 0x1, 0x1f ;  /* 0x0c201f0002077f89 */ /* 0x000e6200000e0000 */
[----:B0-----:R-:W-:Y:S01]  /*dde0*/  FADD.FTZ R9, R5, R0 ;  /* 0x0000000005097221 */ /* 0x001fe20000010000 */
[----:B------:R-:W-:-:S02]  /*ddf0*/  IMAD.MOV.U32 R0, RZ, RZ, -0x800000 ;  /* 0xff800000ff007424 */ /* 0x000fc400078e00ff */
        /* <DEDUP_REMOVED lines=40> */
.L_x_1047:
[----:B------:R-:W-:Y:S01]  /*e080*/  UIADD3 UR4, UR5, 0x2a860, URZ ;  /* 0x0002a86005047890 */ /* 0x000fe2000fffe03f */
[-C--:B------:R-:W-:Y:S01]  /*e090*/  FMUL.FTZ R89, R40, R4.reuse ;  /* 0x0000000428597220 */ /* 0x080fe20000410000 */
[----:B------:R-:W-:Y:S01]  /*e0a0*/  UIADD3 UR38, UR38, 0x1, URZ ;  /* 0x0000000126267890 */ /* 0x000fe2000fffe03f */
[-C--:B------:R-:W-:Y:S01]  /*e0b0*/  FMUL.FTZ R90, R41, R4.reuse ;  /* 0x00000004295a7220 */ /* 0x080fe20000410000 */
[----:B------:R-:W-:Y:S01]  /*e0c0*/  UPRMT UR4, UR60, 0x654, UR4 ;  /* 0x000006543c047896 */ /* 0x000fe20008000004 */
[-C--:B------:R-:W-:Y:S01]  /*e0d0*/  FMUL.FTZ R91, R45, R4.reuse ;  /* 0x000000042d5b7220 */ /* 0x080fe20000410000 */
[----:B------:R-:W-:Y:S01]  /*e0e0*/  UISETP.NE.AND UP0, UPT, UR38, 0x2, UPT ;  /* 0x000000022600788c */ /* 0x000fe2000bf05270 */
[----:B------:R-:W-:Y:S01]  /*e0f0*/  FMUL.FTZ R40, R48, R4 ;  /* 0x0000000430287220 */ /* 0x000fe20000410000 */
[-C--:B------:R-:W-:Y:S01]  /*e100*/  FMUL.FTZ R110, R26, R8.reuse ;  /* 0x000000081a6e7220 */ /* 0x080fe20000410000 */
[-C--:B------:R-:W-:Y:S01]  /*e110*/  FMUL.FTZ R98, R50, R8.reuse ;  /* 0x0000000832627220 */ /* 0x080fe20000410000 */
[-C--:B------:R-:W-:Y:S01]  /*e120*/  FMUL.FTZ R99, R51, R8.reuse ;  /* 0x0000000833637220 */ /* 0x080fe20000410000 */
[----:B------:R-:W-:Y:S01]  /*e130*/  FMUL.FTZ R97, R54, R8 ;  /* 0x0000000836617220 */ /* 0x000fe20000410000 */
[-C--:B------:R-:W-:Y:S01]  /*e140*/  FMUL.FTZ R3, R24, R4.reuse ;  /* 0x0000000418037220 */ /* 0x080fe20000410000 */
[----:B------:R-:W-:Y:S01]  /*e150*/  SYNCS.ARRIVE.TRANS64.RED.A1T0 RZ, [UR4], RZ ;  /* 0x000000ffffff79a7 */ /* 0x000fe20008100404 */
        /* <DEDUP_REMOVED lines=57> */
[----:B------:R-:W-:Y:S01]  /*e4f0*/  VIADD R166, R166, 0x1 ;  /* 0x00000001a6a67836 */ /* 0x000fe20000000000 */
[----:B------:R-:W-:-:S02]  /*e500*/  USEL UR38, UR38, URZ, UP0 ;  /* 0x0000003f26267287 */ /* 0x000fc40008000000 */
[----:B------:R-:W-:-:S12]  /*e510*/  ULOP3.LUT UR39, UR39, UR4, URZ, 0x3c, !UPT ;  /* 0x0000000427277292 */ /* 0x000fd8000f8e3c3f */
.L_x_969:
[----:B------:R-:W0:Y:S01]  /*e520*/  S2R R2, SR_CgaCtaId ;  /* 0x0000000000027919 */ /* 0x000e220000008800 */
[----:B------:R-:W-:Y:S01]  /*e530*/  MOV R23, 0x400 ;  /* 0x0000040000177802 */ /* 0x000fe20000000f00 */
[----:B------:R-:W-:Y:S01]  /*e540*/  BSSY B0, `(.L_x_1048) ;  /* 0x00001bc000007945 */ /* 0x000fe20003800000 */
[----:B------:R-:W-:Y:S02]  /*e550*/  BAR.SYNC.DEFER_BLOCKING 0x5, 0x180 ;  /* 0x0146000000007b1d */ /* 0x000fe40000010000 */
[----:B0-----:R-:W-:-:S05]  /*e560*/  LEA R23, R2, R23, 0x18 ;  /* 0x0000001702177211 */ /* 0x001fca00078ec0ff */
[----:B------:R0:W1:Y:S01]  /*e570*/  LDS R16, [R23+0x2a8d0] ;  /* 0x02a8d00017107984 */ /* 0x0000620000000800 */
[----:B------:R-:W-:Y:S06]  /*e580*/  BAR.ARV 0x4, 0x180 ;  /* 0x0106000000007b1d */ /* 0x000fec0000002000 */
[----:B------:R-:W-:Y:S05]  /*e590*/  @P0 BRA `(.L_x_1049) ;  /* 0x0000001000980947 */ /* 0x000fea0003800000 */
[----:B------:R-:W2:Y:S01]  /*e5a0*/  S2R R2, SR_SWINHI ;  /* 0x0000000000027919 */ /* 0x000ea20000002f00 */
[----:B------:R-:W3:Y:S01]  /*e5b0*/  LDC R57, c[0x0][0xbe8] ;  /* 0x0002fa00ff397b82 */ /* 0x000ee20000000800 */
[----:B------:R-:W-:Y:S01]  /*e5c0*/  SHF.R.S32.HI R58, RZ, 0x1f, R164 ;  /* 0x0000001fff3a7819 */ /* 0x000fe200000114a4 */
[----:B------:R-:W-:Y:S01]  /*e5d0*/  ULDC.64 UR4, c[0x0][0xb90] ;  /* 0x0002e40000047ab9 */ /* 0x000fe20000000a00 */
[----:B------:R-:W-:Y:S01]  /*e5e0*/  F2FP.BF16.F32.PACK_AB R7, R7, R26 ;  /* 0x0000001a0707723e */ /* 0x000fe200000010ff */
[----:B------:R-:W-:Y:S01]  /*e5f0*/  IMAD.WIDE.U32 R12, R164, UR4, RZ ;  /* 0x00000004a40c7c25 */ /* 0x000fe2000f8e00ff */
[----:B------:R-:W-:Y:S01]  /*e600*/  F2FP.BF16.F32.PACK_AB R6, R29, R6 ;  /* 0x000000061d06723e */ /* 0x000fe200000010ff */
[----:B------:R-:W-:Y:S01]  /*e610*/  ULDC UR6, c[0x0][0xa88] ;  /* 0x0002a20000067ab9 */ /* 0x000fe20000000800 */
[----:B------:R-:W-:Y:S01]  /*e620*/  SHF.R.S32.HI R112, RZ, 0x1f, R162 ;  /* 0x0000001fff707819 */ /* 0x000fe200000114a2 */
[----:B------:R-:W-:Y:S01]  /*e630*/  IMAD R9, R58, UR4, RZ ;  /* 0x000000043a097c24 */ /* 0x000fe2000f8e02ff */
[----:B------:R-:W-:-:S02]  /*e640*/  F2FP.BF16.F32.PACK_AB R80, R81, R80 ;  /* 0x000000505150723e */ /* 0x000fc400000010ff */
[----:B------:R-:W-:Y:S01]  /*e650*/  F2FP.BF16.F32.PACK_AB R48, R41, R48 ;  /* 0x000000302930723e */ /* 0x000fe200000010ff */
[----:B------:R-:W-:Y:S01]  /*e660*/  IMAD R11, R164, UR5, R9 ;  /* 0x00000005a40b7c24 */ /* 0x000fe2000f8e0209 */
[----:B------:R-:W-:Y:S01]  /*e670*/  ULDC.64 UR4, c[0x0][0xb98] ;  /* 0x0002e60000047ab9 */ /* 0x000fe20000000a00 */
[----:B------:R-:W-:Y:S01]  /*e680*/  IMAD R9, R165, 0x40, R160 ;  /* 0x00000040a5097824 */ /* 0x000fe200078e02a0 */
[----:B------:R-:W-:Y:S01]  /*e690*/  F2FP.BF16.F32.PACK_AB R51, R54, R51 ;  /* 0x000000333633723e */ /* 0x000fe200000010ff */
[----:B------:R-:W-:Y:S01]  /*e6a0*/  IMAD.IADD R13, R13, 0x1, R11 ;  /* 0x000000010d0d7824 */ /* 0x000fe200078e020b */
[----:B------:R-:W-:Y:S02]  /*e6b0*/  F2FP.BF16.F32.PACK_AB R81, R83, R82 ;  /* 0x000000525351723e */ /* 0x000fe400000010ff */
[----:B------:R-:W-:Y:S01]  /*e6c0*/  F2FP.BF16.F32.PACK_AB R82, R85, R84 ;  /* 0x000000545552723e */ /* 0x000fe200000010ff */
[----:B------:R-:W-:Y:S01]  /*e6d0*/  IMAD.WIDE.U32 R12, R162, UR4, R12 ;  /* 0x00000004a20c7c25 */ /* 0x000fe2000f8e000c */
[----:B------:R-:W-:-:S02]  /*e6e0*/  F2FP.BF16.F32.PACK_AB R83, R87, R86 ;  /* 0x000000565753723e */ /* 0x000fc400000010ff */
[----:B------:R-:W-:Y:S02]  /*e6f0*/  MOV R34, R23 ;  /* 0x0000001700227202 */ /* 0x000fe40000000f00 */
[----:B--2---:R-:W-:-:S03]  /*e700*/  MOV R35, R2 ;  /* 0x0000000200237202 */ /* 0x004fc60000000f00 */
[----:B------:R-:W-:-:S04]  /*e710*/  IMAD.WIDE R4, R171, 0x2, R34 ;  /* 0x00000002ab047825 */ /* 0x000fc800078e0222 */
[----:B------:R-:W-:Y:S01]  /*e720*/  IMAD.WIDE R34, R9, 0x2, R34 ;  /* 0x0000000209227825 */ /* 0x000fe200078e0222 */
[C---:B------:R-:W-:Y:S02]  /*e730*/  IADD3 R33, P2, R4.reuse, 0x4020, RZ ;  /* 0x0000402004217810 */ /* 0x040fe40007f5e0ff */
[C---:B------:R-:W-:Y:S02]  /*e740*/  IADD3 R21, P6, R4.reuse, 0x20, RZ ;  /* 0x0000002004157810 */ /* 0x040fe40007fde0ff */
[----:B------:R-:W-:Y:S01]  /*e750*/  LOP3.LUT R10, R33, 0x380, RZ, 0xc0, !PT ;  /* 0x00000380210a7812 */ /* 0x000fe200078ec0ff */
[--C-:B------:R-:W-:Y:S01]  /*e760*/  IMAD.X R39, RZ, RZ, R5.reuse, P2 ;  /* 0x000000ffff277224 */ /* 0x100fe200010e0605 */
[----:B------:R-:W-:Y:S01]  /*e770*/  IADD3 R73, P1, R4, 0x4040, RZ ;  /* 0x0000404004497810 */ /* 0x000fe20007f3e0ff */
[--C-:B------:R-:W-:Y:S01]  /*e780*/  IMAD.X R15, RZ, RZ, R5.reuse, P6 ;  /* 0x000000ffff0f7224 */ /* 0x100fe200030e0605 */
[----:B------:R-:W-:Y:S02]  /*e790*/  SHF.R.U64 R10, R10, 0x3, RZ ;  /* 0x000000030a0a7819 */ /* 0x000fe400000012ff */
[----:B------:R-:W-:Y:S01]  /*e7a0*/  IADD3 R31, P3, R4, 0x4000, RZ ;  /* 0x00004000041f7810 */ /* 0x000fe20007f7e0ff */
[----:B------:R-:W-:Y:S01]  /*e7b0*/  IMAD.X R43, RZ, RZ, R5, P1 ;  /* 0x000000ffff2b7224 */ /* 0x000fe200008e0605 */
[----:B------:R-:W-:-:S02]  /*e7c0*/  LOP3.LUT R38, R10, R33, RZ, 0x3c, !PT ;  /* 0x000000210a267212 */ /* 0x000fc400078e3cff */
[----:B------:R-:W-:Y:S01]  /*e7d0*/  IADD3 R33, P6, R34, 0x1000, RZ ;  /* 0x0000100022217810 */ /* 0x000fe20007fde0ff */
[--C-:B------:R-:W-:Y:S01]  /*e7e0*/  IMAD.X R37, RZ, RZ, R5.reuse, P3 ;  /* 0x000000ffff257224 */ /* 0x100fe200018e0605 */
[----:B---3--:R-:W-:Y:S02]  /*e7f0*/  ISETP.NE.AND P1, PT, R57, 0x1, PT ;  /* 0x000000013900780c */ /* 0x008fe40003f25270 */
[----:B------:R-:W-:Y:S02]  /*e800*/  LOP3.LUT R32, R33, 0x380, RZ, 0xc0, !PT ;  /* 0x0000038021207812 */ /* 0x000fe400078ec0ff */
[----:B------:R-:W-:Y:S02]  /*e810*/  IADD3 R55, P4, R4, 0x60, RZ ;  /* 0x0000006004377810 */ /* 0x000fe40007f9e0ff */
[----:B------:R-:W-:Y:S02]  /*e820*/  LOP3.LUT R14, R73, 0x380, RZ, 0xc0, !PT ;  /* 0x00000380490e7812 */ /* 0x000fe400078ec0ff */
[----:B------:R-:W-:Y:S01]  /*e830*/  SHF.R.U64 R32, R32, 0x3, RZ ;  /* 0x0000000320207819 */ /* 0x000fe200000012ff */
[----:B------:R-:W-:Y:S01]  /*e840*/  IMAD.X R11, RZ, RZ, R5, P4 ;  /* 0x000000ffff0b7224 */ /* 0x000fe200020e0605 */
[----:B------:R-:W-:-:S02]  /*e850*/  LOP3.LUT R8, R31, 0x380, RZ, 0xc0, !PT ;  /* 0x000003801f087812 */ /* 0x000fc400078ec0ff */
[----:B------:R-:W-:Y:S01]  /*e860*/  SHF.R.U64 R14, R14, 0x3, RZ ;  /* 0x000000030e0e7819 */ /* 0x000fe200000012ff */
[----:B------:R-:W2:Y:S01]  /*e870*/  @P1 LDC R79, c[0x0][0xbf0] ;  /* 0x0002fc00ff4f1b82 */ /* 0x000ea20000000800 */
[----:B------:R-:W-:Y:S02]  /*e880*/  LOP3.LUT R32, R32, R33, RZ, 0x3c, !PT ;  /* 0x0000002120207212 */ /* 0x000fe400078e3cff */
[----:B------:R-:W-:Y:S02]  /*e890*/  SHF.R.U64 R8, R8, 0x3, RZ ;  /* 0x0000000308087819 */ /* 0x000fe400000012ff */
[----:B------:R-:W-:Y:S02]  /*e8a0*/  IADD3 R33, P4, R34, 0x3000, RZ ;  /* 0x0000300022217810 */ /* 0x000fe40007f9e0ff */
[----:B------:R-:W-:Y:S02]  /*e8b0*/  LOP3.LUT R42, R14, R73, RZ, 0x3c, !PT ;  /* 0x000000490e2a7212 */ /* 0x000fe400078e3cff */
[----:B------:R-:W-:Y:S01]  /*e8c0*/  LOP3.LUT R36, R8, R31, RZ, 0x3c, !PT ;  /* 0x0000001f08247212 */ /* 0x000fe200078e3cff */
[----:B------:R-:W3:Y:S01]  /*e8d0*/  @P1 LDC R73, c[0x0][0xbec] ;  /* 0x0002fb00ff491b82 */ /* 0x000ee20000000800 */
[----:B------:R-:W-:Y:S01]  /*e8e0*/  LOP3.LUT R28, R33, 0x380, RZ, 0xc0, !PT ;  /* 0x00000380211c7812 */ /* 0x000fe200078ec0ff */
[----:B------:R-:W-:Y:S01]  /*e8f0*/  IMAD.X R29, RZ, RZ, R35, P4 ;  /* 0x000000ffff1d7224 */ /* 0x000fe200020e0623 */
[----:B------:R-:W-:-:S02]  /*e900*/  IADD3 R47, P0, R4, 0x4060, RZ ;  /* 0x00004060042f7810 */ /* 0x000fc40007f1e0ff */
[----:B------:R-:W-:Y:S02]  /*e910*/  LOP3.LUT R8, R55, 0x380, RZ, 0xc0, !PT ;  /* 0x0000038037087812 */ /* 0x000fe400078ec0ff */
[----:B------:R-:W-:Y:S02]  /*e920*/  SHF.R.U64 R28, R28, 0x3, RZ ;  /* 0x000000031c1c7819 */ /* 0x000fe400000012ff */
[----:B------:R-:W-:Y:S02]  /*e930*/  LOP3.LUT R46, R47, 0x380, RZ, 0xc0, !PT ;  /* 0x000003802f2e7812 */ /* 0x000fe400078ec0ff */
[----:B------:R-:W-:Y:S02]  /*e940*/  LOP3.LUT R9, R4, 0x380, RZ, 0xc0, !PT ;  /* 0x0000038004097812 */ /* 0x000fe400078ec0ff */
[----:B------:R-:W-:Y:S02]  /*e950*/  SHF.R.U64 R8, R8, 0x3, RZ ;  /* 0x0000000308087819 */ /* 0x000fe400000012ff */
[----:B------:R-:W-:Y:S01]  /*e960*/  LOP3.LUT R28, R28, R33, RZ, 0x3c, !PT ;  /* 0x000000211c1c7212 */ /* 0x000fe200078e3cff */
[----:B------:R-:W-:Y:S01]  /*e970*/  IMAD.X R33, RZ, RZ, R35, P6 ;  /* 0x000000ffff217224 */ /* 0x000fe200030e0623 */
[----:B------:R-:W-:-:S02]  /*e980*/  SHF.R.U64 R46, R46, 0x3, RZ ;  /* 0x000000032e2e7819 */ /* 0x000fc400000012ff */
[----:B------:R-:W-:Y:S02]  /*e990*/  SHF.R.U64 R9, R9, 0x3, RZ ;  /* 0x0000000309097819 */ /* 0x000fe400000012ff */
[----:B------:R-:W-:Y:S02]  /*e9a0*/  LOP3.LUT R10, R8, R55, RZ, 0x3c, !PT ;  /* 0x00000037080a7212 */ /* 0x000fe400078e3cff */
[----:B------:R-:W-:Y:S02]  /*e9b0*/  IADD3 R55, P6, R34, 0x7000, RZ ;  /* 0x0000700022377810 */ /* 0x000fe40007fde0ff */
[----:B------:R-:W-:Y:S02]  /*e9c0*/  IADD3 R25, P5, R4, 0x40, RZ ;  /* 0x0000004004197810 */ /* 0x000fe40007fbe0ff */
[----:B------:R-:W-:Y:S01]  /*e9d0*/  LOP3.LUT R46, R46, R47, RZ, 0x3c, !PT ;  /* 0x0000002f2e2e7212 */ /* 0x000fe200078e3cff */
[--C-:B------:R-:W-:Y:S01]  /*e9e0*/  IMAD.X R47, RZ, RZ, R5.reuse, P0 ;  /* 0x000000ffff2f7224 */ /* 0x100fe200000e0605 */
[----:B------:R-:W-:Y:S01]  /*e9f0*/  LOP3.LUT R4, R9, R4, RZ, 0x3c, !PT ;  /* 0x0000000409047212 */ /* 0x000fe200078e3cff */
[----:B------:R-:W-:Y:S01]  /*ea00*/  IMAD.X R9, RZ, RZ, R5, P5 ;  /* 0x000000ffff097224 */ /* 0x000fe200028e0605 */
[----:B------:R-:W-:-:S02]  /*ea10*/  LOP3.LUT R26, R55, 0x380, RZ, 0xc0, !PT ;  /* 0x00000380371a7812 */ /* 0x000fc400078ec0ff */
[----:B------:R-:W-:Y:S02]  /*ea20*/  MOV R72, R4 ;  /* 0x0000000400487202 */ /* 0x000fe40000000f00 */
[----:B------:R-:W-:Y:S02]  /*ea30*/  F2FP.BF16.F32.PACK_AB R4, R96, R3 ;  /* 0x000000036004723e */ /* 0x000fe400000010ff */
[----:B------:R-:W-:Y:S02]  /*ea40*/  SHF.R.U64 R26, R26, 0x3, RZ ;  /* 0x000000031a1a7819 */ /* 0x000fe400000012ff */
[----:B------:R-:W-:Y:S01]  /*ea50*/  MOV R96, R46 ;  /* 0x0000002e00607202 */ /* 0x000fe20000000f00 */
[----:B------:R-:W-:Y:S01]  /*ea60*/  IMAD.IADD R46, R22, 0x1, R17 ;  /* 0x00000001162e7824 */ /* 0x000fe200078e0211 */
[----:B------:R-:W-:Y:S02]  /*ea70*/  LOP3.LUT R2, R21, 0x380, RZ, 0xc0, !PT ;  /* 0x0000038015027812 */ /* 0x000fe400078ec0ff */
[----:B------:R-:W-:-:S02]  /*ea80*/  LOP3.LUT R26, R26, R55, RZ, 0x3c, !PT ;  /* 0x000000371a1a7212 */ /* 0x000fc400078e3cff */
[----:B------:R-:W-:Y:S01]  /*ea90*/  MOV R55, R38 ;  /* 0x0000002600377202 */ /* 0x000fe20000000f00 */
[----:B---3--:R-:W-:Y:S01]  /*eaa0*/  @P1 IMAD.HI.U32 R38, R46, R73, RZ ;  /* 0x000000492e261227 */ /* 0x008fe200078e00ff */
[----:B------:R-:W-:Y:S02]  /*eab0*/  SHF.R.U64 R2, R2, 0x3, RZ ;  /* 0x0000000302027819 */ /* 0x000fe400000012ff */
[----:B------:R-:W-:Y:S01]  /*eac0*/  IADD3 R31, P5, R34, 0x2000, RZ ;  /* 0x00002000221f7810 */ /* 0x000fe20007fbe0ff */
[----:B------:R-:W-:Y:S01]  /*ead0*/  IMAD.MOV.U32 R39, RZ, RZ, R46 ;  /* 0x000000ffff277224 */ /* 0x000fe200078e002e */
[----:B------:R-:W-:Y:S01]  /*eae0*/  F2FP.BF16.F32.PACK_AB R5, R27, R110 ;  /* 0x0000006e1b05723e */ /* 0x000fe200000010ff */
[----:B------:R-:W-:Y:S01]  /*eaf0*/  BAR.SYNC.DEFER_BLOCKING 0x1, 0x100 ;  /* 0x0044000000007b1d */ /* 0x000fe20000010000 */
[----:B--2---:R-:W-:Y:S01]  /*eb00*/  @P1 SHF.R.U32.HI R39, RZ, R79, R38 ;  /* 0x0000004fff271219 */ /* 0x004fe20000011626 */
[----:B------:R-:W-:Y:S01]  /*eb10*/  IMAD.IADD R38, R170, 0x1, R17 ;  /* 0x00000001aa267824 */ /* 0x000fe200078e0211 */
[----:B------:R-:W-:Y:S01]  /*eb20*/  LOP3.LUT R14, R2, R21, RZ, 0x3c, !PT ;  /* 0x00000015020e7212 */ /* 0x000fe200078e3cff */
[----:B------:R-:W-:Y:S01]  /*eb30*/  IMAD.X R27, RZ, RZ, R35, P6 ;  /* 0x000000ffff1b7224 */ /* 0x000fe200030e0623 */
[----:B------:R-:W-:-:S02]  /*eb40*/  LOP3.LUT R2, R25, 0x380, RZ, 0xc0, !PT ;  /* 0x0000038019027812 */ /* 0x000fc400078ec0ff */
[----:B------:R-:W-:Y:S02]  /*eb50*/  LOP3.LUT R30, R31, 0x380, RZ, 0xc0, !PT ;  /* 0x000003801f1e7812 */ /* 0x000fe400078ec0ff */
[----:B------:R-:W-:Y:S02]  /*eb60*/  LOP3.LUT R3, R34, 0x380, RZ, 0xc0, !PT ;  /* 0x0000038022037812 */ /* 0x000fe400078ec0ff */
[----:B------:R-:W-:Y:S02]  /*eb70*/  SHF.R.U64 R2, R2, 0x3, RZ ;  /* 0x0000000302027819 */ /* 0x000fe400000012ff */
[----:B------:R-:W-:Y:S02]  /*eb80*/  SHF.R.U64 R30, R30, 0x3, RZ ;  /* 0x000000031e1e7819 */ /* 0x000fe400000012ff */
[----:B------:R-:W-:Y:S02]  /*eb90*/  IADD3 R21, P0, R34, 0x6000, RZ ;  /* 0x0000600022157810 */ /* 0x000fe40007f1e0ff */
[----:B------:R-:W-:-:S02]  /*eba0*/  SHF.R.U64 R3, R3, 0x3, RZ ;  /* 0x0000000303037819 */ /* 0x000fc400000012ff */
[----:B------:R-:W-:Y:S02]  /*ebb0*/  MOV R111, R10 ;  /* 0x0000000a006f7202 */ /* 0x000fe40000000f00 */
[----:B------:R-:W-:Y:S02]  /*ebc0*/  LOP3.LUT R8, R2, R25, RZ, 0x3c, !PT ;  /* 0x0000001902087212 */ /* 0x000fe400078e3cff */
[----:B------:R-:W-:Y:S01]  /*ebd0*/  LOP3.LUT R30, R30, R31, RZ, 0x3c, !PT ;  /* 0x0000001f1e1e7212 */ /* 0x000fe200078e3cff */
[----:B------:R2:W-:Y:S01]  /*ebe0*/  STSM.16.M88.4 [R72], R4 ;  /* 0x0000000448007844 */ /* 0x0005e20000000200 */
[C---:B------:R-:W-:Y:S02]  /*ebf0*/  IADD3 R31, P3, R34.reuse, 0x4000, RZ ;  /* 0x00004000221f7810 */ /* 0x040fe40007f7e0ff */
[----:B------:R-:W-:Y:S02]  /*ec00*/  IADD3 R25, P2, R34, 0x5000, RZ ;  /* 0x0000500022197810 */ /* 0x000fe40007f5e0ff */
[----:B------:R-:W-:Y:S01]  /*ec10*/  LOP3.LUT R34, R3, R34, RZ, 0x3c, !PT ;  /* 0x0000002203227212 */ /* 0x000fe200078e3cff */
[----:B------:R-:W-:Y:S01]  /*ec20*/  IMAD.X R3, RZ, RZ, R35, P0 ;  /* 0x000000ffff037224 */ /* 0x000fe200000e0623 */
[----:B------:R-:W-:-:S02]  /*ec30*/  IADD3 R12, P0, R39, R12, RZ ;  /* 0x0000000c270c7210 */ /* 0x000fc40007f1e0ff */
[----:B------:R-:W-:Y:S02]  /*ec40*/  LOP3.LUT R2, R21, 0x380, RZ, 0xc0, !PT ;  /* 0x0000038015027812 */ /* 0x000fe400078ec0ff */
[----:B------:R-:W-:Y:S02]  /*ec50*/  LOP3.LUT R24, R25, 0x380, RZ, 0xc0, !PT ;  /* 0x0000038019187812 */ /* 0x000fe400078ec0ff */
[----:B------:R-:W-:Y:S02]  /*ec60*/  MOV R15, R14 ;  /* 0x0000000e000f7202 */ /* 0x000fe40000000f00 */
[----:B------:R-:W-:Y:S01]  /*ec70*/  SHF.R.U64 R2, R2, 0x3, RZ ;  /* 0x0000000302027819 */ /* 0x000fe200000012ff */
[----:B--2---:R-:W-:Y:S01]  /*ec80*/  IMAD.MOV R6, RZ, RZ, -R39 ;  /* 0x000000ffff067224 */ /* 0x004fe200078e0a27 */
[----:B------:R-:W-:Y:S01]  /*ec90*/  F2FP.BF16.F32.PACK_AB R7, R106, R105 ;  /* 0x000000696a07723e */ /* 0x000fe200000010ff */
[----:B------:R-:W-:Y:S01]  /*eca0*/  IMAD R5, R112, UR4, RZ ;  /* 0x0000000470057c24 */ /* 0x000fe2000f8e02ff */
[----:B------:R-:W-:Y:S01]  /*ecb0*/  MOV R110, R36 ;  /* 0x00000024006e7202 */ /* 0x000fe20000000f00 */
[----:B------:R-:W-:Y:S01]  /*ecc0*/  IMAD R11, R57, R6, R46 ;  /* 0x00000006390b7224 */ /* 0x000fe200078e022e */
[----:B------:R-:W-:Y:S01]  /*ecd0*/  F2FP.BF16.F32.PACK_AB R6, R95, R92 ;  /* 0x0000005c5f06723e */ /* 0x000fe200000010ff */
[----:B------:R-:W-:Y:S01]  /*ece0*/  IMAD R4, R162, UR5, R5 ;  /* 0x00000005a2047c24 */ /* 0x000fe2000f8e0205 */
[----:B------:R-:W-:Y:S01]  /*ecf0*/  SHF.R.S32.HI R5, RZ, 0x1f, R39 ;  /* 0x0000001fff057819 */ /* 0x000fe20000011427 */
[----:B------:R-:W-:Y:S01]  /*ed00*/  ULDC.64 UR4, c[0x0][0xb88] ;  /* 0x0002e20000047ab9 */ /* 0x000fe20000000a00 */
[----:B------:R-:W-:-:S02]  /*ed10*/  SHF.R.S32.HI R10, RZ, 0x1f, R11 ;  /* 0x0000001fff0a7819 */ /* 0x000fc4000001140b */
[----:B------:R-:W-:Y:S02]  /*ed20*/  IADD3.X R13, R5, R13, R4, P0, !PT ;  /* 0x0000000d050d7210 */ /* 0x000fe400007fe404 */
[----:B------:R-:W-:Y:S01]  /*ed30*/  F2FP.BF16.F32.PACK_AB R4, R93, R94 ;  /* 0x0000005e5d04723e */ /* 0x000fe200000010ff */
[----:B------:R-:W-:Y:S01]  /*ed40*/  IMAD R10, R10, UR4, RZ ;  /* 0x000000040a0a7c24 */ /* 0x000fe2000f8e02ff */
[----:B------:R-:W-:Y:S01]  /*ed50*/  F2FP.BF16.F32.PACK_AB R5, R108, R107 ;  /* 0x0000006b6c05723e */ /* 0x000fe200000010ff */
[C---:B------:R-:W-:Y:S01]  /*ed60*/  IMAD.WIDE.U32 R12, R11.reuse, UR4, R12 ;  /* 0x000000040b0c7c25 */ /* 0x040fe2000f8e000c */
[----:B------:R-:W-:Y:S02]  /*ed70*/  MOV R14, R8 ;  /* 0x00000008000e7202 */ /* 0x000fe40000000f00 */
[----:B------:R-:W-:Y:S01]  /*ed80*/  SHF.R.U64 R24, R24, 0x3, RZ ;  /* 0x0000000318187819 */ /* 0x000fe200000012ff */
[----:B------:R-:W-:Y:S01]  /*ed90*/  IMAD R37, R11, UR5, R10 ;  /* 0x000000050b257c24 */ /* 0x000fe2000f8e020a */
[----:B------:R-:W-:Y:S01]  /*eda0*/  F2FP.BF16.F32.PACK_AB R8, R90, R89 ;  /* 0x000000595a08723e */ /* 0x000fe200000010ff */
[----:B------:R2:W-:Y:S01]  /*edb0*/  STSM.16.M88.4 [R15], R4 ;  /* 0x000000040f007844 */ /* 0x0005e20000000200 */
[----:B------:R-:W-:Y:S01]  /*edc0*/  LOP3.LUT R2, R2, R21, RZ, 0x3c, !PT ;  /* 0x0000001502027212 */ /* 0x000fe200078e3cff */
[----:B------:R-:W-:Y:S01]  /*edd0*/  ULDC.64 UR4, c[0x0][0xb50] ;  /* 0x0002d40000047ab9 */ /* 0x000fe20000000a00 */
[----:B------:R-:W-:Y:S01]  /*ede0*/  IMAD R89, R57, UR6, RZ ;  /* 0x0000000639597c24 */ /* 0x000fe2000f8e02ff */
[----:B------:R-:W-:Y:S01]  /*edf0*/  LOP3.LUT P0, RZ, R167, 0x3, RZ, 0xc0, !PT ;  /* 0x00000003a7ff7812 */ /* 0x000fe2000780c0ff */
[----:B------:R-:W-:Y:S01]  /*ee00*/  IMAD.X R21, RZ, RZ, R35, P3 ;  /* 0x000000ffff157224 */ /* 0x000fe200018e0623 */
[----:B------:R-:W-:-:S02]  /*ee10*/  F2FP.BF16.F32.PACK_AB R9, R103, R102 ;  /* 0x000000666709723e */ /* 0x000fc400000010ff */
[----:B------:R-:W-:Y:S02]  /*ee20*/  F2FP.BF16.F32.PACK_AB R10, R91, R44 ;  /* 0x0000002c5b0a723e */ /* 0x000fe400000010ff */
[----:B------:R-:W-:Y:S02]  /*ee30*/  F2FP.BF16.F32.PACK_AB R11, R104, R101 ;  /* 0x00000065680b723e */ /* 0x000fe400000010ff */
[----:B------:R-:W-:Y:S02]  /*ee40*/  LEA R36, P3, R12, UR4, 0x2 ;  /* 0x000000040c247c11 */ /* 0x000fe4000f8610ff */
[----:B------:R-:W-:Y:S01]  /*ee50*/  LOP3.LUT R24, R24, R25, RZ, 0x3c, !PT ;  /* 0x0000001918187212 */ /* 0x000fe200078e3cff */
[----:B------:R-:W-:Y:S01]  /*ee60*/  IMAD.X R25, RZ, RZ, R35, P2 ;  /* 0x000000ffff197224 */ /* 0x000fe200010e0623 */
[C---:B------:R-:W-:Y:S01]  /*ee70*/  ISETP.GE.OR P2, PT, R38.reuse, R89, P0 ;  /* 0x000000592600720c */ /* 0x040fe20000746670 */
[----:B--2---:R-:W-:Y:S01]  /*ee80*/  VIADD R4, R38, 0x8 ;  /* 0x0000000826047836 */ /* 0x004fe20000000000 */
[----:B------:R2:W-:Y:S01]  /*ee90*/  STSM.16.M88.4 [R14], R8 ;  /* 0x000000080e007844 */ /* 0x0005e20000000200 */
[----:B------:R-:W-:Y:S01]  /*eea0*/  IMAD.IADD R5, R13, 0x1, R37 ;  /* 0x000000010d057824 */ /* 0x000fe200078e0225 */
[----:B------:R-:W-:-:S02]  /*eeb0*/  F2FP.BF16.F32.PACK_AB R6, R53, R52 ;  /* 0x000000343506723e */ /* 0x000fc400000010ff */
[----:B------:R-:W-:Y:S01]  /*eec0*/  ISETP.GE.OR P0, PT, R4, R89, P0 ;  /* 0x000000590400720c */ /* 0x000fe20000706670 */
[----:B------:R-:W-:Y:S01]  /*eed0*/  SHFL.IDX PT, R72, R36, RZ, 0x1c1f ;  /* 0x001c1fff24487589 */ /* 0x000fe200000e0000 */
[----:B------:R-:W-:Y:S01]  /*eee0*/  LEA.HI.X R37, R12, UR5, R5, 0x2, P3 ;  /* 0x000000050c257c11 */ /* 0x000fe200098f1405 */
[----:B------:R-:W-:Y:S01]  /*eef0*/  ULDC.64 UR4, c[0x0][0xae8] ;  /* 0x0002ba0000047ab9 */ /* 0x000fe20000000a00 */
[----:B------:R-:W-:Y:S01]  /*ef00*/  F2FP.BF16.F32.PACK_AB R4, R49, R40 ;  /* 0x000000283104723e */ /* 0x000fe200000010ff */
[----:B------:R-:W-:Y:S01]  /*ef10*/  SHFL.IDX PT, R78, R36, 0x1, 0x1c1f ;  /* 0x003c1f00244e7f89 */ /* 0x000fe200000e0000 */
[----:B------:R-:W-:Y:S02]  /*ef20*/  F2FP.BF16.F32.PACK_AB R5, R99, R98 ;  /* 0x000000626305723e */ /* 0x000fe400000010ff */
[----:B------:R-:W-:Y:S01]  /*ef30*/  F2FP.BF16.F32.PACK_AB R7, R100, R97 ;  /* 0x000000616407723e */ /* 0x000fe200000010ff */
[----:B------:R-:W3:Y:S01]  /*ef40*/  SHFL.IDX PT, R73, R37, RZ, 0x1c1f ;  /* 0x001c1fff25497589 */ /* 0x000ee200000e0000 */
[----:B------:R-:W-:-:S02]  /*ef50*/  F2FP.BF16.F32.PACK_AB R12, R45, R56 ;  /* 0x000000382d0c723e */ /* 0x000fc400000010ff */
[----:B------:R-:W-:Y:S01]  /*ef60*/  F2FP.BF16.F32.PACK_AB R13, R59, R50 ;  /* 0x000000323b0d723e */ /* 0x000fe200000010ff */
[----:B------:R-:W-:Y:S01]  /*ef70*/  STSM.16.M88.4 [R111], R4 ;  /* 0x000000046f007844 */ /* 0x000fe20000000200 */
[----:B--2---:R-:W-:Y:S02]  /*ef80*/  F2FP.BF16.F32.PACK_AB R14, R61, R60 ;  /* 0x0000003c3d0e723e */ /* 0x004fe400000010ff */
[----:B------:R-:W-:Y:S01]  /*ef90*/  F2FP.BF16.F32.PACK_AB R15, R63, R62 ;  /* 0x0000003e3f0f723e */ /* 0x000fe200000010ff */
[----:B------:R-:W2:Y:S01]  /*efa0*/  SHFL.IDX PT, R79, R37, 0x1, 0x1c1f ;  /* 0x003c1f00254f7f89 */ /* 0x000ea200000e0000 */
[----:B------:R-:W-:Y:S02]  /*efb0*/  F2FP.BF16.F32.PACK_AB R8, R65, R64 ;  /* 0x000000404108723e */ /* 0x000fe400000010ff */
[----:B------:R-:W-:Y:S01]  /*efc0*/  F2FP.BF16.F32.PACK_AB R9, R67, R66 ;  /* 0x000000424309723e */ /* 0x000fe200000010ff */
[----:B------:R-:W-:Y:S01]  /*efd0*/  STSM.16.M88.4 [R110], R12 ;  /* 0x0000000c6e007844 */ /* 0x000fe20000000200 */
[----:B------:R-:W-:-:S02]  /*efe0*/  F2FP.BF16.F32.PACK_AB R10, R69, R68 ;  /* 0x00000044450a723e */ /* 0x000fc400000010ff */
[----:B------:R-:W-:Y:S02]  /*eff0*/  F2FP.BF16.F32.PACK_AB R11, R71, R70 ;  /* 0x00000046470b723e */ /* 0x000fe400000010ff */
[----:B------:R-:W-:Y:S02]  /*f000*/  MOV R109, R42 ;  /* 0x0000002a006d7202 */ /* 0x000fe40000000f00 */
[----:B------:R-:W-:Y:S01]  /*f010*/  F2FP.BF16.F32.PACK_AB R49, R75, R74 ;  /* 0x0000004a4b31723e */ /* 0x000fe200000010ff */
[----:B------:R-:W-:Y:S01]  /*f020*/  STSM.16.M88.4 [R55], R8 ;  /* 0x0000000837007844 */ /* 0x000fe20000000200 */
[----:B------:R-:W-:Y:S02]  /*f030*/  F2FP.BF16.F32.PACK_AB R50, R77, R76 ;  /* 0x0000004c4d32723e */ /* 0x000fe400000010ff */
[----:B------:R-:W-:-:S03]  /*f040*/  LOP3.LUT R20, R31, 0x380, RZ, 0xc0, !PT ;  /* 0x000003801f147812 */ /* 0x000fc600078ec0ff */
[----:B------:R4:W-:Y:S01]  /*f050*/  STSM.16.M88.4 [R109], R48 ;  /* 0x000000306d007844 */ /* 0x0009e20000000200 */
[----:B------:R-:W-:-:S03]  /*f060*/  SHF.R.U64 R20, R20, 0x3, RZ ;  /* 0x0000000314147819 */ /* 0x000fc600000012ff */
[----:B------:R-:W-:Y:S01]  /*f070*/  STSM.16.M88.4 [R96], R80 ;  /* 0x0000005060007844 */ /* 0x000fe20000000200 */
[----:B------:R-:W-:Y:S01]  /*f080*/  LOP3.LUT R20, R20, R31, RZ, 0x3c, !PT ;  /* 0x0000001f14147212 */ /* 0x000fe200078e3cff */
[----:B------:R-:W-:Y:S01]  /*f090*/  IMAD.X R31, RZ, RZ, R35, P5 ;  /* 0x000000ffff1f7224 */ /* 0x000fe200028e0623 */
[----:B------:R-:W-:Y:S08]  /*f0a0*/  BAR.SYNC.DEFER_BLOCKING 0x1, 0x100 ;  /* 0x0044000000007b1d */ /* 0x000ff00000010000 */
[----:B----4-:R-:W4:Y:S08]  /*f0b0*/  @P1 LDC R49, c[0x0][0xbec] ;  /* 0x0002fb00ff311b82 */ /* 0x010f300000000800 */
[----:B------:R-:W0:Y:S01]  /*f0c0*/  @P1 LDC R51, c[0x0][0xbf0] ;  /* 0x0002fc00ff331b82 */ /* 0x000e220000000800 */
[----:B---3--:R-:W-:Y:S04]  /*f0d0*/  @!P2 ST.E desc[UR36][R72.64], R88 ;  /* 0x000000584800a985 */ /* 0x008fe8000c101924 */
[----:B--2---:R2:W-:Y:S04]  /*f0e0*/  @!P0 ST.E desc[UR36][R78.64], R0 ;  /* 0x000000004e008985 */ /* 0x0045e8000c101924 */
[----:B------:R3:W5:Y:S04]  /*f0f0*/  LD.E.128 R36, desc[UR36][R30.64] ;  /* 0x000000241e247980 */ /* 0x000768000c101d00 */
[----:B------:R1:W5:Y:S01]  /*f100*/  LD.E.128 R44, desc[UR36][R34.64] ;  /* 0x00000024222c7980 */ /* 0x000362000c101d00 */
[----:B--2---:R-:W-:-:S03]  /*f110*/  IMAD R0, R163, 0x20, R165 ;  /* 0x00000020a3007824 */ /* 0x004fc600078e02a5 */
[----:B------:R2:W5:Y:S01]  /*f120*/  LD.E.128 R4, desc[UR36][R28.64] ;  /* 0x000000241c047980 */ /* 0x000562000c101d00 */
[----:B---3--:R-:W-:-:S03]  /*f130*/  IMAD.IADD R30, R17, 0x1, R0 ;  /* 0x00000001111e7824 */ /* 0x008fc600078e0200 */
[----:B------:R3:W5:Y:S01]  /*f140*/  LD.E.128 R60, desc[UR36][R20.64] ;  /* 0x00000024143c7980 */ /* 0x000762000c101d00 */
[----:B-1----:R-:W-:Y:S02]  /*f150*/  IMAD R35, R58, UR4, RZ ;  /* 0x000000043a237c24 */ /* 0x002fe4000f8e02ff */
[----:B----4-:R-:W-:Y:S01]  /*f160*/  @P1 IMAD.HI.U32 R0, R30, R49, RZ ;  /* 0x000000311e001227 */ /* 0x010fe200078e00ff */
[----:B------:R1:W5:Y:S03]  /*f170*/  LD.E.128 R52, desc[UR36][R24.64] ;  /* 0x0000002418347980 */ /* 0x000366000c101d00 */
[C---:B------:R-:W-:Y:S01]  /*f180*/  IMAD R35, R164.reuse, UR5, R35 ;  /* 0x00000005a4237c24 */ /* 0x040fe2000f8e0223 */
[----:B------:R4:W5:Y:S01]  /*f190*/  LD.E.128 R12, desc[UR36][R2.64] ;  /* 0x00000024020c7980 */ /* 0x000962000c101d00 */
[----:B--2---:R-:W-:Y:S01]  /*f1a0*/  IMAD.WIDE.U32 R28, R164, UR4, RZ ;  /* 0x00000004a41c7c25 */ /* 0x004fe2000f8e00ff */
[----:B------:R-:W-:-:S02]  /*f1b0*/  ULDC.64 UR4, c[0x0][0xaf0] ;  /* 0x0002bc0000047ab9 */ /* 0x000fc40000000a00 */
[----:B------:R-:W5:Y:S01]  /*f1c0*/  LD.E.128 R40, desc[UR36][R32.64] ;  /* 0x0000002420287980 */ /* 0x000f62000c101d00 */
[----:B---3--:R-:W-:Y:S01]  /*f1d0*/  IMAD.MOV.U32 R21, RZ, RZ, R30 ;  /* 0x000000ffff157224 */ /* 0x008fe200078e001e */
[----:B0-----:R-:W-:Y:S01]  /*f1e0*/  @P1 SHF.R.U32.HI R21, RZ, R51, R0 ;  /* 0x00000033ff151219 */ /* 0x001fe20000011600 */
[----:B-1----:R-:W-:Y:S01]  /*f1f0*/  IMAD R25, R112, UR4, RZ ;  /* 0x0000000470197c24 */ /* 0x002fe2000f8e02ff */
[----:B------:R0:W5:Y:S01]  /*f200*/  LD.E.128 R8, desc[UR36][R26.64] ;  /* 0x000000241a087980 */ /* 0x000162000c101d00 */
[----:B----4-:R-:W-:Y:S02]  /*f210*/  IMAD.IADD R3, R29, 0x1, R35 ;  /* 0x000000011d037824 */ /* 0x010fe400078e0223 */
[----:B------:R-:W-:Y:S01]  /*f220*/  IMAD.MOV.U32 R2, RZ, RZ, R28 ;  /* 0x000000ffff027224 */ /* 0x000fe200078e001c */
[--C-:B------:R-:W-:Y:S01]  /*f230*/  SHF.R.S32.HI R0, RZ, 0x1f, R21.reuse ;  /* 0x0000001fff007819 */ /* 0x100fe20000011415 */
[----:B------:R-:W-:Y:S01]  /*f240*/  IMAD.MOV R20, RZ, RZ, -R21 ;  /* 0x000000ffff147224 */ /* 0x000fe200078e0a15 */
[----:B------:R-:W-:Y:S01]  /*f250*/  @!PT LDS RZ, [RZ] ;  /* 0x00000000fffff984 */ /* 0x000fe20000000800 */
[----:B------:R-:W-:Y:S01]  /*f260*/  @!PT LDS RZ, [RZ] ;  /* 0x00000000fffff984 */ /* 0x000fe20000000800 */
[----:B------:R-:W-:Y:S01]  /*f270*/  @!PT LDS RZ, [RZ] ;  /* 0x00000000fffff984 */ /* 0x000fe20000000800 */
[----:B------:R-:W-:Y:S01]  /*f280*/  @!PT LDS RZ, [RZ] ;  /* 0x00000000fffff984 */ /* 0x000fe20000000800 */
[----:B------:R1:W-:Y:S06]  /*f290*/  MEMBAR.ALL.CTA ;  /* 0x0000000000007992 */ /* 0x0003ec0000008000 */
[----:B-1----:R-:W1:Y:S01]  /*f2a0*/  FENCE.VIEW.ASYNC.S ;  /* 0x00000000000073c6 */ /* 0x002e620000000000 */
[----:B------:R-:W-:-:S02]  /*f2b0*/  IMAD R25, R162, UR5, R25 ;  /* 0x00000005a2197c24 */ /* 0x000fc4000f8e0219 */
[----:B------:R-:W-:Y:S01]  /*f2c0*/  IMAD.WIDE.U32 R2, R162, UR4, R2 ;  /* 0x00000004a2027c25 */ /* 0x000fe2000f8e0002 */
[----:B------:R-:W-:-:S03]  /*f2d0*/  ULDC.64 UR4, c[0x0][0xae0] ;  /* 0x0002b80000047ab9 */ /* 0x000fc60000000a00 */
[----:B------:R-:W-:Y:S02]  /*f2e0*/  IMAD R0, R0, UR4, RZ ;  /* 0x0000000400007c24 */ /* 0x000fe4000f8e02ff */
[----:B------:R-:W-:Y:S02]  /*f2f0*/  IMAD R57, R57, R20, R30 ;  /* 0x0000001439397224 */ /* 0x000fe400078e021e */
[----:B------:R-:W-:Y:S02]  /*f300*/  IMAD.IADD R3, R3, 0x1, R25 ;  /* 0x0000000103037824 */ /* 0x000fe400078e0219 */
[C---:B------:R-:W-:Y:S01]  /*f310*/  IMAD R25, R21.reuse, UR5, R0 ;  /* 0x0000000515197c24 */ /* 0x040fe2000f8e0200 */
[----:B------:R-:W-:Y:S01]  /*f320*/  SHF.R.S32.HI R0, RZ, 0x1f, R57 ;  /* 0x0000001fff007819 */ /* 0x000fe20000011439 */
[----:B------:R-:W-:Y:S01]  /*f330*/  IMAD.WIDE.U32 R2, R21, UR4, R2 ;  /* 0x0000000415027c25 */ /* 0x000fe2000f8e0002 */
[----:B------:R-:W-:-:S03]  /*f340*/  ULDC.64 UR4, c[0x0][0xad8] ;  /* 0x0002b60000047ab9 */ /* 0x000fc60000000a00 */
[----:B------:R-:W-:Y:S02]  /*f350*/  IMAD.IADD R3, R3, 0x1, R25 ;  /* 0x0000000103037824 */ /* 0x000fe400078e0219 */
[----:B------:R-:W-:Y:S02]  /*f360*/  IMAD R20, R0, UR4, RZ ;  /* 0x0000000400147c24 */ /* 0x000fe4000f8e02ff */
[----:B0-----:R-:W-:Y:S02]  /*f370*/  IMAD.IADD R26, R165, 0x1, R17 ;  /* 0x00000001a51a7824 */ /* 0x001fe400078e0211 */
[C---:B------:R-:W-:Y:S02]  /*f380*/  IMAD R17, R57.reuse, UR5, R20 ;  /* 0x0000000539117c24 */ /* 0x040fe4000f8e0214 */
[----:B------:R-:W-:Y:S01]  /*f390*/  IMAD.WIDE.U32 R2, R57, UR4, R2 ;  /* 0x0000000439027c25 */ /* 0x000fe2000f8e0002 */
[----:B------:R-:W-:Y:S01]  /*f3a0*/  ISETP.GE.AND P2, PT, R26, R89, PT ;  /* 0x000000591a00720c */ /* 0x000fe20003f46270 */
[----:B------:R-:W-:-:S02]  /*f3b0*/  ULDC.64 UR4, c[0x0][0xa80] ;  /* 0x0002a00000047ab9 */ /* 0x000fc40000000a00 */
[----:B------:R-:W-:Y:S02]  /*f3c0*/  VIADD R0, R26, 0x20 ;  /* 0x000000201a007836 */ /* 0x000fe40000000000 */
[----:B------:R-:W-:Y:S01]  /*f3d0*/  IMAD.IADD R3, R3, 0x1, R17 ;  /* 0x0000000103037824 */ /* 0x000fe200078e0211 */
[----:B------:R-:W-:Y:S01]  /*f3e0*/  LEA R17, P3, R2, UR4, 0x1 ;  /* 0x0000000402117c11 */ /* 0x000fe2000f8608ff */
[----:B------:R-:W-:Y:S01]  /*f3f0*/  VIADD R23, R23, 0x2a820 ;  /* 0x0002a82017177836 */ /* 0x000fe20000000000 */
[-C--:B------:R-:W-:Y:S01]  /*f400*/  ISETP.GE.AND P0, PT, R0, R89.reuse, PT ;  /* 0x000000590000720c */ /* 0x080fe20003f06270 */
[----:B------:R-:W-:Y:S01]  /*f410*/  VIADD R0, R26, 0x40 ;  /* 0x000000401a007836 */ /* 0x000fe20000000000 */
[----:B------:R-:W-:Y:S02]  /*f420*/  LEA.HI.X R24, R2, UR5, R3, 0x1, P3 ;  /* 0x0000000502187c11 */ /* 0x000fe400098f0c03 */
        /* <DEDUP_REMOVED lines=16> */
.L_x_1051:
[----:B------:R-:W-:Y:S05]  /*f530*/  BSYNC B1 ;  /* 0x0000000000017941 */ /* 0x000fea0003800000 */
.L_x_1050:
        /* <DEDUP_REMOVED lines=13> */
.L_x_1053:
[----:B------:R-:W-:Y:S05]  /*f610*/  BSYNC B1 ;  /* 0x0000000000017941 */ /* 0x000fea0003800000 */
.L_x_1052:
[----:B----4-:R4:W0:Y:S01]  /*f620*/  SHFL.IDX PT, R0, R24, 0x2, 0x181f ;  /* 0x00581f0018007f89 */ /* 0x01082200000e0000 */
        /* <DEDUP_REMOVED lines=8> */
[-C--:B0-----:R-:W-:Y:S02]  /*f6b0*/  @!P2 LEA.HI.X R3, R160, R0.reuse, R173, 0x1, P0 ;  /* 0x00000000a003a211 */ /* 0x081fe400000f0cad */
[----:B------:R-:W-:-:S03]  /*f6c0*/  @!P3 LEA.HI.X R21, R161, R0, R172, 0x1, P1 ;  /* 0x00000000a115b211 */ /* 0x000fc600008f0cac */
[----:B-----5:R3:W-:Y:S04]  /*f6d0*/  @!P2 ST.E.128 desc[UR36][R2.64], R36 ;  /* 0x000000240200a985 */ /* 0x0207e8000c101d24 */
[----:B------:R3:W-:Y:S02]  /*f6e0*/  @!P3 ST.E.128 desc[UR36][R20.64], R12 ;  /* 0x0000000c1400b985 */ /* 0x0007e4000c101d24 */
.L_x_1055:
[----:B------:R-:W-:Y:S05]  /*f6f0*/  BSYNC B1 ;  /* 0x0000000000017941 */ /* 0x000fea0003800000 */
.L_x_1054:
[----:B0-----:R-:W-:Y:S01]  /*f700*/  VIADD R0, R26, 0x60 ;  /* 0x000000601a007836 */ /* 0x001fe20000000000 */
[----:B--2-4-:R-:W0:Y:S04]  /*f710*/  SHFL.IDX PT, R24, R24, 0x3, 0x181f ;  /* 0x00781f0018187f89 */ /* 0x014e2800000e0000 */
[----:B------:R-:W-:Y:S01]  /*f720*/  ISETP.GE.AND P0, PT, R0, R89, PT ;  /* 0x000000590000720c */ /* 0x000fe20003f06270 */
[----:B------:R-:W2:-:S12]  /*f730*/  SHFL.IDX PT, R17, R17, 0x3, 0x181f ;  /* 0x00781f0011117f89 */ /* 0x000e9800000e0000 */
[----:B------:R-:W-:Y:S05]  /*f740*/  @P0 BRA `(.L_x_1056) ;  /* 0x00000008006c0947 */ /* 0x000fea0003800000 */
[----:B------:R-:W-:Y:S02]  /*f750*/  ULDC UR4, c[0x0][0xac8] ;  /* 0x0002b20000047ab9 */ /* 0x000fe40000000800 */
[----:B------:R-:W-:-:S13]  /*f760*/  ISETP.GE.AND P1, PT, R160, UR4, PT ;  /* 0x00000004a0007c0c */ /* 0x000fda000bf26270 */
[----:B--23--:R-:W-:-:S04]  /*f770*/  @!P1 LEA R2, P0, R160, R17, 0x1 ;  /* 0x00000011a0029211 */ /* 0x00cfc800078008ff */
[----:B0-----:R-:W-:Y:S02]  /*f780*/  @!P1 LEA.HI.X R3, R160, R24, R173, 0x1, P0 ;  /* 0x00000018a0039211 */ /* 0x001fe400000f0cad */
[----:B------:R-:W-:-:S03]  /*f790*/  ISETP.GE.AND P0, PT, R161, UR4, PT ;  /* 0x00000004a1007c0c */ /* 0x000fc6000bf06270 */
[----:B-----5:R4:W-:Y:S10]  /*f7a0*/  @!P1 ST.E.128 desc[UR36][R2.64], R4 ;  /* 0x0000000402009985 */ /* 0x0209f4000c101d24 */
[----:B------:R-:W-:Y:S05]  /*f7b0*/  @P0 BRA `(.L_x_1056) ;  /* 0x0000000800500947 */ /* 0x000fea0003800000 */
[----:B----4-:R-:W-:-:S04]  /*f7c0*/  LEA R2, P0, R161, R17, 0x1 ;  /* 0x00000011a1027211 */ /* 0x010fc800078008ff */
[----:B------:R-:W-:-:S05]  /*f7d0*/  LEA.HI.X R3, R161, R24, R172, 0x1, P0 ;  /* 0x00000018a1037211 */ /* 0x000fca00000f0cac */
[----:B------:R0:W-:Y:S01]  /*f7e0*/  ST.E.128 desc[UR36][R2.64], R8 ;  /* 0x0000000802007985 */ /* 0x0001e2000c101d24 */
[----:B------:R-:W-:Y:S05]  /*f7f0*/  BRA `(.L_x_1056) ;  /* 0x0000000800407947 */ /* 0x000fea0003800000 */
.L_x_1049:
[----:B------:R-:W2:Y:S01]  /*f800*/  LDC R11, c[0x0][0xbe8] ;  /* 0x0002fa00ff0b7b82 */ /* 0x000ea20000000800 */
[----:B------:R-:W-:Y:S01]  /*f810*/  ISETP.GE.AND P0, PT, R174, 0x80, PT ;  /* 0x00000080ae00780c */ /* 0x000fe20003f06270 */
[----:B------:R-:W-:Y:S01]  /*f820*/  IMAD R0, R163, 0x20, R165 ;  /* 0x00000020a3007824 */ /* 0x000fe200078e02a5 */
[----:B------:R-:W-:Y:S01]  /*f830*/  BSSY B1, `(.L_x_1057) ;  /* 0x000002e000017945 */ /* 0x000fe20003800000 */
[----:B------:R-:W-:Y:S02]  /*f840*/  SHF.R.S32.HI R6, RZ, 0x1f, R164 ;  /* 0x0000001fff067819 */ /* 0x000fe400000114a4 */
[----:B------:R-:W-:Y:S01]  /*f850*/  IMAD.IADD R12, R17, 0x1, R0 ;  /* 0x00000001110c7824 */ /* 0x000fe200078e0200 */
[----:B------:R-:W-:Y:S02]  /*f860*/  SHF.R.S32.HI R8, RZ, 0x1f, R162 ;  /* 0x0000001fff087819 */ /* 0x000fe400000114a2 */
[----:B--2---:R-:W-:-:S13]  /*f870*/  ISETP.NE.AND P1, PT, R11, 0x1, PT ;  /* 0x000000010b00780c */ /* 0x004fda0003f25270 */
[----:B------:R-:W2:Y:S08]  /*f880*/  @P1 LDC R13, c[0x0][0xbec] ;  /* 0x0002fb00ff0d1b82 */ /* 0x000eb00000000800 */
[----:B------:R-:W3:Y:S01]  /*f890*/  @P1 LDC R15, c[0x0][0xbf0] ;  /* 0x0002fc00ff0f1b82 */ /* 0x000ee20000000800 */
[----:B------:R-:W-:Y:S05]  /*f8a0*/  @P0 BRA `(.L_x_1058) ;  /* 0x0000000000980947 */ /* 0x000fea0003800000 */
[----:B------:R-:W4:Y:S01]  /*f8b0*/  S2R R2, SR_TID.X ;  /* 0x0000000000027919 */ /* 0x000f220000002100 */
[----:B------:R-:W5:Y:S01]  /*f8c0*/  LDC R10, c[0x0][0xbe8] ;  /* 0x0002fa00ff0a7b82 */ /* 0x000f620000000800 */
[----:B------:R-:W-:Y:S02]  /*f8d0*/  ULDC UR4, c[0x0][0xa88] ;  /* 0x0002a20000047ab9 */ /* 0x000fe40000000800 */
[----:B-----5:R-:W-:Y:S01]  /*f8e0*/  IMAD R3, R10, UR4, RZ ;  /* 0x000000040a037c24 */ /* 0x020fe2000f8e02ff */
[----:B----4-:R-:W-:-:S04]  /*f8f0*/  IADD3 R4, R17, -0x80, R2 ;  /* 0xffffff8011047810 */ /* 0x010fc80007ffe002 */
[----:B------:R-:W-:-:S13]  /*f900*/  ISETP.GE.AND P0, PT, R4, R3, PT ;  /* 0x000000030400720c */ /* 0x000fda0003f06270 */
[----:B------:R-:W-:Y:S05]  /*f910*/  @P0 BRA `(.L_x_1058) ;  /* 0x00000000007c0947 */ /* 0x000fea0003800000 */
[----:B------:R-:W-:Y:S01]  /*f920*/  ISETP.NE.AND P0, PT, R10, 0x1, PT ;  /* 0x000000010a00780c */ /* 0x000fe20003f05270 */
[----:B------:R-:W-:Y:S01]  /*f930*/  ULDC.64 UR4, c[0x0][0xb90] ;  /* 0x0002e40000047ab9 */ /* 0x000fe20000000a00 */
[----:B------:R-:W-:Y:S02]  /*f940*/  IMAD.MOV.U32 R5, RZ, RZ, R4 ;  /* 0x000000ffff057224 */ /* 0x000fe400078e0004 */
[----:B------:R-:W-:-:S04]  /*f950*/  IMAD R7, R6, UR4, RZ ;  /* 0x0000000406077c24 */ /* 0x000fc8000f8e02ff */
[----:B------:R-:W-:-:S05]  /*f960*/  IMAD R7, R164, UR5, R7 ;  /* 0x00000005a4077c24 */ /* 0x000fca000f8e0207 */
[----:B------:R-:W4:Y:S08]  /*f970*/  @P0 LDC R3, c[0x0][0xbec] ;  /* 0x0002fb00ff030b82 */ /* 0x000f300000000800 */
[----:B------:R-:W5:Y:S01]  /*f980*/  @P0 LDC R9, c[0x0][0xbf0] ;  /* 0x0002fc00ff090b82 */ /* 0x000f620000000800 */
[----:B----4-:R-:W-:-:S04]  /*f990*/  @P0 IMAD.HI.U32 R0, R4, R3, RZ ;  /* 0x0000000304000227 */ /* 0x010fc800078e00ff */
[----:B------:R-:W-:Y:S01]  /*f9a0*/  IMAD.WIDE.U32 R2, R164, UR4, RZ ;  /* 0x00000004a4027c25 */ /* 0x000fe2000f8e00ff */
[----:B------:R-:W-:Y:S01]  /*f9b0*/  ULDC.64 UR4, c[0x0][0xb98] ;  /* 0x0002e60000047ab9 */ /* 0x000fe20000000a00 */
[----:B-----5:R-:W-:Y:S02]  /*f9c0*/  @P0 SHF.R.U32.HI R5, RZ, R9, R0 ;  /* 0x00000009ff050219 */ /* 0x020fe40000011600 */
[----:B------:R-:W-:Y:S02]  /*f9d0*/  IMAD.IADD R3, R3, 0x1, R7 ;  /* 0x0000000103037824 */ /* 0x000fe400078e0207 */
[----:B------:R-:W-:Y:S02]  /*f9e0*/  IMAD R9, R8, UR4, RZ ;  /* 0x0000000408097c24 */ /* 0x000fe4000f8e02ff */
[----:B------:R-:W-:Y:S02]  /*f9f0*/  IMAD.MOV R7, RZ, RZ, -R5 ;  /* 0x000000ffff077224 */ /* 0x000fe400078e0a05 */
[----:B------:R-:W-:-:S04]  /*fa00*/  IMAD.WIDE.U32 R2, R162, UR4, R2 ;  /* 0x00000004a2027c25 */ /* 0x000fc8000f8e0002 */
[----:B------:R-:W-:Y:S01]  /*fa10*/  IMAD R7, R10, R7, R4 ;  /* 0x000000070a077224 */ /* 0x000fe200078e0204 */
[----:B------:R-:W-:Y:S01]  /*fa20*/  IADD3 R2, P0, R5, R2, RZ ;  /* 0x0000000205027210 */ /* 0x000fe20007f1e0ff */
[----:B------:R-:W-:Y:S01]  /*fa30*/  IMAD R4, R162, UR5, R9 ;  /* 0x00000005a2047c24 */ /* 0x000fe2000f8e0209 */
[----:B------:R-:W-:Y:S01]  /*fa40*/  SHF.R.S32.HI R9, RZ, 0x1f, R5 ;  /* 0x0000001fff097819 */ /* 0x000fe20000011405 */
[----:B------:R-:W-:Y:S01]  /*fa50*/  ULDC.64 UR4, c[0x0][0xb88] ;  /* 0x0002e20000047ab9 */ /* 0x000fe20000000a00 */
        /* <DEDUP_REMOVED lines=11> */
.L_x_1058:
[----:B------:R-:W-:Y:S05]  /*fb10*/  BSYNC B1 ;  /* 0x0000000000017941 */ /* 0x000fea0003800000 */
.L_x_1057:
[----:B------:R-:W-:Y:S01]  /*fb20*/  ULDC.64 UR4, c[0x0][0xae8] ;  /* 0x0002ba0000047ab9 */ /* 0x000fe20000000a00 */
[----:B--2---:R-:W-:Y:S01]  /*fb30*/  @P1 IMAD.HI.U32 R0, R12, R13, RZ ;  /* 0x0000000d0c001227 */ /* 0x004fe200078e00ff */
[----:B------:R-:W-:Y:S01]  /*fb40*/  ULDC UR6, c[0x0][0xa88] ;  /* 0x0002a20000067ab9 */ /* 0x000fe20000000800 */
[----:B------:R-:W-:Y:S02]  /*fb50*/  BSSY B1, `(.L_x_1059) ;  /* 0x0000030000017945 */ /* 0x000fe40003800000 */
[----:B----4-:R-:W-:Y:S02]  /*fb60*/  IMAD R3, R6, UR4, RZ ;  /* 0x0000000406037c24 */ /* 0x010fe4000f8e02ff */
[----:B------:R-:W-:Y:S01]  /*fb70*/  IMAD.MOV.U32 R5, RZ, RZ, R12 ;  /* 0x000000ffff057224 */ /* 0x000fe200078e000c */
[----:B---3--:R-:W-:Y:S01]  /*fb80*/  @P1 SHF.R.U32.HI R5, RZ, R15, R0 ;  /* 0x0000000fff051219 */ /* 0x008fe20000011600 */
[C---:B------:R-:W-:Y:S02]  /*fb90*/  IMAD R7, R164.reuse, UR5, R3 ;  /* 0x00000005a4077c24 */ /* 0x040fe4000f8e0203 */
[----:B------:R-:W-:Y:S01]  /*fba0*/  IMAD.WIDE.U32 R2, R164, UR4, RZ ;  /* 0x00000004a4027c25 */ /* 0x000fe2000f8e00ff */
[----:B------:R-:W-:Y:S01]  /*fbb0*/  ULDC.64 UR4, c[0x0][0xaf0] ;  /* 0x0002bc0000047ab9 */ /* 0x000fe20000000a00 */
[----:B------:R-:W-:-:S02]  /*fbc0*/  SHF.R.S32.HI R0, RZ, 0x1f, R5 ;  /* 0x0000001fff007819 */ /* 0x000fc40000011405 */
[----:B------:R-:W-:Y:S02]  /*fbd0*/  IMAD R9, R8, UR4, RZ ;  /* 0x0000000408097c24 */ /* 0x000fe4000f8e02ff */
[----:B------:R-:W-:Y:S02]  /*fbe0*/  IMAD.IADD R3, R3, 0x1, R7 ;  /* 0x0000000103037824 */ /* 0x000fe400078e0207 */
[----:B------:R-:W-:Y:S02]  /*fbf0*/  IMAD.MOV R7, RZ, RZ, -R5 ;  /* 0x000000ffff077224 */ /* 0x000fe400078e0a05 */
[C---:B------:R-:W-:Y:S02]  /*fc00*/  IMAD R9, R162.reuse, UR5, R9 ;  /* 0x00000005a2097c24 */ /* 0x040fe4000f8e0209 */
        /* <DEDUP_REMOVED lines=11> */
[----:B------:R-:W-:Y:S02]  /*fcc0*/  IMAD.IADD R6, R165, 0x1, R17 ;  /* 0x00000001a5067824 */ /* 0x000fe400078e0211 */
[----:B------:R-:W-:Y:S02]  /*fcd0*/  IMAD R11, R11, UR6, RZ ;  /* 0x000000060b0b7c24 */ /* 0x000fe4000f8e02ff */
        /* <DEDUP_REMOVED lines=10> */
[----:B------:R2:W3:Y:S02]  /*fd80*/  SHFL.IDX PT, R2, R4, RZ, 0x181f ;  /* 0x00181fff04027589 */ /* 0x0004e400000e0000 */
[----:B------:R-:W-:Y:S02]  /*fd90*/  ISETP.GE.AND P0, PT, R0, R11, PT ;  /* 0x0000000b0000720c */ /* 0x000fe40003f06270 */
[----:B------:R2:W4:Y:S01]  /*fda0*/  SHFL.IDX PT, R0, R5, RZ, 0x181f ;  /* 0x00181fff05007589 */ /* 0x00052200000e0000 */
[----:B------:R-:W-:Y:S10]  /*fdb0*/  @P2 BRA `(.L_x_1060) ;  /* 0x0000000000242947 */ /* 0x000ff40003800000 */
        /* <DEDUP_REMOVED lines=9> */
.L_x_1060:
[----:B------:R-:W-:Y:S05]  /*fe50*/  BSYNC B1 ;  /* 0x0000000000017941 */ /* 0x000fea0003800000 */
.L_x_1059:
        /* <DEDUP_REMOVED lines=13> */
.L_x_1062:
[----:B------:R-:W-:Y:S05]  /*ff30*/  BSYNC B1 ;  /* 0x0000000000017941 */ /* 0x000fea0003800000 */
.L_x_1061:
        /* <DEDUP_REMOVED lines=13> */
.L_x_1064:
[----:B------:R-:W-:Y:S05]  /*10010*/  BSYNC B1 ;  /* 0x0000000000017941 */ /* 0x000fea0003800000 */
.L_x_1063:
        /* <DEDUP_REMOVED lines=8> */
[CC--:B----4-:R-:W-:Y:S02]  /*100a0*/  @!P2 LEA R6, P0, R160.reuse, R2.reuse, 0x1 ;  /* 0x00000002a006a211 */ /* 0x0d0fe400078008ff */
[C---:B------:R-:W-:Y:S02]  /*100b0*/  @!P3 LEA R2, P1, R161.reuse, R2, 0x1 ;  /* 0x00000002a102b211 */ /* 0x040fe400078208ff */
[-C--:B0-----:R-:W-:Y:S02]  /*100c0*/  @!P2 LEA.HI.X R7, R160, R5.reuse, R173, 0x1, P0 ;  /* 0x00000005a007a211 */ /* 0x081fe400000f0cad */
[----:B------:R-:W-:-:S03]  /*100d0*/  @!P3 LEA.HI.X R3, R161, R5, R172, 0x1, P1 ;  /* 0x00000005a103b211 */ /* 0x000fc600008f0cac */
[----:B------:R0:W-:Y:S04]  /*100e0*/  @!P2 ST.E.128 desc[UR36][R6.64], RZ ;  /* 0x000000ff0600a985 */ /* 0x0001e8000c101d24 */
[----:B------:R0:W-:Y:S02]  /*100f0*/  @!P3 ST.E.128 desc[UR36][R2.64], RZ ;  /* 0x000000ff0200b985 */ /* 0x0001e4000c101d24 */
.L_x_1056:
[----:B------:R-:W-:Y:S05]  /*10100*/  BSYNC B0 ;  /* 0x0000000000007941 */ /* 0x000fea0003800000 */
.L_x_1048:
[----:B------:R-:W-:Y:S02]  /*10110*/  ULDC UR4, c[0x0][0xc38] ;  /* 0x00030e0000047ab9 */ /* 0x000fe40000000800 */
[----:B-1----:R-:W-:-:S13]  /*10120*/  ISETP.GE.AND P0, PT, R16, UR4, PT ;  /* 0x0000000410007c0c */ /* 0x002fda000bf06270 */
[----:B------:R-:W-:Y:S05]  /*10130*/  @!P0 BRA `(.L_x_1065) ;  /* 0xffffff0800ec8947 */ /* 0x000fea000383ffff */
[----:B------:R-:W-:Y:S05]  /*10140*/  EXIT ;  /* 0x000000000000794d */ /* 0x000fea0003800000 */
.L_x_959:
[----:B------:R-:W-:-:S08]  /*10150*/  NOP ;  /* 0x0000000000007918 */ /* 0x000fd00000000000 */
[----:B0-----:R-:W0:-:S00]  /*10160*/  USETMAXREG.DEALLOC.CTAPOOL 0x28 ;  /* 0x00000028000079c8 */ /* 0x001e0000080e0500 */
[----:B0-----:R-:W-:-:S06]  /*10170*/  LOP3.LUT R0, R0, 0x3, RZ, 0xc0, !PT ;  /* 0x0000000300007812 */ /* 0x001fcc00078ec0ff */
[----:B------:R-:W0:Y:S01]  /*10180*/  S2UR UR9, SR_CTAID.X ;  /* 0x00000000000979c3 */ /* 0x000e220000002500 */
[----:B------:R-:W-:Y:S01]  /*10190*/  LOP3.LUT R19, R19, 0xfffff7ff, RZ, 0xc0, !PT ;  /* 0xfffff7ff13137812 */ /* 0x000fe200078ec0ff */
[----:B------:R-:W-:Y:S01]  /*101a0*/  STL [R1], RZ ;  /* 0x000000ff01007387 */ /* 0x000fe20000100800 */
[----:B------:R-:W-:Y:S02]  /*101b0*/  IMAD.MOV.U32 R23, RZ, RZ, RZ ;  /* 0x000000ffff177224 */ /* 0x000fe400078e00ff */
[----:B------:R-:W-:Y:S01]  /*101c0*/  IMAD.MOV.U32 R26, RZ, RZ, 0x1 ;  /* 0x00000001ff1a7424 */ /* 0x000fe200078e00ff */
[----:B------:R1:W2:Y:S02]  /*101d0*/  SHFL.IDX PT, R2, R0, RZ, 0x1f ;  /* 0x00001fff00027589 */ /* 0x0002a400000e0000 */
[----:B-1----:R-:W0:Y:S01]  /*101e0*/  LDC R0, c[0x0][0xc38] ;  /* 0x00030e00ff007b82 */ /* 0x002e220000000800 */
[----:B--2---:R-:W-:-:S13]  /*101f0*/  ISETP.NE.AND P0, PT, R2, RZ, PT ;  /* 0x000000ff0200720c */ /* 0x004fda0003f05270 */
[----:B------:R-:W-:Y:S01]  /*10200*/  @P0 LOP3.LUT R19, R19, 0x800, RZ, 0xfc, !PT ;  /* 0x0000080013130812 */ /* 0x000fe200078efcff */
[----:B------:R-:W-:Y:S06]  /*10210*/  @P0 BAR.ARV 0x4, 0x180 ;  /* 0x0106000000000b1d */ /* 0x000fec0000002000 */
[----:B0-----:R-:W-:-:S13]  /*10220*/  ISETP.LE.AND P0, PT, R0, UR9, PT ;  /* 0x0000000900007c0c */ /* 0x001fda000bf03270 */
[----:B------:R-:W-:Y:S05]  /*10230*/  @P0 BRA `(.L_x_1066) ;  /* 0x0000003c00f40947 */ /* 0x000fea0003800000 */
[----:B------:R-:W2:Y:S01]  /*10240*/  LDL R3, [R1+0x4] ;  /* 0x0000040001037983 */ /* 0x000ea20000100800 */
[----:B------:R-:W-:Y:S01]  /*10250*/  ULDC.64 UR38, c[0x0][0x2f0] ;  /* 0x0000bc0000267ab9 */ /* 0x000fe20000000a00 */
[----:B------:R-:W-:Y:S01]  /*10260*/  ULDC UR7, c[0x0][0x320] ;  /* 0x0000c80000077ab9 */ /* 0x000fe20000000800 */
[----:B------:R-:W-:Y:S01]  /*10270*/  LOP3.LUT R19, R19, 0xfffffffe, RZ, 0xc0, !PT ;  /* 0xfffffffe13137812 */ /* 0x000fe200078ec0ff */
[----:B------:R-:W0:Y:S01]  /*10280*/  S2R R5, SR_TID.X ;  /* 0x0000000000057919 */ /* 0x000e220000002100 */
[----:B------:R-:W-:Y:S01]  /*10290*/  ULDC UR8, c[0x0][0x2b8] ;  /* 0x0000ae0000087ab9 */ /* 0x000fe20000000800 */
[----:B------:R-:W1:Y:S01]  /*102a0*/  S2UR UR6, SR_CgaCtaId ;  /* 0x00000000000679c3 */ /* 0x000e620000008800 */
[----:B------:R-:W-:Y:S01]  /*102b0*/  LOP3.LUT R19, R19, 0xfffffff7, RZ, 0xc0, !PT ;  /* 0xfffffff713137812 */ /* 0x000fe200078ec0ff */
[----:B------:R-:W-:Y:S01]  /*102c0*/  ULDC.64 UR4, c[0x0][0x418] ;  /* 0x0001060000047ab9 */ /* 0x000fe20000000a00 */
[----:B------:R3:W-:Y:S01]  /*102d0*/  STL [R1], RZ ;  /* 0x000000ff01007387 */ /* 0x0007e20000100800 */
[----:B------:R-:W-:Y:S01]  /*102e0*/  UISETP.NE.U32.AND UP0, UPT, UR4, URZ, UPT ;  /* 0x0000003f0400728c */ /* 0x000fe2000bf05070 */
[----:B------:R-:W-:Y:S01]  /*102f0*/  IMAD.U32 R34, RZ, RZ, UR9 ;  /* 0x00000009ff227e24 */ /* 0x000fe2000f8e00ff */
[----:B------:R-:W-:Y:S01]  /*10300*/  ULDC UR40, c[0x0][0x288] ;  /* 0x0000a20000287ab9 */ /* 0x000fe20000000800 */
[----:B------:R-:W-:Y:S01]  /*10310*/  ULDC UR4, c[0x0][0x424] ;  /* 0x0001090000047ab9 */ /* 0x000fe20000000800 */
[----:B------:R-:W-:Y:S01]  /*10320*/  UISETP.NE.AND.EX UP0, UPT, UR5, URZ, UPT, UP0 ;  /* 0x0000003f0500728c */ /* 0x000fe2000bf05300 */
[----:B------:R-:W-:Y:S01]  /*10330*/  IMAD.MOV.U32 R26, RZ, RZ, 0x1 ;  /* 0x00000001ff1a7424 */ /* 0x000fe200078e00ff */
[----:B------:R-:W-:Y:S01]  /*10340*/  ULDC UR47, c[0x0][0xc] ;  /* 0x00000300002f7ab9 */ /* 0x000fe20000000800 */
[----:B------:R-:W-:Y:S01]  /*10350*/  UMOV UR5, 0x400 ;  /* 0x0000040000057882 */ /* 0x000fe20000000000 */
[----:B------:R-:W-:Y:S01]  /*10360*/  USEL UR4, UR4, 0x1, UP0 ;  /* 0x0000000104047887 */ /* 0x000fe20008000000 */
[----:B------:R-:W-:-:S03]  /*10370*/  IMAD.MOV.U32 R23, RZ, RZ, RZ ;  /* 0x000000ffff177224 */ /* 0x000fc600078e00ff */
[----:B------:R-:W-:-:S04]  /*10380*/  UIMAD UR38, UR4, UR38, URZ ;  /* 0x00000026042672a4 */ /* 0x000fc8000f8e023f */
[----:B------:R-:W-:Y:S02]  /*10390*/  UIADD3 UR4, UR38, 0x5f, URZ ;  /* 0x0000005f26047890 */ /* 0x000fe4000fffe03f */
[----:B------:R-:W-:Y:S02]  /*103a0*/  UIADD3 UR49, UR38, 0x1, -UR40 ;  /* 0x0000000126317890 */ /* 0x000fe4000fffe828 */
[----:B-1----:R-:W-:Y:S02]  /*103b0*/  ULEA UR6, UR6, UR5, 0x18 ;  /* 0x0000000506067291 */ /* 0x002fe4000f8ec03f */
[----:B------:R-:W-:Y:S01]  /*103c0*/  UIMAD.WIDE UR4, UR4, 0x2aaaaaab, URZ ;  /* 0x2aaaaaab040478a5 */ /* 0x000fe2000f8e023f */
[C---:B0-----:R-:W-:Y:S01]  /*103d0*/  IMAD.SHL.U32 R30, R5.reuse, 0x8, RZ ;  /* 0x00000008051e7824 */ /* 0x041fe200078e00ff */
[----:B------:R-:W-:Y:S02]  /*103e0*/  LOP3.LUT R4, R5, 0x7f, RZ, 0xc0, !PT ;  /* 0x0000007f05047812 */ /* 0x000fe400078ec0ff */
[----:B------:R-:W-:Y:S01]  /*103f0*/  IMAD.U32 R16, RZ, RZ, UR6 ;  /* 0x00000006ff107e24 */ /* 0x000fe2000f8e00ff */
[----:B------:R-:W-:Y:S01]  /*10400*/  USHF.R.U32.HI UR41, URZ, 0x1f, UR5 ;  /* 0x0000001f3f297899 */ /* 0x000fe20008011605 */
[----:B------:R-:W-:-:S02]  /*10410*/  LOP3.LUT R0, R30, 0x1f8, RZ, 0xc0, !PT ;  /* 0x000001f81e007812 */ /* 0x000fc400078ec0ff */
[----:B------:R-:W-:Y:S01]  /*10420*/  LOP3.LUT R37, R30, 0x38, RZ, 0xc0, !PT ;  /* 0x000000381e257812 */ /* 0x000fe200078ec0ff */
[----:B------:R-:W-:Y:S01]  /*10430*/  ULEA.HI.SX32 UR41, UR5, UR41, 0x1c ;  /* 0x0000002905297291 */ /* 0x000fe2000f8fe23f */
[----:B------:R-:W-:Y:S02]  /*10440*/  SHF.R.U32.HI R36, RZ, 0x3, R4 ;  /* 0x00000003ff247819 */ /* 0x000fe40000011604 */
[----:B------:R-:W-:Y:S02]  /*10450*/  LOP3.LUT R2, R37, 0x80, RZ, 0xfc, !PT ;  /* 0x0000008025027812 */ /* 0x000fe400078efcff */
[----:B--2---:R-:W-:Y:S02]  /*10460*/  R2UR UR10, R3 ;  /* 0x00000000030a72ca */ /* 0x004fe400000e0000 */
[----:B------:R-:W-:Y:S02]  /*10470*/  LOP3.LUT R3, R0, 0x38, R5, 0x78, !PT ;  /* 0x0000003800037812 */ /* 0x000fe400078e7805 */
[----:B------:R-:W-:-:S02]  /*10480*/  LOP3.LUT R0, R37, 0x40, RZ, 0xfc, !PT ;  /* 0x0000004025007812 */ /* 0x000fc400078efcff */
[----:B------:R-:W-:Y:S01]  /*10490*/  LOP3.LUT R30, R3, 0x200, R30, 0xf8, !PT ;  /* 0x00000200031e7812 */ /* 0x000fe200078ef81e */
[----:B------:R-:W-:Y:S01]  /*104a0*/  IMAD.SHL.U32 R3, R5, 0x10, RZ ;  /* 0x0000001005037824 */ /* 0x000fe200078e00ff */
[C---:B------:R-:W-:Y:S02]  /*104b0*/  ISETP.GE.AND P0, PT, R0.reuse, UR39, PT ;  /* 0x0000002700007c0c */ /* 0x040fe4000bf06270 */
[----:B------:R-:W-:Y:S01]  /*104c0*/  ISETP.GE.AND P1, PT, R0, UR7, PT ;  /* 0x0000000700007c0c */ /* 0x000fe2000bf26270 */
[----:B------:R-:W-:Y:S02]  /*104d0*/  IMAD R31, R30, 0x2, R16 ;  /* 0x000000021e1f7824 */ /* 0x000fe400078e0210 */
[----:B------:R-:W-:-:S08]  /*104e0*/  ULOP3.LUT UR48, UR10, 0x2, URZ, 0xfc, !UPT ;  /* 0x000000020a307892 */ /* 0x000fd0000f8efc3f */
[----:B------:R-:W-:Y:S02]  /*104f0*/  @P0 LOP3.LUT R19, R19, 0x8, RZ, 0xfc, !PT ;  /* 0x0000000813130812 */ /* 0x000fe400078efcff */
[----:B------:R-:W-:Y:S02]  /*10500*/  ISETP.GE.AND P0, PT, R0, UR8, PT ;  /* 0x0000000800007c0c */ /* 0x000fe4000bf06270 */
[----:B------:R-:W-:Y:S02]  /*10510*/  @P1 LOP3.LUT R19, R19, 0x1, RZ, 0xfc, !PT ;  /* 0x0000000113131812 */ /* 0x000fe400078efcff */
[----:B------:R-:W-:Y:S02]  /*10520*/  ISETP.GE.AND P1, PT, R2, UR8, PT ;  /* 0x0000000802007c0c */ /* 0x000fe4000bf26270 */
[----:B------:R-:W-:Y:S02]  /*10530*/  LOP3.LUT R19, R19, 0xfffffdff, RZ, 0xc0, !PT ;  /* 0xfffffdff13137812 */ /* 0x000fe400078ec0ff */
[----:B------:R-:W-:-:S05]  /*10540*/  LOP3.LUT R0, R36, 0x70, R3, 0xf8, !PT ;  /* 0x0000007024007812 */ /* 0x000fca00078ef803 */
[----:B------:R-:W-:Y:S02]  /*10550*/  @P0 LOP3.LUT R19, R19, 0x200, RZ, 0xfc, !PT ;  /* 0x0000020013130812 */ /* 0x000fe400078efcff */
[----:B------:R-:W-:Y:S02]  /*10560*/  ISETP.GE.AND P0, PT, R2, UR39, PT ;  /* 0x0000002702007c0c */ /* 0x000fe4000bf06270 */
[----:B------:R-:W-:-:S11]  /*10570*/  LOP3.LUT R19, R19, 0xfffffffb, RZ, 0xc0, !PT ;  /* 0xfffffffb13137812 */ /* 0x000fd600078ec0ff */
[----:B------:R-:W-:Y:S02]  /*10580*/  @P0 LOP3.LUT R19, R19, 0x4, RZ, 0xfc, !PT ;  /* 0x0000000413130812 */ /* 0x000fe400078efcff */
[----:B------:R-:W-:Y:S01]  /*10590*/  ISETP.GE.AND P0, PT, R37, UR39, PT ;  /* 0x0000002725007c0c */ /* 0x000fe2000bf06270 */
[----:B------:R-:W-:Y:S01]  /*105a0*/  ULDC UR39, c[0x0][0x448] ;  /* 0x0001120000277ab9 */ /* 0x000fe20000000800 */
[----:B------:R-:W-:Y:S01]  /*105b0*/  LOP3.LUT R19, R19, 0xfffffeff, RZ, 0xc0, !PT ;  /* 0xfffffeff13137812 */ /* 0x000fe200078ec0ff */
[----:B------:R-:W-:Y:S02]  /*105c0*/  UIMAD UR39, UR39, UR40, URZ ;  /* 0x00000028272772a4 */ /* 0x000fe4000f8e023f */
[----:B------:R-:W-:Y:S01]  /*105d0*/  UIADD3 UR40, UR38, -UR40, URZ ;  /* 0x8000002826287290 */ /* 0x000fe2000fffe03f */
[----:B------:R-:W-:Y:S02]  /*105e0*/  @P1 LOP3.LUT R19, R19, 0x100, RZ, 0xfc, !PT ;  /* 0x0000010013131812 */ /* 0x000fe400078efcff */
[----:B------:R-:W-:-:S02]  /*105f0*/  ISETP.GE.AND P1, PT, R37, UR7, PT ;  /* 0x0000000725007c0c */ /* 0x000fc4000bf26270 */
[----:B------:R-:W-:-:S04]  /*10600*/  LOP3.LUT R19, R19, 0xffffffef, RZ, 0xc0, !PT ;  /* 0xffffffef13137812 */ /* 0x000fc800078ec0ff */
[----:B------:R-:W-:Y:S02]  /*10610*/  @P0 LOP3.LUT R19, R19, 0x10, RZ, 0xfc, !PT ;  /* 0x0000001013130812 */ /* 0x000fe400078efcff */
[----:B------:R-:W-:Y:S02]  /*10620*/  ISETP.GE.AND P0, PT, R37, UR8, PT ;  /* 0x0000000825007c0c */ /* 0x000fe4000bf06270 */
[----:B------:R-:W-:-:S04]  /*10630*/  LOP3.LUT R19, R19, 0xfffffbff, RZ, 0xc0, !PT ;  /* 0xfffffbff13137812 */ /* 0x000fc800078ec0ff */
[----:B------:R-:W-:-:S04]  /*10640*/  LOP3.LUT R19, R19, 0xfffffffd, RZ, 0xc0, !PT ;  /* 0xfffffffd13137812 */ /* 0x000fc800078ec0ff */
[----:B------:R-:W-:-:S04]  /*10650*/  @P1 LOP3.LUT R19, R19, 0x2, RZ, 0xfc, !PT ;  /* 0x0000000213131812 */ /* 0x000fc800078efcff */
[----:B---3--:R-:W-:-:S07]  /*10660*/  @P0 LOP3.LUT R19, R19, 0x400, RZ, 0xfc, !PT ;  /* 0x0000040013130812 */ /* 0x008fce00078efcff */
.L_x_1121:
[----:B------:R-:W-:Y:S01]  /*10670*/  ULDC UR7, c[0x0][0xc60] ;  /* 0x0003180000077ab9 */ /* 0x000fe20000000800 */
[C---:B------:R-:W-:Y:S01]  /*10680*/  R2UR UR42, R34.reuse ;  /* 0x00000000222a72ca */ /* 0x040fe200000e0000 */
[----:B------:R-:W-:Y:S01]  /*10690*/  UISETP.NE.AND UP0, UPT, UR7, 0x1, UPT ;  /* 0x000000010700788c */ /* 0x000fe2000bf05270 */
[----:B------:R-:W-:-:S10]  /*106a0*/  R2UR UR6, R34 ;  /* 0x00000000220672ca */ /* 0x000fd400000e0000 */
[----:B------:R-:W-:Y:S01]  /*106b0*/  @UP0 ULDC UR4, c[0x0][0xc64] ;  /* 0x0003190000040ab9 */ /* 0x000fe20000000800 */
[----:B------:R-:W-:Y:S01]  /*106c0*/  @UP0 ULDC UR8, c[0x0][0xc68] ;  /* 0x00031a0000080ab9 */ /* 0x000fe20000000800 */
[----:B------:R-:W-:-:S04]  /*106d0*/  UIMAD.WIDE.U32 UR4, UR42, UR4, URZ ;  /* 0x000000042a0472a5 */ /* 0x000fc8000f8e003f */
[----:B------:R-:W-:-:S03]  /*106e0*/  @UP0 USHF.R.U32.HI UR42, URZ, UR8, UR5 ;  /* 0x000000083f2a0299 */ /* 0x000fc60008011605 */
[----:B------:R-:W-:Y:S02]  /*106f0*/  ULDC UR4, c[0x0][0xc78] ;  /* 0x00031e0000047ab9 */ /* 0x000fe40000000800 */
[----:B------:R-:W-:Y:S02]  /*10700*/  UISETP.GE.AND UP0, UPT, UR42, UR4, UPT ;  /* 0x000000042a00728c */ /* 0x000fe4000bf06270 */
[----:B------:R-:W-:-:S04]  /*10710*/  UIADD3 UR4, -UR42, URZ, URZ ;  /* 0x0000003f2a047290 */ /* 0x000fc8000fffe13f */
[----:B------:R-:W-:Y:S01]  /*10720*/  PLOP3.LUT P0, PT, PT, PT, UP0, 0x40, 0x0 ;  /* 0x000000000000781c */ /* 0x000fe20003f0e808 */
[----:B------:R-:W-:-:S12]  /*10730*/  UIMAD UR7, UR7, UR4, UR6 ;  /* 0x00000004070772a4 */ /* 0x000fd8000f8e0206 */
[----:B0----5:R-:W-:Y:S05]  /*10740*/  @P0 BRA `(.L_x_1067) ;  /* 0x0000000000200947 */ /* 0x021fea0003800000 */
[----:B------:R-:W-:Y:S01]  /*10750*/  ULDC UR8, c[0x0][0xc6c] ;  /* 0x00031b0000087ab9 */ /* 0x000fe20000000800 */
[----:B------:R-:W-:Y:S01]  /*10760*/  UMOV UR6, UR7 ;  /* 0x0000000700067c82 */ /* 0x000fe20008000000 */
[----:B------:R-:W-:-:S11]  /*10770*/  UISETP.NE.AND UP0, UPT, UR8, 0x1, UPT ;  /* 0x000000010800788c */ /* 0x000fd6000bf05270 */
[----:B------:R-:W-:Y:S02]  /*10780*/  @UP0 ULDC.64 UR10, c[0x0][0xc70] ;  /* 0x00031c00000a0ab9 */ /* 0x000fe40000000a00 */
[----:B------:R-:W-:-:S04]  /*10790*/  UIMAD.WIDE.U32 UR4, UR7, UR10, URZ ;  /* 0x0000000a070472a5 */ /* 0x000fc8000f8e003f */
[----:B------:R-:W-:-:S04]  /*107a0*/  @UP0 USHF.R.U32.HI UR6, URZ, UR11, UR5 ;  /* 0x0000000b3f060299 */ /* 0x000fc80008011605 */
[----:B------:R-:W-:Y:S01]  /*107b0*/  UIMAD UR4, UR6, UR8, URZ ;  /* 0x00000008060472a4 */ /* 0x000fe2000f8e023f */
[----:B------:R-:W-:Y:S11]  /*107c0*/  BRA `(.L_x_1068) ;  /* 0x00000000001c7947 */ /* 0x000ff60003800000 */
.L_x_1067:
[----:B------:R-:W-:Y:S01]  /*107d0*/  ULDC UR8, c[0x0][0xc54] ;  /* 0x0003150000087ab9 */ /* 0x000fe20000000800 */
[----:B------:R-:W-:Y:S01]  /*107e0*/  UMOV UR6, UR7 ;  /* 0x0000000700067c82 */ /* 0x000fe20008000000 */
[----:B------:R-:W-:-:S11]  /*107f0*/  UISETP.NE.AND UP0, UPT, UR8, 0x1, UPT ;  /* 0x000000010800788c */ /* 0x000fd6000bf05270 */
[----:B------:R-:W-:Y:S02]  /*10800*/  @UP0 ULDC.64 UR10, c[0x0][0xc58] ;  /* 0x00031600000a0ab9 */ /* 0x000fe40000000a00 */
[----:B------:R-:W-:-:S04]  /*10810*/  UIMAD.WIDE.U32 UR4, UR7, UR10, URZ ;  /* 0x0000000a070472a5 */ /* 0x000fc8000f8e003f */
[----:B------:R-:W-:-:S04]  /*10820*/  @UP0 USHF.R.U32.HI UR6, URZ, UR11, UR5 ;  /* 0x0000000b3f060299 */ /* 0x000fc80008011605 */
[----:B------:R-:W-:-:S12]  /*10830*/  UIMAD UR4, UR6, UR8, URZ ;  /* 0x00000008060472a4 */ /* 0x000fd8000f8e023f */
.L_x_1068:
[----:B------:R-:W-:Y:S01]  /*10840*/  ULDC UR5, c[0x0][0xc48] ;  /* 0x0003120000057ab9 */ /* 0x000fe20000000800 */
[----:B------:R-:W-:Y:S01]  /*10850*/  ULDC.64 UR8, c[0x0][0xa28] ;  /* 0x00028a0000087ab9 */ /* 0x000fe20000000a00 */
[----:B------:R-:W-:Y:S01]  /*10860*/  UISETP.NE.AND UP1, UPT, UR5, 0x1, UPT ;  /* 0x000000010500788c */ /* 0x000fe2000bf25270 */
[----:B------:R-:W-:Y:S01]  /*10870*/  IMAD.MOV.U32 R32, RZ, RZ, RZ ;  /* 0x000000ffff207224 */ /* 0x000fe200078e00ff */
[----:B------:R-:W-:Y:S02]  /*10880*/  UIADD3 UR4, UR7, -UR4, URZ ;  /* 0x8000000407047290 */ /* 0x000fe4000fffe03f */
[----:B------:R-:W-:Y:S01]  /*10890*/  UISETP.NE.U32.AND UP0, UPT, UR8, URZ, UPT ;  /* 0x0000003f0800728c */ /* 0x000fe2000bf05070 */
[----:B------:R-:W-:Y:S02]  /*108a0*/  ULDC UR5, c[0x0][0xc54] ;  /* 0x0003150000057ab9 */ /* 0x000fe40000000800 */
[----:B------:R-:W-:Y:S02]  /*108b0*/  UIMAD UR42, UR42, UR5, UR4 ;  /* 0x000000052a2a72a4 */ /* 0x000fe4000f8e0204 */
[----:B------:R-:W-:-:S02]  /*108c0*/  UISETP.NE.AND.EX UP0, UPT, UR9, URZ, UPT, UP0 ;  /* 0x0000003f0900728c */ /* 0x000fc4000bf05300 */
[----:B------:R-:W-:Y:S01]  /*108d0*/  @UP1 ULDC UR4, c[0x0][0xc4c] ;  /* 0x0003130000041ab9 */ /* 0x000fe20000000800 */
[----:B------:R-:W-:Y:S01]  /*108e0*/  @UP1 ULDC UR7, c[0x0][0xc50] ;  /* 0x0003140000071ab9 */ /* 0x000fe20000000800 */
[----:B------:R-:W-:Y:S02]  /*108f0*/  UIMAD.WIDE.U32 UR4, UR42, UR4, URZ ;  /* 0x000000042a0472a5 */ /* 0x000fe4000f8e003f */
[----:B------:R-:W-:Y:S01]  /*10900*/  UMOV UR43, UR42 ;  /* 0x0000002a002b7c82 */ /* 0x000fe20008000000 */
[----:B------:R-:W-:Y:S01]  /*10910*/  ULOP3.LUT UR6, UR6, 0x1ffffff, URZ, 0x3c, !UPT ;  /* 0x01ffffff06067892 */ /* 0x000fe2000f8e3c3f */
[----:B------:R-:W-:Y:S01]  /*10920*/  PLOP3.LUT P0, PT, PT, PT, UP0, 0x80, 0x0 ;  /* 0x000000000000781c */ /* 0x000fe20003f0f008 */
[----:B------:R-:W-:-:S03]  /*10930*/  @UP1 USHF.R.U32.HI UR43, URZ, UR7, UR5 ;  /* 0x000000073f2b1299 */ /* 0x000fc60008011605 */
[----:B------:R-:W-:Y:S02]  /*10940*/  @UP0 ULDC.64 UR4, c[0x0][0xa28] ;  /* 0x00028a0000040ab9 */ /* 0x000fe40000000a00 */
[----:B------:R-:W-:-:S06]  /*10950*/  @UP0 UIMAD.WIDE UR4, UR43, 0x4, UR4 ;  /* 0x000000042b0408a5 */ /* 0x000fcc000f8e0204 */
[----:B------:R-:W-:Y:S01]  /*10960*/  IMAD.U32 R3, RZ, RZ, UR5 ;  /* 0x00000005ff037e24 */ /* 0x000fe2000f8e00ff */
[----:B------:R-:W-:Y:S01]  /*10970*/  ULDC UR5, c[0x0][0x448] ;  /* 0x0001120000057ab9 */ /* 0x000fe20000000800 */
[----:B------:R-:W-:Y:S01]  /*10980*/  IMAD.U32 R2, RZ, RZ, UR4 ;  /* 0x00000004ff027e24 */ /* 0x000fe2000f8e00ff */
[----:B------:R-:W-:Y:S01]  /*10990*/  ULDC UR4, c[0x0][0xc3c] ;  /* 0x00030f0000047ab9 */ /* 0x000fe20000000800 */
[----:B------:R-:W-:Y:S02]  /*109a0*/  UISETP.NE.AND UP2, UPT, UR5, 0x1, UPT ;  /* 0x000000010500788c */ /* 0x000fe4000bf45270 */
[----:B------:R-:W-:Y:S01]  /*109b0*/  UIADD3 UR6, UR6, UR4, URZ ;  /* 0x0000000406067290 */ /* 0x000fe2000fffe03f */
[----:B------:R0:W5:Y:S01]  /*109c0*/  @P0 LDG.E R32, desc[UR36][R2.64] ;  /* 0x0000002402200981 */ /* 0x000162000c1e1900 */
[----:B------:R-:W-:Y:S02]  /*109d0*/  UP2UR UR50, UPR, URZ, 0x4 ;  /* 0x000000043f327883 */ /* 0x000fe40008000000 */
[----:B------:R-:W-:-:S04]  /*109e0*/  USHF.L.U32 UR44, UR6, 0x7, URZ ;  /* 0x00000007062c7899 */ /* 0x000fc8000800063f */
[----:B------:R-:W-:Y:S01]  /*109f0*/  UIADD3 UR6, UR44, 0x7f, URZ ;  /* 0x0000007f2c067890 */ /* 0x000fe2000fffe03f */
[----:B------:R-:W-:Y:S01]  /*10a00*/  @UP2 ULDC UR4, c[0x0][0x44c] ;  /* 0x0001130000042ab9 */ /* 0x000fe20000000800 */
[----:B------:R-:W-:Y:S02]  /*10a10*/  @UP2 ULDC UR7, c[0x0][0x450] ;  /* 0x0001140000072ab9 */ /* 0x000fe40000000800 */
[----:B------:R-:W-:-:S04]  /*10a20*/  UIMAD.WIDE.U32 UR4, UR6, UR4, URZ ;  /* 0x00000004060472a5 */ /* 0x000fc8000f8e003f */
[----:B------:R-:W-:-:S03]  /*10a30*/  @UP2 USHF.R.U32.HI UR6, URZ, UR7, UR5 ;  /* 0x000000073f062299 */ /* 0x000fc60008011605 */
[----:B------:R-:W-:Y:S01]  /*10a40*/  ULDC.64 UR4, c[0x0][0x9e0] ;  /* 0x0002780000047ab9 */ /* 0x000fe20000000a00 */
[----:B------:R-:W-:Y:S02]  /*10a50*/  UIADD3 UR6, UR49, UR6, URZ ;  /* 0x0000000631067290 */ /* 0x000fe4000fffe03f */
[----:B------:R-:W-:Y:S02]  /*10a60*/  UISETP.GE.AND UP0, UPT, UR5, 0x1, UPT ;  /* 0x000000010500788c */ /* 0x000fe4000bf06270 */
[----:B------:R-:W-:-:S04]  /*10a70*/  UIADD3 UR4, UR6, UR4, URZ ;  /* 0x0000000406047290 */ /* 0x000fc8000fffe03f */
[----:B------:R-:W-:-:S13]  /*10a80*/  PLOP3.LUT P0, PT, PT, PT, UP0, 0x40, 0x0 ;  /* 0x000000000000781c */ /* 0x000fda0003f0e808 */
[----:B0-----:R-:W-:Y:S05]  /*10a90*/  @P0 BRA `(.L_x_1069) ;  /* 0x0000000000440947 */ /* 0x001fea0003800000 */
[----:B------:R-:W-:Y:S01]  /*10aa0*/  ISETP.LT.AND P0, PT, RZ, UR6, PT ;  /* 0x00000006ff007c0c */ /* 0x000fe2000bf01270 */
[----:B------:R-:W-:-:S12]  /*10ab0*/  UIADD3 UR8, UR6, -0x1, URZ ;  /* 0xffffffff06087890 */ /* 0x000fd8000fffe03f */
[----:B------:R-:W-:Y:S05]  /*10ac0*/  @P0 BRA `(.L_x_1070) ;  /* 0x00000000001c0947 */ /* 0x000fea0003800000 */
[----:B------:R-:W-:Y:S02]  /*10ad0*/  UISETP.NE.AND UP1, UPT, UR5, 0x1, UPT ;  /* 0x000000010500788c */ /* 0x000fe4000bf25270 */
[----:B------:R-:W-:-:S09]  /*10ae0*/  UIADD3 UR8, -UR6, URZ, URZ ;  /* 0x0000003f06087290 */ /* 0x000fd2000fffe13f */
[----:B------:R-:W-:Y:S02]  /*10af0*/  @UP1 ULDC.64 UR10, c[0x0][0x9e8] ;  /* 0x00027a00000a1ab9 */ /* 0x000fe40000000a00 */
[----:B------:R-:W-:-:S04]  /*10b00*/  UIMAD.WIDE.U32 UR6, UR8, UR10, URZ ;  /* 0x0000000a080672a5 */ /* 0x000fc8000f8e003f */
[----:B------:R-:W-:-:S04]  /*10b10*/  @UP1 USHF.R.U32.HI UR8, URZ, UR11, UR7 ;  /* 0x0000000b3f081299 */ /* 0x000fc80008011607 */
[----:B------:R-:W-:Y:S01]  /*10b20*/  ULOP3.LUT UR8, URZ, UR8, URZ, 0x33, !UPT ;  /* 0x000000083f087292 */ /* 0x000fe2000f8e333f */
[----:B------:R-:W-:Y:S11]  /*10b30*/  BRA `(.L_x_1071) ;  /* 0x0000000000107947 */ /* 0x000ff60003800000 */
.L_x_1070:
[----:B------:R-:W-:-:S11]  /*10b40*/  UISETP.NE.AND UP1, UPT, UR5, 0x1, UPT ;  /* 0x000000010500788c */ /* 0x000fd6000bf25270 */
[----:B------:R-:W-:Y:S02]  /*10b50*/  @UP1 ULDC.64 UR10, c[0x0][0x9e8] ;  /* 0x00027a00000a1ab9 */ /* 0x000fe40000000a00 */
[----:B------:R-:W-:-:S04]  /*10b60*/  UIMAD.WIDE.U32 UR6, UR8, UR10, URZ ;  /* 0x0000000a080672a5 */ /* 0x000fc8000f8e003f */
[----:B------:R-:W-:-:S12]  /*10b70*/  @UP1 USHF.R.U32.HI UR8, URZ, UR11, UR7 ;  /* 0x0000000b3f081299 */ /* 0x000fd80008011607 */
.L_x_1071:
[----:B------:R-:W-:-:S04]  /*10b80*/  UIMAD UR8, UR8, UR5, UR5 ;  /* 0x00000005080872a4 */ /* 0x000fc8000f8e0205 */
[----:B------:R-:W-:-:S04]  /*10b90*/  UISETP.LT.AND UP1, UPT, UR4, UR8, UPT ;  /* 0x000000080400728c */ /* 0x000fc8000bf21270 */
[----:B------:R-:W-:-:S12]  /*10ba0*/  USEL UR4, UR4, UR8, UP1 ;  /* 0x0000000804047287 */ /* 0x000fd80008800000 */
.L_x_1069:
[----:B------:R-:W-:Y:S01]  /*10bb0*/  UISETP.NE.AND UP1, UPT, UR50, URZ, UPT ;  /* 0x0000003f3200728c */ /* 0x000fe2000bf25270 */
[----:B------:R-:W-:Y:S01]  /*10bc0*/  PLOP3.LUT P0, PT, PT, PT, UP0, 0x40, 0x0 ;  /* 0x000000000000781c */ /* 0x000fe20003f0e808 */
[----:B------:R-:W-:Y:S01]  /*10bd0*/  UIADD3 UR6, UR4, 0x5f, URZ ;  /* 0x0000005f04067890 */ /* 0x000fe2000fffe03f */
[----:B------:R-:W-:-:S03]  /*10be0*/  UMOV UR10, UR44 ;  /* 0x0000002c000a7c82 */ /* 0x000fc60008000000 */
[----:B------:R-:W-:-:S04]  /*10bf0*/  UIMAD.WIDE UR6, UR6, 0x2aaaaaab, URZ ;  /* 0x2aaaaaab060678a5 */ /* 0x000fc8000f8e023f */
[----:B------:R-:W-:Y:S01]  /*10c00*/  USHF.R.U32.HI UR4, URZ, 0x1f, UR7 ;  /* 0x0000001f3f047899 */ /* 0x000fe20008011607 */
[----:B------:R-:W-:Y:S02]  /*10c10*/  @UP1 ULDC UR8, c[0x0][0x44c] ;  /* 0x0001130000081ab9 */ /* 0x000fe40000000800 */
[----:B------:R-:W-:Y:S01]  /*10c20*/  @UP1 ULDC UR6, c[0x0][0x450] ;  /* 0x0001140000061ab9 */ /* 0x000fe20000000800 */
[----:B------:R-:W-:Y:S02]  /*10c30*/  UIMAD.WIDE.U32 UR8, UR44, UR8, URZ ;  /* 0x000000082c0872a5 */ /* 0x000fe4000f8e003f */
[----:B------:R-:W-:Y:S02]  /*10c40*/  ULEA.HI.SX32 UR4, UR7, UR4, 0x1c ;  /* 0x0000000407047291 */ /* 0x000fe4000f8fe23f */
[----:B------:R-:W-:Y:S02]  /*10c50*/  @UP1 USHF.R.U32.HI UR10, URZ, UR6, UR9 ;  /* 0x000000063f0a1299 */ /* 0x000fe40008011609 */
[----:B------:R-:W-:-:S02]  /*10c60*/  UISETP.LT.AND UP1, UPT, UR41, UR4, UPT ;  /* 0x000000042900728c */ /* 0x000fc4000bf21270 */
[----:B------:R-:W-:Y:S01]  /*10c70*/  UIADD3 UR6, UR40, UR10, URZ ;  /* 0x0000000a28067290 */ /* 0x000fe2000fffe03f */
[----:B------:R-:W-:Y:S01]  /*10c80*/  ULDC UR8, c[0x0][0x9dc] ;  /* 0x0002770000087ab9 */ /* 0x000fe20000000800 */
[----:B------:R-:W-:Y:S02]  /*10c90*/  USEL UR45, UR41, UR4, UP1 ;  /* 0x00000004292d7287 */ /* 0x000fe40008800000 */
[----:B------:R-:W-:Y:S01]  /*10ca0*/  UIADD3 UR8, UR6, -UR8, URZ ;  /* 0x8000000806087290 */ /* 0x000fe2000fffe03f */
[----:B------:R-:W-:Y:S11]  /*10cb0*/  @P0 BRA `(.L_x_1072) ;  /* 0x0000000000480947 */ /* 0x000ff60003800000 */
[----:B------:R-:W-:Y:S02]  /*10cc0*/  UMOV UR4, UR6 ;  /* 0x0000000600047c82 */ /* 0x000fe40008000000 */
[----:B------:R-:W-:-:S06]  /*10cd0*/  UISETP.GT.AND UP0, UPT, UR4, -0x1, UPT ;  /* 0xffffffff0400788c */ /* 0x000fcc000bf04270 */
[----:B------:R-:W-:-:S13]  /*10ce0*/  PLOP3.LUT P0, PT, PT, PT, UP0, 0x80, 0x0 ;  /* 0x000000000000781c */ /* 0x000fda0003f0f008 */
[----:B------:R-:W-:Y:S05]  /*10cf0*/  @P0 BRA `(.L_x_1073) ;  /* 0x00000000001c0947 */ /* 0x000fea0003800000 */
[----:B------:R-:W-:Y:S02]  /*10d00*/  UISETP.NE.AND UP0, UPT, UR5, 0x1, UPT ;  /* 0x000000010500788c */ /* 0x000fe4000bf05270 */
[----:B------:R-:W-:-:S09]  /*10d10*/  ULOP3.LUT UR4, URZ, UR4, URZ, 0x33, !UPT ;  /* 0x000000043f047292 */ /* 0x000fd2000f8e333f */
[----:B------:R-:W-:Y:S02]  /*10d20*/  @UP0 ULDC.64 UR10, c[0x0][0x9e8] ;  /* 0x00027a00000a0ab9 */ /* 0x000fe40000000a00 */
[----:B------:R-:W-:-:S04]  /*10d30*/  UIMAD.WIDE.U32 UR6, UR4, UR10, URZ ;  /* 0x0000000a040672a5 */ /* 0x000fc8000f8e003f */
[----:B------:R-:W-:-:S04]  /*10d40*/  @UP0 USHF.R.U32.HI UR4, URZ, UR11, UR7 ;  /* 0x0000000b3f040299 */ /* 0x000fc80008011607 */
[----:B------:R-:W-:Y:S01]  /*10d50*/  ULOP3.LUT UR4, URZ, UR4, URZ, 0x33, !UPT ;  /* 0x000000043f047292 */ /* 0x000fe2000f8e333f */
[----:B------:R-:W-:Y:S11]  /*10d60*/  BRA `(.L_x_1074) ;  /* 0x0000000000107947 */ /* 0x000ff60003800000 */
.L_x_1073:
[----:B------:R-:W-:-:S11]  /*10d70*/  UISETP.NE.AND UP0, UPT, UR5, 0x1, UPT ;  /* 0x000000010500788c */ /* 0x000fd6000bf05270 */
[----:B------:R-:W-:Y:S02]  /*10d80*/  @UP0 ULDC.64 UR10, c[0x0][0x9e8] ;  /* 0x00027a00000a0ab9 */ /* 0x000fe40000000a00 */
[----:B------:R-:W-:-:S04]  /*10d90*/  UIMAD.WIDE.U32 UR6, UR4, UR10, URZ ;  /* 0x0000000a040672a5 */ /* 0x000fc8000f8e003f */
[----:B------:R-:W-:-:S12]  /*10da0*/  @UP0 USHF.R.U32.HI UR4, URZ, UR11, UR7 ;  /* 0x0000000b3f040299 */ /* 0x000fd80008011607 */
.L_x_1074:
[----:B------:R-:W-:-:S04]  /*10db0*/  UIMAD UR4, UR4, UR5, URZ ;  /* 0x00000005040472a4 */ /* 0x000fc8000f8e023f */
[----:B------:R-:W-:-:S04]  /*10dc0*/  UISETP.LT.AND UP0, UPT, UR8, UR4, UPT ;  /* 0x000000040800728c */ /* 0x000fc8000bf01270 */
[----:B------:R-:W-:-:S12]  /*10dd0*/  USEL UR8, UR8, UR4, !UP0 ;  /* 0x0000000408087287 */ /* 0x000fd8000c000000 */
.L_x_1072:
[----:B------:R-:W-:Y:S01]  /*10de0*/  UIMAD.WIDE UR4, UR8, 0x2aaaaaab, URZ ;  /* 0x2aaaaaab080478a5 */ /* 0x000fe2000f8e023f */
[----:B------:R-:W-:Y:S03]  /*10df0*/  BSSY B7, `(.L_x_1075) ;  /* 0x0000328000077945 */ /* 0x000fe60003800000 */
[----:B------:R-:W-:-:S04]  /*10e00*/  USHF.R.U32.HI UR4, URZ, 0x1f, UR5 ;  /* 0x0000001f3f047899 */ /* 0x000fc80008011605 */
[----:B------:R-:W-:-:S04]  /*10e10*/  ULEA.HI.SX32 UR4, UR5, UR4, 0x1c ;  /* 0x0000000405047291 */ /* 0x000fc8000f8fe23f */
[----:B------:R-:W-:-:S04]  /*10e20*/  UISETP.LT.AND UP0, UPT, URZ, UR4, UPT ;  /* 0x000000043f00728c */ /* 0x000fc8000bf01270 */
[----:B------:R-:W-:-:S04]  /*10e30*/  USEL UR46, URZ, UR4, !UP0 ;  /* 0x000000043f2e7287 */ /* 0x000fc8000c000000 */
[----:B------:R-:W-:-:S06]  /*10e40*/  UISETP.GT.AND UP0, UPT, UR45, UR46, UPT ;  /* 0x0000002e2d00728c */ /* 0x000fcc000bf04270 */
[----:B------:R-:W-:-:S13]  /*10e50*/  PLOP3.LUT P0, PT, PT, PT, UP0, 0x80, 0x0 ;  /* 0x000000000000781c */ /* 0x000fda0003f0f008 */
[----:B------:R-:W-:Y:S05]  /*10e60*/  @P0 BRA `(.L_x_1076) ;  /* 0x0000000000440947 */ /* 0x000fea0003800000 */
[----:B------:R-:W0:Y:S02]  /*10e70*/  S2R R0, SR_TID.X ;  /* 0x0000000000007919 */ /* 0x000e240000002100 */
[----:B0-----:R-:W-:-:S04]  /*10e80*/  LOP3.LUT R0, R0, 0x7f, RZ, 0xc0, !PT ;  /* 0x0000007f00007812 */ /* 0x001fc800078ec0ff */
[----:B------:R-:W-:-:S13]  /*10e90*/  ISETP.NE.AND P2, PT, R0, RZ, PT ;  /* 0x000000ff0000720c */ /* 0x000fda0003f45270 */
[----:B------:R-:W-:Y:S05]  /*10ea0*/  @P2 BRA `(.L_x_1077) ;  /* 0x0000003000702947 */ /* 0x000fea0003800000 */
[----:B------:R-:W0:Y:S01]  /*10eb0*/  S2R R7, SR_LANEID ;  /* 0x0000000000077919 */ /* 0x000e220000000000 */
[----:B------:R-:W-:Y:S01]  /*10ec0*/  VOTEU.ANY UR4, UPT, PT ;  /* 0x0000000000047886 */ /* 0x000fe200038e0100 */
[----:B------:R-:W1:Y:S01]  /*10ed0*/  LDC.64 R2, c[0x0][0xc80] ;  /* 0x00032000ff027b82 */ /* 0x000e620000000a00 */
[----:B------:R-:W0:Y:S08]  /*10ee0*/  FLO.U32 R0, UR4 ;  /* 0x0000000400007d00 */ /* 0x000e3000080e0000 */
[----:B------:R-:W1:Y:S01]  /*10ef0*/  POPC R5, UR4 ;  /* 0x0000000400057d09 */ /* 0x000e620008000000 */
[----:B0-----:R-:W-:-:S13]  /*10f00*/  ISETP.EQ.U32.AND P0, PT, R0, R7, PT ;  /* 0x000000070000720c */ /* 0x001fda0003f02070 */
[----:B-1----:R-:W2:Y:S01]  /*10f10*/  @P0 ATOMG.E.ADD.STRONG.GPU PT, R3, desc[UR36][R2.64], R5 ;  /* 0x00000005020309a8 */ /* 0x002ea200081ee1e4 */
[----:B------:R-:W0:Y:S02]  /*10f20*/  S2R R4, SR_LTMASK ;  /* 0x0000000000047919 */ /* 0x000e240000003900 */
[----:B0-----:R-:W-:-:S04]  /*10f30*/  LOP3.LUT R4, R4, UR4, RZ, 0xc0, !PT ;  /* 0x0000000404047c12 */ /* 0x001fc8000f8ec0ff */
[----:B------:R-:W0:Y:S01]  /*10f40*/  POPC R7, R4 ;  /* 0x0000000400077309 */ /* 0x000e220000000000 */
[----:B--2---:R-:W0:Y:S02]  /*10f50*/  SHFL.IDX PT, R0, R3, R0, 0x1f ;  /* 0x00001f0003007589 */ /* 0x004e2400000e0000 */
[----:B0-----:R-:W-:Y:S01]  /*10f60*/  IADD3 R34, R0, UR47, R7 ;  /* 0x0000002f00227c10 */ /* 0x001fe2000fffe007 */
[----:B------:R-:W-:Y:S06]  /*10f70*/  BRA `(.L_x_1077) ;  /* 0x00000030003c7947 */ /* 0x000fec0003800000 */
.L_x_1076:
[----:B------:R-:W-:Y:S01]  /*10f80*/  VIADD R0, R16, 0x18400 ;  /* 0x0001840010007836 */ /* 0x000fe20000000000 */
[----:B------:R-:W-:Y:S04]  /*10f90*/  BSSY B6, `(.L_x_1078) ;  /* 0x0000013000067945 */ /* 0x000fe80003800000 */
[----:B------:R-:W-:-:S13]  /*10fa0*/  LOP3.LUT P0, RZ, R0, 0x3ff, RZ, 0xc0, !PT ;  /* 0x000003ff00ff7812 */ /* 0x000fda000780c0ff */
[----:B------:R-:W-:Y:S05]  /*10fb0*/  @!P0 BRA `(.L_x_1079) ;  /* 0x0000000000408947 */ /* 0x000fea0003800000 */
[----:B------:R-:W-:Y:S01]  /*10fc0*/  MOV R2, 0x0 ;  /* 0x0000000000027802 */ /* 0x000fe20000000f00 */
[----:B------:R-:W-:Y:S01]  /*10fd0*/  ULDC.64 UR4, c[0x4][0x90] ;  /* 0x0100240000047ab9 */ /* 0x000fe20000000a00 */
[----:B------:R-:W-:Y:S01]  /*10fe0*/  ULDC.64 UR6, c[0x4][0x98] ;  /* 0x0100260000067ab9 */ /* 0x000fe20000000a00 */
[----:B------:R-:W-:Y:S02]  /*10ff0*/  IMAD.U32 R4, RZ, RZ, UR4 ;  /* 0x00000004ff047e24 */ /* 0x000fe4000f8e00ff */
[----:B------:R-:W-:Y:S01]  /*11000*/  IMAD.U32 R5, RZ, RZ, UR5 ;  /* 0x00000005ff057e24 */ /* 0x000fe2000f8e00ff */
[----:B------:R-:W0:Y:S01]  /*11010*/  LDC.64 R2, c[0x4][R2] ;  /* 0x0100000002027b82 */ /* 0x000e220000000a00 */
[----:B------:R-:W-:Y:S01]  /*11020*/  ULDC.64 UR4, c[0x4][0x8] ;  /* 0x0100020000047ab9 */ /* 0x000fe20000000a00 */
[----:B------:R-:W-:Y:S02]  /*11030*/  IMAD.U32 R6, RZ, RZ, UR6 ;  /* 0x00000006ff067e24 */ /* 0x000fe4000f8e00ff */
[----:B------:R-:W-:-:S02]  /*11040*/  IMAD.U32 R7, RZ, RZ, UR7 ;  /* 0x00000007ff077e24 */ /* 0x000fc4000f8e00ff */
[----:B------:R-:W-:Y:S02]  /*11050*/  IMAD.U32 R10, RZ, RZ, UR4 ;  /* 0x00000004ff0a7e24 */ /* 0x000fe4000f8e00ff */
[----:B------:R-:W-:Y:S02]  /*11060*/  IMAD.U32 R11, RZ, RZ, UR5 ;  /* 0x00000005ff0b7e24 */ /* 0x000fe4000f8e00ff */
[----:B------:R-:W-:Y:S02]  /*11070*/  IMAD.MOV.U32 R8, RZ, RZ, 0x70 ;  /* 0x00000070ff087424 */ /* 0x000fe400078e00ff */
[----:B------:R-:W-:Y:S02]  /*11080*/  IMAD.MOV.U32 R12, RZ, RZ, 0x1 ;  /* 0x00000001ff0c7424 */ /* 0x000fe400078e00ff */
[----:B------:R-:W-:-:S07]  /*11090*/  IMAD.MOV.U32 R13, RZ, RZ, RZ ;  /* 0x000000ffff0d7224 */ /* 0x000fce00078e00ff */
[----:B------:R-:W-:-:S07]  /*110a0*/  LEPC R20, `(.L_x_1079) ;  /* 0x000000001014794e */ /* 0x000fce0000000000 */
[----:B0----5:R-:W-:Y:S05]  /*110b0*/  CALL.ABS.NOINC R2 ;  /* 0x0000000002007343 */ /* 0x021fea0003c00000 */
.L_x_1079:
[----:B------:R-:W-:Y:S05]  /*110c0*/  BSYNC B6 ;  /* 0x0000000000067941 */ /* 0x000fea0003800000 */
.L_x_1078:
        /* <DEDUP_REMOVED lines=19> */
[----:B-1---5:R-:W-:Y:S05]  /*11200*/  CALL.ABS.NOINC R2 ;  /* 0x0000000002007343 */ /* 0x022fea0003c00000 */
.L_x_1082:
[----:B------:R0:W1:Y:S01]  /*11210*/  LDC.64 R2, c[0x4][R17] ;  /* 0x0100000011027b82 */ /* 0x0000620000000a00 */
[----:B------:R-:W-:Y:S01]  /*11220*/  ULDC.64 UR4, c[0x4][0x90] ;  /* 0x0100240000047ab9 */ /* 0x000fe20000000a00 */
[----:B------:R-:W-:Y:S01]  /*11230*/  ULDC.64 UR6, c[0x4][0x98] ;  /* 0x0100260000067ab9 */ /* 0x000fe20000000a00 */
[----:B------:R-:W-:Y:S02]  /*11240*/  IMAD.U32 R4, RZ, RZ, UR4 ;  /* 0x00000004ff047e24 */ /* 0x000fe4000f8e00ff */
        /* <DEDUP_REMOVED lines=11> */
.L_x_1081:
[----:B------:R-:W-:Y:S05]  /*11300*/  BSYNC B6 ;  /* 0x0000000000067941 */ /* 0x000fea0003800000 */
.L_x_1080:
[----:B------:R-:W-:Y:S01]  /*11310*/  ULDC.64 UR4, c[0x0][0x9f8] ;  /* 0x00027e0000047ab9 */ /* 0x000fe20000000a00 */
[----:B------:R-:W-:Y:S01]  /*11320*/  IMAD.U32 R29, RZ, RZ, UR43 ;  /* 0x0000002bff1d7e24 */ /* 0x000fe2000f8e00ff */
[----:B------:R-:W-:Y:S01]  /*11330*/  UISETP.NE.U32.AND UP0, UPT, UR4, URZ, UPT ;  /* 0x0000003f0400728c */ /* 0x000fe2000bf05070 */
[----:B------:R-:W0:Y:S03]  /*11340*/  LDC R10, c[0x0][0x430] ;  /* 0x00010c00ff0a7b82 */ /* 0x000e260000000800 */
[----:B------:R-:W-:-:S06]  /*11350*/  UISETP.NE.AND.EX UP0, UPT, UR5, URZ, UPT, UP0 ;  /* 0x0000003f0500728c */ /* 0x000fcc000bf05300 */
[----:B------:R-:W-:-:S05]  /*11360*/  PLOP3.LUT P0, PT, PT, PT, UP0, 0x80, 0x0 ;  /* 0x000000000000781c */ /* 0x000fca0003f0f008 */
[----:B------:R-:W-:Y:S02]  /*11370*/  @UP0 ULDC.64 UR4, c[0x0][0x9f8] ;  /* 0x00027e0000040ab9 */ /* 0x000fe40000000a00 */
[----:B------:R-:W-:-:S06]  /*11380*/  @UP0 UIMAD.WIDE UR4, UR43, 0x4, UR4 ;  /* 0x000000042b0408a5 */ /* 0x000fcc000f8e0204 */
[----:B------:R-:W-:Y:S01]  /*11390*/  IMAD.U32 R2, RZ, RZ, UR4 ;  /* 0x00000004ff027e24 */ /* 0x000fe2000f8e00ff */
[----:B------:R-:W-:Y:S01]  /*113a0*/  ULDC UR4, c[0x0][0xc48] ;  /* 0x0003120000047ab9 */ /* 0x000fe20000000800 */
[----:B------:R-:W-:-:S05]  /*113b0*/  IMAD.U32 R3, RZ, RZ, UR5 ;  /* 0x00000005ff037e24 */ /* 0x000fca000f8e00ff */
[----:B------:R1:W5:Y:S01]  /*113c0*/  @P0 LDG.E R29, desc[UR36][R2.64] ;  /* 0x00000024021d0981 */ /* 0x000362000c1e1900 */
[----:B------:R-:W-:Y:S01]  /*113d0*/  UMOV UR5, 0xffffffff ;  /* 0xffffffff00057882 */ /* 0x000fe20000000000 */
[----:B------:R-:W-:Y:S02]  /*113e0*/  IMAD.U32 R22, RZ, RZ, UR4 ;  /* 0x00000004ff167e24 */ /* 0x000fe4000f8e00ff */
[----:B------:R-:W-:Y:S05]  /*113f0*/  BRA.DIV UR5, `(.L_x_1083) ;  /* 0x0000003605487947 */ /* 0x000fea000b800000 */
.L_x_1137:
[----:B------:R-:W2:Y:S01]  /*11400*/  S2R R0, SR_TID.X ;  /* 0x0000000000007919 */ /* 0x000ea20000002100 */
[----:B------:R-:W-:Y:S01]  /*11410*/  UIADD3 UR4, UR45, -0x1, URZ ;  /* 0xffffffff2d047890 */ /* 0x000fe2000fffe03f */
[----:B0-----:R-:W-:Y:S02]  /*11420*/  ISETP.NE.AND P1, PT, R10, 0x1, PT ;  /* 0x000000010a00780c */ /* 0x001fe40003f25270 */
[----:B-----5:R-:W-:Y:S02]  /*11430*/  SHF.R.S32.HI R33, RZ, 0x1f, R29 ;  /* 0x0000001fff217819 */ /* 0x020fe4000001141d */
[----:B------:R-:W-:Y:S01]  /*11440*/  LOP3.LUT R19, R19, 0xffffff7f, RZ, 0xc0, !PT ;  /* 0xffffff7f13137812 */ /* 0x000fe200078ec0ff */
[----:B------:R-:W-:-:S08]  /*11450*/  IMAD.U32 R7, RZ, RZ, UR4 ;  /* 0x00000004ff077e24 */ /* 0x000fd0000f8e00ff */
[----:B-1----:R-:W0:Y:S01]  /*11460*/  @P1 LDC R3, c[0x0][0x434] ;  /* 0x00010d00ff031b82 */ /* 0x002e220000000800 */
[----:B------:R-:W-:-:S07]  /*11470*/  @P1 LOP3.LUT R19, R19, 0x80, RZ, 0xfc, !PT ;  /* 0x0000008013131812 */ /* 0x000fce00078efcff */
[----:B------:R-:W1:Y:S01]  /*11480*/  @P1 LDC R5, c[0x0][0x438] ;  /* 0x00010e00ff051b82 */ /* 0x000e620000000800 */
[----:B--2---:R-:W-:-:S05]  /*11490*/  IMAD.SHL.U32 R8, R0, 0x10, RZ ;  /* 0x0000001000087824 */ /* 0x004fca00078e00ff */
[----:B------:R-:W-:-:S05]  /*114a0*/  LOP3.LUT R8, R36, 0x70, R8, 0xf8, !PT ;  /* 0x0000007024087812 */ /* 0x000fca00078ef808 */
[----:B------:R-:W-:-:S04]  /*114b0*/  IMAD R7, R7, 0x60, R8 ;  /* 0x0000006007077824 */ /* 0x000fc800078e0208 */
[C---:B------:R-:W-:Y:S01]  /*114c0*/  IMAD.IADD R0, R7.reuse, 0x1, R32 ;  /* 0x0000000107007824 */ /* 0x040fe200078e0220 */
[----:B------:R-:W-:-:S03]  /*114d0*/  ISETP.GE.AND P0, PT, R7, UR38, PT ;  /* 0x0000002607007c0c */ /* 0x000fc6000bf06270 */
[----:B0-----:R-:W-:Y:S01]  /*114e0*/  @P1 IMAD.HI.U32 R2, R0, R3, RZ ;  /* 0x0000000300021227 */ /* 0x001fe200078e00ff */
[----:B------:R-:W-:-:S03]  /*114f0*/  ISETP.GT.U32.OR P0, PT, R8, 0x5f, P0 ;  /* 0x0000005f0800780c */ /* 0x000fc60000704470 */
[----:B------:R-:W-:Y:S01]  /*11500*/  IMAD.MOV.U32 R9, RZ, RZ, R0 ;  /* 0x000000ffff097224 */ /* 0x000fe200078e0000 */
[----:B-1----:R-:W-:-:S09]  /*11510*/  @P1 SHF.R.U32.HI R9, RZ, R5, R2 ;  /* 0x00000005ff091219 */ /* 0x002fd20000011602 */
[----:B------:R-:W0:Y:S01]  /*11520*/  @!P0 LDC.64 R6, c[0x0][0x428] ;  /* 0x00010a00ff068b82 */ /* 0x000e220000000a00 */
[----:B------:R-:W-:-:S07]  /*11530*/  @!P0 SHF.R.S32.HI R3, RZ, 0x1f, R9 ;  /* 0x0000001fff038819 */ /* 0x000fce0000011409 */
[----:B------:R-:W1:Y:S01]  /*11540*/  @!P0 LDC.64 R4, c[0x0][0x418] ;  /* 0x00010600ff048b82 */ /* 0x000e620000000a00 */
[----:B0-----:R-:W-:-:S04]  /*11550*/  @!P0 IMAD R2, R33, R6, RZ ;  /* 0x0000000621028224 */ /* 0x001fc800078e02ff */
[----:B------:R-:W-:Y:S02]  /*11560*/  @!P0 IMAD R7, R29, R7, R2 ;  /* 0x000000071d078224 */ /* 0x000fe400078e0202 */
[----:B------:R-:W-:-:S04]  /*11570*/  @!P0 IMAD.MOV.U32 R2, RZ, RZ, R9 ;  /* 0x000000ffff028224 */ /* 0x000fc800078e0009 */
[----:B------:R-:W-:-:S04]  /*11580*/  @!P0 IMAD.WIDE.U32 R2, R29, R6, R2 ;  /* 0x000000061d028225 */ /* 0x000fc800078e0002 */
[----:B------:R-:W-:Y:S01]  /*11590*/  @!P0 IMAD.IADD R3, R3, 0x1, R7 ;  /* 0x0000000103038824 */ /* 0x000fe200078e0207 */
[----:B-1----:R-:W-:Y:S01]  /*115a0*/  @!P0 LEA R4, P1, R2, R4, 0x2 ;  /* 0x0000000402048211 */ /* 0x002fe200078210ff */
[----:B------:R-:W-:-:S03]  /*115b0*/  IMAD.MOV.U32 R6, RZ, RZ, RZ ;  /* 0x000000ffff067224 */ /* 0x000fc600078e00ff */
[----:B------:R-:W-:Y:S01]  /*115c0*/  @!P0 LEA.HI.X R5, R2, R5, R3, 0x2, P1 ;  /* 0x0000000502058211 */ /* 0x000fe200008f1403 */
[----:B------:R-:W-:-:S04]  /*115d0*/  IMAD.MOV R7, RZ, RZ, -R9 ;  /* 0x000000ffff077224 */ /* 0x000fc800078e0a09 */
[----:B------:R0:W5:Y:S01]  /*115e0*/  @!P0 LDG.E R6, desc[UR36][R4.64] ;  /* 0x0000002404068981 */ /* 0x000162000c1e1900 */
[----:B------:R-:W-:Y:S01]  /*115f0*/  ISETP.GT.U32.AND P0, PT, R8, 0x5f, PT ;  /* 0x0000005f0800780c */ /* 0x000fe20003f04070 */
[----:B------:R-:W-:Y:S01]  /*11600*/  IMAD R3, RZ, RZ, -UR43 ;  /* 0x8000002bff037e24 */ /* 0x000fe2000f8e02ff */
[----:B------:R-:W-:Y:S01]  /*11610*/  LOP3.LUT R19, R19, 0xffffffbf, RZ, 0xc0, !PT ;  /* 0xffffffbf13137812 */ /* 0x000fe200078ec0ff */
[----:B------:R-:W-:Y:S02]  /*11620*/  IMAD.U32 R24, RZ, RZ, UR4 ;  /* 0x00000004ff187e24 */ /* 0x000fe4000f8e00ff */
[----:B------:R-:W-:Y:S02]  /*11630*/  IMAD R22, R22, R3, UR42 ;  /* 0x0000002a16167e24 */ /* 0x000fe4000f8e0203 */
[----:B0-----:R-:W-:-:S03]  /*11640*/  IMAD R5, R10, R7, R0 ;  /* 0x000000070a057224 */ /* 0x001fc600078e0200 */
[----:B------:R-:W-:Y:S01]  /*11650*/  SHF.R.S32.HI R28, RZ, 0x1f, R22 ;  /* 0x0000001fff1c7819 */ /* 0x000fe20000011416 */
[----:B------:R-:W-:-:S05]  /*11660*/  IMAD.U32 R0, RZ, RZ, UR48 ;  /* 0x00000030ff007e24 */ /* 0x000fca000f8e00ff */
[----:B------:R-:W-:-:S13]  /*11670*/  ISETP.NE.AND P2, PT, R0, 0x3, PT ;  /* 0x000000030000780c */ /* 0x000fda0003f45270 */
[----:B------:R-:W-:-:S04]  /*11680*/  @P2 LOP3.LUT R19, R19, 0x40, RZ, 0xfc, !PT ;  /* 0x0000004013132812 */ /* 0x000fc800078efcff */
[----:B------:R-:W-:-:S04]  /*11690*/  LOP3.LUT R19, R19, 0xffffffdf, RZ, 0xc0, !PT ;  /* 0xffffffdf13137812 */ /* 0x000fc800078ec0ff */
[----:B------:R-:W-:Y:S01]  /*116a0*/  @P0 LOP3.LUT R19, R19, 0x20, RZ, 0xfc, !PT ;  /* 0x0000002013130812 */ /* 0x000fe200078efcff */
[----:B------:R-:W-:Y:S06]  /*116b0*/  @!P2 BRA `(.L_x_1084) ;  /* 0x000000000004a947 */ /* 0x000fec0003800000 */
[----:B------:R-:W-:Y:S01]  /*116c0*/  BPT.TRAP 0x1 ;  /* 0x000000040000795c */ /* 0x000fe20000300000 */
.L_x_1084:
[----:B------:R-:W-:Y:S01]  /*116d0*/  SHF.R.S32.HI R7, RZ, 0x1f, R5 ;  /* 0x0000001fff077819 */ /* 0x000fe20000011405 */
[----:B------:R-:W-:Y:S01]  /*116e0*/  ULDC.64 UR4, c[0x0][0x328] ;  /* 0x0000ca0000047ab9 */ /* 0x000fe20000000a00 */
[----:B-----5:R-:W-:Y:S01]  /*116f0*/  SHF.R.S32.HI R4, RZ, 0x1f, R6 ;  /* 0x0000001fff047819 */ /* 0x020fe20000011406 */
[----:B------:R-:W-:Y:S01]  /*11700*/  IMAD.WIDE.U32 R2, R5, UR4, RZ ;  /* 0x0000000405027c25 */ /* 0x000fe2000f8e00ff */
[----:B------:R-:W-:Y:S03]  /*11710*/  BSSY B0, `(.L_x_1085) ;  /* 0x0000015000007945 */ /* 0x000fe60003800000 */
[----:B------:R-:W-:-:S04]  /*11720*/  IMAD R0, R7, UR4, RZ ;  /* 0x0000000407007c24 */ /* 0x000fc8000f8e02ff */
[----:B------:R-:W-:Y:S01]  /*11730*/  IMAD R9, R5, UR5, R0 ;  /* 0x0000000505097c24 */ /* 0x000fe2000f8e0200 */
[----:B------:R-:W-:Y:S01]  /*11740*/  ULDC.64 UR4, c[0x0][0x338] ;  /* 0x0000ce0000047ab9 */ /* 0x000fe20000000a00 */
[----:B------:R-:W-:Y:S02]  /*11750*/  IMAD R0, R23, 0x8, R16 ;  /* 0x0000000817007824 */ /* 0x000fe400078e0210 */
        /* <DEDUP_REMOVED lines=13> */
[----:B------:R-:W-:-:S04]  /*11830*/  SHF.L.U32 R3, R26, 0x1f, RZ ;  /* 0x0000001f1a037819 */ /* 0x000fc800000006ff */
[----:B------:R-:W0:Y:S02]  /*11840*/  SYNCS.PHASECHK.TRANS64.TRYWAIT P0, [R0+URZ+0x2a840], R3 ;  /* 0x02a84003000075a7 */ /* 0x000e24000800017f */
[----:B0-----:R-:W-:Y:S05]  /*11850*/  @!P0 BRA `(.L_x_1086) ;  /* 0x00000030005c8947 */ /* 0x001fea0003800000 */
.L_x_1138:
[----:B------:R-:W-:Y:S05]  /*11860*/  BSYNC B0 ;  /* 0x0000000000007941 */ /* 0x000fea0003800000 */
.L_x_1085:
[----:B------:R-:W-:Y:S01]  /*11870*/  ULDC.64 UR4, c[0x0][0x300] ;  /* 0x0000c00000047ab9 */ /* 0x000fe20000000a00 */
[----:B------:R-:W-:Y:S01]  /*11880*/  LOP3.LUT P4, RZ, R19, 0x10, RZ, 0xc0, !PT ;  /* 0x0000001013ff7812 */ /* 0x000fe2000788c0ff */
[----:B------:R-:W-:Y:S01]  /*11890*/  IMAD R2, R7, UR4, RZ ;  /* 0x0000000407027c24 */ /* 0x000fe2000f8e02ff */
[C---:B------:R-:W-:Y:S02]  /*118a0*/  LOP3.LUT P3, RZ, R19.reuse, 0x8, RZ, 0xc0, !PT ;  /* 0x0000000813ff7812 */ /* 0x040fe4000786c0ff */
[----:B------:R-:W-:Y:S01]  /*118b0*/  LOP3.LUT P2, RZ, R19, 0x4, RZ, 0xc0, !PT ;  /* 0x0000000413ff7812 */ /* 0x000fe2000784c0ff */
[C---:B------:R-:W-:Y:S02]  /*118c0*/  IMAD R7, R5.reuse, UR5, R2 ;  /* 0x0000000505077c24 */ /* 0x040fe4000f8e0202 */
[----:B0-----:R-:W-:Y:S01]  /*118d0*/  IMAD.WIDE.U32 R2, R5, UR4, RZ ;  /* 0x0000000405027c25 */ /* 0x001fe2000f8e00ff */
[----:B------:R-:W-:-:S03]  /*118e0*/  ULDC.64 UR4, c[0x0][0x310] ;  /* 0x0000c40000047ab9 */ /* 0x000fc60000000a00 */
[----:B------:R-:W-:Y:S02]  /*118f0*/  IMAD.IADD R3, R3, 0x1, R7 ;  /* 0x0000000103037824 */ /* 0x000fe400078e0207 */
[----:B------:R-:W-:Y:S02]  /*11900*/  IMAD R5, R4, UR4, RZ ;  /* 0x0000000404057c24 */ /* 0x000fe4000f8e02ff */
[----:B------:R-:W-:-:S04]  /*11910*/  IMAD.WIDE.U32 R2, R6, UR4, R2 ;  /* 0x0000000406027c25 */ /* 0x000fc8000f8e0002 */
[----:B------:R-:W-:Y:S01]  /*11920*/  IMAD R5, R6, UR5, R5 ;  /* 0x0000000506057c24 */ /* 0x000fe2000f8e0205 */
[----:B------:R-:W-:Y:S01]  /*11930*/  ULDC.64 UR4, c[0x0][0x308] ;  /* 0x0000c20000047ab9 */ /* 0x000fe20000000a00 */
[----:B------:R-:W-:Y:S02]  /*11940*/  IMAD.MOV.U32 R7, RZ, RZ, -0x60 ;  /* 0xffffffa0ff077424 */ /* 0x000fe400078e00ff */
[----:B------:R-:W-:Y:S02]  /*11950*/  IMAD.IADD R3, R3, 0x1, R5 ;  /* 0x0000000103037824 */ /* 0x000fe400078e0205 */
[----:B------:R-:W-:Y:S02]  /*11960*/  IMAD R5, R28, UR4, RZ ;  /* 0x000000041c057c24 */ /* 0x000fe4000f8e02ff */
[----:B------:R-:W-:-:S04]  /*11970*/  IMAD.WIDE.U32 R2, R22, UR4, R2 ;  /* 0x0000000416027c25 */ /* 0x000fc8000f8e0002 */
[----:B------:R-:W-:Y:S01]  /*11980*/  IMAD R5, R22, UR5, R5 ;  /* 0x0000000516057c24 */ /* 0x000fe2000f8e0205 */
[----:B------:R-:W-:Y:S01]  /*11990*/  ULDC.64 UR4, c[0x0][0x2e8] ;  /* 0x0000ba0000047ab9 */ /* 0x000fe20000000a00 */
[----:B------:R-:W-:Y:S01]  /*119a0*/  IMAD R7, R24, R7, UR38 ;  /* 0x0000002618077e24 */ /* 0x000fe2000f8e0207 */
[C---:B------:R-:W-:Y:S01]  /*119b0*/  LEA R4, P0, R2.reuse, UR4, 0x1 ;  /* 0x0000000402047c11 */ /* 0x040fe2000f8008ff */
[----:B------:R-:W-:Y:S01]  /*119c0*/  IMAD.IADD R3, R3, 0x1, R5 ;  /* 0x0000000103037824 */ /* 0x000fe200078e0205 */
[----:B------:R-:W-:Y:S01]  /*119d0*/  UMOV UR4, 0xffffffff ;  /* 0xffffffff00047882 */ /* 0x000fe20000000000 */
[----:B------:R-:W-:Y:S02]  /*119e0*/  IMAD.IADD R7, R7, 0x1, -R36 ;  /* 0x0000000107077824 */ /* 0x000fe400078e0a24 */
[----:B------:R-:W-:Y:S01]  /*119f0*/  IMAD R5, R23, 0x4800, R30 ;  /* 0x0000480017057824 */ /* 0x000fe200078e021e */
[----:B------:R-:W-:Y:S02]  /*11a00*/  LEA.HI.X R6, R2, UR5, R3, 0x1, P0 ;  /* 0x0000000502067c11 */ /* 0x000fe400080f0c03 */
[----:B------:R-:W-:Y:S01]  /*11a10*/  ISETP.GE.AND P0, PT, R7, 0x1, PT ;  /* 0x000000010700780c */ /* 0x000fe20003f06270 */
[----:B------:R-:W-:-:S12]  /*11a20*/  BRA.DIV UR4, `(.L_x_1087) ;  /* 0x0000002e04fc7947 */ /* 0x000fd8000b800000 */
[----:B------:R-:W0:Y:S01]  /*11a30*/  SHFL.IDX PT, R14, R4, RZ, 0x181f ;  /* 0x00181fff040e7589 */ /* 0x000e2200000e0000 */
[----:B------:R-:W-:-:S03]  /*11a40*/  @P0 IMAD R9, R5, 0x2, R16 ;  /* 0x0000000205090824 */ /* 0x000fc600078e0210 */
[----:B------:R-:W1:Y:S04]  /*11a50*/  SHFL.IDX PT, R2, R6, RZ, 0x181f ;  /* 0x00181fff06027589 */ /* 0x000e6800000e0000 */
[----:B------:R-:W-:Y:S01]  /*11a60*/  SHFL.IDX PT, R8, R6, 0x1, 0x181f ;  /* 0x00381f0006087f89 */ /* 0x000fe200000e0000 */
[----:B0-----:R-:W-:-:S05]  /*11a70*/  @P0 LEA R14, P1, R37, R14, 0x1 ;  /* 0x0000000e250e0211 */ /* 0x001fca00078208ff */
[----:B-1----:R-:W-:Y:S02]  /*11a80*/  @P0 IMAD.X R3, RZ, RZ, R2, P1 ;  /* 0x000000ffff030224 */ /* 0x002fe400008e0602 */
[----:B------:R-:W-:Y:S02]  /*11a90*/  @P0 IMAD.MOV.U32 R2, RZ, RZ, R14 ;  /* 0x000000ffff020224 */ /* 0x000fe400078e000e */
[----:B------:R-:W0:Y:S04]  /*11aa0*/  SHFL.IDX PT, R14, R4, 0x1, 0x181f ;  /* 0x00381f00040e7f89 */ /* 0x000e2800000e0000 */
[----:B------:R-:W-:Y:S04]  /*11ab0*/  @P0 LDGSTS.E.BYPASS.LTC128B.128 [R9+0x18400], desc[UR36][R2.64], !P4 ;  /* 0x1840000002090fae */ /* 0x000fe8000e101d64 */
[----:B------:R-:W-:Y:S04]  /*11ac0*/  @P0 LDGSTS.E.BYPASS.LTC128B.128 [R9+0x1b400], desc[UR36][R2.64+0x80], !P3 ;  /* 0x1b40008002090fae */ /* 0x000fe8000d901d64 */
[----:B------:R1:W-:Y:S01]  /*11ad0*/  @P0 LDGSTS.E.BYPASS.LTC128B.128 [R9+0x1e400], desc[UR36][R2.64+0x100], !P2 ;  /* 0x1e40010002090fae */ /* 0x0003e2000d101d64 */
[----:B------:R-:W-:-:S13]  /*11ae0*/  ISETP.GE.AND P0, PT, R7, 0x11, PT ;  /* 0x000000110700780c */ /* 0x000fda0003f06270 */
[----:B0-----:R-:W-:Y:S01]  /*11af0*/  @P0 LEA R14, P1, R37, R14, 0x1 ;  /* 0x0000000e250e0211 */ /* 0x001fe200078208ff */
[----:B------:R-:W-:-:S04]  /*11b00*/  @P0 IMAD R25, R5, 0x2, R16 ;  /* 0x0000000205190824 */ /* 0x000fc800078e0210 */
[----:B------:R-:W-:Y:S02]  /*11b10*/  @P0 IMAD.X R21, RZ, RZ, R8, P1 ;  /* 0x000000ffff150224 */ /* 0x000fe400008e0608 */
[----:B-1----:R-:W-:Y:S01]  /*11b20*/  @P0 IMAD.MOV.U32 R2, RZ, RZ, R14 ;  /* 0x000000ffff020224 */ /* 0x002fe200078e000e */
[----:B------:R-:W-:Y:S01]  /*11b30*/  SHFL.IDX PT, R8, R6, 0x2, 0x181f ;  /* 0x00581f0006087f89 */ /* 0x000fe200000e0000 */
[----:B------:R-:W-:-:S03]  /*11b40*/  @P0 IMAD.MOV.U32 R3, RZ, RZ, R21 ;  /* 0x000000ffff030224 */ /* 0x000fc600078e0015 */
        /* <DEDUP_REMOVED lines=31> */
[----:B------:R0:W1:Y:S01]  /*11d40*/  SHFL.IDX PT, R8, R6, 0x5, 0x181f ;  /* 0x00b81f0006087f89 */ /* 0x00006200000e0000 */
[----:B------:R-:W-:-:S03]  /*11d50*/  @P0 IMAD.MOV.U32 R3, RZ, RZ, R9 ;  /* 0x000000ffff030224 */ /* 0x000fc600078e0009 */
[----:B------:R0:W2:Y:S04]  /*11d60*/  SHFL.IDX PT, R14, R4, 0x5, 0x181f ;  /* 0x00b81f00040e7f89 */ /* 0x0000a800000e0000 */
[----:B------:R0:W-:Y:S04]  /*11d70*/  @P0 LDGSTS.E.BYPASS.LTC128B.128 [R21+0x1a400], desc[UR36][R2.64], !P4 ;  /* 0x1a40000002150fae */ /* 0x0001e8000e101d64 */
[----:B------:R0:W-:Y:S04]  /*11d80*/  @P0 LDGSTS.E.BYPASS.LTC128B.128 [R21+0x1d400], desc[UR36][R2.64+0x80], !P3 ;  /* 0x1d40008002150fae */ /* 0x0001e8000d901d64 */
[----:B------:R0:W-:Y:S02]  /*11d90*/  @P0 LDGSTS.E.BYPASS.LTC128B.128 [R21+0x20400], desc[UR36][R2.64+0x100], !P2 ;  /* 0x2040010002150fae */ /* 0x0001e4000d101d64 */
.L_x_1152:
[----:B------:R-:W-:-:S13]  /*11da0*/  ISETP.GE.AND P0, PT, R7, 0x51, PT ;  /* 0x000000510700780c */ /* 0x000fda0003f06270 */
[----:B0-2---:R-:W-:Y:S01]  /*11db0*/  @P0 LEA R2, P1, R37, R14, 0x1 ;  /* 0x0000000e25020211 */ /* 0x005fe200078208ff */
[----:B------:R-:W-:-:S04]  /*11dc0*/  @P0 IMAD R5, R5, 0x2, R16 ;  /* 0x0000000205050824 */ /* 0x000fc800078e0210 */
[----:B-1----:R-:W-:-:S05]  /*11dd0*/  @P0 IMAD.X R3, RZ, RZ, R8, P1 ;  /* 0x000000ffff030224 */ /* 0x002fca00008e0608 */
        /* <DEDUP_REMOVED lines=8> */
.L_x_1088:
        /* <DEDUP_REMOVED lines=10> */
.L_x_1089:
[----:B------:R1:W-:Y:S02]  /*11f00*/  SYNCS.ARRIVE.TRANS64.A1T0 RZ, [R0+URZ+0x2a830], RZ ;  /* 0x02a830ff00ff79a7 */ /* 0x0003e4000810003f */
[----:B------:R-:W-:Y:S05]  /*11f10*/  WARPSYNC.ALL ;  /* 0x0000000000007948 */ /* 0x000fea0003800000 */
[----:B------:R-:W-:Y:S01]  /*11f20*/  BSSY B6, `(.L_x_1090) ;  /* 0x0000015000067945 */ /* 0x000fe20003800000 */
[----:B-1----:R-:W-:Y:S01]  /*11f30*/  VIADD R0, R16, 0xc400 ;  /* 0x0000c40010007836 */ /* 0x002fe20000000000 */
[----:B------:R-:W-:Y:S04]  /*11f40*/  BAR.SYNC.DEFER_BLOCKING 0x8, 0x180 ;  /* 0x0206000000007b1d */ /* 0x000fe80000010000 */
[----:B------:R-:W-:-:S13]  /*11f50*/  LOP3.LUT P0, RZ, R0, 0x3ff, RZ, 0xc0, !PT ;  /* 0x000003ff00ff7812 */ /* 0x000fda000780c0ff */
[----:B------:R-:W-:Y:S05]  /*11f60*/  @!P0 BRA `(.L_x_1091) ;  /* 0x0000000000408947 */ /* 0x000fea0003800000 */
[----:B0-----:R-:W-:Y:S01]  /*11f70*/  MOV R2, 0x0 ;  /* 0x0000000000027802 */ /* 0x001fe20000000f00 */
[----:B------:R-:W-:Y:S01]  /*11f80*/  ULDC.64 UR6, c[0x4][0x90] ;  /* 0x0100240000067ab9 */ /* 0x000fe20000000a00 */
[----:B------:R-:W-:Y:S01]  /*11f90*/  ULDC.64 UR8, c[0x4][0x98] ;  /* 0x0100260000087ab9 */ /* 0x000fe20000000a00 */
[----:B------:R-:W-:Y:S01]  /*11fa0*/  ULDC.64 UR4, c[0x4][0x20] ;  /* 0x0100080000047ab9 */ /* 0x000fe20000000a00 */
[----:B------:R-:W-:Y:S02]  /*11fb0*/  IMAD.U32 R4, RZ, RZ, UR6 ;  /* 0x00000006ff047e24 */ /* 0x000fe4000f8e00ff */
[----:B------:R-:W0:Y:S01]  /*11fc0*/  LDC.64 R2, c[0x4][R2] ;  /* 0x0100000002027b82 */ /* 0x000e220000000a00 */
[----:B------:R-:W-:Y:S02]  /*11fd0*/  IMAD.U32 R5, RZ, RZ, UR7 ;  /* 0x00000007ff057e24 */ /* 0x000fe4000f8e00ff */
        /* <DEDUP_REMOVED lines=8> */
[----:B0-----:R-:W-:Y:S05]  /*12060*/  CALL.ABS.NOINC R2 ;  /* 0x0000000002007343 */ /* 0x001fea0003c00000 */
.L_x_1091:
[----:B------:R-:W-:Y:S05]  /*12070*/  BSYNC B6 ;  /* 0x0000000000067941 */ /* 0x000fea0003800000 */
.L_x_1090:
[----:B0-----:R-:W0:Y:S01]  /*12080*/  S2R R2, SR_TID.X ;  /* 0x0000000000027919 */ /* 0x001e220000002100 */
[----:B------:R-:W-:Y:S01]  /*12090*/  UISETP.NE.AND UP0, UPT, UR50, URZ, UPT ;  /* 0x0000003f3200728c */ /* 0x000fe2000bf05270 */
[----:B------:R-:W-:Y:S01]  /*120a0*/  R2UR UR6, R28 ;  /* 0x000000001c0672ca */ /* 0x000fe200000e0000 */
[----:B------:R-:W-:Y:S01]  /*120b0*/  ULDC.64 UR8, c[0x0][0x2d8] ;  /* 0x0000b60000087ab9 */ /* 0x000fe20000000a00 */
[----:B------:R-:W-:Y:S02]  /*120c0*/  R2UR UR7, R22 ;  /* 0x00000000160772ca */ /* 0x000fe400000e0000 */
[C---:B------:R-:W-:Y:S02]  /*120d0*/  LOP3.LUT P3, RZ, R19.reuse, 0x400, RZ, 0xc0, !PT ;  /* 0x0000040013ff7812 */ /* 0x040fe4000786c0ff */
[----:B------:R-:W-:Y:S02]  /*120e0*/  PLOP3.LUT P0, PT, PT, PT, UP0, 0x80, 0x0 ;  /* 0x000000000000781c */ /* 0x000fe40003f0f008 */
[----:B------:R-:W-:-:S02]  /*120f0*/  LOP3.LUT P4, RZ, R19, 0x200, RZ, 0xc0, !PT ;  /* 0x0000020013ff7812 */ /* 0x000fc4000788c0ff */
[----:B------:R-:W-:Y:S01]  /*12100*/  @UP0 ULDC UR4, c[0x0][0x44c] ;  /* 0x0001130000040ab9 */ /* 0x000fe20000000800 */
[----:B------:R-:W-:Y:S02]  /*12110*/  LOP3.LUT P5, RZ, R19, 0x100, RZ, 0xc0, !PT ;  /* 0x0000010013ff7812 */ /* 0x000fe400078ac0ff */
[----:B------:R-:W-:-:S04]  /*12120*/  UIMAD UR6, UR6, UR8, URZ ;  /* 0x00000008060672a4 */ /* 0x000fc8000f8e023f */
[----:B------:R-:W-:Y:S02]  /*12130*/  UIMAD UR7, UR7, UR9, UR6 ;  /* 0x00000009070772a4 */ /* 0x000fe4000f8e0206 */
[----:B------:R-:W-:Y:S01]  /*12140*/  USHF.R.S32.HI UR6, URZ, 0x1f, UR43 ;  /* 0x0000001f3f067899 */ /* 0x000fe2000801142b */
[----:B0-----:R-:W-:-:S05]  /*12150*/  IMAD.SHL.U32 R2, R2, 0x10, RZ ;  /* 0x0000001002027824 */ /* 0x001fca00078e00ff */
[----:B------:R-:W-:-:S05]  /*12160*/  LOP3.LUT R2, R36, 0x70, R2, 0xf8, !PT ;  /* 0x0000007024027812 */ /* 0x000fca00078ef802 */
[----:B------:R-:W-:-:S04]  /*12170*/  VIADD R0, R2, UR44 ;  /* 0x0000002c02007c36 */ /* 0x000fc80008000000 */
[----:B------:R-:W-:Y:S01]  /*12180*/  @P0 IMAD.HI.U32 R3, R0, UR4, RZ ;  /* 0x0000000400030c27 */ /* 0x000fe2000f8e00ff */
[----:B------:R-:W-:Y:S01]  /*12190*/  PLOP3.LUT P0, PT, PT, PT, UP0, 0x80, 0x0 ;  /* 0x000000000000781c */ /* 0x000fe20003f0f008 */
[----:B------:R-:W-:Y:S02]  /*121a0*/  @UP0 ULDC UR4, c[0x0][0x450] ;  /* 0x0001140000040ab9 */ /* 0x000fe40000000800 */
[----:B------:R-:W-:-:S10]  /*121b0*/  IMAD.MOV.U32 R2, RZ, RZ, R0 ;  /* 0x000000ffff027224 */ /* 0x000fd400078e0000 */
[----:B------:R-:W-:Y:S02]  /*121c0*/  @P0 SHF.R.U32.HI R2, RZ, UR4, R3 ;  /* 0x00000004ff020c19 */ /* 0x000fe40008011603 */
[----:B------:R-:W-:-:S03]  /*121d0*/  R2UR UR4, R22 ;  /* 0x00000000160472ca */ /* 0x000fc600000e0000 */
[----:B------:R-:W-:-:S10]  /*121e0*/  IMAD.MOV R5, RZ, RZ, -R2 ;  /* 0x000000ffff057224 */ /* 0x000fd400078e0a02 */
[----:B------:R-:W-:-:S03]  /*121f0*/  UIMAD.WIDE.U32 UR4, UR4, UR8, URZ ;  /* 0x00000008040472a5 */ /* 0x000fc6000f8e003f */
[----:B------:R-:W-:Y:S01]  /*12200*/  ULDC.64 UR8, c[0x0][0x2e0] ;  /* 0x0000b80000087ab9 */ /* 0x000fe20000000a00 */
[----:B------:R-:W-:Y:S02]  /*12210*/  UIADD3 UR5, UR5, UR7, URZ ;  /* 0x0000000705057290 */ /* 0x000fe4000fffe03f */
[----:B------:R-:W-:Y:S01]  /*12220*/  UIMAD UR6, UR6, UR8, URZ ;  /* 0x00000008060672a4 */ /* 0x000fe2000f8e023f */
[----:B------:R-:W-:Y:S01]  /*12230*/  ULDC UR7, c[0x0][0x448] ;  /* 0x0001120000077ab9 */ /* 0x000fe20000000800 */
[----:B------:R-:W-:Y:S01]  /*12240*/  UIMAD.WIDE.U32 UR4, UR43, UR8, UR4 ;  /* 0x000000082b0472a5 */ /* 0x000fe2000f8e0004 */
[----:B------:R-:W-:Y:S01]  /*12250*/  IMAD R5, R5, UR7, R0 ;  /* 0x0000000705057c24 */ /* 0x000fe2000f8e0200 */
[----:B------:R-:W-:Y:S01]  /*12260*/  UIMAD UR6, UR43, UR9, UR6 ;  /* 0x000000092b0672a4 */ /* 0x000fe2000f8e0206 */
[----:B------:R-:W-:Y:S02]  /*12270*/  SHF.R.S32.HI R0, RZ, 0x1f, R2 ;  /* 0x0000001fff007819 */ /* 0x000fe40000011402 */
[----:B------:R-:W-:Y:S01]  /*12280*/  ULDC.64 UR8, c[0x0][0x2d0] ;  /* 0x0000b40000087ab9 */ /* 0x000fe20000000a00 */
[----:B------:R-:W-:Y:S01]  /*12290*/  UIADD3 UR5, UR5, UR6, URZ ;  /* 0x0000000605057290 */ /* 0x000fe2000fffe03f */
[----:B------:R-:W-:-:S02]  /*122a0*/  IMAD.U32 R9, RZ, RZ, UR8 ;  /* 0x00000008ff097e24 */ /* 0x000fc4000f8e00ff */
[----:B------:R-:W-:Y:S01]  /*122b0*/  IMAD R3, R0, UR8, RZ ;  /* 0x0000000800037c24 */ /* 0x000fe2000f8e02ff */
[----:B------:R-:W-:-:S03]  /*122c0*/  SHF.R.S32.HI R0, RZ, 0x1f, R5 ;  /* 0x0000001fff007819 */ /* 0x000fc60000011405 */
[C---:B------:R-:W-:Y:S02]  /*122d0*/  IMAD R7, R2.reuse, UR9, R3 ;  /* 0x0000000902077c24 */ /* 0x040fe4000f8e0203 */
[----:B------:R-:W-:Y:S01]  /*122e0*/  IMAD.WIDE.U32 R2, R2, R9, UR4 ;  /* 0x0000000402027e25 */ /* 0x000fe2000f8e0009 */
        /* <DEDUP_REMOVED lines=11> */
[----:B------:R-:W0:Y:S01]  /*123a0*/  SHFL.IDX PT, R14, R0, RZ, 0x181f ;  /* 0x00181fff000e7589 */ /* 0x000e2200000e0000 */
[----:B------:R-:W-:-:S03]  /*123b0*/  VIADD R4, R36, UR44 ;  /* 0x0000002c24047c36 */ /* 0x000fc60008000000 */
[----:B------:R-:W1:Y:S01]  /*123c0*/  SHFL.IDX PT, R2, R5, RZ, 0x181f ;  /* 0x00181fff05027589 */ /* 0x000e6200000e0000 */
[C---:B------:R-:W-:Y:S01]  /*123d0*/  VIADD R7, R4.reuse, 0x10 ;  /* 0x0000001004077836 */ /* 0x040fe20000000000 */
[----:B------:R-:W-:Y:S02]  /*123e0*/  ISETP.GE.AND P0, PT, R4, UR39, PT ;  /* 0x0000002704007c0c */ /* 0x000fe4000bf06270 */
[----:B------:R-:W-:Y:S11]  /*123f0*/  SHFL.IDX PT, R6, R5, 0x1, 0x181f ;  /* 0x00381f0005067f89 */ /* 0x000ff600000e0000 */
[----:B0-----:R-:W-:-:S05]  /*12400*/  @!P0 LEA R14, P1, R37, R14, 0x1 ;  /* 0x0000000e250e8211 */ /* 0x001fca00078208ff */
[----:B-1----:R-:W-:Y:S02]  /*12410*/  @!P0 IMAD.X R3, RZ, RZ, R2, P1 ;  /* 0x000000ffff038224 */ /* 0x002fe400008e0602 */
[----:B------:R-:W-:Y:S02]  /*12420*/  @!P0 IMAD.MOV.U32 R2, RZ, RZ, R14 ;  /* 0x000000ffff028224 */ /* 0x000fe400078e000e */
[----:B------:R-:W0:Y:S04]  /*12430*/  SHFL.IDX PT, R14, R0, 0x1, 0x181f ;  /* 0x00381f00000e7f89 */ /* 0x000e2800000e0000 */
[----:B------:R-:W-:Y:S04]  /*12440*/  @!P0 LDGSTS.E.BYPASS.LTC128B.128 [R31+0xc400], desc[UR36][R2.64], !P3 ;  /* 0x0c400000021f8fae */ /* 0x000fe8000d901d64 */
[----:B------:R-:W-:Y:S04]  /*12450*/  @!P0 LDGSTS.E.BYPASS.LTC128B.128 [R31+0x10400], desc[UR36][R2.64+0x80], !P4 ;  /* 0x10400080021f8fae */ /* 0x000fe8000e101d64 */
[----:B------:R1:W-:Y:S01]  /*12460*/  @!P0 LDGSTS.E.BYPASS.LTC128B.128 [R31+0x14400], desc[UR36][R2.64+0x100], !P5 ;  /* 0x14400100021f8fae */ /* 0x0003e2000e901d64 */
[----:B------:R-:W-:-:S13]  /*12470*/  ISETP.GE.AND P0, PT, R7, UR39, PT ;  /* 0x0000002707007c0c */ /* 0x000fda000bf06270 */
[----:B0-----:R-:W-:-:S05]  /*12480*/  @!P0 LEA R14, P1, R37, R14, 0x1 ;  /* 0x0000000e250e8211 */ /* 0x001fca00078208ff */
[----:B------:R-:W-:Y:S02]  /*12490*/  @!P0 IMAD.X R7, RZ, RZ, R6, P1 ;  /* 0x000000ffff078224 */ /* 0x000fe400008e0606 */
[----:B-1----:R-:W-:Y:S01]  /*124a0*/  @!P0 IMAD.MOV.U32 R2, RZ, RZ, R14 ;  /* 0x000000ffff028224 */ /* 0x002fe200078e000e */
[----:B------:R-:W-:Y:S01]  /*124b0*/  SHFL.IDX PT, R6, R5, 0x2, 0x181f ;  /* 0x00581f0005067f89 */ /* 0x000fe200000e0000 */
[----:B------:R-:W-:Y:S02]  /*124c0*/  @!P0 IMAD.MOV.U32 R3, RZ, RZ, R7 ;  /* 0x000000ffff038224 */ /* 0x000fe400078e0007 */
[----:B------:R-:W-:Y:S01]  /*124d0*/  VIADD R7, R4, 0x20 ;  /* 0x0000002004077836 */ /* 0x000fe20000000000 */
        /* <DEDUP_REMOVED lines=52> */
[----:B------:R0:W1:Y:S01]  /*12820*/  SHFL.IDX PT, R6, R5, 0x7, 0x181f ;  /* 0x00f81f0005067f89 */ /* 0x00006200000e0000 */
[----:B------:R-:W-:-:S03]  /*12830*/  @!P0 IMAD.MOV.U32 R3, RZ, RZ, R7 ;  /* 0x000000ffff038224 */ /* 0x000fc600078e0007 */
[----:B------:R0:W2:Y:S04]  /*12840*/  SHFL.IDX PT, R14, R0, 0x7, 0x181f ;  /* 0x00f81f00000e7f89 */ /* 0x0000a800000e0000 */
[----:B------:R0:W-:Y:S04]  /*12850*/  @!P0 LDGSTS.E.BYPASS.LTC128B.128 [R31+0xf400], desc[UR36][R2.64], !P3 ;  /* 0x0f400000021f8fae */ /* 0x0001e8000d901d64 */
[----:B------:R0:W-:Y:S04]  /*12860*/  @!P0 LDGSTS.E.BYPASS.LTC128B.128 [R31+0x13400], desc[UR36][R2.64+0x80], !P4 ;  /* 0x13400080021f8fae */ /* 0x0001e8000e101d64 */
[----:B------:R0:W-:Y:S02]  /*12870*/  @!P0 LDGSTS.E.BYPASS.LTC128B.128 [R31+0x17400], desc[UR36][R2.64+0x100], !P5 ;  /* 0x17400100021f8fae */ /* 0x0001e4000e901d64 */
.L_x_1169:
[----:B------:R-:W-:-:S05]  /*12880*/  VIADD R4, R4, 0x70 ;  /* 0x0000007004047836 */ /* 0x000fca0000000000 */
[----:B------:R-:W-:-:S13]  /*12890*/  ISETP.GE.AND P0, PT, R4, UR39, PT ;  /* 0x0000002704007c0c */ /* 0x000fda000bf06270 */
[----:B0-2---:R-:W-:-:S05]  /*128a0*/  @!P0 LEA R2, P1, R37, R14, 0x1 ;  /* 0x0000000e25028211 */ /* 0x005fca00078208ff */
[----:B-1----:R-:W-:-:S05]  /*128b0*/  @!P0 IMAD.X R3, RZ, RZ, R6, P1 ;  /* 0x000000ffff038224 */ /* 0x002fca00008e0606 */
[----:B------:R-:W-:Y:S01]  /*128c0*/  @!PT LDS RZ, [RZ] ;  /* 0x00000000fffff984 */ /* 0x000fe20000000800 */
[----:B------:R-:W-:Y:S01]  /*128d0*/  @!PT LDS RZ, [RZ] ;  /* 0x00000000fffff984 */ /* 0x000fe20000000800 */
[----:B------:R-:W-:Y:S01]  /*128e0*/  @!PT LDS RZ, [RZ] ;  /* 0x00000000fffff984 */ /* 0x000fe20000000800 */
[----:B------:R0:W-:Y:S04]  /*128f0*/  @!P0 LDGSTS.E.BYPASS.LTC128B.128 [R31+0xfc00], desc[UR36][R2.64], !P3 ;  /* 0x0fc00000021f8fae */ /* 0x0001e8000d901d64 */
[----:B------:R0:W-:Y:S04]  /*12900*/  @!P0 LDGSTS.E.BYPASS.LTC128B.128 [R31+0x13c00], desc[UR36][R2.64+0x80], !P4 ;  /* 0x13c00080021f8fae */ /* 0x0001e8000e101d64 */
[----:B------:R0:W-:Y:S01]  /*12910*/  @!P0 LDGSTS.E.BYPASS.LTC128B.128 [R31+0x17c00], desc[UR36][R2.64+0x100], !P5 ;  /* 0x17c00100021f8fae */ /* 0x0001e2000e901d64 */
[----:B------:R-:W-:Y:S01]  /*12920*/  PLOP3.LUT P0, PT, PT, PT, PT, 0x80, 0x0 ;  /* 0x000000000000781c */ /* 0x000fe20003f0f070 */
[----:B------:R-:W-:-:S12]  /*12930*/  NOP ;  /* 0x0000000000007918 */ /* 0x000fd80000000000 */
.L_x_1093:
[----:B------:R-:W-:Y:S02]  /*12940*/  PLOP3.LUT P1, PT, P1, P0, PT, 0xa2, 0x0 ;  /* 0x000000000000781c */ /* 0x000fe40000f21472 */
[----:B------:R-:W-:-:S08]  /*12950*/  @P0 R2UR P1, UR4, R16 ;  /* 0x00000000100402ca */ /* 0x000fd00000020000 */
[----:B------:R-:W-:-:S05]  /*12960*/  @P0 PLOP3.LUT P0, PT, P1, PT, PT, 0x80, 0x0 ;  /* 0x000000000000081c */ /* 0x000fca0000f0f070 */
[----:B------:R-:W-:Y:S01]  /*12970*/  @!P1 SYNCS.ARRIVE.TRANS64.RED.A0T1 RZ, [UR4+0x2a800], RZ ;  /* 0x02a800ffffff99a7 */ /* 0x000fe20008200404 */
[----:B------:R-:W-:Y:S07]  /*12980*/  @!P1 ARRIVES.LDGSTSBAR.64.TRANSCNT [UR4+0x2a800] ;  /* 0x02a80000ff0099b0 */ /* 0x000fee0008000a84 */
[----:B------:R-:W-:Y:S05]  /*12990*/  @P0 BRA.U.ANY `(.L_x_1093) ;  /* 0xfffffffd00e80947 */ /* 0x000fea000393ffff */
[----:B0-----:R-:W2:Y:S02]  /*129a0*/  LDL.LU R2, [R1] ;  /* 0x0000000001027983 */ /* 0x001ea40000300800 */
[----:B--2---:R-:W-:-:S05]  /*129b0*/  VIADD R2, R2, 0x1 ;  /* 0x0000000102027836 */ /* 0x004fca0000000000 */
[----:B------:R0:W-:Y:S01]  /*129c0*/  STL [R1], R2 ;  /* 0x0000000201007387 */ /* 0x0001e20000100800 */
        /* <DEDUP_REMOVED lines=9> */
.L_x_1170:
[----:B------:R-:W-:Y:S05]  /*12a60*/  BSYNC B0 ;  /* 0x0000000000007941 */ /* 0x000fea0003800000 */
.L_x_1094:
[----:B------:R-:W-:-:S04]  /*12a70*/  UIADD3 UR4, UR45, -0x2, URZ ;  /* 0xfffffffe2d047890 */ /* 0x000fc8000fffe03f */
[----:B------:R-:W-:-:S06]  /*12a80*/  UISETP.GE.AND UP0, UPT, UR4, UR46, UPT ;  /* 0x0000002e0400728c */ /* 0x000fcc000bf06270 */
[----:B------:R-:W-:-:S13]  /*12a90*/  PLOP3.LUT P0, PT, PT, PT, UP0, 0x40, 0x0 ;  /* 0x000000000000781c */ /* 0x000fda0003f0e808 */
[----:B------:R-:W-:Y:S05]  /*12aa0*/  @P0 BRA `(.L_x_1096) ;  /* 0x0000000c00c80947 */ /* 0x000fea0003800000 */
[----:B------:R-:W-:Y:S01]  /*12ab0*/  BSSY B0, `(.L_x_1096) ;  /* 0x00000f1000007945 */ /* 0x000fe20003800000 */
[----:B------:R-:W-:Y:S02]  /*12ac0*/  IMAD.MOV.U32 R9, RZ, RZ, R23 ;  /* 0x000000ffff097224 */ /* 0x000fe400078e0017 */
[----:B------:R-:W-:Y:S02]  /*12ad0*/  IMAD.MOV.U32 R20, RZ, RZ, R26 ;  /* 0x000000ffff147224 */ /* 0x000fe400078e001a */
[----:B------:R-:W-:Y:S02]  /*12ae0*/  IMAD.MOV.U32 R27, RZ, RZ, R24 ;  /* 0x000000ffff1b7224 */ /* 0x000fe400078e0018 */
[----:B------:R-:W-:-:S07]  /*12af0*/  IMAD.U32 R8, RZ, RZ, UR4 ;  /* 0x00000004ff087e24 */ /* 0x000fce000f8e00ff */
.L_x_1109:
[----:B0-----:R-:W0:Y:S01]  /*12b00*/  LDC R3, c[0x0][0x430] ;  /* 0x00010c00ff037b82 */ /* 0x001e220000000800 */
[----:B------:R-:W1:Y:S01]  /*12b10*/  S2R R0, SR_TID.X ;  /* 0x0000000000007919 */ /* 0x000e620000002100 */
[----:B------:R-:W-:Y:S01]  /*12b20*/  IMAD R10, R8, 0x60, R32 ;  /* 0x00000060080a7824 */ /* 0x000fe200078e0220 */
[----:B------:R-:W-:Y:S01]  /*12b30*/  LOP3.LUT P1, RZ, R19, 0x40, RZ, 0xc0, !PT ;  /* 0x0000004013ff7812 */ /* 0x000fe2000782c0ff */
[----:B------:R-:W-:Y:S01]  /*12b40*/  VIADD R23, R9, 0x1 ;  /* 0x0000000109177836 */ /* 0x000fe20000000000 */
[----:B0-----:R-:W-:Y:S01]  /*12b50*/  ISETP.NE.AND P0, PT, R3, 0x1, PT ;  /* 0x000000010300780c */ /* 0x001fe20003f05270 */
[----:B-1----:R-:W-:-:S12]  /*12b60*/  IMAD.SHL.U32 R0, R0, 0x10, RZ ;  /* 0x0000001000007824 */ /* 0x002fd800078e00ff */
[----:B------:R-:W0:Y:S01]  /*12b70*/  @P0 LDC R3, c[0x0][0x434] ;  /* 0x00010d00ff030b82 */ /* 0x000e220000000800 */
[----:B------:R-:W-:-:S04]  /*12b80*/  LOP3.LUT R0, R36, 0x70, R0, 0xf8, !PT ;  /* 0x0000007024007812 */ /* 0x000fc800078ef800 */
[C---:B------:R-:W-:Y:S01]  /*12b90*/  ISETP.GT.U32.AND P2, PT, R0.reuse, 0x5f, PT ;  /* 0x0000005f0000780c */ /* 0x040fe20003f44070 */
[----:B------:R-:W-:Y:S02]  /*12ba0*/  IMAD.IADD R10, R0, 0x1, R10 ;  /* 0x00000001000a7824 */ /* 0x000fe400078e020a */
[----:B------:R-:W1:Y:S02]  /*12bb0*/  @P0 LDC R5, c[0x0][0x438] ;  /* 0x00010e00ff050b82 */ /* 0x000e640000000800 */
[----:B------:R-:W-:-:S08]  /*12bc0*/  IMAD.MOV.U32 R11, RZ, RZ, R10 ;  /* 0x000000ffff0b7224 */ /* 0x000fd000078e000a */
[----:B------:R-:W2:Y:S01]  /*12bd0*/  @!P2 LDC.64 R6, c[0x0][0x428] ;  /* 0x00010a00ff06ab82 */ /* 0x000ea20000000a00 */
[----:B0-----:R-:W-:-:S05]  /*12be0*/  @P0 IMAD.HI.U32 R0, R10, R3, RZ ;  /* 0x000000030a000227 */ /* 0x001fca00078e00ff */
[----:B-1----:R-:W-:Y:S02]  /*12bf0*/  @P0 SHF.R.U32.HI R11, RZ, R5, R0 ;  /* 0x00000005ff0b0219 */ /* 0x002fe40000011600 */
[----:B------:R-:W0:Y:S02]  /*12c00*/  @!P2 LDC.64 R4, c[0x0][0x418] ;  /* 0x00010600ff04ab82 */ /* 0x000e240000000a00 */
[--C-:B------:R-:W-:Y:S01]  /*12c10*/  @!P2 SHF.R.S32.HI R3, RZ, 0x1f, R11.reuse ;  /* 0x0000001fff03a819 */ /* 0x100fe2000001140b */
[----:B------:R-:W-:Y:S02]  /*12c20*/  @!P2 IMAD.MOV.U32 R2, RZ, RZ, R11 ;  /* 0x000000ffff02a224 */ /* 0x000fe400078e000b */
[-C--:B--2---:R-:W-:Y:S02]  /*12c30*/  @!P2 IMAD R0, R33, R6.reuse, RZ ;  /* 0x000000062100a224 */ /* 0x084fe400078e02ff */
[----:B------:R-:W-:-:S04]  /*12c40*/  @!P2 IMAD.WIDE.U32 R2, R29, R6, R2 ;  /* 0x000000061d02a225 */ /* 0x000fc800078e0002 */
[----:B------:R-:W-:-:S04]  /*12c50*/  @!P2 IMAD R7, R29, R7, R0 ;  /* 0x000000071d07a224 */ /* 0x000fc800078e0200 */
[----:B------:R-:W-:Y:S01]  /*12c60*/  @!P2 IMAD.IADD R0, R7, 0x1, R3 ;  /* 0x000000010700a824 */ /* 0x000fe200078e0203 */
[----:B0-----:R-:W-:-:S04]  /*12c70*/  @!P2 LEA R4, P0, R2, R4, 0x2 ;  /* 0x000000040204a211 */ /* 0x001fc800078010ff */
[----:B------:R-:W-:Y:S01]  /*12c80*/  @!P2 LEA.HI.X R5, R2, R5, R0, 0x2, P0 ;  /* 0x000000050205a211 */ /* 0x000fe200000f1400 */
[----:B------:R-:W-:Y:S01]  /*12c90*/  IMAD.MOV.U32 R0, RZ, RZ, RZ ;  /* 0x000000ffff007224 */ /* 0x000fe200078e00ff */
[C---:B------:R-:W-:Y:S01]  /*12ca0*/  ISETP.NE.AND P0, PT, R23.reuse, 0x2, PT ;  /* 0x000000021700780c */ /* 0x040fe20003f05270 */
[----:B------:R-:W-:Y:S01]  /*12cb0*/  IMAD.MOV R7, RZ, RZ, -R11 ;  /* 0x000000ffff077224 */ /* 0x000fe200078e0a0b */
[----:B------:R-:W-:Y:S05]  /*12cc0*/  YIELD ;  /* 0x0000000000007946 */ /* 0x000fea0003800000 */
[----:B------:R-:W-:Y:S01]  /*12cd0*/  ULDC UR4, c[0x0][0x430] ;  /* 0x00010c0000047ab9 */ /* 0x000fe20000000800 */
[----:B------:R-:W-:Y:S01]  /*12ce0*/  SEL R3, RZ, 0x1, P0 ;  /* 0x00000001ff037807 */ /* 0x000fe20000000000 */
[----:B------:R0:W5:Y:S01]  /*12cf0*/  @!P2 LDG.E R0, desc[UR36][R4.64] ;  /* 0x000000240400a981 */ /* 0x000162000c1e1900 */
[----:B------:R-:W-:Y:S01]  /*12d00*/  SEL R23, R23, RZ, P0 ;  /* 0x000000ff17177207 */ /* 0x000fe20000000000 */
[----:B------:R-:W-:Y:S01]  /*12d10*/  IMAD.MOV.U32 R24, RZ, RZ, R8 ;  /* 0x000000ffff187224 */ /* 0x000fe200078e0008 */
[----:B------:R-:W-:Y:S01]  /*12d20*/  LOP3.LUT R26, R20, R3, RZ, 0x3c, !PT ;  /* 0x00000003141a7212 */ /* 0x000fe200078e3cff */
[----:B0-----:R-:W-:Y:S01]  /*12d30*/  IMAD R4, R7, UR4, R10 ;  /* 0x0000000407047c24 */ /* 0x001fe2000f8e020a */
[----:B------:R-:W-:Y:S06]  /*12d40*/  @!P1 BRA `(.L_x_1097) ;  /* 0x0000000000049947 */ /* 0x000fec0003800000 */
[----:B------:R-:W-:Y:S01]  /*12d50*/  BPT.TRAP 0x1 ;  /* 0x000000040000795c */ /* 0x000fe20000300000 */
.L_x_1097:
[----:B------:R-:W-:Y:S01]  /*12d60*/  IMAD R6, R23, 0x8, R16 ;  /* 0x0000000817067824 */ /* 0x000fe200078e0210 */
[----:B------:R-:W-:Y:S01]  /*12d70*/  SHF.L.U32 R3, R26, 0x1f, RZ ;  /* 0x0000001f1a037819 */ /* 0x000fe200000006ff */
[----:B------:R-:W-:Y:S03]  /*12d80*/  BSSY B1, `(.L_x_1098) ;  /* 0x0000003000017945 */ /* 0x000fe60003800000 */
[----:B------:R-:W0:Y:S02]  /*12d90*/  SYNCS.PHASECHK.TRANS64.TRYWAIT P0, [R6+URZ+0x2a840], R3 ;  /* 0x02a84003060075a7 */ /* 0x000e24000800017f */
[----:B0-----:R-:W-:Y:S05]  /*12da0*/  @!P0 BRA `(.L_x_1099) ;  /* 0x0000002c00c08947 */ /* 0x001fea0003800000 */
.L_x_1171:
[----:B------:R-:W-:Y:S05]  /*12db0*/  BSYNC B1 ;  /* 0x0000000000017941 */ /* 0x000fea0003800000 */
.L_x_1098:
[----:B------:R-:W-:Y:S01]  /*12dc0*/  SHF.R.S32.HI R21, RZ, 0x1f, R4 ;  /* 0x0000001fff157819 */ /* 0x000fe20000011404 */
[----:B------:R-:W-:Y:S01]  /*12dd0*/  ULDC.64 UR4, c[0x0][0x300] ;  /* 0x0000c00000047ab9 */ /* 0x000fe20000000a00 */
[----:B-----5:R-:W-:Y:S01]  /*12de0*/  SHF.R.S32.HI R25, RZ, 0x1f, R0 ;  /* 0x0000001fff197819 */ /* 0x020fe20000011400 */
[----:B------:R-:W-:Y:S01]  /*12df0*/  IMAD R8, R23, 0x4800, R30 ;  /* 0x0000480017087824 */ /* 0x000fe200078e021e */
[----:B------:R-:W-:Y:S01]  /*12e00*/  LOP3.LUT P3, RZ, R19, 0x10, RZ, 0xc0, !PT ;  /* 0x0000001013ff7812 */ /* 0x000fe2000786c0ff */
        /* <DEDUP_REMOVED lines=22> */
[----:B------:R-:W-:Y:S02]  /*12f70*/  IMAD.SHL.U32 R5, R37, 0x2, RZ ;  /* 0x0000000225057824 */ /* 0x000fe400078e00ff */
[----:B------:R-:W-:Y:S01]  /*12f80*/  IMAD R8, R8, 0x2, R16 ;  /* 0x0000000208087824 */ /* 0x000fe200078e0210 */
[----:B------:R-:W1:Y:S04]  /*12f90*/  SHFL.IDX PT, R3, R10, RZ, 0x181f ;  /* 0x00181fff0a037589 */ /* 0x000e6800000e0000 */
[----:B------:R-:W-:Y:S01]  /*12fa0*/  SHFL.IDX PT, R35, R10, 0x2, 0x181f ;  /* 0x00581f000a237f89 */ /* 0x000fe200000e0000 */
[----:B0-----:R-:W-:-:S03]  /*12fb0*/  IADD3 R2, P0, R14, R5, RZ ;  /* 0x000000050e027210 */ /* 0x001fc60007f1e0ff */
[----:B------:R-:W0:Y:S02]  /*12fc0*/  SHFL.IDX PT, R14, R7, 0x1, 0x181f ;  /* 0x00381f00070e7f89 */ /* 0x000e2400000e0000 */
[----:B-1----:R-:W-:-:S05]  /*12fd0*/  IMAD.X R3, RZ, RZ, R3, P0 ;  /* 0x000000ffff037224 */ /* 0x002fca00000e0603 */
        /* <DEDUP_REMOVED lines=18> */
[----:B------:R-:W0:Y:S03]  /*13100*/  SHFL.IDX PT, R14, R7, 0x4, 0x181f ;  /* 0x00981f00070e7f89 */ /* 0x000e2600000e0000 */
[----:B-1----:R-:W-:Y:S02]  /*13110*/  IMAD.X R3, RZ, RZ, R35, P0 ;  /* 0x000000ffff037224 */ /* 0x002fe400000e0623 */
        /* <DEDUP_REMOVED lines=11> */
.L_x_1185:
        /* <DEDUP_REMOVED lines=10> */
.L_x_1101:
        /* <DEDUP_REMOVED lines=10> */
.L_x_1102:
[----:B------:R1:W-:Y:S01]  /*13310*/  SYNCS.ARRIVE.TRANS64.A1T0 RZ, [R6+URZ+0x2a830], RZ ;  /* 0x02a830ff06ff79a7 */ /* 0x0003e2000810003f */
[----:B------:R-:W-:Y:S05]  /*13320*/  @!P2 BRA `(.L_x_1103) ;  /* 0x000000000004a947 */ /* 0x000fea0003800000 */
[----:B------:R-:W-:Y:S01]  /*13330*/  BPT.TRAP 0x1 ;  /* 0x000000040000795c */ /* 0x000fe20000300000 */
.L_x_1103:
[----:B0-----:R-:W-:Y:S01]  /*13340*/  SHF.L.U32 R3, R20, 0x1f, RZ ;  /* 0x0000001f14037819 */ /* 0x001fe200000006ff */
[----:B-1----:R-:W-:Y:S01]  /*13350*/  IMAD R6, R9, 0x8, R16 ;  /* 0x0000000809067824 */ /* 0x002fe200078e0210 */
[----:B------:R-:W-:Y:S03]  /*13360*/  BSSY B1, `(.L_x_1104) ;  /* 0x0000003000017945 */ /* 0x000fe60003800000 */
[----:B------:R-:W0:Y:S02]  /*13370*/  SYNCS.PHASECHK.TRANS64.TRYWAIT P0, [R6+URZ+0x2a860], R3 ;  /* 0x02a86003060075a7 */ /* 0x000e24000800017f */
[----:B0-----:R-:W-:Y:S05]  /*13380*/  @!P0 BRA `(.L_x_1105) ;  /* 0x0000003000148947 */ /* 0x001fea0003800000 */
.L_x_1186:
[----:B------:R-:W-:Y:S05]  /*13390*/  BSYNC B1 ;  /* 0x0000000000017941 */ /* 0x000fea0003800000 */
.L_x_1104:
[----:B------:R-:W-:Y:S01]  /*133a0*/  IMAD.MOV.U32 R2, RZ, RZ, -0x60 ;  /* 0xffffffa0ff027424 */ /* 0x000fe200078e00ff */
[----:B------:R-:W-:Y:S01]  /*133b0*/  UMOV UR4, 0xffffffff ;  /* 0xffffffff00047882 */ /* 0x000fe20000000000 */
[----:B------:R-:W-:Y:S01]  /*133c0*/  LOP3.LUT P2, RZ, R19, 0x2, RZ, 0xc0, !PT ;  /* 0x0000000213ff7812 */ /* 0x000fe2000784c0ff */
[----:B------:R-:W-:Y:S01]  /*133d0*/  IMAD R7, R9, 0x3000, R30 ;  /* 0x0000300009077824 */ /* 0x000fe200078e021e */
[----:B------:R-:W-:Y:S01]  /*133e0*/  LOP3.LUT P1, RZ, R19, 0x1, RZ, 0xc0, !PT ;  /* 0x0000000113ff7812 */ /* 0x000fe2000782c0ff */
[----:B0-----:R-:W-:-:S04]  /*133f0*/  IMAD R3, R27, R2, UR38 ;  /* 0x000000261b037e24 */ /* 0x001fc8000f8e0202 */
[----:B------:R-:W-:Y:S01]  /*13400*/  IMAD.IADD R8, R3, 0x1, -R36 ;  /* 0x0000000103087824 */ /* 0x000fe200078e0a24 */
[----:B------:R-:W-:Y:S07]  /*13410*/  BRA.DIV UR4, `(.L_x_1106) ;  /* 0x0000003204047947 */ /* 0x000fee000b800000 */
[----:B------:R-:W0:Y:S01]  /*13420*/  SHFL.IDX PT, R14, R17, RZ, 0x181f ;  /* 0x00181fff110e7589 */ /* 0x000e2200000e0000 */
[----:B------:R-:W-:-:S03]  /*13430*/  IMAD R7, R7, 0x2, R16 ;  /* 0x0000000207077824 */ /* 0x000fc600078e0210 */
[----:B------:R-:W1:Y:S01]  /*13440*/  SHFL.IDX PT, R3, R18, RZ, 0x181f ;  /* 0x00181fff12037589 */ /* 0x000e6200000e0000 */
[----:B0-----:R-:W-:-:S03]  /*13450*/  IADD3 R2, P0, R14, R5, RZ ;  /* 0x000000050e027210 */ /* 0x001fc60007f1e0ff */
[----:B------:R-:W0:Y:S02]  /*13460*/  SHFL.IDX PT, R14, R17, 0x1, 0x181f ;  /* 0x00381f00110e7f89 */ /* 0x000e2400000e0000 */
[----:B-1----:R-:W-:Y:S01]  /*13470*/  IMAD.X R3, RZ, RZ, R3, P0 ;  /* 0x000000ffff037224 */ /* 0x002fe200000e0603 */
[----:B------:R-:W-:-:S13]  /*13480*/  ISETP.LT.OR P0, PT, R8, 0x1, P2 ;  /* 0x000000010800780c */ /* 0x000fda0001701670 */
[----:B------:R-:W-:Y:S01]  /*13490*/  LDGSTS.E.BYPASS.LTC128B.128 [R7+0x400], desc[UR36][R2.64], !P0 ;  /* 0x0040000002077fae */ /* 0x000fe2000c101d64 */
[----:B------:R-:W-:-:S13]  /*134a0*/  ISETP.LT.OR P0, PT, R8, 0x1, P1 ;  /* 0x000000010800780c */ /* 0x000fda0000f01670 */
[----:B------:R1:W-:Y:S04]  /*134b0*/  LDGSTS.E.BYPASS.LTC128B.128 [R7+0x3400], desc[UR36][R2.64+0x80], !P0 ;  /* 0x0340008002077fae */ /* 0x0003e8000c101d64 */
[----:B-1----:R-:W1:Y:S01]  /*134c0*/  SHFL.IDX PT, R3, R18, 0x1, 0x181f ;  /* 0x00381f0012037f89 */ /* 0x002e6200000e0000 */
        /* <DEDUP_REMOVED lines=25> */
[----:B------:R-:W2:Y:S04]  /*13660*/  SHFL.IDX PT, R18, R18, 0x5, 0x181f ;  /* 0x00b81f0012127f89 */ /* 0x000ea800000e0000 */
[----:B------:R3:W4:Y:S01]  /*13670*/  SHFL.IDX PT, R14, R17, 0x5, 0x181f ;  /* 0x00b81f00110e7f89 */ /* 0x00072200000e0000 */
[----:B-1----:R-:W-:Y:S01]  /*13680*/  IMAD.X R3, RZ, RZ, R3, P0 ;  /* 0x000000ffff037224 */ /* 0x002fe200000e0603 */
[----:B------:R-:W-:-:S13]  /*13690*/  ISETP.LT.OR P0, PT, R8, 0x41, P2 ;  /* 0x000000410800780c */ /* 0x000fda0001701670 */
[----:B------:R3:W-:Y:S01]  /*136a0*/  LDGSTS.E.BYPASS.LTC128B.128 [R7+0x2400], desc[UR36][R2.64], !P0 ;  /* 0x0240000002077fae */ /* 0x0007e2000c101d64 */
[----:B------:R-:W-:-:S13]  /*136b0*/  ISETP.LT.OR P0, PT, R8, 0x41, P1 ;  /* 0x000000410800780c */ /* 0x000fda0000f01670 */
[----:B--2-4-:R3:W-:Y:S02]  /*136c0*/  LDGSTS.E.BYPASS.LTC128B.128 [R7+0x5400], desc[UR36][R2.64+0x80], !P0 ;  /* 0x0540008002077fae */ /* 0x0147e4000c101d64 */
.L_x_1200:
        /* <DEDUP_REMOVED lines=19> */
[----:B------:R-:W-:-:S04]  /*13800*/  IMAD R25, R0, UR5, R25 ;  /* 0x0000000500197c24 */ /* 0x000fc8000f8e0219 */
[----:B------:R-:W-:-:S07]  /*13810*/  IMAD.IADD R25, R3, 0x1, R25 ;  /* 0x0000000103197824 */ /* 0x000fce00078e0219 */
.L_x_1107:
        /* <DEDUP_REMOVED lines=10> */
.L_x_1108:
[----:B------:R-:W-:Y:S01]  /*138c0*/  ULDC.64 UR4, c[0x0][0x330] ;  /* 0x0000cc0000047ab9 */ /* 0x000fe20000000a00 */
[----:B------:R-:W-:Y:S01]  /*138d0*/  IMAD.MOV.U32 R3, RZ, RZ, R25 ;  /* 0x000000ffff037224 */ /* 0x000fe200078e0019 */
[----:B------:R1:W-:Y:S01]  /*138e0*/  SYNCS.ARRIVE.TRANS64.A1T0 RZ, [R6+URZ+0x2a850], RZ ;  /* 0x02a850ff06ff79a7 */ /* 0x0003e2000810003f */
[----:B------:R-:W-:Y:S02]  /*138f0*/  IMAD R5, R28, UR4, RZ ;  /* 0x000000041c057c24 */ /* 0x000fe4000f8e02ff */
[----:B------:R-:W-:-:S04]  /*13900*/  IMAD.WIDE.U32 R2, R22, UR4, R2 ;  /* 0x0000000416027c25 */ /* 0x000fc8000f8e0002 */
[----:B------:R-:W-:Y:S01]  /*13910*/  IMAD R5, R22, UR5, R5 ;  /* 0x0000000516057c24 */ /* 0x000fe2000f8e0205 */
[----:B------:R-:W-:Y:S01]  /*13920*/  ULDC.64 UR4, c[0x0][0x318] ;  /* 0x0000c60000047ab9 */ /* 0x000fe20000000a00 */
[----:B------:R-:W-:Y:S01]  /*13930*/  VIADD R8, R24, 0xffffffff ;  /* 0xffffffff18087836 */ /* 0x000fe20000000000 */
[C---:B------:R-:W-:Y:S01]  /*13940*/  LEA R17, P0, R2.reuse, UR4, 0x1 ;  /* 0x0000000402117c11 */ /* 0x040fe2000f8008ff */
[----:B------:R-:W-:Y:S02]  /*13950*/  IMAD.IADD R3, R5, 0x1, R3 ;  /* 0x0000000105037824 */ /* 0x000fe400078e0203 */
[----:B------:R-:W-:Y:S02]  /*13960*/  IMAD.MOV.U32 R9, RZ, RZ, R23 ;  /* 0x000000ffff097224 */ /* 0x000fe400078e0017 */
[----:B------:R-:W-:Y:S01]  /*13970*/  IMAD.MOV.U32 R20, RZ, RZ, R26 ;  /* 0x000000ffff147224 */ /* 0x000fe200078e001a */
[----:B------:R-:W-:Y:S01]  /*13980*/  LEA.HI.X R18, R2, UR5, R3, 0x1, P0 ;  /* 0x0000000502127c11 */ /* 0x000fe200080f0c03 */
[----:B------:R-:W-:Y:S01]  /*13990*/  IMAD.MOV.U32 R27, RZ, RZ, R24 ;  /* 0x000000ffff1b7224 */ /* 0x000fe200078e0018 */
[----:B------:R-:W-:-:S13]  /*139a0*/  ISETP.GT.AND P0, PT, R24, UR46, PT ;  /* 0x0000002e18007c0c */ /* 0x000fda000bf04270 */
[----:B-1----:R-:W-:Y:S05]  /*139b0*/  @P0 BRA `(.L_x_1109) ;  /* 0xfffffff000500947 */ /* 0x002fea000383ffff */
[----:B------:R-:W-:Y:S05]  /*139c0*/  BSYNC B0 ;  /* 0x0000000000007941 */ /* 0x000fea0003800000 */
.L_x_1096:
        /* <DEDUP_REMOVED lines=8> */
[----:B------:R-:W1:Y:S08]  /*13a50*/  FLO.U32 R0, UR4 ;  /* 0x0000000400007d00 */ /* 0x000e7000080e0000 */
[----:B------:R-:W0:Y:S01]  /*13a60*/  POPC R5, UR4 ;  /* 0x0000000400057d09 */ /* 0x000e220008000000 */
[----:B-1----:R-:W-:-:S13]  /*13a70*/  ISETP.EQ.U32.AND P0, PT, R0, R7, PT ;  /* 0x000000070000720c */ /* 0x002fda0003f02070 */
[----:B0-----:R-:W2:Y:S01]  /*13a80*/  @P0 ATOMG.E.ADD.STRONG.GPU PT, R3, desc[UR36][R2.64], R5 ;  /* 0x00000005020309a8 */ /* 0x001ea200081ee1e4 */
[----:B------:R-:W0:Y:S02]  /*13a90*/  S2R R4, SR_LTMASK ;  /* 0x0000000000047919 */ /* 0x000e240000003900 */
[----:B0-----:R-:W-:-:S04]  /*13aa0*/  LOP3.LUT R4, R4, UR4, RZ, 0xc0, !PT ;  /* 0x0000000404047c12 */ /* 0x001fc8000f8ec0ff */
[----:B------:R-:W0:Y:S01]  /*13ab0*/  POPC R7, R4 ;  /* 0x0000000400077309 */ /* 0x000e220000000000 */
[----:B--2---:R-:W0:Y:S02]  /*13ac0*/  SHFL.IDX PT, R0, R3, R0, 0x1f ;  /* 0x00001f0003007589 */ /* 0x004e2400000e0000 */
[----:B0-----:R-:W-:-:S07]  /*13ad0*/  IADD3 R34, R0, UR47, R7 ;  /* 0x0000002f00227c10 */ /* 0x001fce000fffe007 */
.L_x_1111:
[----:B------:R-:W-:Y:S05]  /*13ae0*/  BSYNC B0 ;  /* 0x0000000000007941 */ /* 0x000fea0003800000 */
.L_x_1110:
[----:B------:R-:W-:-:S13]  /*13af0*/  LOP3.LUT P0, RZ, R19, 0x40, RZ, 0xc0, !PT ;  /* 0x0000004013ff7812 */ /* 0x000fda000780c0ff */
[----:B------:R-:W-:Y:S05]  /*13b00*/  @!P0 BRA `(.L_x_1112) ;  /* 0x0000000000048947 */ /* 0x000fea0003800000 */
[----:B------:R-:W-:Y:S01]  /*13b10*/  BPT.TRAP 0x1 ;  /* 0x000000040000795c */ /* 0x000fe20000300000 */
.L_x_1112:
[----:B------:R-:W-:Y:S01]  /*13b20*/  IMAD R4, R23, 0x8, R16 ;  /* 0x0000000817047824 */ /* 0x000fe200078e0210 */
[----:B0-----:R-:W-:Y:S01]  /*13b30*/  SHF.L.U32 R3, R26, 0x1f, RZ ;  /* 0x0000001f1a037819 */ /* 0x001fe200000006ff */
[----:B------:R-:W-:Y:S01]  /*13b40*/  IMAD.MOV.U32 R5, RZ, RZ, -0x60 ;  /* 0xffffffa0ff057424 */ /* 0x000fe200078e00ff */
[----:B------:R-:W-:Y:S02]  /*13b50*/  BSSY B0, `(.L_x_1113) ;  /* 0x0000004000007945 */ /* 0x000fe40003800000 */
[----:B------:R-:W0:Y:S01]  /*13b60*/  SYNCS.PHASECHK.TRANS64.TRYWAIT P0, [R4+URZ+0x2a860], R3 ;  /* 0x02a86003040075a7 */ /* 0x000e22000800017f */
[----:B------:R-:W-:Y:S01]  /*13b70*/  IMAD R5, R24, R5, UR38 ;  /* 0x0000002618057e24 */ /* 0x000fe2000f8e0205 */
[----:B0-----:R-:W-:Y:S06]  /*13b80*/  @!P0 BRA `(.L_x_1114) ;  /* 0x0000002c00fc8947 */ /* 0x001fec0003800000 */
.L_x_1201:
[----:B------:R-:W-:Y:S05]  /*13b90*/  BSYNC B0 ;  /* 0x0000000000007941 */ /* 0x000fea0003800000 */
.L_x_1113:
[----:B------:R-:W-:Y:S01]  /*13ba0*/  UMOV UR4, 0xffffffff ;  /* 0xffffffff00047882 */ /* 0x000fe20000000000 */
[----:B------:R-:W-:Y:S01]  /*13bb0*/  LOP3.LUT P3, RZ, R19, 0x2, RZ, 0xc0, !PT ;  /* 0x0000000213ff7812 */ /* 0x000fe2000786c0ff */
[----:B------:R-:W-:Y:S01]  /*13bc0*/  IMAD R7, R23, 0x3000, R30 ;  /* 0x0000300017077824 */ /* 0x000fe200078e021e */
[----:B------:R-:W-:Y:S01]  /*13bd0*/  LOP3.LUT P1, RZ, R19, 0x1, RZ, 0xc0, !PT ;  /* 0x0000000113ff7812 */ /* 0x000fe2000782c0ff */
[----:B------:R-:W-:Y:S01]  /*13be0*/  IMAD.IADD R5, R5, 0x1, -R36 ;  /* 0x0000000105057824 */ /* 0x000fe200078e0a24 */
[----:B------:R-:W-:Y:S11]  /*13bf0*/  BRA.DIV UR4, `(.L_x_1115) ;  /* 0x0000002e04f47947 */ /* 0x000ff6000b800000 */
[----:B------:R-:W1:Y:S01]  /*13c00*/  SHFL.IDX PT, R14, R17, RZ, 0x181f ;  /* 0x00181fff110e7589 */ /* 0x000e6200000e0000 */
[----:B------:R-:W-:-:S03]  /*13c10*/  IMAD.SHL.U32 R6, R37, 0x2, RZ ;  /* 0x0000000225067824 */ /* 0x000fc600078e00ff */
[----:B------:R-:W0:Y:S02]  /*13c20*/  SHFL.IDX PT, R0, R18, RZ, 0x181f ;  /* 0x00181fff12007589 */ /* 0x000e2400000e0000 */
[----:B-1----:R-:W-:Y:S02]  /*13c30*/  IADD3 R2, P0, R14, R6, RZ ;  /* 0x000000060e027210 */ /* 0x002fe40007f1e0ff */
[----:B------:R-:W1:Y:S03]  /*13c40*/  SHFL.IDX PT, R14, R17, 0x1, 0x181f ;  /* 0x00381f00110e7f89 */ /* 0x000e6600000e0000 */
[----:B0-----:R-:W-:Y:S01]  /*13c50*/  IMAD.X R3, RZ, RZ, R0, P0 ;  /* 0x000000ffff037224 */ /* 0x001fe200000e0600 */
[----:B------:R-:W-:Y:S01]  /*13c60*/  ISETP.LT.OR P0, PT, R5, 0x1, P3 ;  /* 0x000000010500780c */ /* 0x000fe20001f01670 */
[----:B------:R-:W-:Y:S02]  /*13c70*/  IMAD R0, R7, 0x2, R16 ;  /* 0x0000000207007824 */ /* 0x000fe400078e0210 */
[----:B------:R-:W0:Y:S10]  /*13c80*/  SHFL.IDX PT, R7, R18, 0x1, 0x181f ;  /* 0x00381f0012077f89 */ /* 0x000e3400000e0000 */
        /* <DEDUP_REMOVED lines=35> */
.L_x_1215:
[----:B01----:R-:W-:-:S05]  /*13ec0*/  IADD3 R2, P0, R14, R6, RZ ;  /* 0x000000060e027210 */ /* 0x003fca0007f1e0ff */
[----:B------:R-:W-:Y:S01]  /*13ed0*/  IMAD.X R3, RZ, RZ, R7, P0 ;  /* 0x000000ffff037224 */ /* 0x000fe200000e0607 */
        /* <DEDUP_REMOVED lines=9> */
.L_x_1116:
        /* <DEDUP_REMOVED lines=10> */
.L_x_1117:
[----:B------:R1:W-:Y:S01]  /*14010*/  SYNCS.ARRIVE.TRANS64.A1T0 RZ, [R4+URZ+0x2a850], RZ ;  /* 0x02a850ff04ff79a7 */ /* 0x0003e2000810003f */
[----:B------:R-:W-:-:S05]  /*14020*/  VIADD R23, R23, 0x1 ;  /* 0x0000000117177836 */ /* 0x000fca0000000000 */
[----:B------:R-:W-:-:S04]  /*14030*/  ISETP.NE.AND P0, PT, R23, 0x2, PT ;  /* 0x000000021700780c */ /* 0x000fc80003f05270 */
[----:B0-----:R-:W-:Y:S02]  /*14040*/  SEL R3, RZ, 0x1, P0 ;  /* 0x00000001ff037807 */ /* 0x001fe40000000000 */
[----:B------:R-:W-:Y:S02]  /*14050*/  SEL R23, R23, RZ, P0 ;  /* 0x000000ff17177207 */ /* 0x000fe40000000000 */
[----:B-1----:R-:W-:-:S07]  /*14060*/  LOP3.LUT R26, R26, R3, RZ, 0x3c, !PT ;  /* 0x000000031a1a7212 */ /* 0x002fce00078e3cff */
.L_x_1077:
[----:B------:R-:W-:Y:S05]  /*14070*/  BSYNC B7 ;  /* 0x0000000000077941 */ /* 0x000fea0003800000 */
.L_x_1075:
[----:B------:R-:W-:-:S13]  /*14080*/  LOP3.LUT P0, RZ, R19, 0x800, RZ, 0xc0, !PT ;  /* 0x0000080013ff7812 */ /* 0x000fda000780c0ff */
[----:B------:R-:W-:Y:S05]  /*14090*/  @!P0 BRA `(.L_x_1118) ;  /* 0x0000000000248947 */ /* 0x000fea0003800000 */
[----:B------:R-:W-:Y:S05]  /*140a0*/  WARPSYNC.ALL ;  /* 0x0000000000007948 */ /* 0x000fea0003800000 */
[----:B------:R-:W0:Y:S08]  /*140b0*/  S2UR UR5, SR_CgaCtaId ;  /* 0x00000000000579c3 */ /* 0x000e300000008800 */
[----:B------:R-:W-:Y:S06]  /*140c0*/  BAR.SYNC.DEFER_BLOCKING 0x5, 0x180 ;  /* 0x0146000000007b1d */ /* 0x000fec0000010000 */
[----:B------:R-:W-:-:S02]  /*140d0*/  UMOV UR4, 0x400 ;  /* 0x0000040000047882 */ /* 0x000fc40000000000 */
[----:B0-----:R-:W-:-:S06]  /*140e0*/  ULEA UR4, UR5, UR4, 0x18 ;  /* 0x0000000405047291 */ /* 0x001fcc000f8ec03f */
[----:B------:R-:W-:-:S05]  /*140f0*/  IMAD.U32 R16, RZ, RZ, UR4 ;  /* 0x00000004ff107e24 */ /* 0x000fca000f8e00ff */
[----:B------:R0:W1:Y:S01]  /*14100*/  LDS R34, [R16+0x2a8d0] ;  /* 0x02a8d00010227984 */ /* 0x0000620000000800 */
[----:B------:R-:W-:Y:S06]  /*14110*/  BAR.ARV 0x4, 0x180 ;  /* 0x0106000000007b1d */ /* 0x000fec0000002000 */
[----:B------:R-:W-:Y:S05]  /*14120*/  BRA `(.L_x_1119) ;  /* 0x00000000002c7947 */ /* 0x000fea0003800000 */
.L_x_1118:
[----:B------:R-:W-:-:S03]  /*14130*/  UMOV UR4, 0xffffffff ;  /* 0xffffffff00047882 */ /* 0x000fc60000000000 */
[----:B------:R-:W-:Y:S05]  /*14140*/  BRA.DIV UR4, `(.L_x_1120) ;  /* 0x0000003204a87947 */ /* 0x000fea000b800000 */
[----:B------:R0:W1:Y:S02]  /*14150*/  SHFL.IDX PT, R14, R34, RZ, 0x1f ;  /* 0x00001fff220e7589 */ /* 0x00006400000e0000 */
.L_x_1218:
[----:B------:R-:W2:Y:S01]  /*14160*/  @!P2 S2R R3, SR_CgaCtaId ;  /* 0x000000000003a919 */ /* 0x000ea20000008800 */
[----:B------:R-:W-:Y:S05]  /*14170*/  WARPSYNC.ALL ;  /* 0x0000000000007948 */ /* 0x000fea0003800000 */
[----:B------:R-:W-:Y:S01]  /*14180*/  BAR.SYNC.DEFER_BLOCKING 0x4, 0x180 ;  /* 0x0106000000007b1d */ /* 0x000fe20000010000 */
[----:B------:R-:W-:-:S04]  /*14190*/  @!P2 MOV R0, 0x400 ;  /* 0x000004000000a802 */ /* 0x000fc80000000f00 */
[----:B--2---:R-:W-:-:S05]  /*141a0*/  @!P2 LEA R16, R3, R0, 0x18 ;  /* 0x000000000310a211 */ /* 0x004fca00078ec0ff */
[----:B------:R0:W-:Y:S02]  /*141b0*/  @!P2 STS [R16+0x2a8d0], R34 ;  /* 0x02a8d0221000a388 */ /* 0x0001e40000000800 */
[----:B01----:R-:W-:Y:S01]  /*141c0*/  IMAD.MOV.U32 R34, RZ, RZ, R14 ;  /* 0x000000ffff227224 */ /* 0x003fe200078e000e */
[----:B------:R-:W-:Y:S06]  /*141d0*/  BAR.ARV 0x5, 0x180 ;  /* 0x0146000000007b1d */ /* 0x000fec0000002000 */
.L_x_1119:
[----:B------:R-:W-:Y:S02]  /*141e0*/  ULDC UR4, c[0x0][0xc38] ;  /* 0x00030e0000047ab9 */ /* 0x000fe40000000800 */
[----:B-1----:R-:W-:-:S13]  /*141f0*/  ISETP.GE.AND P0, PT, R34, UR4, PT ;  /* 0x0000000422007c0c */ /* 0x002fda000bf06270 */
[----:B------:R-:W-:Y:S05]  /*14200*/  @!P0 BRA `(.L_x_1121) ;  /* 0xffffffc400188947 */ /* 0x000fea000383ffff */
.L_x_1066:
[----:B------:R-:W2:Y:S01]  /*14210*/  LDL.LU R0, [R1] ;  /* 0x0000000001007983 */ /* 0x000ea20000300800 */
[----:B------:R-:W-:Y:S01]  /*14220*/  BSSY B0, `(.L_x_1122) ;  /* 0x000000b000007945 */ /* 0x000fe20003800000 */
[----:B------:R-:W1:Y:S01]  /*14230*/  S2R R5, SR_CgaCtaId ;  /* 0x0000000000057919 */ /* 0x000e620000008800 */
[----:B--2---:R-:W-:-:S05]  /*14240*/  VIADD R0, R0, 0x1 ;  /* 0x0000000100007836 */ /* 0x004fca0000000000 */
[----:B------:R-:W-:-:S04]  /*14250*/  LEA.HI R2, R0, R0, RZ, 0x1 ;  /* 0x0000000000027211 */ /* 0x000fc800078f08ff */
[----:B------:R-:W-:Y:S02]  /*14260*/  LOP3.LUT R3, R2, 0xfffffffe, RZ, 0xc0, !PT ;  /* 0xfffffffe02037812 */ /* 0x000fe400078ec0ff */
[----:B------:R-:W-:-:S03]  /*14270*/  MOV R2, 0x400 ;  /* 0x0000040000027802 */ /* 0x000fc60000000f00 */
[----:B------:R-:W-:Y:S01]  /*14280*/  IMAD.IADD R0, R0, 0x1, -R3 ;  /* 0x0000000100007824 */ /* 0x000fe200078e0a03 */
[----:B-1----:R-:W-:-:S04]  /*14290*/  LEA R4, R5, R2, 0x18 ;  /* 0x0000000205047211 */ /* 0x002fc800078ec0ff */
[----:B------:R-:W-:-:S04]  /*142a0*/  SHF.L.U32 R0, R0, 0x1f, RZ ;  /* 0x0000001f00007819 */ /* 0x000fc800000006ff */
[----:B------:R-:W1:Y:S02]  /*142b0*/  SYNCS.PHASECHK.TRANS64.TRYWAIT P0, [R4+URZ+0x2a820], R0 ;  /* 0x02a82000040075a7 */ /* 0x000e64000800017f */
[----:B-1----:R-:W-:Y:S05]  /*142c0*/  @!P0 BRA `(.L_x_1123) ;  /* 0x0000003000708947 */ /* 0x002fea0003800000 */
.L_x_1219:
[----:B------:R-:W-:Y:S05]  /*142d0*/  BSYNC B0 ;  /* 0x0000000000007941 */ /* 0x000fea0003800000 */
.L_x_1122:
[----:B------:R-:W-:-:S03]  /*142e0*/  UMOV UR4, 0xffffffff ;  /* 0xffffffff00047882 */ /* 0x000fc60000000000 */
[----:B------:R-:W-:Y:S05]  /*142f0*/  BRA.DIV UR4, `(.L_x_1124) ;  /* 0x0000003204787947 */ /* 0x000fea000b800000 */
[----:B-1----:R-:W1:Y:S02]  /*14300*/  S2R R0, SR_TID.X ;  /* 0x0000000000007919 */ /* 0x002e640000002100 */
[----:B-1----:R-:W-:-:S04]  /*14310*/  SHF.R.U32.HI R0, RZ, 0x5, R0 ;  /* 0x00000005ff007819 */ /* 0x002fc80000011600 */
[----:B------:R-:W-:-:S05]  /*14320*/  LOP3.LUT R0, R0, 0x3, RZ, 0xc0, !PT ;  /* 0x0000000300007812 */ /* 0x000fca00078ec0ff */
[----:B------:R1:W2:Y:S02]  /*14330*/  SHFL.IDX PT, R14, R0, RZ, 0x1f ;  /* 0x00001fff000e7589 */ /* 0x0002a400000e0000 */
.L_x_1222:
[----:B--2---:R-:W-:Y:S01]  /*14340*/  ISETP.NE.AND P0, PT, R14, RZ, PT ;  /* 0x000000ff0e00720c */ /* 0x004fe20003f05270 */
[----:B------:R-:W-:-:S12]  /*14350*/  BSSY B0, `(.L_x_1125) ;  /* 0x0000026000007945 */ /* 0x000fd80003800000 */
[----:B------:R-:W-:Y:S05]  /*14360*/  @P0 BRA `(.L_x_1126) ;  /* 0x0000000000900947 */ /* 0x000fea0003800000 */
[----:B------:R-:W-:-:S03]  /*14370*/  UMOV UR4, 0xffffffff ;  /* 0xffffffff00047882 */ /* 0x000fc60000000000 */
[----:B------:R-:W-:Y:S05]  /*14380*/  BRA.DIV UR4, `(.L_x_1127) ;  /* 0x0000003204887947 */ /* 0x000fea000b800000 */
[----:B------:R-:W-:-:S13]  /*14390*/  ELECT P6, URZ, PT ;  /* 0x00000000003f782f */ /* 0x000fda00038c0000 */
.L_x_1225:
[----:B------:R-:W-:Y:S05]  /*143a0*/  @!P6 BRA `(.L_x_1126) ;  /* 0x000000000080e947 */ /* 0x000fea0003800000 */
[----:B-1----:R-:W2:Y:S02]  /*143b0*/  LDL R0, [R1+0x4] ;  /* 0x0000040001007983 */ /* 0x002ea40000100800 */
[----:B--2---:R-:W-:-:S13]  /*143c0*/  R2UR UR4, R0 ;  /* 0x00000000000472ca */ /* 0x004fda00000e0000 */
[----:B------:R-:W-:-:S06]  /*143d0*/  ULOP3.LUT UR4, UR4, 0x2, URZ, 0xfc, !UPT ;  /* 0x0000000204047892 */ /* 0x000fcc000f8efc3f */
[----:B------:R-:W-:-:S05]  /*143e0*/  IMAD.U32 R0, RZ, RZ, UR4 ;  /* 0x00000004ff007e24 */ /* 0x000fca000f8e00ff */
[----:B------:R-:W-:-:S13]  /*143f0*/  ISETP.NE.AND P0, PT, R0, 0x3, PT ;  /* 0x000000030000780c */ /* 0x000fda0003f05270 */
[----:B------:R-:W-:Y:S05]  /*14400*/  @!P0 BRA `(.L_x_1128) ;  /* 0x0000000000048947 */ /* 0x000fea0003800000 */
[----:B------:R-:W-:Y:S01]  /*14410*/  BPT.TRAP 0x1 ;  /* 0x000000040000795c */ /* 0x000fe20000300000 */
.L_x_1128:
[C---:B------:R-:W-:Y:S01]  /*14420*/  IMAD R5, R23.reuse, 0x8, R4 ;  /* 0x0000000817057824 */ /* 0x040fe200078e0204 */
[----:B------:R-:W-:Y:S01]  /*14430*/  SHF.L.U32 R0, R26, 0x1f, RZ ;  /* 0x0000001f1a007819 */ /* 0x000fe200000006ff */
[----:B------:R-:W-:-:S03]  /*14440*/  VIADD R23, R23, 0x1 ;  /* 0x0000000117177836 */ /* 0x000fc60000000000 */
[----:B------:R-:W1:Y:S02]  /*14450*/  SYNCS.PHASECHK.TRANS64.TRYWAIT P1, [R5+URZ+0x2a840], R0 ;  /* 0x02a84000050075a7 */ /* 0x000e64000802017f */
[----:B------:R-:W-:-:S04]  /*14460*/  ISETP.NE.AND P2, PT, R23, 0x2, PT ;  /* 0x000000021700780c */ /* 0x000fc80003f45270 */
[----:B------:R-:W-:Y:S01]  /*14470*/  SEL R3, RZ, 0x1, P2 ;  /* 0x00000001ff037807 */ /* 0x000fe20001000000 */
[----:B-1----:R-:W-:Y:S08]  /*14480*/  @!P1 BRA `(.L_x_1129) ;  /* 0x0000003000689947 */ /* 0x002ff00003800000 */
.L_x_1226:
[----:B------:R-:W-:Y:S02]  /*14490*/  SEL R23, R23, RZ, P2 ;  /* 0x000000ff17177207 */ /* 0x000fe40001000000 */
[----:B------:R-:W-:Y:S01]  /*144a0*/  LOP3.LUT R2, R26, R3, RZ, 0x3c, !PT ;  /* 0x000000031a027212 */ /* 0x000fe200078e3cff */
[----:B------:R-:W-:Y:S06]  /*144b0*/  @!P0 BRA `(.L_x_1130) ;  /* 0x0000000000048947 */ /* 0x000fec0003800000 */
[----:B------:R-:W-:Y:S01]  /*144c0*/  BPT.TRAP 0x1 ;  /* 0x000000040000795c */ /* 0x000fe20000300000 */
.L_x_1130:
[----:B------:R-:W-:Y:S01]  /*144d0*/  IMAD R23, R23, 0x8, R4 ;  /* 0x0000000817177824 */ /* 0x000fe200078e0204 */
[----:B------:R-:W-:-:S04]  /*144e0*/  SHF.L.U32 R2, R2, 0x1f, RZ ;  /* 0x0000001f02027819 */ /* 0x000fc800000006ff */
[----:B------:R-:W2:Y:S02]  /*144f0*/  SYNCS.PHASECHK.TRANS64.TRYWAIT P1, [R23+URZ+0x2a840], R2 ;  /* 0x02a84002170075a7 */ /* 0x000ea4000802017f */
[----:B--2---:R-:W-:Y:S05]  /*14500*/  @!P1 BRA `(.L_x_1131) ;  /* 0x00000030005c9947 */ /* 0x004fea0003800000 */
.L_x_1227:
[----:B------:R-:W-:Y:S05]  /*14510*/  @!P0 BRA `(.L_x_1132) ;  /* 0x0000000000048947 */ /* 0x000fea0003800000 */
[----:B------:R-:W-:Y:S01]  /*14520*/  BPT.TRAP 0x1 ;  /* 0x000000040000795c */ /* 0x000fe20000300000 */
.L_x_1132:
[----:B------:R-:W3:Y:S02]  /*14530*/  SYNCS.PHASECHK.TRANS64.TRYWAIT P1, [R5+URZ+0x2a860], R0 ;  /* 0x02a86000050075a7 */ /* 0x000ee4000802017f */
[----:B---3--:R-:W-:Y:S05]  /*14540*/  @!P1 BRA `(.L_x_1133) ;  /* 0x0000003000609947 */ /* 0x008fea0003800000 */
.L_x_1228:
[----:B------:R-:W-:Y:S05]  /*14550*/  @!P0 BRA `(.L_x_1134) ;  /* 0x0000000000048947 */ /* 0x000fea0003800000 */
[----:B------:R-:W-:Y:S01]  /*14560*/  BPT.TRAP 0x1 ;  /* 0x000000040000795c */ /* 0x000fe20000300000 */
.L_x_1134:
[----:B----4-:R4:W0:Y:S02]  /*14570*/  SYNCS.PHASECHK.TRANS64.TRYWAIT P0, [R23+URZ+0x2a860], R2 ;  /* 0x02a86002170075a7 */ /* 0x010824000800017f */
[----:B0-----:R-:W-:Y:S05]  /*14580*/  @!P0 NANOSLEEP.SYNCS 0x989680 ;  /* 0x009896800000895d */ /* 0x001fea0003900000 */
[----:B------:R-:W0:Y:S02]  /*14590*/  @!P0 SYNCS.PHASECHK.TRANS64 P0, [R23+URZ+0x2a860], R2 ;  /* 0x02a86002170085a7 */ /* 0x000e24000800007f */
[----:B0-----:R-:W-:Y:S05]  /*145a0*/  @!P0 BRA `(.L_x_1134) ;  /* 0xfffffffc00f08947 */ /* 0x001fea000383ffff */
.L_x_1126:
[----:B------:R-:W-:Y:S05]  /*145b0*/  BSYNC B0 ;  /* 0x0000000000007941 */ /* 0x000fea0003800000 */
.L_x_1125:
[----:B------:R-:W-:Y:S05]  /*145c0*/  EXIT ;  /* 0x000000000000794d */ /* 0x000fea0003800000 */
.L_x_971:
[----:B0-----:R-:W-:-:S04]  /*145d0*/  IMAD.U32 R3, RZ, RZ, UR40 ;  /* 0x00000028ff037e24 */ /* 0x001fc8000f8e00ff */
[----:B------:R0:W1:Y:S03]  /*145e0*/  SYNCS.PHASECHK.TRANS64.TRYWAIT P1, [R3+URZ+0x2a800], R0 ;  /* 0x02a80000030075a7 */ /* 0x000066000802017f */
[----:B-1----:R-:W-:Y:S05]  /*145f0*/  @!P1 NANOSLEEP.SYNCS 0x989680 ;  /* 0x009896800000995d */ /* 0x002fea0003900000 */
[----:B------:R-:W1:Y:S02]  /*14600*/  @!P1 SYNCS.PHASECHK.TRANS64 P1, [R3+URZ+0x2a800], R0 ;  /* 0x02a80000030095a7 */ /* 0x000e64000802007f */
[----:B-1----:R-:W-:Y:S05]  /*14610*/  @!P1 BRA `(.L_x_971) ;  /* 0xfffffffc00ec9947 */ /* 0x002fea000383ffff */
[----:B------:R-:W-:Y:S05]  /*14620*/  BRA `(.L_x_1135) ;  /* 0xfffffed000d87947 */ /* 0x000fea000383ffff */
.L_x_975:
[----:B-1----:R1:W2:Y:S02]  /*14630*/  SYNCS.PHASECHK.TRANS64.TRYWAIT P1, [R15+URZ+0x2a830], R0 ;  /* 0x02a830000f0075a7 */ /* 0x0022a4000802017f */
[----:B--2---:R-:W-:Y:S05]  /*14640*/  @!P1 NANOSLEEP.SYNCS 0x989680 ;  /* 0x009896800000995d */ /* 0x004fea0003900000 */
[----:B------:R-:W2:Y:S02]  /*14650*/  @!P1 SYNCS.PHASECHK.TRANS64 P1, [R15+URZ+0x2a830], R0 ;  /* 0x02a830000f0095a7 */ /* 0x000ea4000802007f */
[----:B--2---:R-:W-:Y:S05]  /*14660*/  @!P1 BRA `(.L_x_975) ;  /* 0xfffffffc00f09947 */ /* 0x004fea000383ffff */
[----:B------:R-:W-:Y:S05]  /*14670*/  BRA `(.L_x_974) ;  /* 0xfffffed000f47947 */ /* 0x000fea000383ffff */
.L_x_992:
[----:B-1----:R-:W-:-:S04]  /*14680*/  IMAD.U32 R14, RZ, RZ, UR7 ;  /* 0x00000007ff0e7e24 */ /* 0x002fc8000f8e00ff */
[----:B------:R1:W2:Y:S03]  /*14690*/  SYNCS.PHASECHK.TRANS64.TRYWAIT P1, [R14+URZ+0x2a830], R13 ;  /* 0x02a8300d0e0075a7 */ /* 0x0002a6000802017f */
[----:B--2---:R-:W-:Y:S05]  /*146a0*/  @!P1 NANOSLEEP.SYNCS 0x989680 ;  /* 0x009896800000995d */ /* 0x004fea0003900000 */
[----:B------:R-:W2:Y:S02]  /*146b0*/  @!P1 SYNCS.PHASECHK.TRANS64 P1, [R14+URZ+0x2a830], R13 ;  /* 0x02a8300d0e0095a7 */ /* 0x000ea4000802007f */
[----:B--2---:R-:W-:Y:S05]  /*146c0*/  @!P1 BRA `(.L_x_992) ;  /* 0xfffffffc00ec9947 */ /* 0x004fea000383ffff */
[----:B------:R-:W-:Y:S05]  /*146d0*/  BRA `(.L_x_991) ;  /* 0xffffff0400787947 */ /* 0x000fea000383ffff */
.L_x_996:
[----:B01----:R-:W-:-:S04]  /*146e0*/  IMAD.U32 R13, RZ, RZ, UR6 ;  /* 0x00000006ff0d7e24 */ /* 0x003fc8000f8e00ff */
[----:B------:R0:W1:Y:S03]  /*146f0*/  SYNCS.PHASECHK.TRANS64.TRYWAIT P1, [R13+URZ+0x2a850], R0 ;  /* 0x02a850000d0075a7 */ /* 0x000066000802017f */
[----:B-1----:R-:W-:Y:S05]  /*14700*/  @!P1 NANOSLEEP.SYNCS 0x989680 ;  /* 0x009896800000995d */ /* 0x002fea0003900000 */
[----:B------:R-:W1:Y:S02]  /*14710*/  @!P1 SYNCS.PHASECHK.TRANS64 P1, [R13+URZ+0x2a850], R0 ;  /* 0x02a850000d0095a7 */ /* 0x000e64000802007f */
[----:B-1----:R-:W-:Y:S05]  /*14720*/  @!P1 BRA `(.L_x_996) ;  /* 0xfffffffc00ec9947 */ /* 0x002fea000383ffff */
[----:B------:R-:W-:Y:S05]  /*14730*/  BRA `(.L_x_995) ;  /* 0xffffff0c00a87947 */ /* 0x000fea000383ffff */
.L_x_1015:
[----:B-1----:R-:W-:-:S04]  /*14740*/  IMAD.U32 R12, RZ, RZ, UR7 ;  /* 0x00000007ff0c7e24 */ /* 0x002fc8000f8e00ff */
[----:B------:R1:W2:Y:S03]  /*14750*/  SYNCS.PHASECHK.TRANS64.TRYWAIT P1, [R12+URZ+0x2a830], R11 ;  /* 0x02a8300b0c0075a7 */ /* 0x0002a6000802017f */
[----:B--2---:R-:W-:Y:S05]  /*14760*/  @!P1 NANOSLEEP.SYNCS 0x989680 ;  /* 0x009896800000995d */ /* 0x004fea0003900000 */
[----:B------:R-:W2:Y:S02]  /*14770*/  @!P1 SYNCS.PHASECHK.TRANS64 P1, [R12+URZ+0x2a830], R11 ;  /* 0x02a8300b0c0095a7 */ /* 0x000ea4000802007f */
[----:B--2---:R-:W-:Y:S05]  /*14780*/  @!P1 BRA `(.L_x_1015) ;  /* 0xfffffffc00ec9947 */ /* 0x004fea000383ffff */
[----:B------:R-:W-:Y:S05]  /*14790*/  BRA `(.L_x_1014) ;  /* 0xffffff3800c87947 */ /* 0x000fea000383ffff */
.L_x_1019:
[----:B01----:R-:W-:-:S04]  /*147a0*/  IMAD.U32 R11, RZ, RZ, UR6 ;  /* 0x00000006ff0b7e24 */ /* 0x003fc8000f8e00ff */
[----:B------:R0:W1:Y:S03]  /*147b0*/  SYNCS.PHASECHK.TRANS64.TRYWAIT P1, [R11+URZ+0x2a850], R0 ;  /* 0x02a850000b0075a7 */ /* 0x000066000802017f */
[----:B-1----:R-:W-:Y:S05]  /*147c0*/  @!P1 NANOSLEEP.SYNCS 0x989680 ;  /* 0x009896800000995d */ /* 0x002fea0003900000 */
[----:B------:R-:W1:Y:S02]  /*147d0*/  @!P1 SYNCS.PHASECHK.TRANS64 P1, [R11+URZ+0x2a850], R0 ;  /* 0x02a850000b0095a7 */ /* 0x000e64000802007f */
[----:B-1----:R-:W-:Y:S05]  /*147e0*/  @!P1 BRA `(.L_x_1019) ;  /* 0xfffffffc00ec9947 */ /* 0x002fea000383ffff */
[----:B------:R-:W-:Y:S05]  /*147f0*/  BRA `(.L_x_1018) ;  /* 0xffffff4000f87947 */ /* 0x000fea000383ffff */
.L_x_1027:
[----:B-1----:R-:W-:-:S04]  /*14800*/  IMAD.U32 R14, RZ, RZ, UR6 ;  /* 0x00000006ff0e7e24 */ /* 0x002fc8000f8e00ff */
[----:B------:R1:W2:Y:S03]  /*14810*/  SYNCS.PHASECHK.TRANS64.TRYWAIT P1, [R14+URZ+0x2a830], R11 ;  /* 0x02a8300b0e0075a7 */ /* 0x0002a6000802017f */
[----:B--2---:R-:W-:Y:S05]  /*14820*/  @!P1 NANOSLEEP.SYNCS 0x989680 ;  /* 0x009896800000995d */ /* 0x004fea0003900000 */
[----:B------:R-:W2:Y:S02]  /*14830*/  @!P1 SYNCS.PHASECHK.TRANS64 P1, [R14+URZ+0x2a830], R11 ;  /* 0x02a8300b0e0095a7 */ /* 0x000ea4000802007f */
[----:B--2---:R-:W-:Y:S05]  /*14840*/  @!P1 BRA `(.L_x_1027) ;  /* 0xfffffffc00ec9947 */ /* 0x004fea000383ffff */
[----:B------:R-:W-:Y:S05]  /*14850*/  BRA `(.L_x_1026) ;  /* 0xffffff5c00487947 */ /* 0x000fea000383ffff */
.L_x_1031:
[----:B01----:R-:W-:-:S04]  /*14860*/  IMAD.U32 R11, RZ, RZ, UR10 ;  /* 0x0000000aff0b7e24 */ /* 0x003fc8000f8e00ff */
[----:B------:R0:W1:Y:S03]  /*14870*/  SYNCS.PHASECHK.TRANS64.TRYWAIT P1, [R11+URZ+0x2a850], R0 ;  /* 0x02a850000b0075a7 */ /* 0x000066000802017f */
[----:B-1----:R-:W-:Y:S05]  /*14880*/  @!P1 NANOSLEEP.SYNCS 0x989680 ;  /* 0x009896800000995d */ /* 0x002fea0003900000 */
[----:B------:R-:W1:Y:S02]  /*14890*/  @!P1 SYNCS.PHASECHK.TRANS64 P1, [R11+URZ+0x2a850], R0 ;  /* 0x02a850000b0095a7 */ /* 0x000e64000802007f */
[----:B-1----:R-:W-:Y:S05]  /*148a0*/  @!P1 BRA `(.L_x_1031) ;  /* 0xfffffffc00ec9947 */ /* 0x002fea000383ffff */
[----:B------:R-:W-:Y:S05]  /*148b0*/  BRA `(.L_x_1030) ;  /* 0xffffff6400787947 */ /* 0x000fea000383ffff */
.L_x_1046:
[----:B-1----:R-:W-:-:S04]  /*148c0*/  IMAD.U32 R5, RZ, RZ, UR5 ;  /* 0x00000005ff057e24 */ /* 0x002fc8000f8e00ff */
[----:B------:R1:W2:Y:S03]  /*148d0*/  SYNCS.PHASECHK.TRANS64.TRYWAIT P1, [R5+URZ+0x2a850], R0 ;  /* 0x02a85000050075a7 */ /* 0x0002a6000802017f */
[----:B--2---:R-:W-:Y:S05]  /*148e0*/  @!P1 NANOSLEEP.SYNCS 0x989680 ;  /* 0x009896800000995d */ /* 0x004fea0003900000 */
[----:B------:R-:W2:Y:S02]  /*148f0*/  @!P1 SYNCS.PHASECHK.TRANS64 P1, [R5+URZ+0x2a850], R0 ;  /* 0x02a85000050095a7 */ /* 0x000ea4000802007f */
[----:B--2---:R-:W-:Y:S05]  /*14900*/  @!P1 BRA `(.L_x_1046) ;  /* 0xfffffffc00ec9947 */ /* 0x004fea000383ffff */
[----:B------:R-:W-:Y:S05]  /*14910*/  BRA `(.L_x_1045) ;  /* 0xffffff9000e07947 */ /* 0x000fea000383ffff */
.L_x_1083:
[----:B------:R-:W2:Y:S01]  /*14920*/  S2R R17, SR_TID.X ;  /* 0x0000000000117919 */ /* 0x000ea20000002100 */
[----:B------:R-:W-:Y:S02]  /*14930*/  IMAD.MOV.U32 R12, RZ, RZ, RZ ;  /* 0x000000ffff0c7224 */ /* 0x000fe400078e00ff */
[----:B------:R-:W-:Y:S02]  /*14940*/  IMAD.MOV.U32 R11, RZ, RZ, 0x1f ;  /* 0x0000001fff0b7424 */ /* 0x000fe400078e00ff */
[----:B------:R-:W-:Y:S01]  /*14950*/  IMAD.MOV.U32 R15, RZ, RZ, -0x1 ;  /* 0xffffffffff0f7424 */ /* 0x000fe200078e00ff */
[----:B--2---:R-:W-:-:S04]  /*14960*/  SHF.R.U32.HI R17, RZ, 0x5, R17 ;  /* 0x00000005ff117819 */ /* 0x004fc80000011611 */
[----:B------:R-:W-:-:S05]  /*14970*/  LOP3.LUT R17, R17, 0x3, RZ, 0xc0, !PT ;  /* 0x0000000311117812 */ /* 0x000fca00078ec0ff */
[----:B------:R-:W-:-:S07]  /*14980*/  IMAD.MOV.U32 R13, RZ, RZ, R17 ;  /* 0x000000ffff0d7224 */ /* 0x000fce00078e0011 */
[----:B01---5:R-:W-:Y:S05]  /*14990*/  WARPSYNC.COLLECTIVE R15, `(.L_x_1136) ;  /* 0x000000000f087348 */ /* 0x023fea0003c00000 */
[----:B------:R2:W3:Y:S02]  /*149a0*/  SHFL.IDX P6, R14, R13, R12, R11 ;  /* 0x0000000c0d0e7389 */ /* 0x0004e400000c000b */
[----:B0123-5:R-:W-:Y:S01]  /*149b0*/  ENDCOLLECTIVE ;  /* 0x000000000000791b */ /* 0x02ffe20003800000 */
.L_x_1136:
[----:B------:R-:W-:Y:S05]  /*149c0*/  BRA `(.L_x_1137) ;  /* 0xffffffc8008c7947 */ /* 0x000fea000383ffff */
.L_x_1086:
[----:B0-----:R0:W1:Y:S02]  /*149d0*/  SYNCS.PHASECHK.TRANS64.TRYWAIT P0, [R0+URZ+0x2a840], R3 ;  /* 0x02a84003000075a7 */ /* 0x001064000800017f */
[----:B-1----:R-:W-:Y:S05]  /*149e0*/  @!P0 NANOSLEEP.SYNCS 0x989680 ;  /* 0x009896800000895d */ /* 0x002fea0003900000 */
[----:B------:R-:W1:Y:S02]  /*149f0*/  @!P0 SYNCS.PHASECHK.TRANS64 P0, [R0+URZ+0x2a840], R3 ;  /* 0x02a84003000085a7 */ /* 0x000e64000800007f */
[----:B-1----:R-:W-:Y:S05]  /*14a00*/  @!P0 BRA `(.L_x_1086) ;  /* 0xfffffffc00f08947 */ /* 0x002fea000383ffff */
[----:B------:R-:W-:Y:S05]  /*14a10*/  BRA `(.L_x_1138) ;  /* 0xffffffcc00907947 */ /* 0x000fea000383ffff */
.L_x_1087:
        /* <DEDUP_REMOVED lines=8> */
.L_x_1140:
[----:B------:R-:W-:Y:S05]  /*14aa0*/  BSYNC B0 ;  /* 0x0000000000007941 */ /* 0x000fea0003800000 */
.L_x_1139:
[----:B------:R-:W-:Y:S02]  /*14ab0*/  IMAD.MOV.U32 R13, RZ, RZ, R4 ;  /* 0x000000ffff0d7224 */ /* 0x000fe400078e0004 */
[----:B------:R-:W-:Y:S02]  /*14ac0*/  IMAD.MOV.U32 R12, RZ, RZ, RZ ;  /* 0x000000ffff0c7224 */ /* 0x000fe400078e00ff */
[----:B------:R-:W-:Y:S02]  /*14ad0*/  IMAD.MOV.U32 R11, RZ, RZ, 0x181f ;  /* 0x0000181fff0b7424 */ /* 0x000fe400078e00ff */
[----:B------:R-:W-:Y:S02]  /*14ae0*/  IMAD.MOV.U32 R15, RZ, RZ, -0x1 ;  /* 0xffffffffff0f7424 */ /* 0x000fe400078e00ff */
[----:B------:R-:W-:Y:S02]  /*14af0*/  IMAD.MOV.U32 R2, RZ, RZ, R14 ;  /* 0x000000ffff027224 */ /* 0x000fe400078e000e */
[----:B------:R-:W-:-:S07]  /*14b00*/  @P0 IMAD R9, R5, 0x2, R16 ;  /* 0x0000000205090824 */ /* 0x000fce00078e0210 */
[----:B------:R-:W-:Y:S05]  /*14b10*/  WARPSYNC.COLLECTIVE R15, `(.L_x_1141) ;  /* 0x000000000f087348 */ /* 0x000fea0003c00000 */
[----:B------:R0:W1:Y:S02]  /*14b20*/  SHFL.IDX P6, R14, R13, R12, R11 ;  /* 0x0000000c0d0e7389 */ /* 0x00006400000c000b */
[----:B01----:R-:W-:Y:S01]  /*14b30*/  ENDCOLLECTIVE ;  /* 0x000000000000791b */ /* 0x003fe20003800000 */
.L_x_1141:
[----:B------:R-:W-:Y:S02]  /*14b40*/  IMAD.MOV.U32 R13, RZ, RZ, R6 ;  /* 0x000000ffff0d7224 */ /* 0x000fe400078e0006 */
[----:B------:R-:W-:Y:S01]  /*14b50*/  IMAD.MOV.U32 R12, RZ, RZ, 0x1 ;  /* 0x00000001ff0c7424 */ /* 0x000fe200078e00ff */
[----:B------:R-:W-:-:S05]  /*14b60*/  @P0 LEA R14, P1, R37, R14, 0x1 ;  /* 0x0000000e250e0211 */ /* 0x000fca00078208ff */
[----:B------:R-:W-:Y:S02]  /*14b70*/  @P0 IMAD.X R3, RZ, RZ, R2, P1 ;  /* 0x000000ffff030224 */ /* 0x000fe400008e0602 */
[----:B------:R-:W-:-:S07]  /*14b80*/  @P0 IMAD.MOV.U32 R2, RZ, RZ, R14 ;  /* 0x000000ffff020224 */ /* 0x000fce00078e000e */
[----:B------:R-:W-:Y:S05]  /*14b90*/  WARPSYNC.COLLECTIVE R15, `(.L_x_1142) ;  /* 0x000000000f087348 */ /* 0x000fea0003c00000 */
[----:B------:R0:W1:Y:S02]  /*14ba0*/  SHFL.IDX P6, R14, R13, R12, R11 ;  /* 0x0000000c0d0e7389 */ /* 0x00006400000c000b */
[----:B01----:R-:W-:Y:S01]  /*14bb0*/  ENDCOLLECTIVE ;  /* 0x000000000000791b */ /* 0x003fe20003800000 */
.L_x_1142:
[----:B------:R-:W-:Y:S01]  /*14bc0*/  @!PT LDS RZ, [RZ] ;  /* 0x00000000fffff984 */ /* 0x000fe20000000800 */
[----:B------:R-:W-:Y:S01]  /*14bd0*/  @!PT LDS RZ, [RZ] ;  /* 0x00000000fffff984 */ /* 0x000fe20000000800 */
[----:B------:R-:W-:Y:S01]  /*14be0*/  @!PT LDS RZ, [RZ] ;  /* 0x00000000fffff984 */ /* 0x000fe20000000800 */
[----:B------:R0:W-:Y:S04]  /*14bf0*/  @P0 LDGSTS.E.BYPASS.LTC128B.128 [R9+0x18400], desc[UR36][R2.64], !P4 ;  /* 0x1840000002090fae */ /* 0x0001e8000e101d64 */
[----:B------:R0:W-:Y:S04]  /*14c00*/  @P0 LDGSTS.E.BYPASS.LTC128B.128 [R9+0x1b400], desc[UR36][R2.64+0x80], !P3 ;  /* 0x1b40008002090fae */ /* 0x0001e8000d901d64 */
[----:B------:R0:W-:Y:S01]  /*14c10*/  @P0 LDGSTS.E.BYPASS.LTC128B.128 [R9+0x1e400], desc[UR36][R2.64+0x100], !P2 ;  /* 0x1e40010002090fae */ /* 0x0001e2000d101d64 */
[----:B------:R-:W-:Y:S01]  /*14c20*/  ISETP.GE.AND P0, PT, R7, 0x11, PT ;  /* 0x000000110700780c */ /* 0x000fe20003f06270 */
[----:B------:R-:W-:-:S02]  /*14c30*/  IMAD.MOV.U32 R13, RZ, RZ, R4 ;  /* 0x000000ffff0d7224 */ /* 0x000fc400078e0004 */
[----:B------:R-:W-:-:S10]  /*14c40*/  IMAD.MOV.U32 R8, RZ, RZ, R14 ;  /* 0x000000ffff087224 */ /* 0x000fd400078e000e */
[----:B0-----:R-:W-:Y:S05]  /*14c50*/  WARPSYNC.COLLECTIVE R15, `(.L_x_1143) ;  /* 0x000000000f087348 */ /* 0x001fea0003c00000 */
[----:B------:R1:W2:Y:S02]  /*14c60*/  SHFL.IDX P6, R14, R13, R12, R11 ;  /* 0x0000000c0d0e7389 */ /* 0x0002a400000c000b */
[----:B012---:R-:W-:Y:S01]  /*14c70*/  ENDCOLLECTIVE ;  /* 0x000000000000791b */ /* 0x007fe20003800000 */
.L_x_1143:
[----:B------:R-:W-:Y:S02]  /*14c80*/  @P0 IMAD R25, R5, 0x2, R16 ;  /* 0x0000000205190824 */ /* 0x000fe400078e0210 */
[----:B------:R-:W-:Y:S02]  /*14c90*/  IMAD.MOV.U32 R13, RZ, RZ, R6 ;  /* 0x000000ffff0d7224 */ /* 0x000fe400078e0006 */
[----:B------:R-:W-:Y:S01]  /*14ca0*/  IMAD.MOV.U32 R12, RZ, RZ, 0x2 ;  /* 0x00000002ff0c7424 */ /* 0x000fe200078e00ff */
[----:B------:R-:W-:-:S05]  /*14cb0*/  @P0 LEA R14, P1, R37, R14, 0x1 ;  /* 0x0000000e250e0211 */ /* 0x000fca00078208ff */
[----:B------:R-:W-:-:S08]  /*14cc0*/  @P0 IMAD.MOV.U32 R2, RZ, RZ, R14 ;  /* 0x000000ffff020224 */ /* 0x000fd000078e000e */
[----:B------:R-:W-:Y:S05]  /*14cd0*/  WARPSYNC.COLLECTIVE R15, `(.L_x_1144) ;  /* 0x000000000f087348 */ /* 0x000fea0003c00000 */
[----:B------:R0:W1:Y:S02]  /*14ce0*/  SHFL.IDX P6, R14, R13, R12, R11 ;  /* 0x0000000c0d0e7389 */ /* 0x00006400000c000b */
[----:B01----:R-:W-:Y:S01]  /*14cf0*/  ENDCOLLECTIVE ;  /* 0x000000000000791b */ /* 0x003fe20003800000 */
.L_x_1144:
[----:B------:R-:W-:-:S04]  /*14d00*/  @P0 IMAD.X R21, RZ, RZ, R8, P1 ;  /* 0x000000ffff150224 */ /* 0x000fc800008e0608 */
[----:B------:R-:W-:-:S05]  /*14d10*/  @P0 IMAD.MOV.U32 R3, RZ, RZ, R21 ;  /* 0x000000ffff030224 */ /* 0x000fca00078e0015 */
[----:B------:R-:W-:Y:S01]  /*14d20*/  @!PT LDS RZ, [RZ] ;  /* 0x00000000fffff984 */ /* 0x000fe20000000800 */
[----:B------:R-:W-:Y:S01]  /*14d30*/  @!PT LDS RZ, [RZ] ;  /* 0x00000000fffff984 */ /* 0x000fe20000000800 */
[----:B------:R-:W-:Y:S01]  /*14d40*/  @!PT LDS RZ, [RZ] ;  /* 0x00000000fffff984 */ /* 0x000fe20000000800 */
[----:B------:R0:W-:Y:S01]  /*14d50*/  @P0 LDGSTS.E.BYPASS.LTC128B.128 [R25+0x18c00], desc[UR36][R2.64], !P4 ;  /* 0x18c0000002190fae */ /* 0x0001e2000e101d64 */
[----:B------:R-:W-:-:S03]  /*14d60*/  IMAD.MOV.U32 R13, RZ, RZ, R4 ;  /* 0x000000ffff0d7224 */ /* 0x000fc600078e0004 */
[----:B------:R0:W-:Y:S04]  /*14d70*/  @P0 LDGSTS.E.BYPASS.LTC128B.128 [R25+0x1bc00], desc[UR36][R2.64+0x80], !P3 ;  /* 0x1bc0008002190fae */ /* 0x0001e8000d901d64 */
[----:B------:R0:W-:Y:S01]  /*14d80*/  @P0 LDGSTS.E.BYPASS.LTC128B.128 [R25+0x1ec00], desc[UR36][R2.64+0x100], !P2 ;  /* 0x1ec0010002190fae */ /* 0x0001e2000d101d64 */
[----:B------:R-:W-:Y:S01]  /*14d90*/  ISETP.GE.AND P0, PT, R7, 0x21, PT ;  /* 0x000000210700780c */ /* 0x000fe20003f06270 */
[----:B------:R-:W-:-:S12]  /*14da0*/  IMAD.MOV.U32 R8, RZ, RZ, R14 ;  /* 0x000000ffff087224 */ /* 0x000fd800078e000e */
[----:B0-----:R-:W-:Y:S05]  /*14db0*/  WARPSYNC.COLLECTIVE R15, `(.L_x_1145) ;  /* 0x000000000f087348 */ /* 0x001fea0003c00000 */
[----:B------:R1:W2:Y:S02]  /*14dc0*/  SHFL.IDX P6, R14, R13, R12, R11 ;  /* 0x0000000c0d0e7389 */ /* 0x0002a400000c000b */
[----:B012---:R-:W-:Y:S01]  /*14dd0*/  ENDCOLLECTIVE ;  /* 0x000000000000791b */ /* 0x007fe20003800000 */
.L_x_1145:
        /* <DEDUP_REMOVED lines=8> */
.L_x_1146:
        /* <DEDUP_REMOVED lines=14> */
.L_x_1147:
        /* <DEDUP_REMOVED lines=8> */
.L_x_1148:
        /* <DEDUP_REMOVED lines=14> */
.L_x_1149:
        /* <DEDUP_REMOVED lines=8> */
.L_x_1150:
        /* <DEDUP_REMOVED lines=9> */
[----:B------:R-:W-:-:S07]  /*151b0*/  IMAD.MOV.U32 R8, RZ, RZ, R14 ;  /* 0x000000ffff087224 */ /* 0x000fce00078e000e */
[----:B0-----:R-:W-:Y:S05]  /*151c0*/  WARPSYNC.COLLECTIVE R15, `(.L_x_1151) ;  /* 0x000000000f087348 */ /* 0x001fea0003c00000 */
[----:B------:R1:W2:Y:S02]  /*151d0*/  SHFL.IDX P6, R14, R13, R12, R11 ;  /* 0x0000000c0d0e7389 */ /* 0x0002a400000c000b */
[----:B012---:R-:W-:Y:S01]  /*151e0*/  ENDCOLLECTIVE ;  /* 0x000000000000791b */ /* 0x007fe20003800000 */
.L_x_1151:
[----:B------:R-:W-:Y:S05]  /*151f0*/  BRA `(.L_x_1152) ;  /* 0xffffffc800e87947 */ /* 0x000fea000383ffff */
.L_x_1092:
[----:B------:R-:W-:Y:S02]  /*15200*/  IMAD.MOV.U32 R13, RZ, RZ, R5 ;  /* 0x000000ffff0d7224 */ /* 0x000fe400078e0005 */
[----:B------:R-:W-:Y:S02]  /*15210*/  IMAD.MOV.U32 R12, RZ, RZ, RZ ;  /* 0x000000ffff0c7224 */ /* 0x000fe400078e00ff */
[----:B------:R-:W-:Y:S02]  /*15220*/  IMAD.MOV.U32 R11, RZ, RZ, 0x181f ;  /* 0x0000181fff0b7424 */ /* 0x000fe400078e00ff */
[----:B------:R-:W-:Y:S02]  /*15230*/  IMAD.MOV.U32 R15, RZ, RZ, -0x1 ;  /* 0xffffffffff0f7424 */ /* 0x000fe400078e00ff */
[----:B------:R-:W-:-:S07]  /*15240*/  VIADD R4, R36, UR44 ;  /* 0x0000002c24047c36 */ /* 0x000fce0008000000 */
[----:B------:R-:W-:Y:S05]  /*15250*/  WARPSYNC.COLLECTIVE R15, `(.L_x_1153) ;  /* 0x000000000f087348 */ /* 0x000fea0003c00000 */
[----:B------:R0:W1:Y:S02]  /*15260*/  SHFL.IDX P6, R14, R13, R12, R11 ;  /* 0x0000000c0d0e7389 */ /* 0x00006400000c000b */
[----:B01----:R-:W-:Y:S01]  /*15270*/  ENDCOLLECTIVE ;  /* 0x000000000000791b */ /* 0x003fe20003800000 */
.L_x_1153:
[C---:B------:R-:W-:Y:S01]  /*15280*/  VIADD R6, R4.reuse, 0x10 ;  /* 0x0000001004067836 */ /* 0x040fe20000000000 */
[----:B------:R-:W-:Y:S01]  /*15290*/  ISETP.GE.AND P0, PT, R4, UR39, PT ;  /* 0x0000002704007c0c */ /* 0x000fe2000bf06270 */
[----:B------:R-:W-:Y:S02]  /*152a0*/  IMAD.MOV.U32 R13, RZ, RZ, R0 ;  /* 0x000000ffff0d7224 */ /* 0x000fe400078e0000 */
[----:B------:R-:W-:-:S10]  /*152b0*/  IMAD.MOV.U32 R2, RZ, RZ, R14 ;  /* 0x000000ffff027224 */ /* 0x000fd400078e000e */
[----:B------:R-:W-:Y:S05]  /*152c0*/  WARPSYNC.COLLECTIVE R15, `(.L_x_1154) ;  /* 0x000000000f087348 */ /* 0x000fea0003c00000 */
[----:B------:R0:W1:Y:S02]  /*152d0*/  SHFL.IDX P6, R14, R13, R12, R11 ;  /* 0x0000000c0d0e7389 */ /* 0x00006400000c000b */
[----:B01----:R-:W-:Y:S01]  /*152e0*/  ENDCOLLECTIVE ;  /* 0x000000000000791b */ /* 0x003fe20003800000 */
.L_x_1154:
[----:B------:R-:W-:Y:S02]  /*152f0*/  IMAD.MOV.U32 R13, RZ, RZ, R5 ;  /* 0x000000ffff0d7224 */ /* 0x000fe400078e0005 */
[----:B------:R-:W-:Y:S01]  /*15300*/  IMAD.MOV.U32 R12, RZ, RZ, 0x1 ;  /* 0x00000001ff0c7424 */ /* 0x000fe200078e00ff */
[----:B------:R-:W-:-:S05]  /*15310*/  @!P0 LEA R14, P1, R37, R14, 0x1 ;  /* 0x0000000e250e8211 */ /* 0x000fca00078208ff */
[----:B------:R-:W-:Y:S02]  /*15320*/  @!P0 IMAD.X R3, RZ, RZ, R2, P1 ;  /* 0x000000ffff038224 */ /* 0x000fe400008e0602 */
[----:B------:R-:W-:-:S07]  /*15330*/  @!P0 IMAD.MOV.U32 R2, RZ, RZ, R14 ;  /* 0x000000ffff028224 */ /* 0x000fce00078e000e */
[----:B------:R-:W-:Y:S05]  /*15340*/  WARPSYNC.COLLECTIVE R15, `(.L_x_1155) ;  /* 0x000000000f087348 */ /* 0x000fea0003c00000 */
[----:B------:R0:W1:Y:S02]  /*15350*/  SHFL.IDX P6, R14, R13, R12, R11 ;  /* 0x0000000c0d0e7389 */ /* 0x00006400000c000b */
[----:B01----:R-:W-:Y:S01]  /*15360*/  ENDCOLLECTIVE ;  /* 0x000000000000791b */ /* 0x003fe20003800000 */
.L_x_1155:
[----:B------:R-:W-:Y:S01]  /*15370*/  @!PT LDS RZ, [RZ] ;  /* 0x00000000fffff984 */ /* 0x000fe20000000800 */
[----:B------:R-:W-:Y:S01]  /*15380*/  @!PT LDS RZ, [RZ] ;  /* 0x00000000fffff984 */ /* 0x000fe20000000800 */
[----:B------:R-:W-:Y:S01]  /*15390*/  @!PT LDS RZ, [RZ] ;  /* 0x00000000fffff984 */ /* 0x000fe20000000800 */
[----:B------:R0:W-:Y:S04]  /*153a0*/  @!P0 LDGSTS.E.BYPASS.LTC128B.128 [R31+0xc400], desc[UR36][R2.64], !P3 ;  /* 0x0c400000021f8fae */ /* 0x0001e8000d901d64 */
[----:B------:R0:W-:Y:S04]  /*153b0*/  @!P0 LDGSTS.E.BYPASS.LTC128B.128 [R31+0x10400], desc[UR36][R2.64+0x80], !P4 ;  /* 0x10400080021f8fae */ /* 0x0001e8000e101d64 */
[----:B------:R0:W-:Y:S01]  /*153c0*/  @!P0 LDGSTS.E.BYPASS.LTC128B.128 [R31+0x14400], desc[UR36][R2.64+0x100], !P5 ;  /* 0x14400100021f8fae */ /* 0x0001e2000e901d64 */
[----:B------:R-:W-:Y:S01]  /*153d0*/  ISETP.GE.AND P0, PT, R6, UR39, PT ;  /* 0x0000002706007c0c */ /* 0x000fe2000bf06270 */
[----:B------:R-:W-:-:S02]  /*153e0*/  IMAD.MOV.U32 R13, RZ, RZ, R0 ;  /* 0x000000ffff0d7224 */ /* 0x000fc400078e0000 */
[----:B------:R-:W-:-:S10]  /*153f0*/  IMAD.MOV.U32 R6, RZ, RZ, R14 ;  /* 0x000000ffff067224 */ /* 0x000fd400078e000e */
[----:B0-----:R-:W-:Y:S05]  /*15400*/  WARPSYNC.COLLECTIVE R15, `(.L_x_1156) ;  /* 0x000000000f087348 */ /* 0x001fea0003c00000 */
[----:B------:R1:W2:Y:S02]  /*15410*/  SHFL.IDX P6, R14, R13, R12, R11 ;  /* 0x0000000c0d0e7389 */ /* 0x0002a400000c000b */
[----:B012---:R-:W-:Y:S01]  /*15420*/  ENDCOLLECTIVE ;  /* 0x000000000000791b */ /* 0x007fe20003800000 */
.L_x_1156:
[----:B------:R-:W-:Y:S02]  /*15430*/  IMAD.MOV.U32 R13, RZ, RZ, R5 ;  /* 0x000000ffff0d7224 */ /* 0x000fe400078e0005 */
[----:B------:R-:W-:Y:S01]  /*15440*/  IMAD.MOV.U32 R12, RZ, RZ, 0x2 ;  /* 0x00000002ff0c7424 */ /* 0x000fe200078e00ff */
[----:B------:R-:W-:-:S05]  /*15450*/  @!P0 LEA R14, P1, R37, R14, 0x1 ;  /* 0x0000000e250e8211 */ /* 0x000fca00078208ff */
[----:B------:R-:W-:-:S08]  /*15460*/  @!P0 IMAD.MOV.U32 R2, RZ, RZ, R14 ;  /* 0x000000ffff028224 */ /* 0x000fd000078e000e */
[----:B------:R-:W-:Y:S05]  /*15470*/  WARPSYNC.COLLECTIVE R15, `(.L_x_1157) ;  /* 0x000000000f087348 */ /* 0x000fea0003c00000 */
[----:B------:R0:W1:Y:S02]  /*15480*/  SHFL.IDX P6, R14, R13, R12, R11 ;  /* 0x0000000c0d0e7389 */ /* 0x00006400000c000b */
[----:B01----:R-:W-:Y:S01]  /*15490*/  ENDCOLLECTIVE ;  /* 0x000000000000791b */ /* 0x003fe20003800000 */
.L_x_1157:
[----:B------:R-:W-:Y:S02]  /*154a0*/  @!P0 IMAD.X R7, RZ, RZ, R6, P1 ;  /* 0x000000ffff078224 */ /* 0x000fe400008e0606 */
[----:B------:R-:W-:Y:S02]  /*154b0*/  VIADD R6, R4, 0x20 ;  /* 0x0000002004067836 */ /* 0x000fe40000000000 */
[----:B------:R-:W-:-:S05]  /*154c0*/  @!P0 IMAD.MOV.U32 R3, RZ, RZ, R7 ;  /* 0x000000ffff038224 */ /* 0x000fca00078e0007 */
        /* <DEDUP_REMOVED lines=12> */
.L_x_1158:
[----:B------:R-:W-:Y:S02]  /*15590*/  IMAD.MOV.U32 R13, RZ, RZ, R5 ;  /* 0x000000ffff0d7224 */ /* 0x000fe400078e0005 */
[----:B------:R-:W-:Y:S01]  /*155a0*/  IMAD.MOV.U32 R12, RZ, RZ, 0x3 ;  /* 0x00000003ff0c7424 */ /* 0x000fe200078e00ff */
[----:B------:R-:W-:-:S05]  /*155b0*/  @!P0 LEA R14, P1, R37, R14, 0x1 ;  /* 0x0000000e250e8211 */ /* 0x000fca00078208ff */
[----:B------:R-:W-:-:S08]  /*155c0*/  @!P0 IMAD.MOV.U32 R2, RZ, RZ, R14 ;  /* 0x000000ffff028224 */ /* 0x000fd000078e000e */
[----:B------:R-:W-:Y:S05]  /*155d0*/  WARPSYNC.COLLECTIVE R15, `(.L_x_1159) ;  /* 0x000000000f087348 */ /* 0x000fea0003c00000 */
[----:B------:R0:W1:Y:S02]  /*155e0*/  SHFL.IDX P6, R14, R13, R12, R11 ;  /* 0x0000000c0d0e7389 */ /* 0x00006400000c000b */
[----:B01----:R-:W-:Y:S01]  /*155f0*/  ENDCOLLECTIVE ;  /* 0x000000000000791b */ /* 0x003fe20003800000 */
.L_x_1159:
        /* <DEDUP_REMOVED lines=15> */
.L_x_1160:
[----:B------:R-:W-:Y:S02]  /*156f0*/  IMAD.MOV.U32 R13, RZ, RZ, R5 ;  /* 0x000000ffff0d7224 */ /* 0x000fe400078e0005 */
[----:B------:R-:W-:Y:S01]  /*15700*/  IMAD.MOV.U32 R12, RZ, RZ, 0x4 ;  /* 0x00000004ff0c7424 */ /* 0x000fe200078e00ff */
[----:B------:R-:W-:-:S05]  /*15710*/  @!P0 LEA R14, P1, R37, R14, 0x1 ;  /* 0x0000000e250e8211 */ /* 0x000fca00078208ff */
[----:B------:R-:W-:-:S08]  /*15720*/  @!P0 IMAD.MOV.U32 R2, RZ, RZ, R14 ;  /* 0x000000ffff028224 */ /* 0x000fd000078e000e */
[----:B------:R-:W-:Y:S05]  /*15730*/  WARPSYNC.COLLECTIVE R15, `(.L_x_1161) ;  /* 0x000000000f087348 */ /* 0x000fea0003c00000 */
[----:B------:R0:W1:Y:S02]  /*15740*/  SHFL.IDX P6, R14, R13, R12, R11 ;  /* 0x0000000c0d0e7389 */ /* 0x00006400000c000b */
[----:B01----:R-:W-:Y:S01]  /*15750*/  ENDCOLLECTIVE ;  /* 0x000000000000791b */ /* 0x003fe20003800000 */
.L_x_1161:
        /* <DEDUP_REMOVED lines=15> */
.L_x_1162:
[----:B------:R-:W-:Y:S02]  /*15850*/  IMAD.MOV.U32 R13, RZ, RZ, R5 ;  /* 0x000000ffff0d7224 */ /* 0x000fe400078e0005 */
[----:B------:R-:W-:Y:S01]  /*15860*/  IMAD.MOV.U32 R12, RZ, RZ, 0x5 ;  /* 0x00000005ff0c7424 */ /* 0x000fe200078e00ff */
[----:B------:R-:W-:-:S05]  /*15870*/  @!P0 LEA R14, P1, R37, R14, 0x1 ;  /* 0x0000000e250e8211 */ /* 0x000fca00078208ff */
[----:B------:R-:W-:-:S08]  /*15880*/  @!P0 IMAD.MOV.U32 R2, RZ, RZ, R14 ;  /* 0x000000ffff028224 */ /* 0x000fd000078e000e */
[----:B------:R-:W-:Y:S05]  /*15890*/  WARPSYNC.COLLECTIVE R15, `(.L_x_1163) ;  /* 0x000000000f087348 */ /* 0x000fea0003c00000 */
[----:B------:R0:W1:Y:S02]  /*158a0*/  SHFL.IDX P6, R14, R13, R12, R11 ;  /* 0x0000000c0d0e7389 */ /* 0x00006400000c000b */
[----:B01----:R-:W-:Y:S01]  /*158b0*/  ENDCOLLECTIVE ;  /* 0x000000000000791b */ /* 0x003fe20003800000 */
.L_x_1163:
        /* <DEDUP_REMOVED lines=15> */
.L_x_1164:
[----:B------:R-:W-:Y:S02]  /*159b0*/  IMAD.MOV.U32 R13, RZ, RZ, R5 ;  /* 0x000000ffff0d7224 */ /* 0x000fe400078e0005 */
[----:B------:R-:W-:Y:S01]  /*159c0*/  IMAD.MOV.U32 R12, RZ, RZ, 0x6 ;  /* 0x00000006ff0c7424 */ /* 0x000fe200078e00ff */
[----:B------:R-:W-:-:S05]  /*159d0*/  @!P0 LEA R14, P1, R37, R14, 0x1 ;  /* 0x0000000e250e8211 */ /* 0x000fca00078208ff */
[----:B------:R-:W-:-:S08]  /*159e0*/  @!P0 IMAD.MOV.U32 R2, RZ, RZ, R14 ;  /* 0x000000ffff028224 */ /* 0x000fd000078e000e */
[----:B------:R-:W-:Y:S05]  /*159f0*/  WARPSYNC.COLLECTIVE R15, `(.L_x_1165) ;  /* 0x000000000f087348 */ /* 0x000fea0003c00000 */
[----:B------:R0:W1:Y:S02]  /*15a00*/  SHFL.IDX P6, R14, R13, R12, R11 ;  /* 0x0000000c0d0e7389 */ /* 0x00006400000c000b */
[----:B01----:R-:W-:Y:S01]  /*15a10*/  ENDCOLLECTIVE ;  /* 0x000000000000791b */ /* 0x003fe20003800000 */
.L_x_1165:
        /* <DEDUP_REMOVED lines=15> */
.L_x_1166:
[----:B------:R-:W-:Y:S02]  /*15b10*/  IMAD.MOV.U32 R13, RZ, RZ, R5 ;  /* 0x000000ffff0d7224 */ /* 0x000fe400078e0005 */
[----:B------:R-:W-:Y:S01]  /*15b20*/  IMAD.MOV.U32 R12, RZ, RZ, 0x7 ;  /* 0x00000007ff0c7424 */ /* 0x000fe200078e00ff */
[----:B------:R-:W-:-:S05]  /*15b30*/  @!P0 LEA R14, P1, R37, R14, 0x1 ;  /* 0x0000000e250e8211 */ /* 0x000fca00078208ff */
[----:B------:R-:W-:-:S08]  /*15b40*/  @!P0 IMAD.MOV.U32 R2, RZ, RZ, R14 ;  /* 0x000000ffff028224 */ /* 0x000fd000078e000e */
[----:B------:R-:W-:Y:S05]  /*15b50*/  WARPSYNC.COLLECTIVE R15, `(.L_x_1167) ;  /* 0x000000000f087348 */ /* 0x000fea0003c00000 */
[----:B------:R0:W1:Y:S02]  /*15b60*/  SHFL.IDX P6, R14, R13, R12, R11 ;  /* 0x0000000c0d0e7389 */ /* 0x00006400000c000b */
[----:B01----:R-:W-:Y:S01]  /*15b70*/  ENDCOLLECTIVE ;  /* 0x000000000000791b */ /* 0x003fe20003800000 */
.L_x_1167:
[----:B------:R-:W-:-:S04]  /*15b80*/  @!P0 IMAD.X R7, RZ, RZ, R6, P1 ;  /* 0x000000ffff078224 */ /* 0x000fc800008e0606 */
        /* <DEDUP_REMOVED lines=8> */
[----:B------:R-:W-:-:S07]  /*15c10*/  IMAD.MOV.U32 R6, RZ, RZ, R14 ;  /* 0x000000ffff067224 */ /* 0x000fce00078e000e */
[----:B0-----:R-:W-:Y:S05]  /*15c20*/  WARPSYNC.COLLECTIVE R15, `(.L_x_1168) ;  /* 0x000000000f087348 */ /* 0x001fea0003c00000 */
[----:B------:R1:W2:Y:S02]  /*15c30*/  SHFL.IDX P6, R14, R13, R12, R11 ;  /* 0x0000000c0d0e7389 */ /* 0x0002a400000c000b */
[----:B012---:R-:W-:Y:S01]  /*15c40*/  ENDCOLLECTIVE ;  /* 0x000000000000791b */ /* 0x007fe20003800000 */
.L_x_1168:
[----:B------:R-:W-:Y:S05]  /*15c50*/  BRA `(.L_x_1169) ;  /* 0xffffffcc00087947 */ /* 0x000fea000383ffff */
.L_x_1095:
[----:B0-----:R0:W1:Y:S02]  /*15c60*/  SYNCS.PHASECHK.TRANS64.TRYWAIT P0, [R16+URZ+0x2a820], R3 ;  /* 0x02a82003100075a7 */ /* 0x001064000800017f */
[----:B-1----:R-:W-:Y:S05]  /*15c70*/  @!P0 NANOSLEEP.SYNCS 0x989680 ;  /* 0x009896800000895d */ /* 0x002fea0003900000 */
[----:B------:R-:W1:Y:S02]  /*15c80*/  @!P0 SYNCS.PHASECHK.TRANS64 P0, [R16+URZ+0x2a820], R3 ;  /* 0x02a82003100085a7 */ /* 0x000e64000800007f */
[----:B-1----:R-:W-:Y:S05]  /*15c90*/  @!P0 BRA `(.L_x_1095) ;  /* 0xfffffffc00f08947 */ /* 0x002fea000383ffff */
[----:B------:R-:W-:Y:S05]  /*15ca0*/  BRA `(.L_x_1170) ;  /* 0xffffffcc006c7947 */ /* 0x000fea000383ffff */
.L_x_1099:
[----:B0-----:R0:W1:Y:S02]  /*15cb0*/  SYNCS.PHASECHK.TRANS64.TRYWAIT P0, [R6+URZ+0x2a840], R3 ;  /* 0x02a84003060075a7 */ /* 0x001064000800017f */
[----:B-1----:R-:W-:Y:S05]  /*15cc0*/  @!P0 NANOSLEEP.SYNCS 0x989680 ;  /* 0x009896800000895d */ /* 0x002fea0003900000 */
[----:B------:R-:W1:Y:S02]  /*15cd0*/  @!P0 SYNCS.PHASECHK.TRANS64 P0, [R6+URZ+0x2a840], R3 ;  /* 0x02a84003060085a7 */ /* 0x000e64000800007f */
[----:B-1----:R-:W-:Y:S05]  /*15ce0*/  @!P0 BRA `(.L_x_1099) ;  /* 0xfffffffc00f08947 */ /* 0x002fea000383ffff */
[----:B------:R-:W-:Y:S05]  /*15cf0*/  BRA `(.L_x_1171) ;  /* 0xffffffd0002c7947 */ /* 0x000fea000383ffff */
.L_x_1100:
        /* <DEDUP_REMOVED lines=8> */
.L_x_1173:
[----:B------:R-:W-:Y:S05]  /*15d80*/  BSYNC B1 ;  /* 0x0000000000017941 */ /* 0x000fea0003800000 */
.L_x_1172:
[----:B------:R-:W-:Y:S02]  /*15d90*/  IMAD.MOV.U32 R13, RZ, RZ, R7 ;  /* 0x000000ffff0d7224 */ /* 0x000fe400078e0007 */
[----:B------:R-:W-:Y:S02]  /*15da0*/  IMAD.MOV.U32 R12, RZ, RZ, RZ ;  /* 0x000000ffff0c7224 */ /* 0x000fe400078e00ff */
[----:B------:R-:W-:Y:S02]  /*15db0*/  IMAD.MOV.U32 R11, RZ, RZ, 0x181f ;  /* 0x0000181fff0b7424 */ /* 0x000fe400078e00ff */
[----:B------:R-:W-:Y:S02]  /*15dc0*/  IMAD.MOV.U32 R15, RZ, RZ, -0x1 ;  /* 0xffffffffff0f7424 */ /* 0x000fe400078e00ff */
[----:B------:R-:W-:Y:S02]  /*15dd0*/  IMAD.MOV.U32 R3, RZ, RZ, R14 ;  /* 0x000000ffff037224 */ /* 0x000fe400078e000e */
[----:B------:R-:W-:-:S07]  /*15de0*/  IMAD.SHL.U32 R5, R37, 0x2, RZ ;  /* 0x0000000225057824 */ /* 0x000fce00078e00ff */
[----:B------:R-:W-:Y:S05]  /*15df0*/  WARPSYNC.COLLECTIVE R15, `(.L_x_1174) ;  /* 0x000000000f087348 */ /* 0x000fea0003c00000 */
[----:B------:R0:W1:Y:S02]  /*15e00*/  SHFL.IDX P6, R14, R13, R12, R11 ;  /* 0x0000000c0d0e7389 */ /* 0x00006400000c000b */
[----:B01----:R-:W-:Y:S01]  /*15e10*/  ENDCOLLECTIVE ;  /* 0x000000000000791b */ /* 0x003fe20003800000 */
.L_x_1174:
[----:B------:R-:W-:Y:S02]  /*15e20*/  IMAD R8, R8, 0x2, R16 ;  /* 0x0000000208087824 */ /* 0x000fe400078e0210 */
[----:B------:R-:W-:Y:S02]  /*15e30*/  IMAD.MOV.U32 R13, RZ, RZ, R10 ;  /* 0x000000ffff0d7224 */ /* 0x000fe400078e000a */
[----:B------:R-:W-:Y:S01]  /*15e40*/  IMAD.MOV.U32 R12, RZ, RZ, 0x1 ;  /* 0x00000001ff0c7424 */ /* 0x000fe200078e00ff */
[----:B------:R-:W-:-:S13]  /*15e50*/  IADD3 R2, P0, R14, R5, RZ ;  /* 0x000000050e027210 */ /* 0x000fda0007f1e0ff */
[----:B------:R-:W-:Y:S05]  /*15e60*/  WARPSYNC.COLLECTIVE R15, `(.L_x_1175) ;  /* 0x000000000f087348 */ /* 0x000fea0003c00000 */
[----:B------:R0:W1:Y:S02]  /*15e70*/  SHFL.IDX P6, R14, R13, R12, R11 ;  /* 0x0000000c0d0e7389 */ /* 0x00006400000c000b */
[----:B01----:R-:W-:Y:S01]  /*15e80*/  ENDCOLLECTIVE ;  /* 0x000000000000791b */ /* 0x003fe20003800000 */
.L_x_1175:
[----:B------:R-:W-:-:S05]  /*15e90*/  IMAD.X R3, RZ, RZ, R3, P0 ;  /* 0x000000ffff037224 */ /* 0x000fca00000e0603 */
[----:B------:R-:W-:Y:S01]  /*15ea0*/  @!PT LDS RZ, [RZ] ;  /* 0x00000000fffff984 */ /* 0x000fe20000000800 */
[----:B------:R-:W-:Y:S01]  /*15eb0*/  @!PT LDS RZ, [RZ] ;  /* 0x00000000fffff984 */ /* 0x000fe20000000800 */
[----:B------:R-:W-:Y:S01]  /*15ec0*/  @!PT LDS RZ, [RZ] ;  /* 0x00000000fffff984 */ /* 0x000fe20000000800 */
[----:B------:R-:W-:Y:S04]  /*15ed0*/  LDGSTS.E.BYPASS.LTC128B.128 [R8+0x18400], desc[UR36][R2.64], !P3 ;  /* 0x1840000002087fae */ /* 0x000fe8000d901d64 */
[----:B------:R-:W-:Y:S01]  /*15ee0*/  LDGSTS.E.BYPASS.LTC128B.128 [R8+0x1b400], desc[UR36][R2.64+0x80], !P2 ;  /* 0x1b40008002087fae */ /* 0x000fe2000d101d64 */
[----:B------:R-:W-:-:S03]  /*15ef0*/  IMAD.MOV.U32 R13, RZ, RZ, R7 ;  /* 0x000000ffff0d7224 */ /* 0x000fc600078e0007 */
[----:B------:R0:W-:Y:S02]  /*15f00*/  LDGSTS.E.BYPASS.LTC128B.128 [R8+0x1e400], desc[UR36][R2.64+0x100], !P1 ;  /* 0x1e40010002087fae */ /* 0x0001e4000c901d64 */
[----:B0-----:R-:W-:-:S07]  /*15f10*/  IMAD.MOV.U32 R3, RZ, RZ, R14 ;  /* 0x000000ffff037224 */ /* 0x001fce00078e000e */
[----:B------:R-:W-:Y:S05]  /*15f20*/  WARPSYNC.COLLECTIVE R15, `(.L_x_1176) ;  /* 0x000000000f087348 */ /* 0x000fea0003c00000 */
[----:B------:R0:W1:Y:S02]  /*15f30*/  SHFL.IDX P6, R14, R13, R12, R11 ;  /* 0x0000000c0d0e7389 */ /* 0x00006400000c000b */
[----:B01----:R-:W-:Y:S01]  /*15f40*/  ENDCOLLECTIVE ;  /* 0x000000000000791b */ /* 0x003fe20003800000 */
.L_x_1176:
[----:B------:R-:W-:Y:S02]  /*15f50*/  IMAD.MOV.U32 R13, RZ, RZ, R10 ;  /* 0x000000ffff0d7224 */ /* 0x000fe400078e000a */
[----:B------:R-:W-:Y:S01]  /*15f60*/  IMAD.MOV.U32 R12, RZ, RZ, 0x2 ;  /* 0x00000002ff0c7424 */ /* 0x000fe200078e00ff */
[----:B------:R-:W-:-:S13]  /*15f70*/  IADD3 R2, P0, R14, R5, RZ ;  /* 0x000000050e027210 */ /* 0x000fda0007f1e0ff */
[----:B------:R-:W-:Y:S05]  /*15f80*/  WARPSYNC.COLLECTIVE R15, `(.L_x_1177) ;  /* 0x000000000f087348 */ /* 0x000fea0003c00000 */
[----:B------:R0:W1:Y:S02]  /*15f90*/  SHFL.IDX P6, R14, R13, R12, R11 ;  /* 0x0000000c0d0e7389 */ /* 0x00006400000c000b */
[----:B01----:R-:W-:Y:S01]  /*15fa0*/  ENDCOLLECTIVE ;  /* 0x000000000000791b */ /* 0x003fe20003800000 */
.L_x_1177:
        /* <DEDUP_REMOVED lines=12> */
.L_x_1178:
[----:B------:R-:W-:Y:S02]  /*16070*/  IMAD.MOV.U32 R13, RZ, RZ, R10 ;  /* 0x000000ffff0d7224 */ /* 0x000fe400078e000a */
[----:B------:R-:W-:Y:S01]  /*16080*/  IMAD.MOV.U32 R12, RZ, RZ, 0x3 ;  /* 0x00000003ff0c7424 */ /* 0x000fe200078e00ff */
[----:B------:R-:W-:-:S13]  /*16090*/  IADD3 R2, P0, R14, R5, RZ ;  /* 0x000000050e027210 */ /* 0x000fda0007f1e0ff */
[----:B------:R-:W-:Y:S05]  /*160a0*/  WARPSYNC.COLLECTIVE R15, `(.L_x_1179) ;  /* 0x000000000f087348 */ /* 0x000fea0003c00000 */
[----:B------:R0:W1:Y:S02]  /*160b0*/  SHFL.IDX P6, R14, R13, R12, R11 ;  /* 0x0000000c0d0e7389 */ /* 0x00006400000c000b */
[----:B01----:R-:W-:Y:S01]  /*160c0*/  ENDCOLLECTIVE ;  /* 0x000000000000791b */ /* 0x003fe20003800000 */
.L_x_1179:
        /* <DEDUP_REMOVED lines=12> */
.L_x_1180:
[----:B------:R-:W-:Y:S02]  /*16190*/  IMAD.MOV.U32 R13, RZ, RZ, R10 ;  /* 0x000000ffff0d7224 */ /* 0x000fe400078e000a */
[----:B------:R-:W-:Y:S01]  /*161a0*/  IMAD.MOV.U32 R12, RZ, RZ, 0x4 ;  /* 0x00000004ff0c7424 */ /* 0x000fe200078e00ff */
[----:B------:R-:W-:-:S13]  /*161b0*/  IADD3 R2, P0, R14, R5, RZ ;  /* 0x000000050e027210 */ /* 0x000fda0007f1e0ff */
[----:B------:R-:W-:Y:S05]  /*161c0*/  WARPSYNC.COLLECTIVE R15, `(.L_x_1181) ;  /* 0x000000000f087348 */ /* 0x000fea0003c00000 */
[----:B------:R0:W1:Y:S02]  /*161d0*/  SHFL.IDX P6, R14, R13, R12, R11 ;  /* 0x0000000c0d0e7389 */ /* 0x00006400000c000b */
[----:B01----:R-:W-:Y:S01]  /*161e0*/  ENDCOLLECTIVE ;  /* 0x000000000000791b */ /* 0x003fe20003800000 */
.L_x_1181:
        /* <DEDUP_REMOVED lines=12> */
.L_x_1182:
[----:B------:R-:W-:Y:S02]  /*162b0*/  IMAD.MOV.U32 R13, RZ, RZ, R10 ;  /* 0x000000ffff0d7224 */ /* 0x000fe400078e000a */
[----:B------:R-:W-:Y:S01]  /*162c0*/  IMAD.MOV.U32 R12, RZ, RZ, 0x5 ;  /* 0x00000005ff0c7424 */ /* 0x000fe200078e00ff */
[----:B------:R-:W-:-:S13]  /*162d0*/  IADD3 R2, P0, R14, R5, RZ ;  /* 0x000000050e027210 */ /* 0x000fda0007f1e0ff */
[----:B------:R-:W-:Y:S05]  /*162e0*/  WARPSYNC.COLLECTIVE R15, `(.L_x_1183) ;  /* 0x000000000f087348 */ /* 0x000fea0003c00000 */
[----:B------:R0:W1:Y:S02]  /*162f0*/  SHFL.IDX P6, R14, R13, R12, R11 ;  /* 0x0000000c0d0e7389 */ /* 0x00006400000c000b */
[----:B01----:R-:W-:Y:S01]  /*16300*/  ENDCOLLECTIVE ;  /* 0x000000000000791b */ /* 0x003fe20003800000 */
.L_x_1183:
        /* <DEDUP_REMOVED lines=12> */
.L_x_1184:
[----:B------:R-:W-:Y:S05]  /*163d0*/  BRA `(.L_x_1185) ;  /* 0xffffffcc007c7947 */ /* 0x000fea000383ffff */
.L_x_1105:
[----:B0-----:R0:W1:Y:S02]  /*163e0*/  SYNCS.PHASECHK.TRANS64.TRYWAIT P0, [R6+URZ+0x2a860], R3 ;  /* 0x02a86003060075a7 */ /* 0x001064000800017f */
[----:B-1----:R-:W-:Y:S05]  /*163f0*/  @!P0 NANOSLEEP.SYNCS 0x989680 ;  /* 0x009896800000895d */ /* 0x002fea0003900000 */
[----:B------:R-:W1:Y:S02]  /*16400*/  @!P0 SYNCS.PHASECHK.TRANS64 P0, [R6+URZ+0x2a860], R3 ;  /* 0x02a86003060085a7 */ /* 0x000e64000800007f */
[----:B-1----:R-:W-:Y:S05]  /*16410*/  @!P0 BRA `(.L_x_1105) ;  /* 0xfffffffc00f08947 */ /* 0x002fea000383ffff */
[----:B------:R-:W-:Y:S05]  /*16420*/  BRA `(.L_x_1186) ;  /* 0xffffffcc00d87947 */ /* 0x000fea000383ffff */
.L_x_1106:
        /* <DEDUP_REMOVED lines=8> */
.L_x_1188:
[----:B------:R-:W-:Y:S05]  /*164b0*/  BSYNC B1 ;  /* 0x0000000000017941 */ /* 0x000fea0003800000 */
.L_x_1187:
[----:B------:R-:W-:Y:S02]  /*164c0*/  IMAD.MOV.U32 R13, RZ, RZ, R17 ;  /* 0x000000ffff0d7224 */ /* 0x000fe400078e0011 */
[----:B------:R-:W-:Y:S02]  /*164d0*/  IMAD.MOV.U32 R12, RZ, RZ, RZ ;  /* 0x000000ffff0c7224 */ /* 0x000fe400078e00ff */
[----:B------:R-:W-:Y:S02]  /*164e0*/  IMAD.MOV.U32 R11, RZ, RZ, 0x181f ;  /* 0x0000181fff0b7424 */ /* 0x000fe400078e00ff */
[----:B------:R-:W-:Y:S02]  /*164f0*/  IMAD.MOV.U32 R15, RZ, RZ, -0x1 ;  /* 0xffffffffff0f7424 */ /* 0x000fe400078e00ff */
[----:B------:R-:W-:Y:S02]  /*16500*/  IMAD.MOV.U32 R3, RZ, RZ, R14 ;  /* 0x000000ffff037224 */ /* 0x000fe400078e000e */
[----:B------:R-:W-:-:S07]  /*16510*/  IMAD R7, R7, 0x2, R16 ;  /* 0x0000000207077824 */ /* 0x000fce00078e0210 */
[----:B------:R-:W-:Y:S05]  /*16520*/  WARPSYNC.COLLECTIVE R15, `(.L_x_1189) ;  /* 0x000000000f087348 */ /* 0x000fea0003c00000 */
[----:B------:R0:W1:Y:S02]  /*16530*/  SHFL.IDX P6, R14, R13, R12, R11 ;  /* 0x0000000c0d0e7389 */ /* 0x00006400000c000b */
[----:B01----:R-:W-:Y:S01]  /*16540*/  ENDCOLLECTIVE ;  /* 0x000000000000791b */ /* 0x003fe20003800000 */
.L_x_1189:
[----:B------:R-:W-:Y:S02]  /*16550*/  IMAD.MOV.U32 R13, RZ, RZ, R18 ;  /* 0x000000ffff0d7224 */ /* 0x000fe400078e0012 */
[----:B------:R-:W-:Y:S01]  /*16560*/  IMAD.MOV.U32 R12, RZ, RZ, 0x1 ;  /* 0x00000001ff0c7424 */ /* 0x000fe200078e00ff */
[----:B------:R-:W-:-:S13]  /*16570*/  IADD3 R2, P0, R14, R5, RZ ;  /* 0x000000050e027210 */ /* 0x000fda0007f1e0ff */
[----:B------:R-:W-:Y:S05]  /*16580*/  WARPSYNC.COLLECTIVE R15, `(.L_x_1190) ;  /* 0x000000000f087348 */ /* 0x000fea0003c00000 */
[----:B------:R0:W1:Y:S02]  /*16590*/  SHFL.IDX P6, R14, R13, R12, R11 ;  /* 0x0000000c0d0e7389 */ /* 0x00006400000c000b */
[----:B01----:R-:W-:Y:S01]  /*165a0*/  ENDCOLLECTIVE ;  /* 0x000000000000791b */ /* 0x003fe20003800000 */
.L_x_1190:
        /* <DEDUP_REMOVED lines=13> */
.L_x_1191:
[----:B------:R-:W-:Y:S02]  /*16680*/  IMAD.MOV.U32 R13, RZ, RZ, R18 ;  /* 0x000000ffff0d7224 */ /* 0x000fe400078e0012 */
[----:B------:R-:W-:Y:S01]  /*16690*/  IMAD.MOV.U32 R12, RZ, RZ, 0x2 ;  /* 0x00000002ff0c7424 */ /* 0x000fe200078e00ff */
[----:B------:R-:W-:-:S13]  /*166a0*/  IADD3 R2, P0, R14, R5, RZ ;  /* 0x000000050e027210 */ /* 0x000fda0007f1e0ff */
[----:B------:R-:W-:Y:S05]  /*166b0*/  WARPSYNC.COLLECTIVE R15, `(.L_x_1192) ;  /* 0x000000000f087348 */ /* 0x000fea0003c00000 */
[----:B------:R0:W1:Y:S02]  /*166c0*/  SHFL.IDX P6, R14, R13, R12, R11 ;  /* 0x0000000c0d0e7389 */ /* 0x00006400000c000b */
[----:B01----:R-:W-:Y:S01]  /*166d0*/  ENDCOLLECTIVE ;  /* 0x000000000000791b */ /* 0x003fe20003800000 */
.L_x_1192:
        /* <DEDUP_REMOVED lines=13> */
.L_x_1193:
[----:B------:R-:W-:Y:S02]  /*167b0*/  IMAD.MOV.U32 R13, RZ, RZ, R18 ;  /* 0x000000ffff0d7224 */ /* 0x000fe400078e0012 */
[----:B------:R-:W-:Y:S01]  /*167c0*/  IMAD.MOV.U32 R12, RZ, RZ, 0x3 ;  /* 0x00000003ff0c7424 */ /* 0x000fe200078e00ff */
[----:B------:R-:W-:-:S13]  /*167d0*/  IADD3 R2, P0, R14, R5, RZ ;  /* 0x000000050e027210 */ /* 0x000fda0007f1e0ff */
[----:B------:R-:W-:Y:S05]  /*167e0*/  WARPSYNC.COLLECTIVE R15, `(.L_x_1194) ;  /* 0x000000000f087348 */ /* 0x000fea0003c00000 */
[----:B------:R0:W1:Y:S02]  /*167f0*/  SHFL.IDX P6, R14, R13, R12, R11 ;  /* 0x0000000c0d0e7389 */ /* 0x00006400000c000b */
[----:B01----:R-:W-:Y:S01]  /*16800*/  ENDCOLLECTIVE ;  /* 0x000000000000791b */ /* 0x003fe20003800000 */
.L_x_1194:
        /* <DEDUP_REMOVED lines=13> */
.L_x_1195:
[----:B------:R-:W-:Y:S02]  /*168e0*/  IMAD.MOV.U32 R13, RZ, RZ, R18 ;  /* 0x000000ffff0d7224 */ /* 0x000fe400078e0012 */
[----:B------:R-:W-:Y:S01]  /*168f0*/  IMAD.MOV.U32 R12, RZ, RZ, 0x4 ;  /* 0x00000004ff0c7424 */ /* 0x000fe200078e00ff */
[----:B------:R-:W-:-:S13]  /*16900*/  IADD3 R2, P0, R14, R5, RZ ;  /* 0x000000050e027210 */ /* 0x000fda0007f1e0ff */
[----:B------:R-:W-:Y:S05]  /*16910*/  WARPSYNC.COLLECTIVE R15, `(.L_x_1196) ;  /* 0x000000000f087348 */ /* 0x000fea0003c00000 */
[----:B------:R0:W1:Y:S02]  /*16920*/  SHFL.IDX P6, R14, R13, R12, R11 ;  /* 0x0000000c0d0e7389 */ /* 0x00006400000c000b */
[----:B01----:R-:W-:Y:S01]  /*16930*/  ENDCOLLECTIVE ;  /* 0x000000000000791b */ /* 0x003fe20003800000 */
.L_x_1196:
        /* <DEDUP_REMOVED lines=13> */
.L_x_1197:
[----:B------:R-:W-:Y:S02]  /*16a10*/  IMAD.MOV.U32 R13, RZ, RZ, R18 ;  /* 0x000000ffff0d7224 */ /* 0x000fe400078e0012 */
[----:B------:R-:W-:Y:S01]  /*16a20*/  IMAD.MOV.U32 R12, RZ, RZ, 0x5 ;  /* 0x00000005ff0c7424 */ /* 0x000fe200078e00ff */
[----:B------:R-:W-:-:S13]  /*16a30*/  IADD3 R2, P0, R14, R5, RZ ;  /* 0x000000050e027210 */ /* 0x000fda0007f1e0ff */
[----:B------:R-:W-:Y:S05]  /*16a40*/  WARPSYNC.COLLECTIVE R15, `(.L_x_1198) ;  /* 0x000000000f087348 */ /* 0x000fea0003c00000 */
[----:B------:R0:W1:Y:S02]  /*16a50*/  SHFL.IDX P6, R14, R13, R12, R11 ;  /* 0x0000000c0d0e7389 */ /* 0x00006400000c000b */
[----:B01----:R-:W-:Y:S01]  /*16a60*/  ENDCOLLECTIVE ;  /* 0x000000000000791b */ /* 0x003fe20003800000 */
.L_x_1198:
        /* <DEDUP_REMOVED lines=12> */
.L_x_1199:
[----:B------:R-:W-:Y:S01]  /*16b30*/  @!PT LDS RZ, [RZ] ;  /* 0x00000000fffff984 */ /* 0x000fe20000000800 */
[----:B------:R-:W-:Y:S01]  /*16b40*/  @!PT LDS RZ, [RZ] ;  /* 0x00000000fffff984 */ /* 0x000fe20000000800 */
[----:B------:R-:W-:Y:S01]  /*16b50*/  @!PT LDS RZ, [RZ] ;  /* 0x00000000fffff984 */ /* 0x000fe20000000800 */
[----:B------:R0:W-:Y:S01]  /*16b60*/  LDGSTS.E.BYPASS.LTC128B.128 [R7+0x5400], desc[UR36][R2.64+0x80], !P0 ;  /* 0x0540008002077fae */ /* 0x0001e2000c101d64 */
[----:B------:R-:W-:Y:S05]  /*16b70*/  BRA `(.L_x_1200) ;  /* 0xffffffc800d47947 */ /* 0x000fea000383ffff */
.L_x_1114:
[----:B0-----:R0:W1:Y:S02]  /*16b80*/  SYNCS.PHASECHK.TRANS64.TRYWAIT P0, [R4+URZ+0x2a860], R3 ;  /* 0x02a86003040075a7 */ /* 0x001064000800017f */
[----:B-1----:R-:W-:Y:S05]  /*16b90*/  @!P0 NANOSLEEP.SYNCS 0x989680 ;  /* 0x009896800000895d */ /* 0x002fea0003900000 */
[----:B------:R-:W1:Y:S02]  /*16ba0*/  @!P0 SYNCS.PHASECHK.TRANS64 P0, [R4+URZ+0x2a860], R3 ;  /* 0x02a86003040085a7 */ /* 0x000e64000800007f */
[----:B-1----:R-:W-:Y:S05]  /*16bb0*/  @!P0 BRA `(.L_x_1114) ;  /* 0xfffffffc00f08947 */ /* 0x002fea000383ffff */
[----:B------:R-:W-:Y:S05]  /*16bc0*/  BRA `(.L_x_1201) ;  /* 0xffffffcc00f07947 */ /* 0x000fea000383ffff */
.L_x_1115:
        /* <DEDUP_REMOVED lines=8> */
.L_x_1203:
[----:B------:R-:W-:Y:S05]  /*16c50*/  BSYNC B0 ;  /* 0x0000000000007941 */ /* 0x000fea0003800000 */
.L_x_1202:
        /* <DEDUP_REMOVED lines=9> */
.L_x_1204:
[----:B------:R-:W-:Y:S02]  /*16cf0*/  IMAD.MOV.U32 R13, RZ, RZ, R18 ;  /* 0x000000ffff0d7224 */ /* 0x000fe400078e0012 */
[----:B------:R-:W-:Y:S01]  /*16d00*/  IMAD.MOV.U32 R12, RZ, RZ, 0x1 ;  /* 0x00000001ff0c7424 */ /* 0x000fe200078e00ff */
[----:B------:R-:W-:-:S13]  /*16d10*/  IADD3 R2, P0, R14, R6, RZ ;  /* 0x000000060e027210 */ /* 0x000fda0007f1e0ff */
[----:B------:R-:W-:Y:S05]  /*16d20*/  WARPSYNC.COLLECTIVE R15, `(.L_x_1205) ;  /* 0x000000000f087348 */ /* 0x000fea0003c00000 */
[----:B------:R0:W1:Y:S02]  /*16d30*/  SHFL.IDX P6, R14, R13, R12, R11 ;  /* 0x0000000c0d0e7389 */ /* 0x00006400000c000b */
[----:B01----:R-:W-:Y:S01]  /*16d40*/  ENDCOLLECTIVE ;  /* 0x000000000000791b */ /* 0x003fe20003800000 */
.L_x_1205:
[----:B------:R-:W-:Y:S01]  /*16d50*/  IMAD.X R3, RZ, RZ, R0, P0 ;  /* 0x000000ffff037224 */ /* 0x000fe200000e0600 */
[----:B------:R-:W-:Y:S01]  /*16d60*/  ISETP.LT.OR P0, PT, R5, 0x1, P3 ;  /* 0x000000010500780c */ /* 0x000fe20001f01670 */
[----:B------:R-:W-:Y:S02]  /*16d70*/  IMAD R0, R7, 0x2, R16 ;  /* 0x0000000207007824 */ /* 0x000fe400078e0210 */
[----:B------:R-:W-:-:S10]  /*16d80*/  IMAD.MOV.U32 R13, RZ, RZ, R17 ;  /* 0x000000ffff0d7224 */ /* 0x000fd400078e0011 */
        /* <DEDUP_REMOVED lines=9> */
.L_x_1206:
        /* <DEDUP_REMOVED lines=10> */
.L_x_1207:
        /* <DEDUP_REMOVED lines=12> */
.L_x_1208:
        /* <DEDUP_REMOVED lines=10> */
.L_x_1209:
        /* <DEDUP_REMOVED lines=12> */
.L_x_1210:
        /* <DEDUP_REMOVED lines=10> */
.L_x_1211:
        /* <DEDUP_REMOVED lines=12> */
.L_x_1212:
        /* <DEDUP_REMOVED lines=10> */
.L_x_1213:
        /* <DEDUP_REMOVED lines=12> */
.L_x_1214:
[----:B------:R-:W-:Y:S01]  /*173a0*/  @!PT LDS RZ, [RZ] ;  /* 0x00000000fffff984 */ /* 0x000fe20000000800 */
[----:B------:R-:W-:Y:S01]  /*173b0*/  @!PT LDS RZ, [RZ] ;  /* 0x00000000fffff984 */ /* 0x000fe20000000800 */
[----:B------:R-:W-:Y:S01]  /*173c0*/  @!PT LDS RZ, [RZ] ;  /* 0x00000000fffff984 */ /* 0x000fe20000000800 */
[----:B------:R0:W-:Y:S01]  /*173d0*/  LDGSTS.E.BYPASS.LTC128B.128 [R0+0x5400], desc[UR36][R2.64+0x80], !P0 ;  /* 0x0540008002007fae */ /* 0x0001e2000c101d64 */
[----:B------:R-:W-:Y:S05]  /*173e0*/  BRA `(.L_x_1215) ;  /* 0xffffffc800b47947 */ /* 0x000fea000383ffff */
.L_x_1120:
[----:B------:R-:W-:Y:S01]  /*173f0*/  BSSY B0, `(.L_x_1216) ;  /* 0x0000008000007945 */ /* 0x000fe20003800000 */
[----:B------:R-:W-:Y:S02]  /*17400*/  IMAD.MOV.U32 R13, RZ, RZ, R34 ;  /* 0x000000ffff0d7224 */ /* 0x000fe400078e0022 */
[----:B------:R-:W-:Y:S02]  /*17410*/  IMAD.MOV.U32 R12, RZ, RZ, RZ ;  /* 0x000000ffff0c7224 */ /* 0x000fe400078e00ff */
[----:B------:R-:W-:Y:S02]  /*17420*/  IMAD.MOV.U32 R11, RZ, RZ, 0x1f ;  /* 0x0000001fff0b7424 */ /* 0x000fe400078e00ff */
[----:B------:R-:W-:-:S07]  /*17430*/  IMAD.MOV.U32 R15, RZ, RZ, -0x1 ;  /* 0xffffffffff0f7424 */ /* 0x000fce00078e00ff */
[----:B-----5:R-:W-:Y:S05]  /*17440*/  WARPSYNC.COLLECTIVE R15, `(.L_x_1217) ;  /* 0x000000000f087348 */ /* 0x020fea0003c00000 */
[----:B------:R0:W1:Y:S02]  /*17450*/  SHFL.IDX P6, R14, R13, R12, R11 ;  /* 0x0000000c0d0e7389 */ /* 0x00006400000c000b */
[----:B01---5:R-:W-:Y:S01]  /*17460*/  ENDCOLLECTIVE ;  /* 0x000000000000791b */ /* 0x023fe20003800000 */
.L_x_1217:
[----:B------:R-:W-:Y:S05]  /*17470*/  BSYNC B0 ;  /* 0x0000000000007941 */ /* 0x000fea0003800000 */
.L_x_1216:
[----:B------:R-:W-:Y:S05]  /*17480*/  BRA `(.L_x_1218) ;  /* 0xffffffcc00347947 */ /* 0x000fea000383ffff */
.L_x_1123:
[----:B-1----:R1:W2:Y:S02]  /*17490*/  SYNCS.PHASECHK.TRANS64.TRYWAIT P0, [R4+URZ+0x2a820], R0 ;  /* 0x02a82000040075a7 */ /* 0x0022a4000800017f */
[----:B--2---:R-:W-:Y:S05]  /*174a0*/  @!P0 NANOSLEEP.SYNCS 0x989680 ;  /* 0x009896800000895d */ /* 0x004fea0003900000 */
[----:B------:R-:W2:Y:S02]  /*174b0*/  @!P0 SYNCS.PHASECHK.TRANS64 P0, [R4+URZ+0x2a820], R0 ;  /* 0x02a82000040085a7 */ /* 0x000ea4000800007f */
[----:B--2---:R-:W-:Y:S05]  /*174c0*/  @!P0 BRA `(.L_x_1123) ;  /* 0xfffffffc00f08947 */ /* 0x004fea000383ffff */
[----:B------:R-:W-:Y:S05]  /*174d0*/  BRA `(.L_x_1219) ;  /* 0xffffffcc007c7947 */ /* 0x000fea000383ffff */
.L_x_1124:
[----:B------:R-:W2:Y:S01]  /*174e0*/  S2R R2, SR_TID.X ;  /* 0x0000000000027919 */ /* 0x000ea20000002100 */
[----:B------:R-:W-:Y:S01]  /*174f0*/  BSSY B0, `(.L_x_1220) ;  /* 0x000000a000007945 */ /* 0x000fe20003800000 */
        /* <DEDUP_REMOVED lines=9> */
.L_x_1221:
[----:B------:R-:W-:Y:S05]  /*17590*/  BSYNC B0 ;  /* 0x0000000000007941 */ /* 0x000fea0003800000 */
.L_x_1220:
[----:B------:R-:W-:Y:S05]  /*175a0*/  BRA `(.L_x_1222) ;  /* 0xffffffcc00647947 */ /* 0x000fea000383ffff */
.L_x_1127:
[----:B------:R-:W-:Y:S01]  /*175b0*/  BSSY B1, `(.L_x_1223) ;  /* 0x0000006000017945 */ /* 0x000fe20003800000 */
[----:B------:R-:W-:-:S07]  /*175c0*/  IMAD.MOV.U32 R15, RZ, RZ, -0x1 ;  /* 0xffffffffff0f7424 */ /* 0x000fce00078e00ff */
[----:B01---5:R-:W-:Y:S05]  /*175d0*/  WARPSYNC.COLLECTIVE R15, `(.L_x_1224) ;  /* 0x000000000f0c7348 */ /* 0x023fea0003c00000 */
[----:B------:R-:W-:Y:S02]  /*175e0*/  ELECT P6, UR62, PT ;  /* 0x00000000003e782f */ /* 0x000fe400038c0000 */
[----:B------:R-:W-:Y:S01]  /*175f0*/  MOV R14, UR62 ;  /* 0x0000003e000e7c02 */ /* 0x000fe20008000f00 */
[----:B01---5:R-:W-:Y:S10]  /*17600*/  ENDCOLLECTIVE ;  /* 0x000000000000791b */ /* 0x023ff40003800000 */
.L_x_1224:
[----:B------:R-:W-:Y:S05]  /*17610*/  BSYNC B1 ;  /* 0x0000000000017941 */ /* 0x000fea0003800000 */
.L_x_1223:
[----:B------:R-:W-:Y:S05]  /*17620*/  BRA `(.L_x_1225) ;  /* 0xffffffcc005c7947 */ /* 0x000fea000383ffff */
.L_x_1129:
[----:B-1----:R1:W2:Y:S02]  /*17630*/  SYNCS.PHASECHK.TRANS64.TRYWAIT P1, [R5+URZ+0x2a840], R0 ;  /* 0x02a84000050075a7 */ /* 0x0022a4000802017f */
[----:B--2---:R-:W-:Y:S05]  /*17640*/  @!P1 NANOSLEEP.SYNCS 0x989680 ;  /* 0x009896800000995d */ /* 0x004fea0003900000 */
[----:B------:R-:W2:Y:S02]  /*17650*/  @!P1 SYNCS.PHASECHK.TRANS64 P1, [R5+URZ+0x2a840], R0 ;  /* 0x02a84000050095a7 */ /* 0x000ea4000802007f */
[----:B--2---:R-:W-:Y:S05]  /*17660*/  @!P1 BRA `(.L_x_1129) ;  /* 0xfffffffc00f09947 */ /* 0x004fea000383ffff */
[----:B------:R-:W-:Y:S05]  /*17670*/  BRA `(.L_x_1226) ;  /* 0xffffffcc00847947 */ /* 0x000fea000383ffff */
.L_x_1131:
[----:B--2---:R2:W3:Y:S02]  /*17680*/  SYNCS.PHASECHK.TRANS64.TRYWAIT P1, [R23+URZ+0x2a840], R2 ;  /* 0x02a84002170075a7 */ /* 0x0044e4000802017f */
[----:B---3--:R-:W-:Y:S05]  /*17690*/  @!P1 NANOSLEEP.SYNCS 0x989680 ;  /* 0x009896800000995d */ /* 0x008fea0003900000 */
[----:B------:R-:W3:Y:S02]  /*176a0*/  @!P1 SYNCS.PHASECHK.TRANS64 P1, [R23+URZ+0x2a840], R2 ;  /* 0x02a84002170095a7 */ /* 0x000ee4000802007f */
[----:B---3--:R-:W-:Y:S05]  /*176b0*/  @!P1 BRA `(.L_x_1131) ;  /* 0xfffffffc00f09947 */ /* 0x008fea000383ffff */
[----:B------:R-:W-:Y:S05]  /*176c0*/  BRA `(.L_x_1227) ;  /* 0xffffffcc00907947 */ /* 0x000fea000383ffff */
.L_x_1133:
[----:B---3--:R3:W4:Y:S02]  /*176d0*/  SYNCS.PHASECHK.TRANS64.TRYWAIT P1, [R5+URZ+0x2a860], R0 ;  /* 0x02a86000050075a7 */ /* 0x008724000802017f */
[----:B----4-:R-:W-:Y:S05]  /*176e0*/  @!P1 NANOSLEEP.SYNCS 0x989680 ;  /* 0x009896800000995d */ /* 0x010fea0003900000 */
[----:B------:R-:W4:Y:S02]  /*176f0*/  @!P1 SYNCS.PHASECHK.TRANS64 P1, [R5+URZ+0x2a860], R0 ;  /* 0x02a86000050095a7 */ /* 0x000f24000802007f */
[----:B----4-:R-:W-:Y:S05]  /*17700*/  @!P1 BRA `(.L_x_1133) ;  /* 0xfffffffc00f09947 */ /* 0x010fea000383ffff */
[----:B------:R-:W-:Y:S05]  /*17710*/  BRA `(.L_x_1228) ;  /* 0xffffffcc008c7947 */ /* 0x000fea000383ffff */
.L_x_1229:
        /* <DEDUP_REMOVED lines=14> */
.L_x_3229:


//--------------------- .text._ZN7cutlass13device_kernelIN5flash11enable_sm90INS1_16FlashAttnFwdSm90INS1_25CollectiveMainloopFwdSm90ILi2EN4cute5tupleIJNS5_1CILi1EEES8_S8_EEENS6_IJNS7_ILi128EEENS7_ILi96EEENS7_ILi192EEEEEELi128ENS_10bfloat16_tEfNS_4arch4Sm90ELb0ELb1ELb1ELb1ELb1ELb0ELb0ELb1ELb1ELb1ELb0ELb0EEENS1_21CollectiveEpilogueFwdINS6_IJSA_SA_SB_EEES9_SE_SG_Li256ELb1ELb1ELb0ELb0EEENS1_36VarlenDynamicPersistentTileSchedulerILi128ELi96ELi256ELi128ELb0ELb1ELb1ELb1ELb0ELb1EEEEEEEEEvNT_6ParamsE --------------------------
	.section	.text._ZN7cutlass13device_kernelIN5flash11enable_sm90INS1_16FlashAttnFwdSm90INS1_25CollectiveMainloopFwdSm90ILi2EN4cute5tupleIJNS5_1CILi1EEES8_S8_EEENS6_IJNS7_ILi128EEENS7_ILi96EEENS7_ILi192EEEEEELi128ENS_10bfloat16_tEfNS_4arch4Sm90ELb0ELb1ELb1ELb1ELb1ELb0ELb0ELb1ELb1ELb1ELb0ELb0EEENS1_21CollectiveEpilogueFwdINS6_IJSA_SA_SB_EEES9_SE_SG_Li256ELb1ELb1ELb0ELb0EEENS1_36VarlenDynamicPersistentTileSchedulerILi128ELi96ELi256ELi128ELb0ELb1ELb1ELb1ELb0ELb1EEEEEEEEEvNT_6ParamsE,"ax",@progbits
	.align	128
.text._ZN7cutlass13device_kernelIN5flash11enable_sm90INS1_16FlashAttnFwdSm90INS1_25CollectiveMainloopFwdSm90ILi2EN4cute5tupleIJNS5_1CILi1EEES8_S8_EEENS6_IJNS7_ILi128EEENS7_ILi96EEENS7_ILi192EEEEEELi128ENS_10bfloat16_tEfNS_4arch4Sm90ELb0ELb1ELb1ELb1ELb1ELb0ELb0ELb1ELb1ELb1ELb0ELb0EEENS1_21CollectiveEpilogueFwdINS6_IJSA_SA_SB_EEES9_SE_SG_Li256ELb1ELb1ELb0ELb0EEENS1_36VarlenDynamicPersistentTileSchedulerILi128ELi96ELi256ELi128ELb0ELb1ELb1ELb1ELb0ELb1EEEEEEEEEvNT_6ParamsE:
        .type           _ZN7cutlass13device_kernelIN5flash11enable_sm90INS1_16FlashAttnFwdSm90INS1_25CollectiveMainloopFwdSm90ILi2EN4cute5tupleIJNS5_1CILi1EEES8_S8_EEENS6_IJNS7_ILi128EEENS7_ILi96EEENS7_ILi192EEEEEELi128ENS_10bfloat16_tEfNS_4arch4Sm90ELb0ELb1ELb1ELb1ELb1ELb0ELb0ELb1ELb1ELb1ELb0ELb0EEENS1_21CollectiveEpilogueFwdINS6_IJSA_SA_SB_EEES9_SE_SG_Li256ELb1ELb1ELb0ELb0EEENS1_36VarlenDynamicPersistentTileSchedulerILi128ELi96ELi256ELi128ELb0ELb1ELb1ELb1ELb0ELb1EEEEEEEEEvNT_6ParamsE,@function
        .size           _ZN7cutlass13device_kernelIN5flash11enable_sm90INS1_16FlashAttnFwdSm90INS1_25CollectiveMainloopFwdSm90ILi2EN4cute5tupleIJNS5_1CILi1EEES8_S8_EEENS6_IJNS7_ILi128EEENS7_ILi96EEENS7_ILi192EEEEEELi128ENS_10bfloat16_tEfNS_4arch4Sm90ELb0ELb1ELb1ELb1ELb1ELb0ELb0ELb1ELb1ELb1ELb0ELb0EEENS1_21CollectiveEpilogueFwdINS6_IJSA_SA_SB_EEES9_SE_SG_Li256ELb1ELb1ELb0ELb0EEENS1_36VarlenDynamicPersistentTileSchedulerILi128ELi96ELi256ELi128ELb0ELb1ELb1ELb1ELb0ELb1EEEEEEEEEvNT_6ParamsE,(.L_x_3230 - _ZN7cutlass13device_kernelIN5flash11enable_sm90INS1_16FlashAttnFwdSm90INS1_25CollectiveMainloopFwdSm90ILi2EN4cute5tupleIJNS5_1CILi1EEES8_S8_EEENS6_IJNS7_ILi128EEENS7_ILi96EEENS7_ILi192EEEEEELi128ENS_10bfloat16_tEfNS_4arch4Sm90ELb0ELb1ELb1ELb1ELb1ELb0ELb0ELb1ELb1ELb1ELb0ELb0EEENS1_21CollectiveEpilogueFwdINS6_IJSA_SA_SB_EEES9_SE_SG_Li256ELb1ELb1ELb0ELb0EEENS1_36VarlenDynamicPersistentTileSchedulerILi128ELi96ELi256ELi128ELb0ELb1ELb1ELb1ELb0ELb1EEEEEEEEEvNT_6ParamsE)
        .other          _ZN7cutlass13device_kernelIN5flash11enable_sm90INS1_16FlashAttnFwdSm90INS1_25CollectiveMainloopFwdSm90ILi2EN4cute5tupleIJNS5_1CILi1EEES8_S8_EEENS6_IJNS7_ILi128EEENS7_ILi96EEENS7_ILi192EEEEEELi128ENS_10bfloat16_tEfNS_4arch4Sm90ELb0ELb1ELb1ELb1ELb1ELb0ELb0ELb1ELb1ELb1ELb0ELb0EEENS1_21CollectiveEpilogueFwdINS6_IJSA_SA_SB_EEES9_SE_SG_Li256ELb1ELb1ELb0ELb0EEENS1_36VarlenDynamicPersistentTileSchedulerILi128ELi96ELi256ELi128ELb0ELb1ELb1ELb1ELb0ELb1EEEEEEEEEvNT_6ParamsE,@"STO_CUDA_ENTRY STV_DEFAULT"
_ZN7cutlass13device_kernelIN5flash11enable_sm90INS1_16FlashAttnFwdSm90INS1_25CollectiveMainloopFwdSm90ILi2EN4cute5tupleIJNS5_1CILi1EEES8_S8_EEENS6_IJNS7_ILi128EEENS7_ILi96EEENS7_ILi192EEEEEELi128ENS_10bfloat16_tEfNS_4arch4Sm90ELb0ELb1ELb1ELb1ELb1ELb0ELb0ELb1ELb1ELb1ELb0ELb0EEENS1_21CollectiveEpilogueFwdINS6_IJSA_SA_SB_EEES9_SE_SG_Li256ELb1ELb1ELb0ELb0EEENS1_36VarlenDynamicPersistentTileSchedulerILi128ELi96ELi256ELi128ELb0ELb1ELb1ELb1ELb0ELb1EEEEEEEEEvNT_6ParamsE:
        /* <DEDUP_REMOVED lines=45> */
.L_x_1230:
        /* <DEDUP_REMOVED lines=22> */
.L_x_1231:
        /* <DEDUP_REMOVED lines=18> */
.L_x_1232:
        /* <DEDUP_REMOVED lines=22> */
.L_x_1233:
        /* <DEDUP_REMOVED lines=23> */
.L_x_1234:
        /* <DEDUP_REMOVED lines=10> */
.L_x_1236:
[----:B------:R-:W-:-:S08]  /*08c0*/  NOP ;  /* 0x0000000000007918 */ /* 0x000fd00000000000 */
[----:B------:R-:W1:Y:S02]  /*08d0*/  USETMAXREG.TRY_ALLOC.CTAPOOL UP0, 0xe8 ;  /* 0x000000e8000079c8 */ /* 0x000e640008000600 */
[----:B-1----:R-:W-:-:S13]  /*08e0*/  PLOP3.LUT P0, PT, PT, PT, UP0, 0x80, 0x0 ;  /* 0x000000000000781c */ /* 0x002fda0003f0f008 */
[----:B------:R-:W-:Y:S05]  /*08f0*/  @!P0 BRA `(.L_x_1236) ;  /* 0xfffffffc00f08947 */ /* 0x000fea000383ffff */
[----:B------:R-:W1:Y:S08]  /*0900*/  S2UR UR5, SR_CgaCtaId ;  /* 0x00000000000579c3 */ /* 0x000e700000008800 */
[----:B------:R-:W-:Y:S06]  /*0910*/  BAR.ARV 0x8, 0x180 ;  /* 0x0206000000007b1d */ /* 0x000fec0000002000 */
[----:B------:R-:W-:-:S02]  /*0920*/  UMOV UR4, 0x400 ;  /* 0x0000040000047882 */ /* 0x000fc40000000000 */
[----:B------:R-:W-:Y:S01]  /*0930*/  BAR.SYNC.DEFER_BLOCKING 0x5, 0x180 ;  /* 0x0146000000007b1d */ /* 0x000fe20000010000 */
[----:B-1----:R-:W-:-:S09]  /*0940*/  ULEA UR4, UR5, UR4, 0x18 ;  /* 0x0000000405047291 */ /* 0x002fd2000f8ec03f */
[----:B------:R-:W1:Y:S01]  /*0950*/  LDS.128 R44, [UR4+0x2a8d0] ;  /* 0x02a8d004ff2c7984 */ /* 0x000e620008000c00 */
[----:B------:R-:W-:Y:S01]  /*0960*/  ULDC UR4, c[0x0][0xc3c] ;  /* 0x00030f0000047ab9 */ /* 0x000fe20000000800 */
[----:B------:R-:W-:Y:S06]  /*0970*/  BAR.ARV 0x4, 0x180 ;  /* 0x0106000000007b1d */ /* 0x000fec0000002000 */
[----:B-1----:R-:W-:-:S13]  /*0980*/  ISETP.GE.AND P0, PT, R47, UR4, PT ;  /* 0x000000042f007c0c */ /* 0x002fda000bf06270 */
[----:B------:R-:W-:Y:S05]  /*0990*/  @P0 EXIT ;  /* 0x000000000000094d */ /* 0x000fea0003800000 */
[----:B0-----:R-:W2:Y:S01]  /*09a0*/  LDL R2, [R1+0x18] ;  /* 0x0000180001027983 */ /* 0x001ea20000100800 */
[----:B------:R-:W-:Y:S01]  /*09b0*/  IMAD.MOV.U32 R166, RZ, RZ, RZ ;  /* 0x000000ffffa67224 */ /* 0x000fe200078e00ff */
[----:B------:R-:W-:Y:S01]  /*09c0*/  UMOV UR39, URZ ;  /* 0x0000003f00277c82 */ /* 0x000fe20008000000 */
[----:B------:R-:W-:Y:S01]  /*09d0*/  UMOV UR38, URZ ;  /* 0x0000003f00267c82 */ /* 0x000fe20008000000 */
[----:B------:R-:W0:Y:S02]  /*09e0*/  S2R R0, SR_TID.X ;  /* 0x0000000000007919 */ /* 0x000e240000002100 */
[----:B0-----:R-:W-:-:S05]  /*09f0*/  VIADD R174, R0, 0xffffff80 ;  /* 0xffffff8000ae7836 */ /* 0x001fca0000000000 */
[----:B------:R-:W-:-:S04]  /*0a00*/  SHF.R.S32.HI R3, RZ, 0x1f, R174 ;  /* 0x0000001fff037819 */ /* 0x000fc800000114ae */
[CC--:B------:R-:W-:Y:S02]  /*0a10*/  LEA.HI R0, R3.reuse, R174.reuse, RZ, 0x7 ;  /* 0x000000ae03007211 */ /* 0x0c0fe400078f38ff */
[CC--:B------:R-:W-:Y:S02]  /*0a20*/  LEA.HI R4, R3.reuse, R174.reuse, RZ, 0x5 ;  /* 0x000000ae03047211 */ /* 0x0c0fe400078f28ff */
[----:B------:R-:W-:Y:S02]  /*0a30*/  LOP3.LUT R167, R0, 0xffffff80, RZ, 0xc0, !PT ;  /* 0xffffff8000a77812 */ /* 0x000fe400078ec0ff */
[----:B------:R-:W-:Y:S01]  /*0a40*/  LEA.HI R11, R3, R174, RZ, 0x2 ;  /* 0x000000ae030b7211 */ /* 0x000fe200078f10ff */
[----:B------:R-:W-:Y:S01]  /*0a50*/  IMAD.SHL.U32 R4, R4, 0x20, RZ ;  /* 0x0000002004047824 */ /* 0x000fe200078e00ff */
[----:B------:R-:W-:Y:S01]  /*0a60*/  SHF.R.S32.HI R169, RZ, 0x7, R0 ;  /* 0x00000007ffa97819 */ /* 0x000fe20000011400 */
[----:B------:R-:W-:Y:S01]  /*0a70*/  IMAD.IADD R167, R174, 0x1, -R167 ;  /* 0x00000001aea77824 */ /* 0x000fe200078e0aa7 */
[----:B------:R-:W-:-:S02]  /*0a80*/  LOP3.LUT R11, R11, 0xfffffffc, RZ, 0xc0, !PT ;  /* 0xfffffffc0b0b7812 */ /* 0x000fc400078ec0ff */
[----:B------:R-:W-:Y:S02]  /*0a90*/  LOP3.LUT R4, R4, 0xfffffc00, RZ, 0xc0, !PT ;  /* 0xfffffc0004047812 */ /* 0x000fe400078ec0ff */
[----:B------:R-:W-:Y:S01]  /*0aa0*/  SHF.R.S32.HI R6, RZ, 0x1f, R167 ;  /* 0x0000001fff067819 */ /* 0x000fe200000114a7 */
[----:B------:R-:W-:Y:S01]  /*0ab0*/  IMAD.IADD R11, R174, 0x1, -R11 ;  /* 0x00000001ae0b7824 */ /* 0x000fe200078e0a0b */
[----:B------:R-:W-:Y:S02]  /*0ac0*/  LEA.HI R0, R0, R169, RZ, 0x1 ;  /* 0x000000a900007211 */ /* 0x000fe400078f08ff */
[CC--:B------:R-:W-:Y:S02]  /*0ad0*/  LEA.HI R8, R6.reuse, R167.reuse, RZ, 0x2 ;  /* 0x000000a706087211 */ /* 0x0c0fe400078f10ff */
[----:B------:R-:W-:Y:S02]  /*0ae0*/  LEA.HI R6, R6, R167, RZ, 0x5 ;  /* 0x000000a706067211 */ /* 0x000fe400078f28ff */
[----:B------:R-:W-:-:S02]  /*0af0*/  SHF.R.S32.HI R9, RZ, 0x2, R8 ;  /* 0x00000002ff097819 */ /* 0x000fc40000011408 */
[----:B------:R-:W-:Y:S02]  /*0b00*/  SHF.R.S32.HI R10, RZ, 0x1f, R8 ;  /* 0x0000001fff0a7819 */ /* 0x000fe40000011408 */
[----:B------:R-:W-:Y:S02]  /*0b10*/  SHF.R.S32.HI R6, RZ, 0x5, R6 ;  /* 0x00000005ff067819 */ /* 0x000fe40000011406 */
[----:B------:R-:W-:Y:S02]  /*0b20*/  LEA.HI R10, R10, R9, RZ, 0x3 ;  /* 0x000000090a0a7211 */ /* 0x000fe400078f18ff */
[----:B------:R-:W-:Y:S02]  /*0b30*/  LOP3.LUT R0, R0, 0x3fffffe, RZ, 0xc0, !PT ;  /* 0x03fffffe00007812 */ /* 0x000fe400078ec0ff */
[----:B------:R-:W-:Y:S02]  /*0b40*/  LOP3.LUT R10, R10, 0xfffffff8, RZ, 0xc0, !PT ;  /* 0xfffffff80a0a7812 */ /* 0x000fe400078ec0ff */
[----:B------:R-:W-:Y:S01]  /*0b50*/  LOP3.LUT R8, R8, 0x7ffffffc, RZ, 0xc0, !PT ;  /* 0x7ffffffc08087812 */ /* 0x000fe200078ec0ff */
[----:B------:R-:W-:-:S02]  /*0b60*/  IMAD.IADD R0, R169, 0x1, -R0 ;  /* 0x00000001a9007824 */ /* 0x000fc400078e0a00 */
[----:B------:R-:W-:Y:S02]  /*0b70*/  IMAD.IADD R9, R9, 0x1, -R10 ;  /* 0x0000000109097824 */ /* 0x000fe400078e0a0a */
[----:B------:R-:W-:Y:S02]  /*0b80*/  IMAD.IADD R19, R167, 0x1, -R8 ;  /* 0x00000001a7137824 */ /* 0x000fe400078e0a08 */
[----:B------:R-:W-:-:S04]  /*0b90*/  IMAD R9, R6, 0x10, R9 ;  /* 0x0000001006097824 */ /* 0x000fc800078e0209 */
[----:B------:R-:W-:Y:S01]  /*0ba0*/  IMAD R170, R0, 0x40, R9 ;  /* 0x0000004000aa7824 */ /* 0x000fe200078e0209 */
[----:B--2---:R-:W-:Y:S02]  /*0bb0*/  R2UR UR4, R2 ;  /* 0x00000000020472ca */ /* 0x004fe400000e0000 */
[CC--:B------:R-:W-:Y:S02]  /*0bc0*/  LEA.HI R2, R3.reuse, R174.reuse, RZ, 0x4 ;  /* 0x000000ae03027211 */ /* 0x0c0fe400078f20ff */
[----:B------:R-:W-:Y:S02]  /*0bd0*/  LEA.HI R3, R3, R174, RZ, 0x3 ;  /* 0x000000ae03037211 */ /* 0x000fe400078f18ff */
[----:B------:R-:W-:Y:S02]  /*0be0*/  SHF.R.S32.HI R7, RZ, 0x4, R2 ;  /* 0x00000004ff077819 */ /* 0x000fe40000011402 */
[C---:B------:R-:W-:Y:S02]  /*0bf0*/  LOP3.LUT R5, R2.reuse, 0x3fffff0, RZ, 0xc0, !PT ;  /* 0x03fffff002057812 */ /* 0x040fe400078ec0ff */
[----:B------:R-:W-:-:S02]  /*0c00*/  LEA.HI R2, R2, R7, RZ, 0x1 ;  /* 0x0000000702027211 */ /* 0x000fc400078f08ff */
[----:B------:R-:W-:Y:S01]  /*0c10*/  SHF.R.S32.HI R165, RZ, 0x3, R3 ;  /* 0x00000003ffa57819 */ /* 0x000fe20000011403 */
[----:B------:R-:W-:Y:S01]  /*0c20*/  IMAD.IADD R5, R174, 0x1, -R5 ;  /* 0x00000001ae057824 */ /* 0x000fe200078e0a05 */
[----:B------:R-:W-:Y:S01]  /*0c30*/  LOP3.LUT R2, R2, 0x1ffffffe, RZ, 0xc0, !PT ;  /* 0x1ffffffe02027812 */ /* 0x000fe200078ec0ff */
[----:B------:R-:W-:Y:S02]  /*0c40*/  ULOP3.LUT UR61, UR4, 0x1, URZ, 0xfc, !UPT ;  /* 0x00000001043d7892 */ /* 0x000fe4000f8efc3f */
[----:B------:R-:W-:Y:S01]  /*0c50*/  IMAD R5, R5, 0x40, R4 ;  /* 0x0000004005057824 */ /* 0x000fe200078e0204 */
[----:B------:R-:W-:Y:S01]  /*0c60*/  LEA.HI R4, R11, R11, RZ, 0x1 ;  /* 0x0000000b0b047211 */ /* 0x000fe200078f08ff */
[----:B------:R-:W-:Y:S01]  /*0c70*/  IMAD.IADD R2, R7, 0x1, -R2 ;  /* 0x0000000107027824 */ /* 0x000fe200078e0a02 */
[----:B------:R-:W-:Y:S02]  /*0c80*/  LOP3.LUT R7, R3, 0xfffffff8, RZ, 0xc0, !PT ;  /* 0xfffffff803077812 */ /* 0x000fe400078ec0ff */
[----:B------:R-:W-:Y:S01]  /*0c90*/  LOP3.LUT R4, R4, 0x1ffffffe, RZ, 0xc0, !PT ;  /* 0x1ffffffe04047812 */ /* 0x000fe200078ec0ff */
[----:B------:R-:W-:-:S02]  /*0ca0*/  IMAD R171, R2, 0x8, R5 ;  /* 0x0000000802ab7824 */ /* 0x000fc400078e0205 */
[----:B------:R-:W-:Y:S02]  /*0cb0*/  IMAD.IADD R162, R174, 0x1, -R7 ;  /* 0x00000001aea27824 */ /* 0x000fe400078e0a07 */
[----:B------:R-:W-:Y:S02]  /*0cc0*/  IMAD.IADD R11, R11, 0x1, -R4 ;  /* 0x000000010b0b7824 */ /* 0x000fe400078e0a04 */
[----:B------:R-:W-:Y:S02]  /*0cd0*/  IMAD.SHL.U32 R160, R162, 0x8, RZ ;  /* 0x00000008a2a07824 */ /* 0x000fe400078e00ff */
[----:B------:R-:W-:Y:S02]  /*0ce0*/  IMAD R22, R11, 0x8, R170 ;  /* 0x000000080b167824 */ /* 0x000fe400078e02aa */
[----:B------:R-:W-:Y:S01]  /*0cf0*/  VIADD R161, R160, 0x40 ;  /* 0x00000040a0a17836 */ /* 0x000fe20000000000 */
[----:B------:R-:W-:-:S04]  /*0d00*/  SHF.R.S32.HI R173, RZ, 0x1f, R160 ;  /* 0x0000001fffad7819 */ /* 0x000fc800000114a0 */
[----:B------:R-:W-:-:S07]  /*0d10*/  SHF.R.S32.HI R172, RZ, 0x1f, R161 ;  /* 0x0000001fffac7819 */ /* 0x000fce00000114a1 */
.L_x_1344:
[----:B0--34-:R-:W0:Y:S01]  /*0d20*/  LDC.64 R2, c[0x0][0xa28] ;  /* 0x00028a00ff027b82 */ /* 0x019e220000000a00 */
[----:B------:R-:W-:Y:S01]  /*0d30*/  IMAD.MOV.U32 R7, RZ, RZ, RZ ;  /* 0x000000ffff077224 */ /* 0x000fe200078e00ff */
[----:B------:R-:W-:Y:S01]  /*0d40*/  ULDC.64 UR4, c[0x0][0x418] ;  /* 0x0001060000047ab9 */ /* 0x000fe20000000a00 */
[----:B------:R-:W-:-:S05]  /*0d50*/  ULDC.64 UR6, c[0x0][0xa20] ;  /* 0x0002880000067ab9 */ /* 0x000fca0000000a00 */
[----:B--2---:R-:W1:Y:S01]  /*0d60*/  LDC.64 R4, c[0x0][0xa18] ;  /* 0x00028600ff047b82 */ /* 0x004e620000000a00 */
[----:B0-----:R-:W-:-:S04]  /*0d70*/  ISETP.NE.U32.AND P0, PT, R2, RZ, PT ;  /* 0x000000ff0200720c */ /* 0x001fc80003f05070 */
[----:B------:R-:W-:Y:S02]  /*0d80*/  ISETP.NE.AND.EX P0, PT, R3, RZ, PT, P0 ;  /* 0x000000ff0300720c */ /* 0x000fe40003f05300 */
[----:B-1----:R-:W-:-:S04]  /*0d90*/  ISETP.NE.U32.AND P1, PT, R4, RZ, PT ;  /* 0x000000ff0400720c */ /* 0x002fc80003f25070 */
[----:B------:R-:W-:-:S07]  /*0da0*/  ISETP.NE.AND.EX P1, PT, R5, RZ, PT, P1 ;  /* 0x000000ff0500720c */ /* 0x000fce0003f25310 */
[----:B------:R-:W0:Y:S08]  /*0db0*/  @P0 LDC.64 R2, c[0x0][0xa28] ;  /* 0x00028a00ff020b82 */ /* 0x000e300000000a00 */
[----:B------:R-:W1:Y:S01]  /*0dc0*/  @P1 LDC.64 R4, c[0x0][0xa18] ;  /* 0x00028600ff041b82 */ /* 0x000e620000000a00 */
[----:B0-----:R-:W-:-:S05]  /*0dd0*/  @P0 IMAD.WIDE R2, R47, 0x4, R2 ;  /* 0x000000042f020825 */ /* 0x001fca00078e0202 */
[----:B------:R0:W5:Y:S01]  /*0de0*/  @P0 LDG.E R7, desc[UR36][R2.64] ;  /* 0x0000002402070981 */ /* 0x000162000c1e1900 */
[----:B-1----:R-:W-:-:S05]  /*0df0*/  @P1 IMAD.WIDE R4, R47, 0x4, R4 ;  /* 0x000000042f041825 */ /* 0x002fca00078e0204 */
[----:B------:R0:W5:Y:S01]  /*0e00*/  @P1 LDG.E R17, desc[UR36][R4.64] ;  /* 0x0000002404111981 */ /* 0x000162000c1e1900 */
[----:B------:R-:W-:Y:S01]  /*0e10*/  UISETP.NE.U32.AND UP0, UPT, UR4, URZ, UPT ;  /* 0x0000003f0400728c */ /* 0x000fe2000bf05070 */
[----:B------:R-:W-:Y:S01]  /*0e20*/  ISETP.NE.U32.AND P2, PT, RZ, UR6, PT ;  /* 0x00000006ff007c0c */ /* 0x000fe2000bf45070 */
[----:B------:R-:W-:Y:S01]  /*0e30*/  IMAD.MOV.U32 R163, RZ, RZ, R46 ;  /* 0x000000ffffa37224 */ /* 0x000fe200078e002e */
[----:B------:R-:W-:Y:S01]  /*0e40*/  ULDC UR4, c[0x0][0x424] ;  /* 0x0001090000047ab9 */ /* 0x000fe20000000800 */
[----:B------:R-:W-:Y:S01]  /*0e50*/  UISETP.NE.AND.EX UP0, UPT, UR5, URZ, UPT, UP0 ;  /* 0x0000003f0500728c */ /* 0x000fe2000bf05300 */
[----:B------:R-:W-:Y:S02]  /*0e60*/  ISETP.NE.AND.EX P2, PT, RZ, UR7, PT, P2 ;  /* 0x00000007ff007c0c */ /* 0x000fe4000bf45320 */
[----:B------:R-:W-:Y:S01]  /*0e70*/  ULDC UR5, c[0x0][0x2f0] ;  /* 0x0000bc0000057ab9 */ /* 0x000fe20000000800 */
[----:B------:R-:W-:-:S04]  /*0e80*/  USEL UR4, UR4, 0x1, UP0 ;  /* 0x0000000104047887 */ /* 0x000fc80008000000 */
[----:B------:R-:W-:Y:S01]  /*0e90*/  UIMAD UR4, UR4, UR5, URZ ;  /* 0x00000005040472a4 */ /* 0x000fe2000f8e023f */
[----:B0-----:R-:W-:Y:S11]  /*0ea0*/  @P1 BRA `(.L_x_1237) ;  /* 0x0000000000281947 */ /* 0x001ff60003800000 */
[----:B------:R-:W-:Y:S01]  /*0eb0*/  ULDC.64 UR6, c[0x0][0xa00] ;  /* 0x0002800000067ab9 */ /* 0x000fe20000000a00 */
[----:B-----5:R-:W0:Y:S01]  /*0ec0*/  LDC R17, c[0x0][0x288] ;  /* 0x0000a200ff117b82 */ /* 0x020e220000000800 */
[----:B------:R-:W-:-:S04]  /*0ed0*/  ISETP.NE.U32.AND P0, PT, RZ, UR6, PT ;  /* 0x00000006ff007c0c */ /* 0x000fc8000bf05070 */
[----:B------:R-:W-:-:S13]  /*0ee0*/  ISETP.NE.AND.EX P0, PT, RZ, UR7, PT, P0 ;  /* 0x00000007ff007c0c */ /* 0x000fda000bf05300 */
[----:B------:R-:W-:Y:S05]  /*0ef0*/  @!P0 BRA `(.L_x_1237) ;  /* 0x0000000000148947 */ /* 0x000fea0003800000 */
[----:B------:R-:W1:Y:S02]  /*0f00*/  LDC.64 R2, c[0x0][0xa00] ;  /* 0x00028000ff027b82 */ /* 0x000e640000000a00 */
[----:B-1----:R-:W-:-:S05]  /*0f10*/  IMAD.WIDE R2, R47, 0x4, R2 ;  /* 0x000000042f027825 */ /* 0x002fca00078e0202 */
[----:B0-----:R-:W2:Y:S04]  /*0f20*/  LDG.E R17, desc[UR36][R2.64] ;  /* 0x0000002402117981 */ /* 0x001ea8000c1e1900 */
[----:B------:R-:W2:Y:S02]  /*0f30*/  LDG.E R0, desc[UR36][R2.64+0x4] ;  /* 0x0000042402007981 */ /* 0x000ea4000c1e1900 */
[----:B--2---:R-:W-:-:S07]  /*0f40*/  IMAD.IADD R17, R0, 0x1, -R17 ;  /* 0x0000000100117824 */ /* 0x004fce00078e0a11 */
.L_x_1237:
[----:B------:R-:W-:Y:S02]  /*0f50*/  IMAD.U32 R16, RZ, RZ, UR4 ;  /* 0x00000004ff107e24 */ /* 0x000fe4000f8e00ff */
[----:B------:R-:W-:Y:S01]  /*0f60*/  IMAD.MOV.U32 R164, RZ, RZ, R47 ;  /* 0x000000ffffa47224 */ /* 0x000fe200078e002f */
[----:B------:R-:W-:Y:S06]  /*0f70*/  @!P2 BRA `(.L_x_1238) ;  /* 0x000000000010a947 */ /* 0x000fec0003800000 */
[----:B------:R-:W1:Y:S02]  /*0f80*/  LDC.64 R2, c[0x0][0xa20] ;  /* 0x00028800ff027b82 */ /* 0x000e640000000a00 */
[----:B-1----:R-:W-:-:S05]  /*0f90*/  IMAD.WIDE R2, R47, 0x4, R2 ;  /* 0x000000042f027825 */ /* 0x002fca00078e0202 */
[----:B------:R1:W5:Y:S01]  /*0fa0*/  LDG.E R16, desc[UR36][R2.64] ;  /* 0x0000002402107981 */ /* 0x000362000c1e1900 */
[----:B------:R-:W-:Y:S05]  /*0fb0*/  BRA `(.L_x_1239) ;  /* 0x0000000000247947 */ /* 0x000fea0003800000 */
.L_x_1238:
[----:B------:R-:W-:Y:S02]  /*0fc0*/  ULDC.64 UR4, c[0x0][0xa08] ;  /* 0x0002820000047ab9 */ /* 0x000fe40000000a00 */
[----:B------:R-:W-:-:S04]  /*0fd0*/  ISETP.NE.U32.AND P0, PT, RZ, UR4, PT ;  /* 0x00000004ff007c0c */ /* 0x000fc8000bf05070 */
[----:B------:R-:W-:-:S13]  /*0fe0*/  ISETP.NE.AND.EX P0, PT, RZ, UR5, PT, P0 ;  /* 0x00000005ff007c0c */ /* 0x000fda000bf05300 */
[----:B------:R-:W-:Y:S05]  /*0ff0*/  @!P0 BRA `(.L_x_1239) ;  /* 0x0000000000148947 */ /* 0x000fea0003800000 */
[----:B------:R-:W1:Y:S02]  /*1000*/  LDC.64 R2, c[0x0][0xa08] ;  /* 0x00028200ff027b82 */ /* 0x000e640000000a00 */
[----:B-1----:R-:W-:-:S05]  /*1010*/  IMAD.WIDE R2, R47, 0x4, R2 ;  /* 0x000000042f027825 */ /* 0x002fca00078e0202 */
[----:B------:R-:W2:Y:S04]  /*1020*/  LDG.E R16, desc[UR36][R2.64] ;  /* 0x0000002402107981 */ /* 0x000ea8000c1e1900 */
[----:B------:R-:W2:Y:S02]  /*1030*/  LDG.E R5, desc[UR36][R2.64+0x4] ;  /* 0x0000042402057981 */ /* 0x000ea4000c1e1900 */
[----:B--2---:R-:W-:-:S07]  /*1040*/  IMAD.IADD R16, R5, 0x1, -R16 ;  /* 0x0000000105107824 */ /* 0x004fce00078e0a10 */
.L_x_1239:
[----:B------:R-:W2:Y:S01]  /*1050*/  LDL.LU R4, [R1] ;  /* 0x0000000001047983 */ /* 0x000ea20000300800 */
[----:B------:R-:W3:Y:S01]  /*1060*/  LDC R168, c[0x0][0x448] ;  /* 0x00011200ffa87b82 */ /* 0x000ee20000000800 */
[----:B------:R-:W-:Y:S02]  /*1070*/  IMAD.SHL.U32 R18, R45, 0x80, RZ ;  /* 0x000000802d127824 */ /* 0x000fe400078e00ff */
[----:B-----5:R-:W-:Y:S02]  /*1080*/  IMAD.IADD R16, R16, 0x1, -R7 ;  /* 0x0000000110107824 */ /* 0x020fe400078e0a07 */
[----:B------:R-:W-:-:S03]  /*1090*/  VIADD R0, R18, 0x7f ;  /* 0x0000007f12007836 */ /* 0x000fc60000000000 */
[----:B------:R-:W4:Y:S01]  /*10a0*/  LDC.64 R8, c[0x0][0x9e0] ;  /* 0x00027800ff087b82 */ /* 0x000f220000000a00 */
[----:B---3--:R-:W-:Y:S02]  /*10b0*/  ISETP.NE.AND P2, PT, R168, 0x1, PT ;  /* 0x00000001a800780c */ /* 0x008fe40003f45270 */
[----:B----4-:R-:W-:-:S11]  /*10c0*/  ISETP.GE.AND P1, PT, R9, 0x1, PT ;  /* 0x000000010900780c */ /* 0x010fd60003f26270 */
[----:B-1----:R-:W1:Y:S08]  /*10d0*/  @P2 LDC R3, c[0x0][0x44c] ;  /* 0x00011300ff032b82 */ /* 0x002e700000000800 */
[----:B------:R-:W3:Y:S01]  /*10e0*/  @P2 LDC R5, c[0x0][0x450] ;  /* 0x00011400ff052b82 */ /* 0x000ee20000000800 */
[----:B-1----:R-:W-:Y:S01]  /*10f0*/  @P2 IMAD.HI.U32 R2, R0, R3, RZ ;  /* 0x0000000300022227 */ /* 0x002fe200078e00ff */
[----:B0-----:R-:W-:-:S04]  /*1100*/  IADD3 R3, R16, 0x1, -R17 ;  /* 0x0000000110037810 */ /* 0x001fc80007ffe811 */
[----:B---3--:R-:W-:-:S05]  /*1110*/  @P2 SHF.R.U32.HI R0, RZ, R5, R2 ;  /* 0x00000005ff002219 */ /* 0x008fca0000011602 */
[----:B------:R-:W-:-:S04]  /*1120*/  IMAD.IADD R3, R3, 0x1, R0 ;  /* 0x0000000103037824 */ /* 0x000fc800078e0200 */
[----:B------:R-:W-:Y:S01]  /*1130*/  IMAD.IADD R0, R3, 0x1, R8 ;  /* 0x0000000103007824 */ /* 0x000fe200078e0208 */
[----:B--2---:R-:W-:-:S04]  /*1140*/  LOP3.LUT R4, R4, 0xffefffff, RZ, 0xc0, !PT ;  /* 0xffefffff04047812 */ /* 0x004fc800078ec0ff */
[----:B------:R-:W-:-:S04]  /*1150*/  @P2 LOP3.LUT R4, R4, 0x100000, RZ, 0xfc, !PT ;  /* 0x0010000004042812 */ /* 0x000fc800078efcff */
[----:B------:R-:W-:-:S04]  /*1160*/  LOP3.LUT R4, R4, 0xfff7ffff, RZ, 0xc0, !PT ;  /* 0xfff7ffff04047812 */ /* 0x000fc800078ec0ff */
[----:B------:R-:W-:-:S05]  /*1170*/  @P1 LOP3.LUT R4, R4, 0x80000, RZ, 0xfc, !PT ;  /* 0x0008000004041812 */ /* 0x000fca00078efcff */
[----:B------:R0:W-:Y:S01]  /*1180*/  STL [R1], R4 ;  /* 0x0000000401007387 */ /* 0x0001e20000100800 */
[----:B------:R-:W-:Y:S05]  /*1190*/  @!P1 BRA `(.L_x_1240) ;  /* 0x0000000000409947 */ /* 0x000fea0003800000 */
[C---:B------:R-:W-:Y:S01]  /*11a0*/  ISETP.GT.AND P0, PT, R3.reuse, RZ, PT ;  /* 0x000000ff0300720c */ /* 0x040fe20003f04270 */
[----:B------:R-:W-:-:S12]  /*11b0*/  VIADD R2, R3, 0xffffffff ;  /* 0xffffffff03027836 */ /* 0x000fd80000000000 */
[----:B------:R-:W-:Y:S05]  /*11c0*/  @P0 BRA `(.L_x_1241) ;  /* 0x00000000001c0947 */ /* 0x000fea0003800000 */
[----:B------:R-:W-:Y:S01]  /*11d0*/  ISETP.NE.AND P0, PT, R9, 0x1, PT ;  /* 0x000000010900780c */ /* 0x000fe20003f05270 */
[----:B------:R-:W-:-:S12]  /*11e0*/  IMAD.MOV R3, RZ, RZ, -R3 ;  /* 0x000000ffff037224 */ /* 0x000fd800078e0a03 */
[----:B0-----:R-:W0:Y:S02]  /*11f0*/  @P0 LDC.64 R4, c[0x0][0x9e8] ;  /* 0x00027a00ff040b82 */ /* 0x001e240000000a00 */
[----:B0-----:R-:W-:-:S05]  /*1200*/  @P0 IMAD.HI.U32 R2, R3, R4, RZ ;  /* 0x0000000403020227 */ /* 0x001fca00078e00ff */
[----:B------:R-:W-:-:S04]  /*1210*/  @P0 SHF.R.U32.HI R3, RZ, R5, R2 ;  /* 0x00000005ff030219 */ /* 0x000fc80000011602 */
[----:B------:R-:W-:Y:S01]  /*1220*/  LOP3.LUT R2, RZ, R3, RZ, 0x33, !PT ;  /* 0x00000003ff027212 */ /* 0x000fe200078e33ff */
[----:B------:R-:W-:Y:S06]  /*1230*/  BRA `(.L_x_1242) ;  /* 0x0000000000107947 */ /* 0x000fec0003800000 */
.L_x_1241:
[----:B------:R-:W-:-:S13]  /*1240*/  ISETP.NE.AND P0, PT, R9, 0x1, PT ;  /* 0x000000010900780c */ /* 0x000fda0003f05270 */
[----:B0-----:R-:W0:Y:S02]  /*1250*/  @P0 LDC.64 R4, c[0x0][0x9e8] ;  /* 0x00027a00ff040b82 */ /* 0x001e240000000a00 */
[----:B0-----:R-:W-:-:S05]  /*1260*/  @P0 IMAD.HI.U32 R4, R2, R4, RZ ;  /* 0x0000000402040227 */ /* 0x001fca00078e00ff */
[----:B------:R-:W-:-:S07]  /*1270*/  @P0 SHF.R.U32.HI R2, RZ, R5, R4 ;  /* 0x00000005ff020219 */ /* 0x000fce0000011604 */
.L_x_1242:
[----:B------:R-:W-:-:S05]  /*1280*/  IMAD R3, R2, R9, R9 ;  /* 0x0000000902037224 */ /* 0x000fca00078e0209 */
[----:B------:R-:W-:-:S07]  /*1290*/  VIMNMX R0, R0, R3, PT ;  /* 0x0000000300007248 */ /* 0x000fce0003fe0100 */
.L_x_1240:
[----:B------:R-:W1:Y:S01]  /*12a0*/  @P2 LDC R3, c[0x0][0x44c] ;  /* 0x00011300ff032b82 */ /* 0x000e620000000800 */
[----:B------:R-:W-:Y:S01]  /*12b0*/  VIADD R2, R0, 0x5f ;  /* 0x0000005f00027836 */ /* 0x000fe20000000000 */
[----:B------:R-:W-:Y:S01]  /*12c0*/  ULDC UR4, c[0x0][0x9dc] ;  /* 0x0002770000047ab9 */ /* 0x000fe20000000800 */
[----:B------:R-:W-:Y:S02]  /*12d0*/  VIADD R0, R16, 0x5f ;  /* 0x0000005f10007836 */ /* 0x000fe40000000000 */
[----:B0-----:R-:W-:Y:S02]  /*12e0*/  IMAD.MOV.U32 R4, RZ, RZ, R18 ;  /* 0x000000ffff047224 */ /* 0x001fe400078e0012 */
[----:B------:R-:W-:Y:S01]  /*12f0*/  IMAD.HI R0, R0, 0x2aaaaaab, RZ ;  /* 0x2aaaaaab00007827 */ /* 0x000fe200078e02ff */
[----:B------:R-:W0:Y:S03]  /*1300*/  @P2 LDC R6, c[0x0][0x450] ;  /* 0x00011400ff062b82 */ /* 0x000e260000000800 */
[----:B------:R-:W-:-:S04]  /*1310*/  IMAD.HI R2, R2, 0x2aaaaaab, RZ ;  /* 0x2aaaaaab02027827 */ /* 0x000fc800078e02ff */
[----:B------:R-:W-:Y:S01]  /*1320*/  IMAD.IADD R73, R16, 0x1, -R17 ;  /* 0x0000000110497824 */ /* 0x000fe200078e0a11 */
[----:B------:R-:W-:-:S04]  /*1330*/  SHF.R.U32.HI R5, RZ, 0x1f, R2 ;  /* 0x0000001fff057819 */ /* 0x000fc80000011602 */
[----:B------:R-:W-:Y:S01]  /*1340*/  LEA.HI.SX32 R72, R2, R5, 0x1c ;  /* 0x0000000502487211 */ /* 0x000fe200078fe2ff */
[----:B-1----:R-:W-:-:S05]  /*1350*/  @P2 IMAD.HI.U32 R3, R18, R3, RZ ;  /* 0x0000000312032227 */ /* 0x002fca00078e00ff */
[----:B0-----:R-:W-:Y:S02]  /*1360*/  @P2 SHF.R.U32.HI R4, RZ, R6, R3 ;  /* 0x00000006ff042219 */ /* 0x001fe40000011603 */
[----:B------:R-:W-:-:S04]  /*1370*/  SHF.R.U32.HI R3, RZ, 0x1f, R0 ;  /* 0x0000001fff037819 */ /* 0x000fc80000011600 */
[----:B------:R-:W-:Y:S01]  /*1380*/  LEA.HI.SX32 R3, R0, R3, 0x1c ;  /* 0x0000000300037211 */ /* 0x000fe200078fe2ff */
[----:B------:R-:W-:-:S03]  /*1390*/  IMAD.IADD R0, R73, 0x1, R4 ;  /* 0x0000000149007824 */ /* 0x000fc600078e0204 */
[----:B------:R-:W-:Y:S01]  /*13a0*/  VIMNMX R72, R3, R72, PT ;  /* 0x0000004803487248 */ /* 0x000fe20003fe0100 */
        /* <DEDUP_REMOVED lines=11> */
.L_x_1244:
[----:B------:R-:W-:-:S13]  /*1460*/  ISETP.NE.AND P0, PT, R9, 0x1, PT ;  /* 0x000000010900780c */ /* 0x000fda0003f05270 */
[----:B------:R-:W0:Y:S02]  /*1470*/  @P0 LDC.64 R4, c[0x0][0x9e8] ;  /* 0x00027a00ff040b82 */ /* 0x000e240000000a00 */
[----:B0-----:R-:W-:-:S05]  /*1480*/  @P0 IMAD.HI.U32 R4, R0, R4, RZ ;  /* 0x0000000400040227 */ /* 0x001fca00078e00ff */
[----:B------:R-:W-:-:S07]  /*1490*/  @P0 SHF.R.U32.HI R0, RZ, R5, R4 ;  /* 0x00000005ff000219 */ /* 0x000fce0000011604 */
.L_x_1245:
[----:B------:R-:W-:-:S05]  /*14a0*/  IMAD R3, R0, R9, RZ ;  /* 0x0000000900037224 */ /* 0x000fca00078e02ff */
[----:B------:R-:W-:-:S07]  /*14b0*/  VIMNMX R2, R2, R3, !PT ;  /* 0x0000000302027248 */ /* 0x000fce0007fe0100 */
.L_x_1243:
        /* <DEDUP_REMOVED lines=36> */
[----:B------:R-:W-:Y:S01]  /*1700*/  CS2R R6, SRZ ;  /* 0x0000000000067805 */ /* 0x000fe2000001ff00 */
[----:B------:R-:W-:Y:S02]  /*1710*/  IMAD.MOV.U32 R8, RZ, RZ, RZ ;  /* 0x000000ffff087224 */ /* 0x000fe400078e00ff */
[----:B------:R-:W-:Y:S02]  /*1720*/  IMAD.MOV.U32 R91, RZ, RZ, RZ ;  /* 0x000000ffff5b7224 */ /* 0x000fe400078e00ff */
[----:B------:R-:W-:-:S02]  /*1730*/  IMAD.MOV.U32 R10, RZ, RZ, RZ ;  /* 0x000000ffff0a7224 */ /* 0x000fc400078e00ff */
        /* <DEDUP_REMOVED lines=35> */
.L_x_1247:
        /* <DEDUP_REMOVED lines=8> */
.L_x_1439:
[----:B------:R-:W-:Y:S05]  /*19f0*/  @!P0 BRA `(.L_x_1249) ;  /* 0x0000000000048947 */ /* 0x000fea0003800000 */
[----:B------:R-:W-:Y:S01]  /*1a00*/  BPT.TRAP 0x1 ;  /* 0x000000040000795c */ /* 0x000fe20000300000 */
.L_x_1249:
[----:B------:R-:W-:Y:S02]  /*1a10*/  IMAD.U32 R15, RZ, RZ, UR38 ;  /* 0x00000026ff0f7e24 */ /* 0x000fe4000f8e00ff */
[----:B0-----:R-:W-:-:S03]  /*1a20*/  IMAD.U32 R0, RZ, RZ, UR39 ;  /* 0x00000027ff007e24 */ /* 0x001fc6000f8e00ff */
[----:B------:R-:W-:Y:S02]  /*1a30*/  LEA R15, R15, UR40, 0x3 ;  /* 0x000000280f0f7c11 */ /* 0x000fe4000f8e18ff */
[----:B------:R-:W-:-:S04]  /*1a40*/  SHF.L.U32 R0, R0, 0x1f, RZ ;  /* 0x0000001f00007819 */ /* 0x000fc800000006ff */
[----:B------:R0:W1:Y:S01]  /*1a50*/  SYNCS.PHASECHK.TRANS64.TRYWAIT P1, [R15+URZ+0x2a830], R0 ;  /* 0x02a830000f0075a7 */ /* 0x000062000802017f */
[----:B------:R-:W-:Y:S05]  /*1a60*/  @!P0 BRA `(.L_x_1250) ;  /* 0x0000000000048947 */ /* 0x000fea0003800000 */
[----:B------:R-:W-:Y:S01]  /*1a70*/  BPT.TRAP 0x1 ;  /* 0x000000040000795c */ /* 0x000fe20000300000 */
.L_x_1250:
[----:B-1----:R-:W-:Y:S05]  /*1a80*/  @P1 BRA `(.L_x_1251) ;  /* 0x0000000000081947 */ /* 0x002fea0003800000 */
[----:B------:R-:W1:Y:S02]  /*1a90*/  SYNCS.PHASECHK.TRANS64.TRYWAIT P1, [R15+URZ+0x2a830], R0 ;  /* 0x02a830000f0075a7 */ /* 0x000e64000802017f */
[----:B-1----:R-:W-:Y:S05]  /*1aa0*/  @!P1 BRA `(.L_x_1252) ;  /* 0x0000014400f09947 */ /* 0x002fea0003800000 */
.L_x_1251:
        /* <DEDUP_REMOVED lines=99> */
.L_x_1253:
[----:B------:R-:W2:Y:S01]  /*20e0*/  LDL R90, [R1] ;  /* 0x00000000015a7983 */ /* 0x000ea20000100800 */
[----:B------:R-:W-:Y:S01]  /*20f0*/  ISETP.NE.AND P2, PT, R168, 0x1, PT ;  /* 0x00000001a800780c */ /* 0x000fe20003f45270 */
[----:B------:R-:W-:Y:S01]  /*2100*/  ULDC UR5, c[0x0][0x9d8] ;  /* 0x0002760000057ab9 */ /* 0x000fe20000000800 */
[----:B------:R-:W-:Y:S01]  /*2110*/  R2UR UR4, R15 ;  /* 0x000000000f0472ca */ /* 0x000fe200000e0000 */
[----:B------:R-:W-:Y:S01]  /*2120*/  FMUL.FTZ R3, R27, UR5 ;  /* 0x000000051b037c20 */ /* 0x000fe20008410000 */
[----:B------:R-:W-:Y:S01]  /*2130*/  FMUL.FTZ R25, R25, UR5 ;  /* 0x0000000519197c20 */ /* 0x000fe20008410000 */
[----:B------:R-:W-:Y:S01]  /*2140*/  FMUL.FTZ R9, R30, UR5 ;  /* 0x000000051e097c20 */ /* 0x000fe20008410000 */
[----:B------:R-:W-:Y:S01]  /*2150*/  FMUL.FTZ R28, R28, UR5 ;  /* 0x000000051c1c7c20 */ /* 0x000fe20008410000 */
[----:B01----:R-:W-:Y:S01]  /*2160*/  IMAD.MOV.U32 R15, RZ, RZ, -0x60 ;  /* 0xffffffa0ff0f7424 */ /* 0x003fe200078e00ff */
[----:B------:R0:W1:Y:S01]  /*2170*/  MUFU.TANH R74, R25 ;  /* 0x00000019004a7308 */ /* 0x0000620000002400 */
[----:B------:R-:W-:Y:S01]  /*2180*/  FMUL.FTZ R13, R24, UR5 ;  /* 0x00000005180d7c20 */ /* 0x000fe20008410000 */
[----:B------:R-:W-:Y:S01]  /*2190*/  FMUL.FTZ R0, R26, UR5 ;  /* 0x000000051a007c20 */ /* 0x000fe20008410000 */
[----:B------:R-:W-:Y:S01]  /*21a0*/  FMUL.FTZ R29, R29, UR5 ;  /* 0x000000051d1d7c20 */ /* 0x000fe20008410000 */
[----:B------:R-:W-:Y:S01]  /*21b0*/  FMUL.FTZ R11, R31, UR5 ;  /* 0x000000051f0b7c20 */ /* 0x000fe20008410000 */
[----:B------:R-:W3:Y:S01]  /*21c0*/  @P2 LDC R10, c[0x0][0x44c] ;  /* 0x00011300ff0a2b82 */ /* 0x000ee20000000800 */
[----:B------:R-:W-:Y:S01]  /*21d0*/  FMUL.FTZ R32, R32, UR5 ;  /* 0x0000000520207c20 */ /* 0x000fe20008410000 */
[----:B------:R-:W-:Y:S01]  /*21e0*/  UIADD3 UR4, UR4, 0x2a840, URZ ;  /* 0x0002a84004047890 */ /* 0x000fe2000fffe03f */
[----:B------:R4:W1:Y:S01]  /*21f0*/  MUFU.TANH R75, R28 ;  /* 0x0000001c004b7308 */ /* 0x0008620000002400 */
[----:B0-----:R-:W-:-:S02]  /*2200*/  IMAD.IADD R25, R22, 0x1, R18 ;  /* 0x0000000116197824 */ /* 0x001fc400078e0212 */
[----:B------:R-:W-:Y:S01]  /*2210*/  FMUL.FTZ R33, R33, UR5 ;  /* 0x0000000521217c20 */ /* 0x000fe20008410000 */
[----:B------:R-:W-:Y:S01]  /*2220*/  UPRMT UR4, UR60, 0x654, UR4 ;  /* 0x000006543c047896 */ /* 0x000fe20008000004 */
[----:B------:R-:W-:Y:S01]  /*2230*/  FMUL.FTZ R14, R34, UR5 ;  /* 0x00000005220e7c20 */ /* 0x000fe20008410000 */
[----:B------:R-:W0:Y:S01]  /*2240*/  @P2 LDC R27, c[0x0][0x450] ;  /* 0x00011400ff1b2b82 */ /* 0x000e220000000800 */
[----:B------:R-:W-:Y:S01]  /*2250*/  FMUL.FTZ R20, R35, UR5 ;  /* 0x0000000523147c20 */ /* 0x000fe20008410000 */
[----:B------:R-:W-:Y:S01]  /*2260*/  FMUL.FTZ R36, R36, UR5 ;  /* 0x0000000524247c20 */ /* 0x000fe20008410000 */
[----:B------:R-:W-:Y:S01]  /*2270*/  FMUL.FTZ R37, R37, UR5 ;  /* 0x0000000525257c20 */ /* 0x000fe20008410000 */
[----:B----4-:R-:W-:Y:S02]  /*2280*/  IMAD R28, R72, R15, 0x61 ;  /* 0x00000061481c7424 */ /* 0x010fe400078e020f */
        /* <DEDUP_REMOVED lines=30> */
[----:B------:R-:W-:Y:S01]  /*2470*/  FMUL.FTZ R63, R63, UR5 ;  /* 0x000000053f3f7c20 */ /* 0x000fe20008410000 */
[----:B------:R-:W-:Y:S01]  /*2480*/  IMAD R15, R72, -0x60, R16 ;  /* 0xffffffa0480f7824 */ /* 0x000fe200078e0210 */
[----:B------:R-:W3:Y:S01]  /*2490*/  MUFU.TANH R13, R13 ;  /* 0x0000000d000d7308 */ /* 0x000ee20000002400 */
[----:B------:R-:W-:Y:S01]  /*24a0*/  IMAD R27, R19, -0x2, R28 ;  /* 0xfffffffe131b7824 */ /* 0x000fe200078e021c */
[----:B------:R-:W-:Y:S01]  /*24b0*/  ULDC UR50, c[0x0][0x9dc] ;  /* 0x0002770000327ab9 */ /* 0x000fe20000000800 */
[----:B------:R-:W-:Y:S01]  /*24c0*/  FMUL.FTZ R43, R43, UR5 ;  /* 0x000000052b2b7c20 */ /* 0x000fe20008410000 */
[----:B------:R-:W-:Y:S01]  /*24d0*/  SYNCS.ARRIVE.TRANS64.RED.A1T0 RZ, [UR4], RZ ;  /* 0x000000ffffff79a7 */ /* 0x000fe20008100404 */
[----:B------:R-:W-:-:S02]  /*24e0*/  VIADD R26, R15, 0x60 ;  /* 0x000000600f1a7836 */ /* 0x000fc40000000000 */
[----:B------:R-:W-:Y:S01]  /*24f0*/  FMUL.FTZ R51, R51, UR5 ;  /* 0x0000000533337c20 */ /* 0x000fe20008410000 */
[----:B------:R-:W-:Y:S01]  /*2500*/  FMUL.FTZ R56, R56, UR5 ;  /* 0x0000000538387c20 */ /* 0x000fe20008410000 */
[----:B------:R-:W4:Y:S01]  /*2510*/  MUFU.TANH R0, R0 ;  /* 0x0000000000007308 */ /* 0x000f220000002400 */
[----:B------:R-:W-:Y:S01]  /*2520*/  ULOP3.LUT UR4, URZ, UR50, URZ, 0x33, !UPT ;  /* 0x000000323f047292 */ /* 0x000fe2000f8e333f */
[----:B------:R-:W-:Y:S01]  /*2530*/  IADD3 R15, -R17, R27, R16 ;  /* 0x0000001b110f7210 */ /* 0x000fe20007ffe110 */
[----:B------:R-:W-:Y:S01]  /*2540*/  FMUL.FTZ R53, R53, UR5 ;  /* 0x0000000535357c20 */ /* 0x000fe20008410000 */
[----:B------:R-:W-:Y:S01]  /*2550*/  FMUL.FTZ R59, R59, UR5 ;  /* 0x000000053b3b7c20 */ /* 0x000fe20008410000 */
[----:B------:R-:W-:Y:S01]  /*2560*/  FMUL.FTZ R60, R60, UR5 ;  /* 0x000000053c3c7c20 */ /* 0x000fe20008410000 */
[----:B------:R-:W-:Y:S02]  /*2570*/  ULDC UR5, c[0x0][0x9e0] ;  /* 0x0002780000057ab9 */ /* 0x000fe40000000800 */
        /* <DEDUP_REMOVED lines=28> */
[----:B------:R-:W0:Y:S01]  /*2740*/  MUFU.TANH R62, R62 ;  /* 0x0000003e003e7308 */ /* 0x000e220000002400 */
[----:B--2---:R-:W-:-:S07]  /*2750*/  LOP3.LUT P1, RZ, R90, 0x80000, RZ, 0xc0, !PT ;  /* 0x000800005aff7812 */ /* 0x004fce000782c0ff */
[----:B------:R-:W2:Y:S08]  /*2760*/  MUFU.TANH R81, R63 ;  /* 0x0000003f00517308 */ /* 0x000eb00000002400 */
        /* <DEDUP_REMOVED lines=10> */
[----:B------:R1:W2:Y:S01]  /*2810*/  MUFU.TANH R39, R56 ;  /* 0x0000003800277308 */ /* 0x0002a20000002400 */
[----:B-----5:R-:W-:-:S07]  /*2820*/  IMAD R51, R19, -0x2, R26 ;  /* 0xfffffffe13337824 */ /* 0x020fce00078e021a */
[----:B------:R5:W2:Y:S01]  /*2830*/  MUFU.TANH R43, R53 ;  /* 0x00000035002b7308 */ /* 0x000aa20000002400 */
[----:B-1----:R-:W-:-:S05]  /*2840*/  VIADD R56, R15, UR5 ;  /* 0x000000050f387c36 */ /* 0x002fca0008000000 */
[----:B0-----:R-:W-:Y:S02]  /*2850*/  VIADDMNMX R26, R30, R56, R51, PT ;  /* 0x000000381e1a7246 */ /* 0x001fe40003800133 */
[----:B------:R0:W1:Y:S01]  /*2860*/  MUFU.TANH R78, R59 ;  /* 0x0000003b004e7308 */ /* 0x0000620000002400 */
[----:B-----5:R-:W-:-:S07]  /*2870*/  VIADD R53, R15, UR4 ;  /* 0x000000040f357c36 */ /* 0x020fce0008000000 */
[----:B------:R5:W1:Y:S01]  /*2880*/  MUFU.TANH R35, R60 ;  /* 0x0000003c00237308 */ /* 0x000a620000002400 */
[----:B0-----:R-:W-:Y:S02]  /*2890*/  VIADD R59, R28, 0xffffffff ;  /* 0xffffffff1c3b7836 */ /* 0x001fe40000000000 */
[----:B------:R-:W-:Y:S02]  /*28a0*/  IMAD.IADD R28, R53, 0x1, R30 ;  /* 0x00000001351c7824 */ /* 0x000fe400078e021e */
[----:B-----5:R-:W-:Y:S01]  /*28b0*/  VIADD R60, R27, 0xffffffff ;  /* 0xffffffff1b3c7836 */ /* 0x020fe20000000000 */
[----:B--234-:R-:W-:Y:S06]  /*28c0*/  @!P1 BRA `(.L_x_1254) ;  /* 0x00000000005c9947 */ /* 0x01cfec0003800000 */
[----:B------:R-:W-:Y:S01]  /*28d0*/  IADD3 R15, -R17, R16, R30 ;  /* 0x00000010110f7210 */ /* 0x000fe20007ffe11e */
        /* <DEDUP_REMOVED lines=12> */
.L_x_1256:
[----:B------:R-:W-:Y:S02]  /*29a0*/  ULDC UR4, c[0x0][0x9e4] ;  /* 0x0002790000047ab9 */ /* 0x000fe40000000800 */
[----:B------:R-:W-:-:S05]  /*29b0*/  IMAD.U32 R27, RZ, RZ, UR4 ;  /* 0x00000004ff1b7e24 */ /* 0x000fca000f8e00ff */
[----:B------:R-:W-:-:S13]  /*29c0*/  ISETP.NE.AND P1, PT, R27, 0x1, PT ;  /* 0x000000011b00780c */ /* 0x000fda0003f25270 */
[----:B------:R-:W0:Y:S02]  /*29d0*/  @P1 LDC.64 R66, c[0x0][0x9e8] ;  /* 0x00027a00ff421b82 */ /* 0x000e240000000a00 */
[----:B0-----:R-:W-:-:S05]  /*29e0*/  @P1 IMAD.HI.U32 R30, R15, R66, RZ ;  /* 0x000000420f1e1227 */ /* 0x001fca00078e00ff */
[----:B------:R-:W-:-:S07]  /*29f0*/  @P1 SHF.R.U32.HI R15, RZ, R67, R30 ;  /* 0x00000043ff0f1219 */ /* 0x000fce000001161e */
.L_x_1257:
[----:B------:R-:W-:Y:S05]  /*2a00*/  BSYNC B0 ;  /* 0x0000000000007941 */ /* 0x000fea0003800000 */
.L_x_1255:
[----:B------:R-:W-:-:S05]  /*2a10*/  IMAD R15, R15, R27, R60 ;  /* 0x0000001b0f0f7224 */ /* 0x000fca00078e023c */
[----:B------:R-:W-:Y:S02]  /*2a20*/  VIADDMNMX R26, R15, R27, R26, PT ;  /* 0x0000001b0f1a7246 */ /* 0x000fe4000380011a */
[----:B------:R-:W-:-:S07]  /*2a30*/  VIMNMX R28, R28, R15, !PT ;  /* 0x0000000f1c1c7248 */ /* 0x000fce0007fe0100 */
.L_x_1254:
[C---:B------:R-:W-:Y:S01]  /*2a40*/  ISETP.GE.AND P6, PT, R59.reuse, 0x9, PT ;  /* 0x000000093b00780c */ /* 0x040fe20003fc6270 */
[----:B------:R-:W0:Y:S01]  /*2a50*/  SHFL.IDX PT, R30, R25, 0x1, 0x1c1f ;  /* 0x003c1f00191e7f89 */ /* 0x000e2200000e0000 */
[C---:B------:R-:W-:Y:S02]  /*2a60*/  ISETP.GE.AND P1, PT, R59.reuse, 0x2, PT ;  /* 0x000000023b00780c */ /* 0x040fe40003f26270 */
        /* <DEDUP_REMOVED lines=34> */
[C---:B------:R-:W-:Y:S02]  /*2c90*/  ISETP.GE.AND P3, PT, R59.reuse, 0x22, PT ;  /* 0x000000223b00780c */ /* 0x040fe40003f66270 */
        /* <DEDUP_REMOVED lines=50> */
[----:B-1----:R-:W-:Y:S02]  /*2fc0*/  FSEL R35, R35, -INF , !P2 ;  /* 0xff80000023237808 */ /* 0x002fe40005000000 */
        /* <DEDUP_REMOVED lines=24> */
[----:B------:R-:W-:Y:S01]  /*3150*/  ISETP.GT.AND P5, PT, R28, 0x59, !P5 ;  /* 0x000000591c00780c */ /* 0x000fe20006fa4270 */
[----:B0-----:R-:W-:-:S03]  /*3160*/  IMAD.IADD R28, R53, 0x1, R30 ;  /* 0x00000001351c7824 */ /* 0x001fc600078e021e */
[----:B------:R-:W-:Y:S02]  /*3170*/  ISETP.LT.OR P5, PT, R26, 0x5a, P5 ;  /* 0x0000005a1a00780c */ /* 0x000fe40002fa1670 */
[----:B------:R-:W-:Y:S02]  /*3180*/  VIADDMNMX R26, R30, R56, R51, PT ;  /* 0x000000381e1a7246 */ /* 0x000fe40003800133 */
[----:B------:R-:W-:Y:S02]  /*3190*/  FSEL R29, R69, -INF , !P5 ;  /* 0xff800000451d7808 */ /* 0x000fe40006800000 */
[----:B------:R-:W-:-:S13]  /*31a0*/  LOP3.LUT P5, RZ, R90, 0x80000, RZ, 0xc0, !PT ;  /* 0x000800005aff7812 */ /* 0x000fda00078ac0ff */
[----:B------:R-:W-:Y:S05]  /*31b0*/  @!P5 BRA `(.L_x_1258) ;  /* 0x00000000005cd947 */ /* 0x000fea0003800000 */
        /* <DEDUP_REMOVED lines=13> */
.L_x_1260:
[----:B------:R-:W-:Y:S02]  /*3290*/  ULDC UR4, c[0x0][0x9e4] ;  /* 0x0002790000047ab9 */ /* 0x000fe40000000800 */
[----:B------:R-:W-:-:S05]  /*32a0*/  IMAD.U32 R25, RZ, RZ, UR4 ;  /* 0x00000004ff197e24 */ /* 0x000fca000f8e00ff */
[----:B------:R-:W-:-:S13]  /*32b0*/  ISETP.NE.AND P5, PT, R25, 0x1, PT ;  /* 0x000000011900780c */ /* 0x000fda0003fa5270 */
[----:B------:R-:W0:Y:S02]  /*32c0*/  @P5 LDC.64 R40, c[0x0][0x9e8] ;  /* 0x00027a00ff285b82 */ /* 0x000e240000000a00 */
[----:B0-----:R-:W-:-:S05]  /*32d0*/  @P5 IMAD.HI.U32 R30, R13, R40, RZ ;  /* 0x000000280d1e5227 */ /* 0x001fca00078e00ff */
[----:B------:R-:W-:-:S07]  /*32e0*/  @P5 SHF.R.U32.HI R13, RZ, R41, R30 ;  /* 0x00000029ff0d5219 */ /* 0x000fce000001161e */
.L_x_1261:
[----:B------:R-:W-:Y:S05]  /*32f0*/  BSYNC B0 ;  /* 0x0000000000007941 */ /* 0x000fea0003800000 */
.L_x_1259:
[----:B------:R-:W-:-:S05]  /*3300*/  IMAD R13, R13, R25, R60 ;  /* 0x000000190d0d7224 */ /* 0x000fca00078e023c */
[----:B------:R-:W-:Y:S02]  /*3310*/  VIADDMNMX R26, R13, R25, R26, PT ;  /* 0x000000190d1a7246 */ /* 0x000fe4000380011a */
[----:B------:R-:W-:-:S07]  /*3320*/  VIMNMX R28, R28, R13, !PT ;  /* 0x0000000d1c1c7248 */ /* 0x000fce0007fe0100 */
.L_x_1258:
        /* <DEDUP_REMOVED lines=56> */
[----:B------:R-:W-:Y:S02]  /*36b0*/  ISETP.NE.AND P6, PT, R75, RZ, PT ;  /* 0x000000ff4b00720c */ /* 0x000fe40003fc5270 */
[----:B------:R-:W-:Y:S01]  /*36c0*/  FSEL R75, R46, -INF , !P1 ;  /* 0xff8000002e4b7808 */ /* 0x000fe20004800000 */
[----:B------:R-:W-:Y:S01]  /*36d0*/  IMAD.MOV.U32 R46, RZ, RZ, R18 ;  /* 0x000000ffff2e7224 */ /* 0x000fe200078e0012 */
        /* <DEDUP_REMOVED lines=17> */
[----:B------:R-:W-:Y:S02]  /*37f0*/  ISETP.NE.AND P1, PT, R48, RZ, PT ;  /* 0x000000ff3000720c */ /* 0x000fe40003f25270 */
        /* <DEDUP_REMOVED lines=90> */
[----:B------:R-:W-:Y:S01]  /*3da0*/  MUFU.EX2 R158, R158 ;  /* 0x0000009e009e7308 */ /* 0x000fe20000000800 */
[-CC-:B------:R-:W-:Y:S01]  /*3db0*/  FFMA.FTZ R43, R43, R14.reuse, -R30.reuse ;  /* 0x0000000e2b2b7223 */ /* 0x180fe2000001081e */
[--C-:B------:R-:W-:Y:S01]  /*3dc0*/  FFMA.FTZ R39, R39, R14, -R30.reuse ;  /* 0x0000000e27277223 */ /* 0x100fe2000001081e */
[----:B------:R-:W-:Y:S01]  /*3dd0*/  FMNMX.FTZ R20, R89, R20, !PT ;  /* 0x0000001459147209 */ /* 0x000fe20007810000 */
[-CC-:B------:R-:W-:Y:S01]  /*3de0*/  FFMA.FTZ R37, R37, R14.reuse, -R30.reuse ;  /* 0x0000000e25257223 */ /* 0x180fe2000001081e */
[-CC-:B------:R-:W-:Y:S01]  /*3df0*/  FFMA.FTZ R35, R35, R14.reuse, -R30.reuse ;  /* 0x0000000e23237223 */ /* 0x180fe2000001081e */
[-CC-:B------:R-:W-:Y:S01]  /*3e00*/  FFMA.FTZ R31, R31, R14.reuse, -R30.reuse ;  /* 0x0000000e1f1f7223 */ /* 0x180fe2000001081e */
[----:B------:R-:W-:Y:S01]  /*3e10*/  FFMA.FTZ R27, R27, R14, -R30 ;  /* 0x0000000e1b1b7223 */ /* 0x000fe2000001081e */
[----:B------:R-:W1:Y:S01]  /*3e20*/  SHFL.BFLY PT, R55, R20, 0x2, 0x1f ;  /* 0x0c401f0014377f89 */ /* 0x000e6200000e0000 */
[----:B------:R2:W-:Y:S01]  /*3e30*/  MUFU.EX2 R99, R10 ;  /* 0x0000000a00637308 */ /* 0x0005e20000000800 */
[----:B------:R-:W-:-:S07]  /*3e40*/  ISETP.NE.AND P5, PT, R168, 0x1, PT ;  /* 0x00000001a800780c */ /* 0x000fce0003fa5270 */
[----:B------:R-:W-:Y:S01]  /*3e50*/  MUFU.EX2 R32, R32 ;  /* 0x0000002000207308 */ /* 0x000fe20000000800 */
[----:B--2---:R-:W-:-:S05]  /*3e60*/  FFMA.FTZ R10, R15, R14, -R30 ;  /* 0x0000000e0f0a7223 */ /* 0x004fca000001081e */
[----:B------:R-:W2:Y:S02]  /*3e70*/  @P5 LDC R48, c[0x0][0x450] ;  /* 0x00011400ff305b82 */ /* 0x000ea40000000800 */
[----:B------:R-:W3:Y:S01]  /*3e80*/  MUFU.EX2 R93, R34 ;  /* 0x00000022005d7308 */ /* 0x000ee20000000800 */
[----:B-1----:R-:W-:-:S07]  /*3e90*/  FMNMX.FTZ R55, R20, R55, !PT ;  /* 0x0000003714377209 */ /* 0x002fce0007810000 */
[----:B------:R0:W-:Y:S01]  /*3ea0*/  MUFU.EX2 R138, R29 ;  /* 0x0000001d008a7308 */ /* 0x0001e20000000800 */
[----:B------:R-:W1:Y:S07]  /*3eb0*/  SHFL.BFLY PT, R2, R55, 0x1, 0x1f ;  /* 0x0c201f0037027f89 */ /* 0x000e6e00000e0000 */
[----:B------:R-:W-:Y:S01]  /*3ec0*/  MUFU.EX2 R36, R36 ;  /* 0x0000002400247308 */ /* 0x000fe20000000800 */
[----:B0-----:R-:W-:Y:S01]  /*3ed0*/  FADD.FTZ R29, R156, R25 ;  /* 0x000000199c1d7221 */ /* 0x001fe20000010000 */
[----:B---3--:R-:W-:-:S02]  /*3ee0*/  F2FP.BF16.F32.PACK_AB R152, R93, R32 ;  /* 0x000000205d98723e */ /* 0x008fc400000010ff */
[----:B------:R-:W-:Y:S01]  /*3ef0*/  F2FP.BF16.F32.PACK_AB R156, R25, R156 ;  /* 0x0000009c199c723e */ /* 0x000fe200000010ff */
[----:B------:R-:W-:Y:S01]  /*3f00*/  FADD.FTZ R38, R158, R29 ;  /* 0x0000001d9e267221 */ /* 0x000fe20000010000 */
[C---:B------:R-:W-:Y:S02]  /*3f10*/  F2FP.BF16.F32.PACK_AB R158, R91.reuse, R158 ;  /* 0x0000009e5b9e723e */ /* 0x040fe400000010ff */
[----:B------:R-:W0:Y:S01]  /*3f20*/  MUFU.EX2 R95, R24 ;  /* 0x00000018005f7308 */ /* 0x000e220000000800 */
[----:B------:R-:W-:-:S04]  /*3f30*/  FADD.FTZ R29, R91, R38 ;  /* 0x000000265b1d7221 */ /* 0x000fc80000010000 */
[----:B------:R-:W-:-:S03]  /*3f40*/  FADD.FTZ R40, R32, R29 ;  /* 0x0000001d20287221 */ /* 0x000fc60000010000 */
[----:B------:R-:W3:Y:S01]  /*3f50*/  MUFU.EX2 R28, R28 ;  /* 0x0000001c001c7308 */ /* 0x000ee20000000800 */
[----:B-1----:R-:W-:-:S04]  /*3f60*/  FMNMX.FTZ R15, R55, R2, !PT ;  /* 0x00000002370f7209 */ /* 0x002fc80007810000 */
[C---:B------:R-:W-:Y:S01]  /*3f70*/  FSETP.NEU.FTZ.AND P1, PT, R15.reuse, -INF , PT ;  /* 0xff8000000f00780b */ /* 0x040fe20003f3d000 */
[----:B------:R-:W-:Y:S02]  /*3f80*/  FMUL.FTZ R2, R15, R14 ;  /* 0x0000000e0f027220 */ /* 0x000fe40000410000 */
[----:B------:R1:W-:Y:S01]  /*3f90*/  MUFU.EX2 R142, R33 ;  /* 0x00000021008e7308 */ /* 0x0003e20000000800 */
[----:B0-----:R-:W-:Y:S02]  /*3fa0*/  F2FP.BF16.F32.PACK_AB R154, R95, R36 ;  /* 0x000000245f9a723e */ /* 0x001fe400000010ff */
[----:B------:R-:W-:Y:S02]  /*3fb0*/  FSEL R2, R2, RZ, P1 ;  /* 0x000000ff02027208 */ /* 0x000fe40000800000 */
[----:B---3--:R-:W-:-:S03]  /*3fc0*/  F2FP.BF16.F32.PACK_AB R148, R97, R28 ;  /* 0x0000001c6194723e */ /* 0x008fc600000010ff */
        /* <DEDUP_REMOVED lines=9> */
[-C--:B------:R-:W-:Y:S01]  /*4060*/  FFMA.FTZ R67, R67, R14.reuse, -R2 ;  /* 0x0000000e43437223 */ /* 0x080fe20000010802 */
[----:B-1----:R-:W-:Y:S01]  /*4070*/  FADD.FTZ R33, R93, R40 ;  /* 0x000000285d217221 */ /* 0x002fe20000010000 */
[-CC-:B------:R-:W-:Y:S01]  /*4080*/  FFMA.FTZ R69, R69, R14.reuse, -R2.reuse ;  /* 0x0000000e45457223 */ /* 0x180fe20000010802 */
[-CC-:B------:R-:W-:Y:S01]  /*4090*/  FFMA.FTZ R71, R71, R14.reuse, -R2.reuse ;  /* 0x0000000e47477223 */ /* 0x180fe20000010802 */
[-CC-:B------:R-:W-:Y:S01]  /*40a0*/  FFMA.FTZ R75, R75, R14.reuse, -R2.reuse ;  /* 0x0000000e4b4b7223 */ /* 0x180fe20000010802 */
[----:B------:R-:W-:Y:S01]  /*40b0*/  FADD.FTZ R42, R36, R33 ;  /* 0x00000021242a7221 */ /* 0x000fe20000010000 */
[-CC-:B------:R-:W-:Y:S01]  /*40c0*/  FFMA.FTZ R21, R21, R14.reuse, -R2.reuse ;  /* 0x0000000e15157223 */ /* 0x180fe20000010802 */
[----:B------:R-:W0:Y:S01]  /*40d0*/  MUFU.EX2 R57, R57 ;  /* 0x0000003900397308 */ /* 0x000e220000000800 */
[-C--:B------:R-:W-:Y:S01]  /*40e0*/  FFMA.FTZ R77, R77, R14.reuse, -R2 ;  /* 0x0000000e4d4d7223 */ /* 0x080fe20000010802 */
[----:B------:R-:W-:Y:S01]  /*40f0*/  FADD.FTZ R33, R95, R42 ;  /* 0x0000002a5f217221 */ /* 0x000fe20000010000 */
[-CC-:B------:R-:W-:Y:S01]  /*4100*/  FFMA.FTZ R79, R79, R14.reuse, -R2.reuse ;  /* 0x0000000e4f4f7223 */ /* 0x180fe20000010802 */
[-CC-:B------:R-:W-:Y:S01]  /*4110*/  FFMA.FTZ R53, R53, R14.reuse, -R2.reuse ;  /* 0x0000000e35357223 */ /* 0x180fe20000010802 */
[-CC-:B------:R-:W-:Y:S01]  /*4120*/  FFMA.FTZ R41, R41, R14.reuse, -R2.reuse ;  /* 0x0000000e29297223 */ /* 0x180fe20000010802 */
[----:B------:R-:W-:Y:S01]  /*4130*/  FADD.FTZ R42, R28, R33 ;  /* 0x000000211c2a7221 */ /* 0x000fe20000010000 */
        /* <DEDUP_REMOVED lines=8> */
[----:B------:R-:W-:Y:S01]  /*41c0*/  FFMA.FTZ R89, R89, R14, -R2 ;  /* 0x0000000e59597223 */ /* 0x000fe20000010802 */
[----:B------:R-:W3:Y:S01]  /*41d0*/  MUFU.EX2 R12, R61 ;  /* 0x0000003d000c7308 */ /* 0x000ee20000000800 */
[----:B0-----:R-:W-:Y:S01]  /*41e0*/  FADD.FTZ R38, R0, R57 ;  /* 0x0000003900267221 */ /* 0x001fe20000010000 */
[----:B------:R-:W-:-:S02]  /*41f0*/  F2FP.BF16.F32.PACK_AB R150, R99, R8 ;  /* 0x000000086396723e */ /* 0x000fc400000010ff */
[----:B------:R-:W-:-:S04]  /*4200*/  F2FP.BF16.F32.PACK_AB R157, R57, R0 ;  /* 0x00000000399d723e */ /* 0x000fc800000010ff */
[----:B------:R-:W0:Y:S01]  /*4210*/  MUFU.EX2 R63, R63 ;  /* 0x0000003f003f7308 */ /* 0x000e220000000800 */
[----:B-1----:R-:W-:-:S07]  /*4220*/  FADD.FTZ R29, R59, R38 ;  /* 0x000000263b1d7221 */ /* 0x002fce0000010000 */
[----:B------:R-:W1:Y:S01]  /*4230*/  MUFU.EX2 R20, R65 ;  /* 0x0000004100147308 */ /* 0x000e620000000800 */
[C---:B---3--:R-:W-:Y:S01]  /*4240*/  FADD.FTZ R40, R12.reuse, R29 ;  /* 0x0000001d0c287221 */ /* 0x048fe20000010000 */
[----:B------:R-:W-:Y:S01]  /*4250*/  F2FP.BF16.F32.PACK_AB R159, R12, R59 ;  /* 0x0000003b0c9f723e */ /* 0x000fe200000010ff */
[----:B------:R-:W-:-:S05]  /*4260*/  VIADD R12, R72, 0xfffffffe ;  /* 0xfffffffe480c7836 */ /* 0x000fca0000000000 */
[----:B------:R-:W-:Y:S01]  /*4270*/  MUFU.EX2 R51, R51 ;  /* 0x0000003300337308 */ /* 0x000fe20000000800 */
[----:B0-----:R-:W-:-:S07]  /*4280*/  FADD.FTZ R29, R63, R40 ;  /* 0x000000283f1d7221 */ /* 0x001fce0000010000 */
[----:B------:R-:W0:Y:S01]  /*4290*/  MUFU.EX2 R24, R67 ;  /* 0x0000004300187308 */ /* 0x000e220000000800 */
[C---:B-1----:R-:W-:Y:S01]  /*42a0*/  FADD.FTZ R40, R20.reuse, R29 ;  /* 0x0000001d14287221 */ /* 0x042fe20000010000 */
[----:B------:R-:W-:Y:S01]  /*42b0*/  FADD.FTZ R29, R97, R42 ;  /* 0x0000002a611d7221 */ /* 0x000fe20000010000 */
[----:B------:R-:W-:-:S03]  /*42c0*/  F2FP.BF16.F32.PACK_AB R153, R20, R63 ;  /* 0x0000003f1499723e */ /* 0x000fc600000010ff */
[----:B------:R-:W-:Y:S02]  /*42d0*/  FADD.FTZ R44, R8, R29 ;  /* 0x0000001d082c7221 */ /* 0x000fe40000010000 */
[----:B------:R-:W-:Y:S02]  /*42e0*/  MUFU.EX2 R69, R69 ;  /* 0x0000004500457308 */ /* 0x000fe40000000800 */
[----:B------:R-:W-:-:S06]  /*42f0*/  FADD.FTZ R44, R99, R44 ;  /* 0x0000002c632c7221 */ /* 0x000fcc0000010000 */
[----:B------:R-:W1:Y:S01]  /*4300*/  MUFU.EX2 R49, R49 ;  /* 0x0000003100317308 */ /* 0x000e620000000800 */
[----:B0-----:R-:W-:-:S07]  /*4310*/  F2FP.BF16.F32.PACK_AB R155, R24, R51 ;  /* 0x00000033189b723e */ /* 0x001fce00000010ff */
[----:B------:R-:W0:Y:S08]  /*4320*/  MUFU.EX2 R26, R71 ;  /* 0x00000047001a7308 */ /* 0x000e300000000800 */
[----:B------:R-:W3:Y:S01]  /*4330*/  MUFU.EX2 R144, R47 ;  /* 0x0000002f00907308 */ /* 0x000ee20000000800 */
[----:B-1----:R-:W-:-:S07]  /*4340*/  FADD.FTZ R29, R49, R44 ;  /* 0x0000002c311d7221 */ /* 0x002fce0000010000 */
[----:B------:R-:W-:Y:S01]  /*4350*/  MUFU.EX2 R75, R75 ;  /* 0x0000004b004b7308 */ /* 0x000fe20000000800 */
[----:B0-----:R-:W-:-:S07]  /*4360*/  F2FP.BF16.F32.PACK_AB R149, R26, R69 ;  /* 0x000000451a95723e */ /* 0x001fce00000010ff */
[----:B------:R0:W-:Y:S01]  /*4370*/  MUFU.EX2 R38, R21 ;  /* 0x0000001500267308 */ /* 0x0001e20000000800 */
[C---:B---3--:R-:W-:Y:S01]  /*4380*/  FADD.FTZ R44, R144.reuse, R29 ;  /* 0x0000001d902c7221 */ /* 0x048fe20000010000 */
[----:B------:R-:W-:-:S06]  /*4390*/  F2FP.BF16.F32.PACK_AB R144, R144, R49 ;  /* 0x000000319090723e */ /* 0x000fcc00000010ff */
[----:B------:R-:W1:Y:S01]  /*43a0*/  MUFU.EX2 R45, R45 ;  /* 0x0000002d002d7308 */ /* 0x000e620000000800 */
[----:B0-----:R-:W-:-:S04]  /*43b0*/  FADD.FTZ R21, R51, R40 ;  /* 0x0000002833157221 */ /* 0x001fc80000010000 */
[----:B------:R-:W-:-:S03]  /*43c0*/  FADD.FTZ R42, R24, R21 ;  /* 0x00000015182a7221 */ /* 0x000fc60000010000 */
[----:B------:R-:W0:Y:S01]  /*43d0*/  MUFU.EX2 R30, R77 ;  /* 0x0000004d001e7308 */ /* 0x000e220000000800 */
[----:B------:R-:W-:-:S04]  /*43e0*/  FADD.FTZ R21, R69, R42 ;  /* 0x0000002a45157221 */ /* 0x000fc80000010000 */
[----:B------:R-:W-:-:S03]  /*43f0*/  FADD.FTZ R42, R26, R21 ;  /* 0x000000151a2a7221 */ /* 0x000fc60000010000 */
[----:B------:R-:W3:Y:S01]  /*4400*/  MUFU.EX2 R146, R43 ;  /* 0x0000002b00927308 */ /* 0x000ee20000000800 */
[----:B-1----:R-:W-:-:S07]  /*4410*/  FADD.FTZ R21, R45, R44 ;  /* 0x0000002c2d157221 */ /* 0x002fce0000010000 */
[----:B------:R-:W-:Y:S01]  /*4420*/  MUFU.EX2 R79, R79 ;  /* 0x0000004f004f7308 */ /* 0x000fe20000000800 */
[----:B0-----:R-:W-:-:S07]  /*4430*/  F2FP.BF16.F32.PACK_AB R151, R30, R75 ;  /* 0x0000004b1e97723e */ /* 0x001fce00000010ff */
[----:B------:R-:W0:Y:S01]  /*4440*/  MUFU.EX2 R39, R39 ;  /* 0x0000002700277308 */ /* 0x000e220000000800 */
[C---:B---3--:R-:W-:Y:S01]  /*4450*/  FADD.FTZ R44, R146.reuse, R21 ;  /* 0x00000015922c7221 */ /* 0x048fe20000010000 */
[----:B------:R-:W-:-:S06]  /*4460*/  F2FP.BF16.F32.PACK_AB R146, R146, R45 ;  /* 0x0000002d9292723e */ /* 0x000fcc00000010ff */
[----:B------:R-:W1:Y:S08]  /*4470*/  MUFU.EX2 R34, R53 ;  /* 0x0000003500227308 */ /* 0x000e700000000800 */
[----:B------:R3:W4:Y:S01]  /*4480*/  MUFU.EX2 R140, R37 ;  /* 0x00000025008c7308 */ /* 0x0007220000000800 */
[----:B0-----:R-:W-:-:S07]  /*4490*/  FADD.FTZ R21, R39, R44 ;  /* 0x0000002c27157221 */ /* 0x001fce0000010000 */
[----:B------:R-:W0:Y:S01]  /*44a0*/  MUFU.EX2 R41, R41 ;  /* 0x0000002900297308 */ /* 0x000e220000000800 */
[----:B---3--:R-:W3:Y:S01]  /*44b0*/  @P5 LDC R37, c[0x0][0x44c] ;  /* 0x00011300ff255b82 */ /* 0x008ee20000000800 */
[----:B-1----:R-:W-:-:S06]  /*44c0*/  F2FP.BF16.F32.PACK_AB R145, R34, R79 ;  /* 0x0000004f2291723e */ /* 0x002fcc00000010ff */
[----:B------:R1:W-:Y:S01]  /*44d0*/  MUFU.EX2 R40, R9 ;  /* 0x0000000900287308 */ /* 0x0003e20000000800 */
[C---:B----4-:R-:W-:Y:S01]  /*44e0*/  FADD.FTZ R44, R140.reuse, R21 ;  /* 0x000000158c2c7221 */ /* 0x050fe20000010000 */
[----:B------:R-:W-:-:S06]  /*44f0*/  F2FP.BF16.F32.PACK_AB R140, R140, R39 ;  /* 0x000000278c8c723e */ /* 0x000fcc00000010ff */
[----:B------:R-:W4:Y:S01]  /*4500*/  MUFU.EX2 R35, R35 ;  /* 0x0000002300237308 */ /* 0x000f220000000800 */
[----:B-1----:R-:W-:Y:S01]  /*4510*/  FADD.FTZ R9, R75, R42 ;  /* 0x0000002a4b097221 */ /* 0x002fe20000010000 */
[----:B0-----:R-:W-:-:S03]  /*4520*/  F2FP.BF16.F32.PACK_AB R147, R38, R41 ;  /* 0x000000292693723e */ /* 0x001fc600000010ff */
[----:B------:R-:W-:-:S03]  /*4530*/  FADD.FTZ R42, R30, R9 ;  /* 0x000000091e2a7221 */ /* 0x000fc60000010000 */
[----:B------:R-:W0:Y:S01]  /*4540*/  MUFU.EX2 R11, R11 ;  /* 0x0000000b000b7308 */ /* 0x000e220000000800 */
[----:B------:R-:W-:Y:S01]  /*4550*/  FADD.FTZ R9, R79, R42 ;  /* 0x0000002a4f097221 */ /* 0x000fe20000010000 */
[----:B---3--:R-:W-:-:S04]  /*4560*/  @P5 IMAD.HI.U32 R37, R18, R37, RZ ;  /* 0x0000002512255227 */ /* 0x008fc800078e00ff */
[----:B------:R-:W-:Y:S01]  /*4570*/  FADD.FTZ R42, R34, R9 ;  /* 0x00000009222a7221 */ /* 0x000fe20000010000 */
[----:B--2---:R-:W-:Y:S01]  /*4580*/  @P5 SHF.R.U32.HI R46, RZ, R48, R37 ;  /* 0x00000030ff2e5219 */ /* 0x004fe20000011625 */
[----:B------:R-:W1:Y:S02]  /*4590*/  MUFU.EX2 R31, R31 ;  /* 0x0000001f001f7308 */ /* 0x000e640000000800 */
[----:B------:R-:W-:Y:S01]  /*45a0*/  FADD.FTZ R9, R41, R42 ;  /* 0x0000002a29097221 */ /* 0x000fe20000010000 */
[----:B----4-:R-:W-:Y:S01]  /*45b0*/  FADD.FTZ R21, R35, R44 ;  /* 0x0000002c23157221 */ /* 0x010fe20000010000 */
[----:B------:R-:W-:Y:S01]  /*45c0*/  LOP3.LUT P5, RZ, R90, 0x80000, RZ, 0xc0, !PT ;  /* 0x000800005aff7812 */ /* 0x000fe200078ac0ff */
[----:B------:R-:W-:Y:S02]  /*45d0*/  IMAD.IADD R73, R73, 0x1, R46 ;  /* 0x0000000149497824 */ /* 0x000fe400078e022e */
        /* <DEDUP_REMOVED lines=15> */
[----:B-1----:R-:W-:-:S04]  /*46d0*/  FADD.FTZ R21, R27, R32 ;  /* 0x000000201b157221 */ /* 0x002fc80000010000 */
[C---:B------:R-:W-:Y:S01]  /*46e0*/  FADD.FTZ R8, R138.reuse, R21 ;  /* 0x000000158a087221 */ /* 0x040fe20000010000 */
[----:B------:R-:W-:Y:S02]  /*46f0*/  F2FP.BF16.F32.PACK_AB R138, R138, R27 ;  /* 0x0000001b8a8a723e */ /* 0x000fe400000010ff */
[----:B------:R-:W1:Y:S01]  /*4700*/  MUFU.EX2 R28, R85 ;  /* 0x00000055001c7308 */ /* 0x000e620000000800 */
[C---:B--2---:R-:W-:Y:S01]  /*4710*/  FADD.FTZ R32, R2.reuse, R9 ;  /* 0x0000000902207221 */ /* 0x044fe20000010000 */
[----:B------:R-:W-:-:S06]  /*4720*/  F2FP.BF16.F32.PACK_AB R143, R2, R3 ;  /* 0x00000003028f723e */ /* 0x000fcc00000010ff */
[----:B------:R-:W2:Y:S01]  /*4730*/  MUFU.EX2 R87, R87 ;  /* 0x0000005700577308 */ /* 0x000ea20000000800 */
[----:B0-----:R-:W-:-:S07]  /*4740*/  FADD.FTZ R9, R83, R32 ;  /* 0x0000002053097221 */ /* 0x001fce0000010000 */
[----:B------:R-:W0:Y:S01]  /*4750*/  MUFU.EX2 R10, R89 ;  /* 0x00000059000a7308 */ /* 0x000e220000000800 */
[C---:B-1----:R-:W-:Y:S01]  /*4760*/  FADD.FTZ R0, R28.reuse, R9 ;  /* 0x000000091c007221 */ /* 0x042fe20000010000 */
[----:B------:R-:W-:-:S03]  /*4770*/  F2FP.BF16.F32.PACK_AB R137, R28, R83 ;  /* 0x000000531c89723e */ /* 0x000fc600000010ff */
[----:B--2---:R-:W-:Y:S01]  /*4780*/  FADD.FTZ R9, R87, R0 ;  /* 0x0000000057097221 */ /* 0x004fe20000010000 */
[----:B------:R-:W-:-:S03]  /*4790*/  VIADD R0, R73, UR5 ;  /* 0x0000000549007c36 */ /* 0x000fc60008000000 */
[C---:B0-----:R-:W-:Y:S01]  /*47a0*/  FADD.FTZ R3, R10.reuse, R9 ;  /* 0x000000090a037221 */ /* 0x041fe20000010000 */
        /* <DEDUP_REMOVED lines=13> */
.L_x_1263:
[----:B------:R-:W0:Y:S02]  /*4880*/  LDC R10, c[0x0][0x9e4] ;  /* 0x00027900ff0a7b82 */ /* 0x000e240000000800 */
[----:B0-----:R-:W-:-:S13]  /*4890*/  ISETP.NE.AND P1, PT, R10, 0x1, PT ;  /* 0x000000010a00780c */ /* 0x001fda0003f25270 */
[----:B------:R-:W0:Y:S02]  /*48a0*/  @P1 LDC.64 R20, c[0x0][0x9e8] ;  /* 0x00027a00ff141b82 */ /* 0x000e240000000a00 */
[----:B0-----:R-:W-:-:S05]  /*48b0*/  @P1 IMAD.HI.U32 R2, R9, R20, RZ ;  /* 0x0000001409021227 */ /* 0x001fca00078e00ff */
[----:B------:R-:W-:-:S07]  /*48c0*/  @P1 SHF.R.U32.HI R9, RZ, R21, R2 ;  /* 0x00000015ff091219 */ /* 0x000fce0000011602 */
.L_x_1264:
[----:B------:R-:W-:-:S05]  /*48d0*/  IMAD R9, R9, R10, R10 ;  /* 0x0000000a09097224 */ /* 0x000fca00078e020a */
[----:B------:R-:W-:-:S07]  /*48e0*/  VIMNMX R0, R0, R9, PT ;  /* 0x0000000900007248 */ /* 0x000fce0003fe0100 */
.L_x_1262:
        /* <DEDUP_REMOVED lines=50> */
.L_x_1284:
[----:B------:R-:W-:-:S04]  /*4c10*/  UISETP.NE.AND UP0, UPT, UR4, 0x1, UPT ;  /* 0x000000010400788c */ /* 0x000fc8000bf05270 */
[----:B------:R-:W-:-:S04]  /*4c20*/  USEL UR39, URZ, 0x1, UP0 ;  /* 0x000000013f277887 */ /* 0x000fc80008000000 */
[----:B------:R-:W-:Y:S01]  /*4c30*/  ULOP3.LUT UR39, UR41, UR39, URZ, 0x3c, !UPT ;  /* 0x0000002729277292 */ /* 0x000fe2000f8e3c3f */
[----:B------:R-:W-:Y:S11]  /*4c40*/  @!P0 BRA `(.L_x_1266) ;  /* 0x0000000000048947 */ /* 0x000ff60003800000 */
[----:B------:R-:W-:Y:S01]  /*4c50*/  BPT.TRAP 0x1 ;  /* 0x000000040000795c */ /* 0x000fe20000300000 */
.L_x_1266:
        /* <DEDUP_REMOVED lines=9> */
.L_x_1267:
[----:B-1----:R-:W-:Y:S05]  /*4cf0*/  @P1 BRA `(.L_x_1268) ;  /* 0x0000000000081947 */ /* 0x002fea0003800000 */
[----:B------:R-:W1:Y:S02]  /*4d00*/  SYNCS.PHASECHK.TRANS64.TRYWAIT P1, [UR7+0x2a830], R13 ;  /* 0x02a8300dff0075a7 */ /* 0x000e640008020147 */
[----:B-1----:R-:W-:Y:S05]  /*4d10*/  @!P1 BRA `(.L_x_1269) ;  /* 0x0000011400689947 */ /* 0x002fea0003800000 */
.L_x_1268:
        /* <DEDUP_REMOVED lines=137> */
.L_x_1270:
[----:B------:R-:W-:Y:S01]  /*55b0*/  ULEA UR6, UR4, UR40, 0x3 ;  /* 0x0000002804067291 */ /* 0x000fe2000f8e183f */
[----:B------:R-:W-:-:S05]  /*55c0*/  IMAD.U32 R0, RZ, RZ, UR41 ;  /* 0x00000029ff007e24 */ /* 0x000fca000f8e00ff */
[----:B------:R-:W-:-:S04]  /*55d0*/  SHF.L.U32 R0, R0, 0x1f, RZ ;  /* 0x0000001f00007819 */ /* 0x000fc800000006ff */
[----:B------:R2:W3:Y:S01]  /*55e0*/  SYNCS.PHASECHK.TRANS64.TRYWAIT P1, [UR6+0x2a850], R0 ;  /* 0x02a85000ff0075a7 */ /* 0x0004e20008020146 */
[----:B------:R-:W-:Y:S05]  /*55f0*/  @!P0 BRA `(.L_x_1271) ;  /* 0x0000000000048947 */ /* 0x000fea0003800000 */
[----:B------:R-:W-:Y:S01]  /*5600*/  BPT.TRAP 0x1 ;  /* 0x000000040000795c */ /* 0x000fe20000300000 */
.L_x_1271:
[----:B---3--:R-:W-:Y:S05]  /*5610*/  @P1 BRA `(.L_x_1272) ;  /* 0x0000000000081947 */ /* 0x008fea0003800000 */
[----:B------:R-:W3:Y:S02]  /*5620*/  SYNCS.PHASECHK.TRANS64.TRYWAIT P1, [UR6+0x2a850], R0 ;  /* 0x02a85000ff0075a7 */ /* 0x000ee40008020146 */
[----:B---3--:R-:W-:Y:S05]  /*5630*/  @!P1 BRA `(.L_x_1273) ;  /* 0x0000010c00389947 */ /* 0x008fea0003800000 */
.L_x_1272:
        /* <DEDUP_REMOVED lines=37> */
.L_x_1274:
[----:B------:R-:W3:Y:S01]  /*5890*/  LDL R157, [R1] ;  /* 0x00000000019d7983 */ /* 0x000ee20000100800 */
[----:B------:R-:W-:Y:S01]  /*58a0*/  ISETP.NE.AND P2, PT, R168, 0x1, PT ;  /* 0x00000001a800780c */ /* 0x000fe20003f45270 */
[----:B------:R-:W-:Y:S01]  /*58b0*/  FMUL.FTZ R153, R105, UR5 ;  /* 0x0000000569997c20 */ /* 0x000fe20008410000 */
[----:B------:R-:W-:Y:S01]  /*58c0*/  FMUL.FTZ R15, R92, UR5 ;  /* 0x000000055c0f7c20 */ /* 0x000fe20008410000 */
[----:B------:R-:W-:Y:S01]  /*58d0*/  FMUL.FTZ R92, R106, UR5 ;  /* 0x000000056a5c7c20 */ /* 0x000fe20008410000 */
[----:B------:R-:W-:Y:S01]  /*58e0*/  FMUL.FTZ R20, R94, UR5 ;  /* 0x000000055e147c20 */ /* 0x000fe20008410000 */
[----:B------:R-:W-:Y:S01]  /*58f0*/  FMUL.FTZ R94, R110, UR5 ;  /* 0x000000056e5e7c20 */ /* 0x000fe20008410000 */
[----:B------:R-:W-:Y:S01]  /*5900*/  FMUL.FTZ R110, R112, UR5 ;  /* 0x00000005706e7c20 */ /* 0x000fe20008410000 */
[----:B------:R-:W-:Y:S01]  /*5910*/  FMUL.FTZ R112, R116, UR5 ;  /* 0x0000000574707c20 */ /* 0x000fe20008410000 */
[----:B------:R-:W-:Y:S02]  /*5920*/  IMAD.IADD R116, R22, 0x1, R18 ;  /* 0x0000000116747824 */ /* 0x000fe400078e0212 */
[----:B------:R-:W-:Y:S01]  /*5930*/  FMUL.FTZ R21, R95, UR5 ;  /* 0x000000055f157c20 */ /* 0x000fe20008410000 */
[----:B------:R-:W-:Y:S01]  /*5940*/  FMUL.FTZ R95, R111, UR5 ;  /* 0x000000056f5f7c20 */ /* 0x000fe20008410000 */
[----:B------:R-:W-:Y:S01]  /*5950*/  FMUL.FTZ R111, R113, UR5 ;  /* 0x00000005716f7c20 */ /* 0x000fe20008410000 */
[----:B------:R-:W-:Y:S01]  /*5960*/  FMUL.FTZ R113, R117, UR5 ;  /* 0x0000000575717c20 */ /* 0x000fe20008410000 */
[----:B------:R-:W4:Y:S01]  /*5970*/  @P2 LDC R105, c[0x0][0x44c] ;  /* 0x00011300ff692b82 */ /* 0x000f220000000800 */
[----:B------:R-:W-:Y:S01]  /*5980*/  FMUL.FTZ R136, R93, UR5 ;  /* 0x000000055d887c20 */ /* 0x000fe20008410000 */
[----:B01----:R-:W-:Y:S01]  /*5990*/  FMUL.FTZ R13, R88, UR5 ;  /* 0x00000005580d7c20 */ /* 0x003fe20008410000 */
[----:B------:R-:W-:Y:S01]  /*59a0*/  FMUL.FTZ R14, R89, UR5 ;  /* 0x00000005590e7c20 */ /* 0x000fe20008410000 */
[----:B--2---:R-:W-:Y:S01]  /*59b0*/  FMUL.FTZ R0, R90, UR5 ;  /* 0x000000055a007c20 */ /* 0x004fe20008410000 */
[----:B------:R-:W-:Y:S01]  /*59c0*/  FMUL.FTZ R2, R91, UR5 ;  /* 0x000000055b027c20 */ /* 0x000fe20008410000 */
        /* <DEDUP_REMOVED lines=18> */
[----:B----4-:R-:W-:-:S04]  /*5af0*/  @P2 IMAD.HI.U32 R105, R116, R105, RZ ;  /* 0x0000006974692227 */ /* 0x010fc800078e00ff */
        /* <DEDUP_REMOVED lines=9> */
[----:B------:R-:W-:Y:S02]  /*5b90*/  IMAD R134, R12, -0x60, RZ ;  /* 0xffffffa00c867824 */ /* 0x000fe400078e02ff */
[----:B------:R-:W-:Y:S01]  /*5ba0*/  FMUL.FTZ R181, R130, UR5 ;  /* 0x0000000582b57c20 */ /* 0x000fe20008410000 */
[----:B------:R-:W-:Y:S01]  /*5bb0*/  FMUL.FTZ R103, R131, UR5 ;  /* 0x0000000583677c20 */ /* 0x000fe20008410000 */
[----:B------:R-:W0:Y:S01]  /*5bc0*/  SHFL.IDX PT, R117, R116, RZ, 0x1c1f ;  /* 0x001c1fff74757589 */ /* 0x000e2200000e0000 */
[----:B------:R-:W-:Y:S01]  /*5bd0*/  FMUL.FTZ R132, R132, UR5 ;  /* 0x0000000584847c20 */ /* 0x000fe20008410000 */
[----:B------:R-:W-:-:S02]  /*5be0*/  VIADD R108, R134, 0x1 ;  /* 0x00000001866c7836 */ /* 0x000fc40000000000 */
[----:B------:R-:W-:Y:S01]  /*5bf0*/  FMUL.FTZ R106, R135, UR5 ;  /* 0x00000005876a7c20 */ /* 0x000fe20008410000 */
[----:B------:R-:W-:Y:S01]  /*5c00*/  FMUL.FTZ R125, R125, UR5 ;  /* 0x000000057d7d7c20 */ /* 0x000fe20008410000 */
[----:B------:R-:W-:Y:S01]  /*5c10*/  FMUL.FTZ R129, R129, UR5 ;  /* 0x0000000581817c20 */ /* 0x000fe20008410000 */
[----:B------:R-:W-:Y:S01]  /*5c20*/  FMUL.FTZ R133, R133, UR5 ;  /* 0x0000000585857c20 */ /* 0x000fe20008410000 */
[----:B------:R-:W-:Y:S01]  /*5c30*/  UIADD3 UR7, UR7, 0x2a840, URZ ;  /* 0x0002a84007077890 */ /* 0x000fe2000fffe03f */
[----:B------:R-:W-:Y:S01]  /*5c40*/  IMAD R108, R19, -0x2, R108 ;  /* 0xfffffffe136c7824 */ /* 0x000fe200078e026c */
[----:B------:R-:W1:Y:S01]  /*5c50*/  MUFU.TANH R13, R13 ;  /* 0x0000000d000d7308 */ /* 0x000e620000002400 */
[----:B------:R-:W-:Y:S02]  /*5c60*/  ULOP3.LUT UR4, URZ, UR50, URZ, 0x33, !UPT ;  /* 0x000000323f047292 */ /* 0x000fe4000f8e333f */
[----:B------:R-:W-:Y:S01]  /*5c70*/  UPRMT UR7, UR60, 0x654, UR7 ;  /* 0x000006543c077896 */ /* 0x000fe20008000007 */
[----:B------:R-:W-:Y:S01]  /*5c80*/  IADD3 R109, -R17, R108, R16 ;  /* 0x0000006c116d7210 */ /* 0x000fe20007ffe110 */
[----:B------:R-:W-:-:S03]  /*5c90*/  VIADD R144, R108, 0xffffffff ;  /* 0xffffffff6c907836 */ /* 0x000fc60000000000 */
[----:B------:R-:W2:Y:S01]  /*5ca0*/  MUFU.TANH R14, R14 ;  /* 0x0000000e000e7308 */ /* 0x000ea20000002400 */
[C---:B------:R-:W-:Y:S02]  /*5cb0*/  VIADD R141, R109.reuse, UR51 ;  /* 0x000000336d8d7c36 */ /* 0x040fe40008000000 */
[----:B------:R-:W-:Y:S01]  /*5cc0*/  VIADD R142, R109, UR4 ;  /* 0x000000046d8e7c36 */ /* 0x000fe20008000000 */
[----:B------:R-:W-:Y:S01]  /*5cd0*/  SYNCS.ARRIVE.TRANS64.RED.A1T0 RZ, [UR7], RZ ;  /* 0x000000ffffff79a7 */ /* 0x000fe20008100407 */
[----:B0-----:R-:W-:-:S03]  /*5ce0*/  IMAD.IADD R118, R141, 0x1, R117 ;  /* 0x000000018d767824 */ /* 0x001fc600078e0275 */
[----:B------:R-:W0:Y:S01]  /*5cf0*/  MUFU.TANH R0, R0 ;  /* 0x0000000000007308 */ /* 0x000e220000002400 */
[----:B------:R-:W-:-:S07]  /*5d00*/  IMAD.IADD R120, R142, 0x1, R117 ;  /* 0x000000018e787824 */ /* 0x000fce00078e0275 */
        /* <DEDUP_REMOVED lines=27> */
[----:B---3--:R-:W-:-:S07]  /*5ec0*/  LOP3.LUT P1, RZ, R157, 0x80000, RZ, 0xc0, !PT ;  /* 0x000800009dff7812 */ /* 0x008fce000782c0ff */
[----:B------:R-:W3:Y:S08]  /*5ed0*/  MUFU.TANH R98, R98 ;  /* 0x0000006200627308 */ /* 0x000ef00000002400 */
        /* <DEDUP_REMOVED lines=18> */
[----:B------:R-:W-:Y:S01]  /*6000*/  IADD3 R117, -R17, R16, R117 ;  /* 0x0000001011757210 */ /* 0x000fe20007ffe175 */
[----:B------:R-:W-:Y:S03]  /*6010*/  BSSY B0, `(.L_x_1276) ;  /* 0x0000010000007945 */ /* 0x000fe60003800000 */
[----:B------:R-:W-:-:S13]  /*6020*/  ISETP.GT.AND P1, PT, R117, -0x1, PT ;  /* 0xffffffff7500780c */ /* 0x000fda0003f24270 */
[----:B------:R-:W-:Y:S05]  /*6030*/  @P1 BRA `(.L_x_1277) ;  /* 0x0000000000201947 */ /* 0x000fea0003800000 */
[----:B------:R-:W-:Y:S02]  /*6040*/  MOV R119, UR43 ;  /* 0x0000002b00777c02 */ /* 0x000fe40008000f00 */
[----:B------:R-:W-:Y:S02]  /*6050*/  LOP3.LUT R117, RZ, R117, RZ, 0x33, !PT ;  /* 0x00000075ff757212 */ /* 0x000fe400078e33ff */
[----:B------:R-:W-:-:S13]  /*6060*/  ISETP.NE.AND P1, PT, R119, 0x1, PT ;  /* 0x000000017700780c */ /* 0x000fda0003f25270 */
[----:B------:R-:W1:Y:S02]  /*6070*/  @P1 LDC.64 R108, c[0x0][0x9e8] ;  /* 0x00027a00ff6c1b82 */ /* 0x000e640000000a00 */
[----:B-1----:R-:W-:-:S05]  /*6080*/  @P1 IMAD.HI.U32 R108, R117, R108, RZ ;  /* 0x0000006c756c1227 */ /* 0x002fca00078e00ff */
[----:B------:R-:W-:-:S04]  /*6090*/  @P1 SHF.R.U32.HI R117, RZ, R109, R108 ;  /* 0x0000006dff751219 */ /* 0x000fc8000001166c */
[----:B------:R-:W-:Y:S01]  /*60a0*/  LOP3.LUT R117, RZ, R117, RZ, 0x33, !PT ;  /* 0x00000075ff757212 */ /* 0x000fe200078e33ff */
[----:B------:R-:W-:Y:S06]  /*60b0*/  BRA `(.L_x_1278) ;  /* 0x0000000000147947 */ /* 0x000fec0003800000 */
.L_x_1277:
[----:B------:R-:W-:-:S05]  /*60c0*/  IMAD.U32 R119, RZ, RZ, UR43 ;  /* 0x0000002bff777e24 */ /* 0x000fca000f8e00ff */
[----:B------:R-:W-:-:S13]  /*60d0*/  ISETP.NE.AND P1, PT, R119, 0x1, PT ;  /* 0x000000017700780c */ /* 0x000fda0003f25270 */
[----:B------:R-:W1:Y:S02]  /*60e0*/  @P1 LDC.64 R108, c[0x0][0x9e8] ;  /* 0x00027a00ff6c1b82 */ /* 0x000e640000000a00 */
[----:B-1----:R-:W-:-:S05]  /*60f0*/  @P1 IMAD.HI.U32 R108, R117, R108, RZ ;  /* 0x0000006c756c1227 */ /* 0x002fca00078e00ff */
[----:B------:R-:W-:-:S07]  /*6100*/  @P1 SHF.R.U32.HI R117, RZ, R109, R108 ;  /* 0x0000006dff751219 */ /* 0x000fce000001166c */
.L_x_1278:
[----:B------:R-:W-:Y:S05]  /*6110*/  BSYNC B0 ;  /* 0x0000000000007941 */ /* 0x000fea0003800000 */
.L_x_1276:
[----:B------:R-:W-:-:S05]  /*6120*/  IMAD R117, R117, R119, R144 ;  /* 0x0000007775757224 */ /* 0x000fca00078e0290 */
[----:B------:R-:W-:Y:S02]  /*6130*/  VIADDMNMX R118, R117, R119, R118, PT ;  /* 0x0000007775767246 */ /* 0x000fe40003800176 */
[----:B------:R-:W-:-:S07]  /*6140*/  VIMNMX R120, R120, R117, !PT ;  /* 0x0000007578787248 */ /* 0x000fce0007fe0100 */
.L_x_1275:
[C---:B------:R-:W-:Y:S02]  /*6150*/  ISETP.GE.AND P2, PT, R134.reuse, 0x9, PT ;  /* 0x000000098600780c */ /* 0x040fe40003f46270 */
[----:B------:R-:W-:Y:S02]  /*6160*/  ISETP.GE.AND P1, PT, R134, 0x2, PT ;  /* 0x000000028600780c */ /* 0x000fe40003f26270 */
[C---:B------:R-:W-:Y:S02]  /*6170*/  ISETP.GT.AND P3, PT, R120.reuse, 0x8, !P2 ;  /* 0x000000087800780c */ /* 0x040fe40005764270 */
[----:B------:R-:W-:Y:S02]  /*6180*/  ISETP.GT.AND P4, PT, R120, 0x1, !P1 ;  /* 0x000000017800780c */ /* 0x000fe40004f84270 */
[----:B------:R-:W-:Y:S02]  /*6190*/  ISETP.LT.OR P3, PT, R118, 0x9, P3 ;  /* 0x000000097600780c */ /* 0x000fe40001f61670 */
[----:B------:R-:W-:-:S02]  /*61a0*/  ISETP.GE.AND P5, PT, R134, 0xa, PT ;  /* 0x0000000a8600780c */ /* 0x000fc40003fa6270 */
[----:B0-----:R-:W-:Y:S02]  /*61b0*/  FSEL R187, R15, -INF , !P3 ;  /* 0xff8000000fbb7808 */ /* 0x001fe40005800000 */
        /* <DEDUP_REMOVED lines=113> */
[----:B------:R-:W-:Y:S01]  /*68d0*/  IADD3 R13, -R17, R16, R13 ;  /* 0x00000010110d7210 */ /* 0x000fe20007ffe10d */
        /* <DEDUP_REMOVED lines=11> */
.L_x_1281:
[----:B------:R-:W-:-:S05]  /*6990*/  IMAD.U32 R110, RZ, RZ, UR43 ;  /* 0x0000002bff6e7e24 */ /* 0x000fca000f8e00ff */
[----:B------:R-:W-:-:S13]  /*69a0*/  ISETP.NE.AND P6, PT, R110, 0x1, PT ;  /* 0x000000016e00780c */ /* 0x000fda0003fc5270 */
[----:B------:R-:W0:Y:S02]  /*69b0*/  @P6 LDC.64 R14, c[0x0][0x9e8] ;  /* 0x00027a00ff0e6b82 */ /* 0x000e240000000a00 */
[----:B0-----:R-:W-:-:S05]  /*69c0*/  @P6 IMAD.HI.U32 R14, R13, R14, RZ ;  /* 0x0000000e0d0e6227 */ /* 0x001fca00078e00ff */
[----:B------:R-:W-:-:S07]  /*69d0*/  @P6 SHF.R.U32.HI R13, RZ, R15, R14 ;  /* 0x0000000fff0d6219 */ /* 0x000fce000001160e */
.L_x_1282:
[----:B------:R-:W-:Y:S05]  /*69e0*/  BSYNC B0 ;  /* 0x0000000000007941 */ /* 0x000fea0003800000 */
.L_x_1280:
[----:B------:R-:W-:-:S05]  /*69f0*/  IMAD R13, R13, R110, R144 ;  /* 0x0000006e0d0d7224 */ /* 0x000fca00078e0290 */
[----:B------:R-:W-:Y:S02]  /*6a00*/  VIADDMNMX R100, R13, R110, R100, PT ;  /* 0x0000006e0d647246 */ /* 0x000fe40003800164 */
[----:B------:R-:W-:-:S07]  /*6a10*/  VIMNMX R108, R108, R13, !PT ;  /* 0x0000000d6c6c7248 */ /* 0x000fce0007fe0100 */
.L_x_1279:
        /* <DEDUP_REMOVED lines=207> */
[-C--:B------:R-:W-:Y:S01]  /*7710*/  FMUL.FTZ R93, R93, R14.reuse ;  /* 0x0000000e5d5d7220 */ /* 0x080fe20000410000 */
[-CC-:B------:R-:W-:Y:S01]  /*7720*/  FFMA.FTZ R89, R89, R14.reuse, -R94.reuse ;  /* 0x0000000e59597223 */ /* 0x180fe2000001085e */
[-CC-:B------:R-:W-:Y:S01]  /*7730*/  FFMA.FTZ R155, R145, R14.reuse, -R94.reuse ;  /* 0x0000000e919b7223 */ /* 0x180fe2000001085e */
[--C-:B------:R-:W-:Y:S01]  /*7740*/  FFMA.FTZ R145, R21, R14, -R94.reuse ;  /* 0x0000000e15917223 */ /* 0x100fe2000001085e */
[----:B-1----:R-:W-:Y:S01]  /*7750*/  FFMA.FTZ R21, R0, R8, R191 ;  /* 0x0000000800157223 */ /* 0x002fe200000100bf */
[----:B------:R-:W0:Y:S01]  /*7760*/  MUFU.EX2 R2, R93 ;  /* 0x0000005d00027308 */ /* 0x000e220000000800 */
[-CC-:B------:R-:W-:Y:S01]  /*7770*/  FFMA.FTZ R90, R147, R14.reuse, -R94.reuse ;  /* 0x0000000e935a7223 */ /* 0x180fe2000001085e */
[-CC-:B------:R-:W-:Y:S01]  /*7780*/  FFMA.FTZ R149, R149, R14.reuse, -R94.reuse ;  /* 0x0000000e95957223 */ /* 0x180fe2000001085e */
[----:B--2---:R-:W-:Y:S01]  /*7790*/  FADD.FTZ R21, R156, R21 ;  /* 0x000000159c157221 */ /* 0x004fe20000010000 */
[-CC-:B------:R-:W-:Y:S01]  /*77a0*/  FFMA.FTZ R96, R95, R14.reuse, -R94.reuse ;  /* 0x0000000e5f607223 */ /* 0x180fe2000001085e */
[-CC-:B------:R-:W-:Y:S01]  /*77b0*/  FFMA.FTZ R97, R97, R14.reuse, -R94.reuse ;  /* 0x0000000e61617223 */ /* 0x180fe2000001085e */
[-CC-:B------:R-:W-:Y:S01]  /*77c0*/  FFMA.FTZ R151, R151, R14.reuse, -R94.reuse ;  /* 0x0000000e97977223 */ /* 0x180fe2000001085e */
[----:B---3--:R-:W-:Y:S01]  /*77d0*/  FADD.FTZ R8, R158, R21 ;  /* 0x000000159e087221 */ /* 0x008fe20000010000 */
        /* <DEDUP_REMOVED lines=38> */
[----:B------:R-:W-:-:S06]  /*7a40*/  FADD.FTZ R21, R105, R8 ;  /* 0x0000000869157221 */ /* 0x000fcc0000010000 */
[----:B------:R-:W0:Y:S01]  /*7a50*/  MUFU.EX2 R145, R145 ;  /* 0x0000009100917308 */ /* 0x000e220000000800 */
[----:B-1----:R-:W-:Y:S01]  /*7a60*/  FADD.FTZ R3, R11, R98 ;  /* 0x000000620b037221 */ /* 0x002fe20000010000 */
[----:B------:R-:W-:-:S06]  /*7a70*/  FADD.FTZ R98, R144, R21 ;  /* 0x0000001590627221 */ /* 0x000fcc0000010000 */
        /* <DEDUP_REMOVED lines=46> */
.L_x_1283:
        /* <DEDUP_REMOVED lines=34> */
.L_x_1265:
[----:B------:R-:W2:Y:S01]  /*7f80*/  LDL R9, [R1] ;  /* 0x0000000001097983 */ /* 0x000ea20000100800 */
[----:B------:R-:W-:Y:S02]  /*7f90*/  ISETP.NE.AND P2, PT, R168, 0x1, PT ;  /* 0x00000001a800780c */ /* 0x000fe40003f45270 */
[----:B------:R-:W-:-:S11]  /*7fa0*/  IADD3 R20, R16, 0x1, -R17 ;  /* 0x0000000110147810 */ /* 0x000fd60007ffe811 */
[----:B------:R-:W0:Y:S08]  /*7fb0*/  @P2 LDC R10, c[0x0][0x44c] ;  /* 0x00011300ff0a2b82 */ /* 0x000e300000000800 */
[----:B------:R-:W1:Y:S01]  /*7fc0*/  @P2 LDC R11, c[0x0][0x450] ;  /* 0x00011400ff0b2b82 */ /* 0x000e620000000800 */
[----:B--2---:R-:W-:Y:S01]  /*7fd0*/  LOP3.LUT P1, RZ, R9, 0x80000, RZ, 0xc0, !PT ;  /* 0x0008000009ff7812 */ /* 0x004fe2000782c0ff */
[----:B------:R-:W-:-:S04]  /*7fe0*/  VIADD R9, R18, 0x7f ;  /* 0x0000007f12097836 */ /* 0x000fc80000000000 */
[----:B0-----:R-:W-:-:S05]  /*7ff0*/  @P2 IMAD.HI.U32 R10, R9, R10, RZ ;  /* 0x0000000a090a2227 */ /* 0x001fca00078e00ff */
        /* <DEDUP_REMOVED lines=14> */
.L_x_1286:
[----:B------:R-:W0:Y:S02]  /*80e0*/  LDC R88, c[0x0][0x9e4] ;  /* 0x00027900ff587b82 */ /* 0x000e240000000800 */
[----:B0-----:R-:W-:-:S13]  /*80f0*/  ISETP.NE.AND P1, PT, R88, 0x1, PT ;  /* 0x000000015800780c */ /* 0x001fda0003f25270 */
[----:B------:R-:W0:Y:S02]  /*8100*/  @P1 LDC.64 R20, c[0x0][0x9e8] ;  /* 0x00027a00ff141b82 */ /* 0x000e240000000a00 */
[----:B0-----:R-:W-:-:S05]  /*8110*/  @P1 IMAD.HI.U32 R20, R9, R20, RZ ;  /* 0x0000001409141227 */ /* 0x001fca00078e00ff */
[----:B------:R-:W-:-:S07]  /*8120*/  @P1 SHF.R.U32.HI R9, RZ, R21, R20 ;  /* 0x00000015ff091219 */ /* 0x000fce0000011614 */
.L_x_1287:
[----:B------:R-:W-:-:S05]  /*8130*/  IMAD R9, R9, R88, RZ ;  /* 0x0000005809097224 */ /* 0x000fca00078e02ff */
[----:B------:R-:W-:-:S07]  /*8140*/  VIMNMX R10, R10, R9, !PT ;  /* 0x000000090a0a7248 */ /* 0x000fce0007fe0100 */
.L_x_1285:
        /* <DEDUP_REMOVED lines=13> */
.L_x_1299:
[----:B------:R-:W-:-:S04]  /*8220*/  UISETP.NE.AND UP0, UPT, UR4, 0x1, UPT ;  /* 0x000000010400788c */ /* 0x000fc8000bf05270 */
[----:B------:R-:W-:-:S04]  /*8230*/  USEL UR39, URZ, 0x1, UP0 ;  /* 0x000000013f277887 */ /* 0x000fc80008000000 */
[----:B------:R-:W-:Y:S01]  /*8240*/  ULOP3.LUT UR39, UR41, UR39, URZ, 0x3c, !UPT ;  /* 0x0000002729277292 */ /* 0x000fe2000f8e3c3f */
[----:B------:R-:W-:Y:S11]  /*8250*/  @!P0 BRA `(.L_x_1289) ;  /* 0x0000000000048947 */ /* 0x000ff60003800000 */
[----:B------:R-:W-:Y:S01]  /*8260*/  BPT.TRAP 0x1 ;  /* 0x000000040000795c */ /* 0x000fe20000300000 */
.L_x_1289:
        /* <DEDUP_REMOVED lines=9> */
.L_x_1290:
[----:B-1----:R-:W-:Y:S05]  /*8300*/  @P1 BRA `(.L_x_1291) ;  /* 0x0000000000081947 */ /* 0x002fea0003800000 */
[----:B------:R-:W1:Y:S02]  /*8310*/  SYNCS.PHASECHK.TRANS64.TRYWAIT P1, [UR7+0x2a830], R11 ;  /* 0x02a8300bff0075a7 */ /* 0x000e640008020147 */
[----:B-1----:R-:W-:Y:S05]  /*8320*/  @!P1 BRA `(.L_x_1292) ;  /* 0x000000e000149947 */ /* 0x002fea0003800000 */
.L_x_1291:
        /* <DEDUP_REMOVED lines=137> */
.L_x_1293:
[----:B------:R-:W-:Y:S01]  /*8bc0*/  ULEA UR6, UR4, UR40, 0x3 ;  /* 0x0000002804067291 */ /* 0x000fe2000f8e183f */
[----:B------:R-:W-:-:S05]  /*8bd0*/  IMAD.U32 R0, RZ, RZ, UR41 ;  /* 0x00000029ff007e24 */ /* 0x000fca000f8e00ff */
[----:B------:R-:W-:-:S04]  /*8be0*/  SHF.L.U32 R0, R0, 0x1f, RZ ;  /* 0x0000001f00007819 */ /* 0x000fc800000006ff */
[----:B------:R2:W3:Y:S01]  /*8bf0*/  SYNCS.PHASECHK.TRANS64.TRYWAIT P1, [UR6+0x2a850], R0 ;  /* 0x02a85000ff0075a7 */ /* 0x0004e20008020146 */
[----:B------:R-:W-:Y:S05]  /*8c00*/  @!P0 BRA `(.L_x_1294) ;  /* 0x0000000000048947 */ /* 0x000fea0003800000 */
[----:B------:R-:W-:Y:S01]  /*8c10*/  BPT.TRAP 0x1 ;  /* 0x000000040000795c */ /* 0x000fe20000300000 */
.L_x_1294:
[----:B---3--:R-:W-:Y:S05]  /*8c20*/  @P1 BRA `(.L_x_1295) ;  /* 0x0000000000081947 */ /* 0x008fea0003800000 */
[----:B------:R-:W3:Y:S02]  /*8c30*/  SYNCS.PHASECHK.TRANS64.TRYWAIT P1, [UR6+0x2a850], R0 ;  /* 0x02a85000ff0075a7 */ /* 0x000ee40008020146 */
[----:B---3--:R-:W-:Y:S05]  /*8c40*/  @!P1 BRA `(.L_x_1296) ;  /* 0x000000d400e49947 */ /* 0x008fea0003800000 */
.L_x_1295:
        /* <DEDUP_REMOVED lines=38> */
.L_x_1297:
        /* <DEDUP_REMOVED lines=310> */
.L_x_1298:
        /* <DEDUP_REMOVED lines=35> */
.L_x_1288:
        /* <DEDUP_REMOVED lines=9> */
[----:B------:R-:W-:-:S05]  /*a4d0*/  ULDC UR50, c[0x0][0x9e0] ;  /* 0x0002780000327ab9 */ /* 0x000fca0000000800 */
.L_x_1319:
[----:B------:R-:W-:-:S04]  /*a4e0*/  UIADD3 UR38, UR4, 0x1, URZ ;  /* 0x0000000104267890 */ /* 0x000fc8000fffe03f */
[----:B------:R-:W-:-:S04]  /*a4f0*/  UISETP.NE.AND UP0, UPT, UR38, 0x2, UPT ;  /* 0x000000022600788c */ /* 0x000fc8000bf05270 */
[----:B------:R-:W-:Y:S02]  /*a500*/  USEL UR39, URZ, 0x1, UP0 ;  /* 0x000000013f277887 */ /* 0x000fe40008000000 */
[----:B------:R-:W-:Y:S02]  /*a510*/  USEL UR38, UR38, URZ, UP0 ;  /* 0x0000003f26267287 */ /* 0x000fe40008000000 */
[----:B------:R-:W-:Y:S01]  /*a520*/  ULOP3.LUT UR39, UR7, UR39, URZ, 0x3c, !UPT ;  /* 0x0000002707277292 */ /* 0x000fe2000f8e3c3f */
[----:B------:R-:W-:Y:S11]  /*a530*/  @!P0 BRA `(.L_x_1301) ;  /* 0x0000000000048947 */ /* 0x000ff60003800000 */
[----:B------:R-:W-:Y:S01]  /*a540*/  BPT.TRAP 0x1 ;  /* 0x000000040000795c */ /* 0x000fe20000300000 */
.L_x_1301:
[----:B------:R-:W-:Y:S01]  /*a550*/  ULEA UR6, UR38, UR40, 0x3 ;  /* 0x0000002826067291 */ /* 0x000fe2000f8e183f */
[----:B------:R-:W-:-:S05]  /*a560*/  IMAD.U32 R11, RZ, RZ, UR39 ;  /* 0x00000027ff0b7e24 */ /* 0x000fca000f8e00ff */
[----:B------:R-:W-:-:S04]  /*a570*/  SHF.L.U32 R11, R11, 0x1f, RZ ;  /* 0x0000001f0b0b7819 */ /* 0x000fc800000006ff */
[----:B------:R0:W1:Y:S01]  /*a580*/  SYNCS.PHASECHK.TRANS64.TRYWAIT P1, [UR6+0x2a830], R11 ;  /* 0x02a8300bff0075a7 */ /* 0x0000620008020146 */
[----:B------:R-:W-:Y:S05]  /*a590*/  @!P0 BRA `(.L_x_1302) ;  /* 0x0000000000048947 */ /* 0x000fea0003800000 */
[----:B------:R-:W-:Y:S01]  /*a5a0*/  BPT.TRAP 0x1 ;  /* 0x000000040000795c */ /* 0x000fe20000300000 */
.L_x_1302:
[----:B-1----:R-:W-:Y:S05]  /*a5b0*/  @P1 BRA `(.L_x_1303) ;  /* 0x0000000000081947 */ /* 0x002fea0003800000 */
[----:B------:R-:W1:Y:S02]  /*a5c0*/  SYNCS.PHASECHK.TRANS64.TRYWAIT P1, [UR6+0x2a830], R11 ;  /* 0x02a8300bff0075a7 */ /* 0x000e640008020146 */
[----:B-1----:R-:W-:Y:S05]  /*a5d0*/  @!P1 BRA `(.L_x_1304) ;  /* 0x000000bc00989947 */ /* 0x002fea0003800000 */
.L_x_1303:
        /* <DEDUP_REMOVED lines=137> */
.L_x_1305:
[----:B------:R-:W-:Y:S01]  /*ae70*/  ULEA UR10, UR4, UR40, 0x3 ;  /* 0x00000028040a7291 */ /* 0x000fe2000f8e183f */
[----:B------:R-:W-:-:S05]  /*ae80*/  IMAD.U32 R0, RZ, RZ, UR7 ;  /* 0x00000007ff007e24 */ /* 0x000fca000f8e00ff */
[----:B------:R-:W-:-:S04]  /*ae90*/  SHF.L.U32 R0, R0, 0x1f, RZ ;  /* 0x0000001f00007819 */ /* 0x000fc800000006ff */
[----:B------:R2:W3:Y:S01]  /*aea0*/  SYNCS.PHASECHK.TRANS64.TRYWAIT P1, [UR10+0x2a850], R0 ;  /* 0x02a85000ff0075a7 */ /* 0x0004e2000802014a */
[----:B------:R-:W-:Y:S05]  /*aeb0*/  @!P0 BRA `(.L_x_1306) ;  /* 0x0000000000048947 */ /* 0x000fea0003800000 */
[----:B------:R-:W-:Y:S01]  /*aec0*/  BPT.TRAP 0x1 ;  /* 0x000000040000795c */ /* 0x000fe20000300000 */
.L_x_1306:
[----:B---3--:R-:W-:Y:S05]  /*aed0*/  @P1 BRA `(.L_x_1307) ;  /* 0x0000000000081947 */ /* 0x008fea0003800000 */
[----:B------:R-:W3:Y:S02]  /*aee0*/  SYNCS.PHASECHK.TRANS64.TRYWAIT P1, [UR10+0x2a850], R0 ;  /* 0x02a85000ff0075a7 */ /* 0x000ee4000802014a */
[----:B---3--:R-:W-:Y:S05]  /*aef0*/  @!P1 BRA `(.L_x_1308) ;  /* 0x000000b400689947 */ /* 0x008fea0003800000 */
.L_x_1307:
        /* <DEDUP_REMOVED lines=37> */
.L_x_1309:
[----:B------:R-:W3:Y:S01]  /*b150*/  LDL R154, [R1] ;  /* 0x00000000019a7983 */ /* 0x000ee20000100800 */
        /* <DEDUP_REMOVED lines=13> */
[----:B------:R-:W4:Y:S01]  /*b230*/  @P2 LDC R101, c[0x0][0x44c] ;  /* 0x00011300ff652b82 */ /* 0x000f220000000800 */
        /* <DEDUP_REMOVED lines=45> */
[----:B------:R-:W1:Y:S01]  /*b510*/  MUFU.TANH R11, R11 ;  /* 0x0000000b000b7308 */ /* 0x000e620000002400 */
[----:B------:R-:W-:Y:S01]  /*b520*/  IMAD R104, R19, -0x2, R104 ;  /* 0xfffffffe13687824 */ /* 0x000fe200078e0268 */
[----:B------:R-:W-:Y:S01]  /*b530*/  SYNCS.ARRIVE.TRANS64.RED.A1T0 RZ, [UR4], RZ ;  /* 0x000000ffffff79a7 */ /* 0x000fe20008100404 */
[----:B------:R-:W-:Y:S01]  /*b540*/  ULOP3.LUT UR4, URZ, UR43, URZ, 0x33, !UPT ;  /* 0x0000002b3f047292 */ /* 0x000fe2000f8e333f */
[----:B------:R-:W-:Y:S01]  /*b550*/  FMUL.FTZ R120, R120, UR5 ;  /* 0x0000000578787c20 */ /* 0x000fe20008410000 */
[----:B------:R-:W-:Y:S01]  /*b560*/  VIADD R126, R104, 0xffffffff ;  /* 0xffffffff687e7836 */ /* 0x000fe20000000000 */
[----:B------:R-:W-:Y:S02]  /*b570*/  IADD3 R105, -R17, R104, R16 ;  /* 0x0000006811697210 */ /* 0x000fe40007ffe110 */
[----:B------:R-:W2:Y:S03]  /*b580*/  MUFU.TANH R136, R136 ;  /* 0x0000008800887308 */ /* 0x000ea60000002400 */
[----:B------:R-:W-:-:S04]  /*b590*/  VIADD R122, R105, UR4 ;  /* 0x00000004697a7c36 */ /* 0x000fc80008000000 */
[----:B0-----:R-:W-:Y:S01]  /*b5a0*/  IMAD.IADD R114, R122, 0x1, R111 ;  /* 0x000000017a727824 */ /* 0x001fe200078e026f */
[----:B------:R-:W0:Y:S08]  /*b5b0*/  MUFU.TANH R0, R0 ;  /* 0x0000000000007308 */ /* 0x000e300000002400 */
        /* <DEDUP_REMOVED lines=49> */
[----:B------:R-:W-:Y:S01]  /*b8d0*/  IADD3 R111, -R17, R16, R111 ;  /* 0x00000010116f7210 */ /* 0x000fe20007ffe16f */
        /* <DEDUP_REMOVED lines=11> */
.L_x_1312:
[----:B------:R-:W-:-:S05]  /*b990*/  IMAD.U32 R115, RZ, RZ, UR41 ;  /* 0x00000029ff737e24 */ /* 0x000fca000f8e00ff */
[----:B------:R-:W-:-:S13]  /*b9a0*/  ISETP.NE.AND P1, PT, R115, 0x1, PT ;  /* 0x000000017300780c */ /* 0x000fda0003f25270 */
[----:B------:R-:W1:Y:S02]  /*b9b0*/  @P1 LDC.64 R104, c[0x0][0x9e8] ;  /* 0x00027a00ff681b82 */ /* 0x000e640000000a00 */
[----:B-1----:R-:W-:-:S05]  /*b9c0*/  @P1 IMAD.HI.U32 R104, R111, R104, RZ ;  /* 0x000000686f681227 */ /* 0x002fca00078e00ff */
[----:B------:R-:W-:-:S07]  /*b9d0*/  @P1 SHF.R.U32.HI R111, RZ, R105, R104 ;  /* 0x00000069ff6f1219 */ /* 0x000fce0000011668 */
.L_x_1313:
[----:B------:R-:W-:Y:S05]  /*b9e0*/  BSYNC B0 ;  /* 0x0000000000007941 */ /* 0x000fea0003800000 */
.L_x_1311:
[----:B------:R-:W-:-:S05]  /*b9f0*/  IMAD R111, R111, R115, R126 ;  /* 0x000000736f6f7224 */ /* 0x000fca00078e027e */
[----:B------:R-:W-:Y:S02]  /*ba00*/  VIADDMNMX R112, R111, R115, R112, PT ;  /* 0x000000736f707246 */ /* 0x000fe40003800170 */
[----:B------:R-:W-:-:S07]  /*ba10*/  VIMNMX R114, R114, R111, !PT ;  /* 0x0000006f72727248 */ /* 0x000fce0007fe0100 */
.L_x_1310:
        /* <DEDUP_REMOVED lines=132> */
.L_x_1316:
[----:B------:R-:W-:-:S05]  /*c260*/  IMAD.U32 R110, RZ, RZ, UR41 ;  /* 0x00000029ff6e7e24 */ /* 0x000fca000f8e00ff */
[----:B------:R-:W-:-:S13]  /*c270*/  ISETP.NE.AND P6, PT, R110, 0x1, PT ;  /* 0x000000016e00780c */ /* 0x000fda0003fc5270 */
[----:B------:R-:W0:Y:S02]  /*c280*/  @P6 LDC.64 R96, c[0x0][0x9e8] ;  /* 0x00027a00ff606b82 */ /* 0x000e240000000a00 */
[----:B0-----:R-:W-:-:S05]  /*c290*/  @P6 IMAD.HI.U32 R96, R125, R96, RZ ;  /* 0x000000607d606227 */ /* 0x001fca00078e00ff */
[----:B------:R-:W-:-:S07]  /*c2a0*/  @P6 SHF.R.U32.HI R125, RZ, R97, R96 ;  /* 0x00000061ff7d6219 */ /* 0x000fce0000011660 */
.L_x_1317:
[----:B------:R-:W-:Y:S05]  /*c2b0*/  BSYNC B0 ;  /* 0x0000000000007941 */ /* 0x000fea0003800000 */
.L_x_1315:
[----:B------:R-:W-:-:S05]  /*c2c0*/  IMAD R125, R125, R110, R126 ;  /* 0x0000006e7d7d7224 */ /* 0x000fca00078e027e */
[----:B------:R-:W-:Y:S02]  /*c2d0*/  VIADDMNMX R104, R125, R110, R104, PT ;  /* 0x0000006e7d687246 */ /* 0x000fe40003800168 */
[----:B------:R-:W-:-:S07]  /*c2e0*/  VIMNMX R106, R106, R125, !PT ;  /* 0x0000007d6a6a7248 */ /* 0x000fce0007fe0100 */
.L_x_1314:
        /* <DEDUP_REMOVED lines=72> */
[----:B------:R-:W-:-:S02]  /*c770*/  ISETP.NE.AND P1, PT, R144, RZ, PT ;  /* 0x000000ff9000720c */ /* 0x000fc40003f25270 */
[----:B------:R-:W-:Y:S02]  /*c780*/  FMNMX.FTZ R2, R11, R2, !PT ;  /* 0x000000020b027209 */ /* 0x000fe40007810000 */
[C---:B------:R-:W-:Y:S02]  /*c790*/  ISETP.GT.AND P1, PT, R106.reuse, 0x31, !P1 ;  /* 0x000000316a00780c */ /* 0x040fe40004f24270 */
[----:B------:R-:W-:Y:S01]  /*c7a0*/  ISETP.GT.AND P3, PT, R106, 0x50, !P3 ;  /* 0x000000506a00780c */ /* 0x000fe20005f64270 */
[----:B------:R-:W1:Y:S01]  /*c7b0*/  SHFL.BFLY PT, R13, R2, 0x2, 0x1f ;  /* 0x0c401f00020d7f89 */ /* 0x000e6200000e0000 */
[C---:B------:R-:W-:Y:S02]  /*c7c0*/  ISETP.LT.OR P1, PT, R104.reuse, 0x32, P1 ;  /* 0x000000326800780c */ /* 0x040fe40000f21670 */
[----:B------:R-:W-:Y:S02]  /*c7d0*/  ISETP.LT.OR P3, PT, R104, 0x51, P3 ;  /* 0x000000516800780c */ /* 0x000fe40001f61670 */
[----:B------:R-:W-:-:S02]  /*c7e0*/  FSEL R95, R95, -INF , !P1 ;  /* 0xff8000005f5f7808 */ /* 0x000fc40004800000 */
[----:B------:R-:W-:Y:S02]  /*c7f0*/  ISETP.NE.AND P1, PT, R146, RZ, PT ;  /* 0x000000ff9200720c */ /* 0x000fe40003f25270 */
[C---:B------:R-:W-:Y:S02]  /*c800*/  ISETP.GT.AND P4, PT, R106.reuse, 0x51, !P4 ;  /* 0x000000516a00780c */ /* 0x040fe40006784270 */
[----:B------:R-:W-:Y:S02]  /*c810*/  ISETP.GT.AND P1, PT, R106, 0x38, !P1 ;  /* 0x000000386a00780c */ /* 0x000fe40004f24270 */
[----:B------:R-:W-:Y:S02]  /*c820*/  FSEL R159, R159, -INF , !P3 ;  /* 0xff8000009f9f7808 */ /* 0x000fe40005800000 */
[----:B------:R-:W-:Y:S02]  /*c830*/  ISETP.LT.OR P1, PT, R104, 0x39, P1 ;  /* 0x000000396800780c */ /* 0x000fe40000f21670 */
[----:B------:R-:W-:-:S02]  /*c840*/  ISETP.GT.AND P5, PT, R106, 0x58, !P5 ;  /* 0x000000586a00780c */ /* 0x000fc40006fa4270 */
[----:B------:R-:W-:Y:S02]  /*c850*/  FSEL R141, R98, -INF , !P1 ;  /* 0xff800000628d7808 */ /* 0x000fe40004800000 */
[----:B------:R-:W-:Y:S02]  /*c860*/  ISETP.NE.AND P1, PT, R148, RZ, PT ;  /* 0x000000ff9400720c */ /* 0x000fe40003f25270 */
[----:B------:R-:W-:Y:S02]  /*c870*/  ISETP.LT.OR P4, PT, R104, 0x52, P4 ;  /* 0x000000526800780c */ /* 0x000fe40002781670 */
[----:B------:R-:W-:Y:S02]  /*c880*/  ISETP.GT.AND P1, PT, R106, 0x39, !P1 ;  /* 0x000000396a00780c */ /* 0x000fe40004f24270 */
[----:B-1----:R-:W-:Y:S02]  /*c890*/  FMNMX.FTZ R15, R2, R13, !PT ;  /* 0x0000000d020f7209 */ /* 0x002fe40007810000 */
[----:B------:R-:W-:-:S02]  /*c8a0*/  ISETP.LT.OR P1, PT, R104, 0x3a, P1 ;  /* 0x0000003a6800780c */ /* 0x000fc40000f21670 */
[----:B------:R-:W-:Y:S01]  /*c8b0*/  ISETP.LT.OR P5, PT, R104, 0x59, P5 ;  /* 0x000000596800780c */ /* 0x000fe20002fa1670 */
[----:B------:R-:W1:Y:S01]  /*c8c0*/  SHFL.BFLY PT, R20, R15, 0x1, 0x1f ;  /* 0x0c201f000f147f89 */ /* 0x000e6200000e0000 */
[----:B------:R-:W-:Y:S02]  /*c8d0*/  FSEL R99, R99, -INF , !P1 ;  /* 0xff80000063637808 */ /* 0x000fe40004800000 */
[----:B------:R-:W-:-:S04]  /*c8e0*/  ISETP.NE.AND P1, PT, R150, RZ, PT ;  /* 0x000000ff9600720c */ /* 0x000fc80003f25270 */
[----:B------:R-:W-:-:S04]  /*c8f0*/  ISETP.GT.AND P1, PT, R106, 0x40, !P1 ;  /* 0x000000406a00780c */ /* 0x000fc80004f24270 */
[----:B------:R-:W-:-:S04]  /*c900*/  ISETP.LT.OR P1, PT, R104, 0x41, P1 ;  /* 0x000000416800780c */ /* 0x000fc80000f21670 */
[----:B------:R-:W-:Y:S02]  /*c910*/  FSEL R147, R147, -INF , !P1 ;  /* 0xff80000093937808 */ /* 0x000fe40004800000 */
[----:B------:R-:W-:-:S04]  /*c920*/  ISETP.NE.AND P1, PT, R152, RZ, PT ;  /* 0x000000ff9800720c */ /* 0x000fc80003f25270 */
[----:B------:R-:W-:Y:S02]  /*c930*/  ISETP.GT.AND P1, PT, R106, 0x41, !P1 ;  /* 0x000000416a00780c */ /* 0x000fe40004f24270 */
[----:B-1----:R-:W-:Y:S02]  /*c940*/  FMNMX.FTZ R13, R15, R20, !PT ;  /* 0x000000140f0d7209 */ /* 0x002fe40007810000 */
        /* <DEDUP_REMOVED lines=132> */
[----:B------:R-:W0:Y:S08]  /*d190*/  MUFU.EX2 R90, R90 ;  /* 0x0000005a005a7308 */ /* 0x000e300000000800 */
[----:B------:R-:W3:Y:S08]  /*d1a0*/  MUFU.EX2 R97, R97 ;  /* 0x0000006100617308 */ /* 0x000ef00000000800 */
[----:B------:R-:W4:Y:S08]  /*d1b0*/  MUFU.EX2 R92, R92 ;  /* 0x0000005c005c7308 */ /* 0x000f300000000800 */
[----:B------:R2:W-:Y:S08]  /*d1c0*/  MUFU.EX2 R10, R98 ;  /* 0x00000062000a7308 */ /* 0x0005f00000000800 */
[----:B------:R-:W5:Y:S01]  /*d1d0*/  MUFU.EX2 R105, R105 ;  /* 0x0000006900697308 */ /* 0x000f620000000800 */
[----:B--2---:R-:W-:Y:S01]  /*d1e0*/  FADD.FTZ R98, R88, R3 ;  /* 0x0000000358627221 */ /* 0x004fe20000010000 */
[----:B------:R-:W-:-:S03]  /*d1f0*/  FADD.FTZ R3, R181, R8 ;  /* 0x00000008b5037221 */ /* 0x000fc60000010000 */
[----:B-1----:R-:W-:Y:S01]  /*d200*/  FADD.FTZ R89, R93, R98 ;  /* 0x000000625d597221 */ /* 0x002fe20000010000 */
[----:B------:R-:W-:Y:S02]  /*d210*/  FADD.FTZ R8, R152, R3 ;  /* 0x0000000398087221 */ /* 0x000fe40000010000 */
[----:B------:R-:W1:Y:S01]  /*d220*/  MUFU.EX2 R94, R94 ;  /* 0x0000005e005e7308 */ /* 0x000e620000000800 */
[----:B0-----:R-:W-:Y:S01]  /*d230*/  FADD.FTZ R98, R90, R89 ;  /* 0x000000595a627221 */ /* 0x001fe20000010000 */
[----:B------:R-:W-:-:S03]  /*d240*/  FADD.FTZ R3, R177, R8 ;  /* 0x00000008b1037221 */ /* 0x000fc60000010000 */
[----:B---3--:R-:W-:Y:S01]  /*d250*/  FADD.FTZ R89, R97, R98 ;  /* 0x0000006261597221 */ /* 0x008fe20000010000 */
[----:B------:R-:W-:Y:S02]  /*d260*/  FADD.FTZ R8, R154, R3 ;  /* 0x000000039a087221 */ /* 0x000fe40000010000 */
[----:B------:R-:W0:Y:S01]  /*d270*/  MUFU.EX2 R109, R109 ;  /* 0x0000006d006d7308 */ /* 0x000e220000000800 */
[----:B----4-:R-:W-:Y:S01]  /*d280*/  FADD.FTZ R98, R92, R89 ;  /* 0x000000595c627221 */ /* 0x010fe20000010000 */
[----:B------:R-:W-:-:S03]  /*d290*/  FADD.FTZ R3, R151, R8 ;  /* 0x0000000897037221 */ /* 0x000fc60000010000 */
[----:B-----5:R-:W-:Y:S01]  /*d2a0*/  FADD.FTZ R89, R105, R98 ;  /* 0x0000006269597221 */ /* 0x020fe20000010000 */
[----:B------:R-:W-:Y:S02]  /*d2b0*/  FADD.FTZ R8, R148, R3 ;  /* 0x0000000394087221 */ /* 0x000fe40000010000 */
[----:B------:R-:W2:Y:S01]  /*d2c0*/  MUFU.EX2 R91, R91 ;  /* 0x0000005b005b7308 */ /* 0x000ea20000000800 */
[----:B-1----:R-:W-:Y:S01]  /*d2d0*/  FADD.FTZ R98, R94, R89 ;  /* 0x000000595e627221 */ /* 0x002fe20000010000 */
[----:B------:R-:W-:-:S04]  /*d2e0*/  FADD.FTZ R3, R145, R8 ;  /* 0x0000000891037221 */ /* 0x000fc80000010000 */
[----:B------:R-:W-:Y:S02]  /*d2f0*/  FADD.FTZ R8, R150, R3 ;  /* 0x0000000396087221 */ /* 0x000fe40000010000 */
[----:B------:R-:W1:Y:S01]  /*d300*/  MUFU.EX2 R21, R21 ;  /* 0x0000001500157308 */ /* 0x000e620000000800 */
[----:B0-----:R-:W-:Y:S01]  /*d310*/  FADD.FTZ R89, R109, R98 ;  /* 0x000000626d597221 */ /* 0x001fe20000010000 */
[----:B------:R-:W-:-:S03]  /*d320*/  FADD.FTZ R3, R101, R8 ;  /* 0x0000000865037221 */ /* 0x000fc60000010000 */
[----:B------:R-:W-:Y:S01]  /*d330*/  FADD.FTZ R98, R10, R89 ;  /* 0x000000590a627221 */ /* 0x000fe20000010000 */
[----:B------:R-:W-:Y:S02]  /*d340*/  FADD.FTZ R8, R144, R3 ;  /* 0x0000000390087221 */ /* 0x000fe40000010000 */
[----:B------:R-:W0:Y:S01]  /*d350*/  MUFU.EX2 R95, R95 ;  /* 0x0000005f005f7308 */ /* 0x000e220000000800 */
[----:B--2---:R-:W-:Y:S01]  /*d360*/  FADD.FTZ R98, R91, R98 ;  /* 0x000000625b627221 */ /* 0x004fe20000010000 */
[----:B------:R-:W-:-:S04]  /*d370*/  FADD.FTZ R3, R115, R8 ;  /* 0x0000000873037221 */ /* 0x000fc80000010000 */
[----:B------:R-:W-:Y:S02]  /*d380*/  FADD.FTZ R8, R146, R3 ;  /* 0x0000000392087221 */ /* 0x000fe40000010000 */
        /* <DEDUP_REMOVED lines=37> */
[----:B-1----:R-:W-:Y:S01]  /*d5e0*/  FADD.FTZ R98, R139, R98 ;  /* 0x000000628b627221 */ /* 0x002fe20000010000 */
[----:B0-----:R-:W-:-:S03]  /*d5f0*/  FADD.FTZ R8, R9, R8 ;  /* 0x0000000809087221 */ /* 0x001fc60000010000 */
[----:B--2---:R-:W-:Y:S01]  /*d600*/  FADD.FTZ R3, R96, R98 ;  /* 0x0000006260037221 */ /* 0x004fe20000010000 */
[----:B------:R-:W-:Y:S06]  /*d610*/  @!P0 BRA `(.L_x_1318) ;  /* 0x0000000000048947 */ /* 0x000fec0003800000 */
[----:B------:R-:W-:Y:S01]  /*d620*/  BPT.TRAP 0x1 ;  /* 0x000000040000795c */ /* 0x000fe20000300000 */
.L_x_1318:
        /* <DEDUP_REMOVED lines=10> */
[----:B------:R-:W-:-:S02]  /*d6d0*/  F2FP.BF16.F32.PACK_AB R147, R99, R141 ;  /* 0x0000008d6393723e */ /* 0x000fc400000010ff */
[----:B------:R-:W-:Y:S01]  /*d6e0*/  SYNCS.ARRIVE.TRANS64.RED.A1T0 RZ, [UR10], RZ ;  /* 0x000000ffffff79a7 */ /* 0x000fe2000810040a */
[----:B------:R-:W-:Y:S01]  /*d6f0*/  F2FP.BF16.F32.PACK_AB R138, R9, R138 ;  /* 0x0000008a098a723e */ /* 0x000fe200000010ff */
[----:B------:R-:W-:Y:S01]  /*d700*/  IMAD.MOV.U32 R9, RZ, RZ, R13 ;  /* 0x000000ffff097224 */ /* 0x000fe200078e000d */
        /* <DEDUP_REMOVED lines=20> */
.L_x_1300:
        /* <DEDUP_REMOVED lines=67> */
.L_x_1320:
[----:B------:R-:W-:Y:S01]  /*dc80*/  ULEA UR5, UR38, UR40, 0x3 ;  /* 0x0000002826057291 */ /* 0x000fe2000f8e183f */
[----:B------:R-:W-:-:S05]  /*dc90*/  IMAD.U32 R0, RZ, RZ, UR39 ;  /* 0x00000027ff007e24 */ /* 0x000fca000f8e00ff */
[----:B------:R-:W-:-:S04]  /*dca0*/  SHF.L.U32 R0, R0, 0x1f, RZ ;  /* 0x0000001f00007819 */ /* 0x000fc800000006ff */
[----:B------:R0:W1:Y:S01]  /*dcb0*/  SYNCS.PHASECHK.TRANS64.TRYWAIT P1, [UR5+0x2a850], R0 ;  /* 0x02a85000ff0075a7 */ /* 0x0000620008020145 */
[----:B------:R-:W-:Y:S05]  /*dcc0*/  @!P0 BRA `(.L_x_1321) ;  /* 0x0000000000048947 */ /* 0x000fea0003800000 */
[----:B------:R-:W-:Y:S01]  /*dcd0*/  BPT.TRAP 0x1 ;  /* 0x000000040000795c */ /* 0x000fe20000300000 */
.L_x_1321:
[----:B-1----:R-:W-:Y:S05]  /*dce0*/  @P1 BRA `(.L_x_1322) ;  /* 0x0000000000081947 */ /* 0x002fea0003800000 */
[----:B------:R-:W1:Y:S02]  /*dcf0*/  SYNCS.PHASECHK.TRANS64.TRYWAIT P1, [UR5+0x2a850], R0 ;  /* 0x02a85000ff0075a7 */ /* 0x000e640008020145 */
[----:B-1----:R-:W-:Y:S05]  /*dd00*/  @!P1 BRA `(.L_x_1323) ;  /* 0x0000008400fc9947 */ /* 0x002fea0003800000 */
.L_x_1322:
[----:B------:R-:W-:Y:S01]  /*dd10*/  UIADD3 UR40, UR40, 0x400, URZ ;  /* 0x0000040028287890 */ /* 0x000fe2000fffe03f */
[----:B------:R-:W-:Y:S01]  /*dd20*/  WARPGROUP.ARRIVE ;  /* 0x00000000000079c5 */ /* 0x000fe20000000000 */
[----:B------:R-:W-:Y:S01]  /*dd30*/  UMOV UR7, 0x40000040 ;  /* 0x4000004000077882 */ /* 0x000fe20000000000 */
[----:B-1----:R-:W1:Y:S01]  /*dd40*/  SHFL.BFLY PT, R5, R8, 0x2, 0x1f ;  /* 0x0c401f0008057f89 */ /* 0x002e6200000e0000 */
[----:B------:R-:W-:Y:S01]  /*dd50*/  USHF.R.U32.HI UR40, URZ, 0x4, UR40 ;  /* 0x000000043f287899 */ /* 0x000fe20008011628 */
[----:B------:R-:W-:Y:S02]  /*dd60*/  IMAD.MOV.U32 R9, RZ, RZ, RZ ;  /* 0x000000ffff097224 */ /* 0x000fe400078e00ff */
[----:B0-----:R-:W0:Y:S01]  /*dd70*/  SHFL.BFLY PT, R0, R3, 0x2, 0x1f ;  /* 0x0c401f0003007f89 */ /* 0x001e2200000e0000 */
[----:B------:R-:W-:-:S04]  /*dd80*/  ULOP3.LUT UR40, UR40, 0x3fff, URZ, 0xc0, !UPT ;  /* 0x00003fff28287892 */ /* 0x000fc8000f8ec03f */
[----:B------:R-:W-:-:S04]  /*dd90*/  ULOP3.LUT UR4, UR40, 0x3000000, URZ, 0xfc, !UPT ;  /* 0x0300000028047892 */ /* 0x000fc8000f8efc3f */
[----:B------:R-:W-:-:S07]  /*dda0*/  UIMAD UR4, UR38, 0x600, UR4 ;  /* 0x00000600260478a4 */ /* 0x000fce000f8e0204 */
[----:B------:R-:W-:Y:S02]  /*ddb0*/  UMOV UR6, UR4 ;  /* 0x0000000400067c82 */ /* 0x000fe40008000000 */
[----:B------:R-:W-:Y:S01]  /*ddc0*/  HGMMA.64x128x16.F32.BF16 R24, R156, gdesc[UR4].tnspB, R24, gsb0 ;  /* 0x41e000049c187df0 */ /* 0x000fe20008001818 */
[----:B------:R-:W-:Y:S01]  /*ddd0*/  UIADD3 UR6, UR4, 0x80, URZ ;  /* 0x0000008004067890 */ /* 0x000fe2000fffe03f */
[----:B-1----:R-:W-:Y:S01]  /*dde0*/  FADD.FTZ R5, R5, R8 ;  /* 0x0000000805057221 */ /* 0x002fe20000010000 */
[----:B------:R-:W-:Y:S01]  /*ddf0*/  UMOV UR7, 0x40000040 ;  /* 0x4000004000077882 */ /* 0x000fe20000000000 */
[----:B0-----:R-:W-:Y:S01]  /*de00*/  FADD.FTZ R2, R0, R3 ;  /* 0x0000000300027221 */ /* 0x001fe20000010000 */
[----:B------:R-:W-:Y:S02]  /*de10*/  IMAD.MOV.U32 R3, RZ, RZ, RZ ;  /* 0x000000ffff037224 */ /* 0x000fe400078e00ff */
[----:B------:R-:W0:Y:S04]  /*de20*/  SHFL.BFLY PT, R0, R5, 0x1, 0x1f ;  /* 0x0c201f0005007f89 */ /* 0x000e2800000e0000 */
[----:B------:R-:W1:Y:S01]  /*de30*/  SHFL.BFLY PT, R7, R2, 0x1, 0x1f ;  /* 0x0c201f0002077f89 */ /* 0x000e6200000e0000 */
[----:B0-----:R-:W-:Y:S01]  /*de40*/  FADD.FTZ R10, R5, R0 ;  /* 0x00000000050a7221 */ /* 0x001fe20000010000 */
[----:B------:R-:W-:-:S02]  /*de50*/  IMAD.MOV.U32 R0, RZ, RZ, -0x800000 ;  /* 0xff800000ff007424 */ /* 0x000fc400078e00ff */
[----:B-1----:R-:W-:Y:S02]  /*de60*/  FADD.FTZ R11, R2, R7 ;  /* 0x00000007020b7221 */ /* 0x002fe40000010000 */
[----:B------:R-:W-:Y:S01]  /*de70*/  FSETP.NE.FTZ.AND P1, PT, R10, RZ, PT ;  /* 0x000000ff0a00720b */ /* 0x000fe20003f35000 */
[----:B------:R-:W-:Y:S02]  /*de80*/  IMAD.MOV.U32 R2, RZ, RZ, -0x800000 ;  /* 0xff800000ff027424 */ /* 0x000fe400078e00ff */
        /* <DEDUP_REMOVED lines=38> */
.L_x_1324:
        /* <DEDUP_REMOVED lines=9> */
[----:B------:R-:W-:Y:S01]  /*e180*/  FMUL.FTZ R7, R31, R9 ;  /* 0x000000091f077220 */ /* 0x000fe20000410000 */
[-C--:B------:R-:W-:Y:S01]  /*e190*/  FMUL.FTZ R95, R24, R3.reuse ;  /* 0x00000003185f7220 */ /* 0x080fe20000410000 */
[-C--:B------:R-:W-:Y:S01]  /*e1a0*/  FMUL.FTZ R12, R25, R3.reuse ;  /* 0x00000003190c7220 */ /* 0x080fe20000410000 */
        /* <DEDUP_REMOVED lines=62> */
.L_x_1246:
        /* <DEDUP_REMOVED lines=9> */
[----:B------:R-:W-:Y:S02]  /*e620*/  F2FP.BF16.F32.PACK_AB R7, R7, R8 ;  /* 0x000000080707723e */ /* 0x000fe400000010ff */
[----:B------:R-:W-:Y:S01]  /*e630*/  F2FP.BF16.F32.PACK_AB R6, R6, R91 ;  /* 0x0000005b0606723e */ /* 0x000fe200000010ff */
[----:B------:R-:W-:Y:S01]  /*e640*/  BAR.SYNC.DEFER_BLOCKING 0x1, 0x100 ;  /* 0x0044000000007b1d */ /* 0x000fe20000010000 */
        /* <DEDUP_REMOVED lines=15> */
[----:B------:R-:W-:Y:S02]  /*e740*/  IADD3 R97, P4, R4, 0x60, RZ ;  /* 0x0000006004617810 */ /* 0x000fe40007f9e0ff */
[----:B------:R-:W-:Y:S01]  /*e750*/  SHF.R.U64 R9, R9, 0x3, RZ ;  /* 0x0000000309097819 */ /* 0x000fe200000012ff */
[--C-:B------:R-:W-:Y:S01]  /*e760*/  IMAD.X R27, RZ, RZ, R5.reuse, P6 ;  /* 0x000000ffff1b7224 */ /* 0x100fe200030e0605 */
[----:B------:R-:W-:Y:S01]  /*e770*/  LOP3.LUT R14, R23, 0x380, RZ, 0xc0, !PT ;  /* 0x00000380170e7812 */ /* 0x000fe200078ec0ff */
[----:B------:R-:W-:Y:S01]  /*e780*/  IMAD.X R15, RZ, RZ, R5, P4 ;  /* 0x000000ffff0f7224 */ /* 0x000fe200020e0605 */
[----:B-1----:R-:W-:-:S02]  /*e790*/  LOP3.LUT R44, R97, 0x380, RZ, 0xc0, !PT ;  /* 0x00000380612c7812 */ /* 0x002fc400078ec0ff */
[C---:B------:R-:W-:Y:S02]  /*e7a0*/  IADD3 R73, P5, R4.reuse, 0x40, RZ ;  /* 0x0000004004497810 */ /* 0x040fe40007fbe0ff */
[C---:B------:R-:W-:Y:S02]  /*e7b0*/  IADD3 R99, P3, R4.reuse, 0x4000, RZ ;  /* 0x0000400004637810 */ /* 0x040fe40007f7e0ff */
[C---:B------:R-:W-:Y:S02]  /*e7c0*/  IADD3 R101, P2, R4.reuse, 0x4020, RZ ;  /* 0x0000402004657810 */ /* 0x040fe40007f5e0ff */
[C---:B------:R-:W-:Y:S01]  /*e7d0*/  IADD3 R90, P1, R4.reuse, 0x4040, RZ ;  /* 0x00004040045a7810 */ /* 0x040fe20007f3e0ff */
[--C-:B------:R-:W-:Y:S01]  /*e7e0*/  IMAD.X R21, RZ, RZ, R5.reuse, P3 ;  /* 0x000000ffff157224 */ /* 0x100fe200018e0605 */
[----:B------:R-:W-:Y:S01]  /*e7f0*/  IADD3 R103, P0, R4, 0x4060, RZ ;  /* 0x0000406004677810 */ /* 0x000fe20007f1e0ff */
[--C-:B------:R-:W-:Y:S01]  /*e800*/  IMAD.X R13, RZ, RZ, R5.reuse, P2 ;  /* 0x000000ffff0d7224 */ /* 0x100fe200010e0605 */
        /* <DEDUP_REMOVED lines=10> */
[----:B------:R-:W-:Y:S01]  /*e8b0*/  LOP3.LUT R10, R101, 0x380, RZ, 0xc0, !PT ;  /* 0x00000380650a7812 */ /* 0x000fe200078ec0ff */
[----:B------:R-:W1:Y:S01]  /*e8c0*/  LDC.64 R96, c[0x0][0xc00] ;  /* 0x00030000ff607b82 */ /* 0x000e620000000a00 */
[----:B------:R-:W-:-:S02]  /*e8d0*/  LOP3.LUT R23, R90, 0x380, RZ, 0xc0, !PT ;  /* 0x000003805a177812 */ /* 0x000fc400078ec0ff */
[----:B------:R-:W-:Y:S02]  /*e8e0*/  LOP3.LUT R44, R103, 0x380, RZ, 0xc0, !PT ;  /* 0x00000380672c7812 */ /* 0x000fe400078ec0ff */
[----:B------:R-:W-:Y:S02]  /*e8f0*/  LOP3.LUT R20, R73, 0x380, RZ, 0xc0, !PT ;  /* 0x0000038049147812 */ /* 0x000fe400078ec0ff */
[----:B------:R-:W-:Y:S02]  /*e900*/  LOP3.LUT R72, R99, 0x380, RZ, 0xc0, !PT ;  /* 0x0000038063487812 */ /* 0x000fe400078ec0ff */
[----:B------:R-:W-:Y:S02]  /*e910*/  SHF.R.U64 R10, R10, 0x3, RZ ;  /* 0x000000030a0a7819 */ /* 0x000fe400000012ff */
[----:B------:R-:W-:Y:S02]  /*e920*/  SHF.R.U64 R23, R23, 0x3, RZ ;  /* 0x0000000317177819 */ /* 0x000fe400000012ff */
[----:B------:R-:W-:-:S02]  /*e930*/  SHF.R.U64 R44, R44, 0x3, RZ ;  /* 0x000000032c2c7819 */ /* 0x000fc400000012ff */
[----:B------:R-:W-:Y:S02]  /*e940*/  SHF.R.U64 R20, R20, 0x3, RZ ;  /* 0x0000000314147819 */ /* 0x000fe400000012ff */
[----:B------:R-:W-:Y:S02]  /*e950*/  F2FP.BF16.F32.PACK_AB R4, R12, R95 ;  /* 0x0000005f0c04723e */ /* 0x000fe400000010ff */
[----:B------:R-:W-:Y:S02]  /*e960*/  SHF.R.U64 R72, R72, 0x3, RZ ;  /* 0x0000000348487819 */ /* 0x000fe400000012ff */
[----:B------:R-:W-:Y:S01]  /*e970*/  LOP3.LUT R12, R10, R101, RZ, 0x3c, !PT ;  /* 0x000000650a0c7212 */ /* 0x000fe200078e3cff */
[----:B------:R2:W-:Y:S01]  /*e980*/  STSM.16.M88.4 [R94], R4 ;  /* 0x000000045e007844 */ /* 0x0005e20000000200 */
[----:B------:R-:W-:Y:S02]  /*e990*/  LOP3.LUT R10, R23, R90, RZ, 0x3c, !PT ;  /* 0x0000005a170a7212 */ /* 0x000fe400078e3cff */
[----:B------:R-:W-:-:S02]  /*e9a0*/  LOP3.LUT R8, R44, R103, RZ, 0x3c, !PT ;  /* 0x000000672c087212 */ /* 0x000fc400078e3cff */
[----:B------:R-:W-:Y:S02]  /*e9b0*/  LOP3.LUT R24, R20, R73, RZ, 0x3c, !PT ;  /* 0x0000004914187212 */ /* 0x000fe400078e3cff */
[----:B------:R-:W-:Y:S02]  /*e9c0*/  LOP3.LUT R20, R72, R99, RZ, 0x3c, !PT ;  /* 0x0000006348147212 */ /* 0x000fe400078e3cff */
[----:B------:R-:W-:Y:S02]  /*e9d0*/  MOV R72, R10 ;  /* 0x0000000a00487202 */ /* 0x000fe40000000f00 */
[----:B------:R-:W-:Y:S02]  /*e9e0*/  MOV R44, R8 ;  /* 0x00000008002c7202 */ /* 0x000fe40000000f00 */
[----:B------:R-:W-:Y:S02]  /*e9f0*/  MOV R92, R26 ;  /* 0x0000001a005c7202 */ /* 0x000fe40000000f00 */
[----:B------:R-:W-:-:S02]  /*ea00*/  F2FP.BF16.F32.PACK_AB R8, R88, R89 ;  /* 0x000000595808723e */ /* 0x000fc400000010ff */
[----:B------:R-:W-:Y:S02]  /*ea10*/  F2FP.BF16.F32.PACK_AB R9, R35, R34 ;  /* 0x000000222309723e */ /* 0x000fe400000010ff */
[----:B------:R-:W-:Y:S02]  /*ea20*/  F2FP.BF16.F32.PACK_AB R10, R37, R36 ;  /* 0x00000024250a723e */ /* 0x000fe400000010ff */
[----:B------:R-:W-:Y:S02]  /*ea30*/  F2FP.BF16.F32.PACK_AB R11, R39, R38 ;  /* 0x00000026270b723e */ /* 0x000fe400000010ff */
[----:B------:R-:W-:Y:S02]  /*ea40*/  MOV R91, R24 ;  /* 0x00000018005b7202 */ /* 0x000fe40000000f00 */
[----:B--2---:R-:W-:Y:S01]  /*ea50*/  F2FP.BF16.F32.PACK_AB R4, R41, R40 ;  /* 0x000000282904723e */ /* 0x004fe200000010ff */
[----:B------:R-:W-:Y:S01]  /*ea60*/  STSM.16.M88.4 [R92], R8 ;  /* 0x000000085c007844 */ /* 0x000fe20000000200 */
[----:B------:R-:W-:-:S02]  /*ea70*/  F2FP.BF16.F32.PACK_AB R5, R43, R42 ;  /* 0x0000002a2b05723e */ /* 0x000fc400000010ff */
[----:B------:R-:W-:Y:S02]  /*ea80*/  F2FP.BF16.F32.PACK_AB R6, R32, R33 ;  /* 0x000000212006723e */ /* 0x000fe400000010ff */
[----:B------:R-:W-:Y:S02]  /*ea90*/  F2FP.BF16.F32.PACK_AB R7, R30, R31 ;  /* 0x0000001f1e07723e */ /* 0x000fe400000010ff */
[----:B------:R-:W-:Y:S02]  /*eaa0*/  MOV R90, R14 ;  /* 0x0000000e005a7202 */ /* 0x000fe40000000f00 */
[----:B------:R-:W-:Y:S01]  /*eab0*/  MOV R73, R12 ;  /* 0x0000000c00497202 */ /* 0x000fe20000000f00 */
[----:B------:R2:W-:Y:S01]  /*eac0*/  STSM.16.M88.4 [R91], R4 ;  /* 0x000000045b007844 */ /* 0x0005e20000000200 */
[----:B------:R-:W-:Y:S02]  /*ead0*/  F2FP.BF16.F32.PACK_AB R12, R49, R48 ;  /* 0x00000030310c723e */ /* 0x000fe400000010ff */
[----:B------:R-:W-:-:S02]  /*eae0*/  F2FP.BF16.F32.PACK_AB R13, R51, R50 ;  /* 0x00000032330d723e */ /* 0x000fc400000010ff */
[----:B------:R-:W-:Y:S02]  /*eaf0*/  F2FP.BF16.F32.PACK_AB R14, R53, R52 ;  /* 0x00000034350e723e */ /* 0x000fe400000010ff */
[----:B------:R-:W-:Y:S01]  /*eb00*/  F2FP.BF16.F32.PACK_AB R15, R55, R54 ;  /* 0x00000036370f723e */ /* 0x000fe200000010ff */
[----:B------:R-:W-:Y:S01]  /*eb10*/  ULDC UR4, c[0x0][0xa88] ;  /* 0x0002a20000047ab9 */ /* 0x000fe20000000800 */
[----:B------:R-:W-:Y:S01]  /*eb20*/  MOV R23, R20 ;  /* 0x0000001400177202 */ /* 0x000fe20000000f00 */
[----:B------:R-:W3:Y:S01]  /*eb30*/  LDC R52, c[0x0][0xbe8] ;  /* 0x0002fa00ff347b82 */ /* 0x000ee20000000800 */
[----:B------:R-:W-:Y:S01]  /*eb40*/  F2FP.BF16.F32.PACK_AB R24, R57, R56 ;  /* 0x000000383918723e */ /* 0x000fe200000010ff */
[----:B------:R-:W-:Y:S01]  /*eb50*/  STSM.16.M88.4 [R90], R12 ;  /* 0x0000000c5a007844 */ /* 0x000fe20000000200 */
[----:B------:R-:W-:Y:S02]  /*eb60*/  F2FP.BF16.F32.PACK_AB R25, R59, R58 ;  /* 0x0000003a3b19723e */ /* 0x000fe400000010ff */
[----:B------:R-:W-:-:S02]  /*eb70*/  F2FP.BF16.F32.PACK_AB R26, R61, R60 ;  /* 0x0000003c3d1a723e */ /* 0x000fc400000010ff */
[----:B------:R-:W-:Y:S01]  /*eb80*/  F2FP.BF16.F32.PACK_AB R27, R63, R62 ;  /* 0x0000003e3f1b723e */ /* 0x000fe200000010ff */
[----:B--2---:R-:W2:Y:S01]  /*eb90*/  LDC.64 R4, c[0x0][0xc08] ;  /* 0x00030200ff047b82 */ /* 0x004ea20000000a00 */
[----:B------:R-:W-:Y:S02]  /*eba0*/  F2FP.BF16.F32.PACK_AB R30, R77, R76 ;  /* 0x0000004c4d1e723e */ /* 0x000fe400000010ff */
[----:B------:R-:W-:Y:S01]  /*ebb0*/  F2FP.BF16.F32.PACK_AB R31, R79, R78 ;  /* 0x0000004e4f1f723e */ /* 0x000fe200000010ff */
[----:B------:R4:W-:Y:S01]  /*ebc0*/  STSM.16.M88.4 [R23], R24 ;  /* 0x0000001817007844 */ /* 0x0009e20000000200 */
[----:B-1----:R-:W-:-:S03]  /*ebd0*/  ISETP.NE.U32.AND P0, PT, R96, RZ, PT ;  /* 0x000000ff6000720c */ /* 0x002fc60003f05070 */
[----:B------:R-:W1:Y:S01]  /*ebe0*/  LDC.64 R20, c[0x0][0xc00] ;  /* 0x00030000ff147b82 */ /* 0x000e620000000a00 */
[----:B------:R0:W-:Y:S01]  /*ebf0*/  STSM.16.M88.4 [R73], R64 ;  /* 0x0000004049007844 */ /* 0x0001e20000000200 */
[----:B------:R-:W-:-:S03]  /*ec00*/  ISETP.NE.AND.EX P0, PT, R97, RZ, PT, P0 ;  /* 0x000000ff6100720c */ /* 0x000fc60003f05300 */
[----:B------:R0:W-:Y:S04]  /*ec10*/  STSM.16.M88.4 [R72], R28 ;  /* 0x0000001c48007844 */ /* 0x0001e80000000200 */
[----:B------:R0:W-:Y:S01]  /*ec20*/  STSM.16.M88.4 [R44], R80 ;  /* 0x000000502c007844 */ /* 0x0001e20000000200 */
[----:B------:R-:W-:Y:S02]  /*ec30*/  IMAD.U32 R7, RZ, RZ, UR4 ;  /* 0x00000004ff077e24 */ /* 0x000fe4000f8e00ff */
[----:B----4-:R-:W-:Y:S01]  /*ec40*/  IMAD.MOV.U32 R23, RZ, RZ, RZ ;  /* 0x000000ffff177224 */ /* 0x010fe200078e00ff */
[----:B------:R-:W-:Y:S01]  /*ec50*/  BAR.SYNC.DEFER_BLOCKING 0x1, 0x100 ;  /* 0x0044000000007b1d */ /* 0x000fe20000010000 */
[----:B--2---:R-:W-:-:S04]  /*ec60*/  ISETP.NE.U32.AND P2, PT, R4, RZ, PT ;  /* 0x000000ff0400720c */ /* 0x004fc80003f45070 */
[----:B------:R-:W-:Y:S01]  /*ec70*/  ISETP.NE.AND.EX P2, PT, R5, RZ, PT, P2 ;  /* 0x000000ff0500720c */ /* 0x000fe20003f45320 */
[----:B-1----:R-:W-:-:S12]  /*ec80*/  IMAD.WIDE R20, R164, 0x4, R20 ;  /* 0x00000004a4147825 */ /* 0x002fd800078e0214 */
[----:B------:R-:W1:Y:S01]  /*ec90*/  @P2 LDC.64 R4, c[0x0][0xc08] ;  /* 0x00030200ff042b82 */ /* 0x000e620000000a00 */
[----:B------:R0:W5:Y:S01]  /*eca0*/  @P0 LDG.E R23, desc[UR36][R20.64] ;  /* 0x0000002414170981 */ /* 0x000162000c1e1900 */
[----:B---3--:R-:W-:-:S13]  /*ecb0*/  ISETP.NE.AND P1, PT, R52, 0x1, PT ;  /* 0x000000013400780c */ /* 0x008fda0003f25270 */
[----:B------:R-:W2:Y:S01]  /*ecc0*/  @P1 LDC R6, c[0x0][0xbec] ;  /* 0x0002fb00ff061b82 */ /* 0x000ea20000000800 */
[----:B-1----:R-:W-:-:S07]  /*ecd0*/  @P2 IMAD.WIDE R4, R164, 0x4, R4 ;  /* 0x00000004a4042825 */ /* 0x002fce00078e0204 */
[----:B------:R-:W1:Y:S01]  /*ece0*/  @P1 LDC R11, c[0x0][0xbf0] ;  /* 0x0002fc00ff0b1b82 */ /* 0x000e620000000800 */
[----:B------:R0:W5:Y:S01]  /*ecf0*/  @P2 LDG.E R7, desc[UR36][R4.64] ;  /* 0x0000002404072981 */ /* 0x000162000c1e1900 */
[----:B------:R-:W-:Y:S05]  /*ed00*/  @P2 BRA `(.L_x_1327) ;  /* 0x0000000000102947 */ /* 0x000fea0003800000 */
[----:B------:R-:W-:Y:S05]  /*ed10*/  @!P0 BRA `(.L_x_1327) ;  /* 0x00000000000c8947 */ /* 0x000fea0003800000 */
[----:B0-----:R-:W3:Y:S04]  /*ed20*/  LDG.E R4, desc[UR36][R20.64] ;  /* 0x0000002414047981 */ /* 0x001ee8000c1e1900 */
[----:B-----5:R-:W3:Y:S02]  /*ed30*/  LDG.E R7, desc[UR36][R20.64+0x4] ;  /* 0x0000042414077981 */ /* 0x020ee4000c1e1900 */
[----:B---3--:R-:W-:-:S07]  /*ed40*/  IMAD.IADD R7, R7, 0x1, -R4 ;  /* 0x0000000107077824 */ /* 0x008fce00078e0a04 */
.L_x_1327:
[----:B0-----:R-:W-:Y:S01]  /*ed50*/  SHF.R.S32.HI R44, RZ, 0x1f, R163 ;  /* 0x0000001fff2c7819 */ /* 0x001fe200000114a3 */
[----:B------:R-:W-:Y:S01]  /*ed60*/  IMAD.IADD R15, R22, 0x1, R18 ;  /* 0x00000001160f7824 */ /* 0x000fe200078e0212 */
[----:B------:R-:W-:Y:S01]  /*ed70*/  ULDC.64 UR4, c[0x0][0xb90] ;  /* 0x0002e40000047ab9 */ /* 0x000fe20000000a00 */
[--C-:B-----5:R-:W-:Y:S01]  /*ed80*/  SHF.R.S32.HI R21, RZ, 0x1f, R23.reuse ;  /* 0x0000001fff157819 */ /* 0x120fe20000011417 */
[----:B------:R-:W-:Y:S01]  /*ed90*/  IMAD.MOV.U32 R20, RZ, RZ, R23 ;  /* 0x000000ffff147224 */ /* 0x000fe200078e0017 */
[----:B------:R-:W-:Y:S01]  /*eda0*/  SHF.R.S32.HI R8, RZ, 0x1f, R164 ;  /* 0x0000001fff087819 */ /* 0x000fe200000114a4 */
[----:B------:R-:W-:Y:S01]  /*edb0*/  IMAD R4, R44, UR4, RZ ;  /* 0x000000042c047c24 */ /* 0x000fe2000f8e02ff */
[----:B------:R-:W-:Y:S01]  /*edc0*/  SEL R53, R164, RZ, !P0 ;  /* 0x000000ffa4357207 */ /* 0x000fe20004000000 */
[----:B--2---:R-:W-:-:S04]  /*edd0*/  @P1 IMAD.HI.U32 R6, R15, R6, RZ ;  /* 0x000000060f061227 */ /* 0x004fc800078e00ff */
[----:B------:R-:W-:Y:S01]  /*ede0*/  IMAD.MOV.U32 R9, RZ, RZ, R15 ;  /* 0x000000ffff097224 */ /* 0x000fe200078e000f */
[----:B-1----:R-:W-:Y:S01]  /*edf0*/  @P1 SHF.R.U32.HI R9, RZ, R11, R6 ;  /* 0x0000000bff091219 */ /* 0x002fe20000011606 */
[C---:B------:R-:W-:Y:S02]  /*ee00*/  IMAD R13, R163.reuse, UR5, R4 ;  /* 0x00000005a30d7c24 */ /* 0x040fe4000f8e0204 */
[----:B------:R-:W-:Y:S01]  /*ee10*/  IMAD.WIDE.U32 R4, R163, UR4, R20 ;  /* 0x00000004a3047c25 */ /* 0x000fe2000f8e0014 */
[----:B------:R-:W-:Y:S01]  /*ee20*/  SEL R20, R8, RZ, !P0 ;  /* 0x000000ff08147207 */ /* 0x000fe20004000000 */
[----:B------:R-:W-:Y:S02]  /*ee30*/  ULDC.64 UR4, c[0x0][0xb98] ;  /* 0x0002e60000047ab9 */ /* 0x000fe40000000a00 */
[----:B------:R-:W-:Y:S02]  /*ee40*/  IMAD R11, R165, 0x40, R160 ;  /* 0x00000040a50b7824 */ /* 0x000fe400078e02a0 */
[----:B------:R-:W-:-:S02]  /*ee50*/  IMAD.IADD R5, R5, 0x1, R13 ;  /* 0x0000000105057824 */ /* 0x000fc400078e020d */
        /* <DEDUP_REMOVED lines=13> */
[----:B------:R-:W-:Y:S01]  /*ef30*/  IMAD.IADD R24, R170, 0x1, R18 ;  /* 0x00000001aa187824 */ /* 0x000fe200078e0212 */
[----:B------:R-:W-:Y:S01]  /*ef40*/  IADD3.X R5, R13, R5, R8, P2, !PT ;  /* 0x000000050d057210 */ /* 0x000fe200017fe408 */
[----:B------:R-:W-:Y:S01]  /*ef50*/  IMAD R55, R7, R52, RZ ;  /* 0x0000003407377224 */ /* 0x000fe200078e02ff */
[----:B------:R-:W-:Y:S01]  /*ef60*/  IADD3 R9, P3, R16, 0x2000, RZ ;  /* 0x0000200010097810 */ /* 0x000fe20007f7e0ff */
[----:B------:R-:W-:Y:S01]  /*ef70*/  IMAD R10, R6, UR4, RZ ;  /* 0x00000004060a7c24 */ /* 0x000fe2000f8e02ff */
[----:B------:R-:W-:Y:S01]  /*ef80*/  IADD3 R15, P0, R16, 0x1000, RZ ;  /* 0x00001000100f7810 */ /* 0x000fe20007f1e0ff */
[----:B------:R-:W-:Y:S01]  /*ef90*/  IMAD.WIDE.U32 R4, R11, UR4, R4 ;  /* 0x000000040b047c25 */ /* 0x000fe2000f8e0004 */
[----:B------:R-:W-:-:S02]  /*efa0*/  LOP3.LUT R8, R9, 0x380, RZ, 0xc0, !PT ;  /* 0x0000038009087812 */ /* 0x000fc400078ec0ff */
[----:B------:R-:W-:Y:S01]  /*efb0*/  LOP3.LUT R36, R37, 0x380, RZ, 0xc0, !PT ;  /* 0x0000038025247812 */ /* 0x000fe200078ec0ff */
[----:B------:R-:W-:Y:S01]  /*efc0*/  IMAD R13, R11, UR5, R10 ;  /* 0x000000050b0d7c24 */ /* 0x000fe2000f8e020a */
[----:B------:R-:W-:Y:S01]  /*efd0*/  ULDC.64 UR4, c[0x0][0xb50] ;  /* 0x0002d40000047ab9 */ /* 0x000fe20000000a00 */
[----:B------:R-:W-:Y:S01]  /*efe0*/  SHF.R.U64 R6, R8, 0x3, RZ ;  /* 0x0000000308067819 */ /* 0x000fe200000012ff */
[----:B------:R-:W-:Y:S01]  /*eff0*/  IMAD.X R7, RZ, RZ, R17, P3 ;  /* 0x000000ffff077224 */ /* 0x000fe200018e0611 */
[----:B------:R-:W-:Y:S01]  /*f000*/  LEA R10, P4, R4, UR4, 0x2 ;  /* 0x00000004040a7c11 */ /* 0x000fe2000f8810ff */
[----:B------:R-:W-:Y:S01]  /*f010*/  IMAD.IADD R5, R5, 0x1, R13 ;  /* 0x0000000105057824 */ /* 0x000fe200078e020d */
[----:B------:R-:W-:Y:S01]  /*f020*/  LOP3.LUT R6, R6, R9, RZ, 0x3c, !PT ;  /* 0x0000000906067212 */ /* 0x000fe200078e3cff */
[----:B------:R-:W-:Y:S01]  /*f030*/  IMAD.X R13, RZ, RZ, R17, P0 ;  /* 0x000000ffff0d7224 */ /* 0x000fe200000e0611 */
[----:B------:R-:W-:Y:S01]  /*f040*/  IADD3 R9, P2, R16, 0x3000, RZ ;  /* 0x0000300010097810 */ /* 0x000fe20007f5e0ff */
[----:B------:R-:W-:Y:S01]  /*f050*/  SHFL.IDX PT, R48, R10, RZ, 0x1c1f ;  /* 0x001c1fff0a307589 */ /* 0x000fe200000e0000 */
[----:B------:R-:W-:Y:S01]  /*f060*/  LEA.HI.X R14, R4, UR5, R5, 0x2, P4 ;  /* 0x00000005040e7c11 */ /* 0x000fe2000a0f1405 */
[----:B------:R-:W-:Y:S01]  /*f070*/  VIADD R4, R24, 0x8 ;  /* 0x0000000818047836 */ /* 0x000fe20000000000 */
[----:B------:R-:W-:Y:S01]  /*f080*/  LOP3.LUT R8, R9, 0x380, RZ, 0xc0, !PT ;  /* 0x0000038009087812 */ /* 0x000fe200078ec0ff */
[----:B------:R-:W-:Y:S01]  /*f090*/  SHFL.IDX PT, R50, R10, 0x1, 0x1c1f ;  /* 0x003c1f000a327f89 */ /* 0x000fe200000e0000 */
[----:B------:R-:W-:Y:S01]  /*f0a0*/  LOP3.LUT P0, RZ, R167, 0x3, RZ, 0xc0, !PT ;  /* 0x00000003a7ff7812 */ /* 0x000fe2000780c0ff */
[----:B------:R-:W-:Y:S01]  /*f0b0*/  ULDC.64 UR4, c[0x0][0xaa0] ;  /* 0x0002a80000047ab9 */ /* 0x000fe20000000a00 */
[----:B------:R-:W-:Y:S01]  /*f0c0*/  SHF.R.U64 R8, R8, 0x3, RZ ;  /* 0x0000000308087819 */ /* 0x000fe200000012ff */
[----:B------:R-:W0:Y:S01]  /*f0d0*/  SHFL.IDX PT, R49, R14, RZ, 0x1c1f ;  /* 0x001c1fff0e317589 */ /* 0x000e2200000e0000 */
[----:B------:R-:W-:-:S02]  /*f0e0*/  IADD3 R33, P4, R16, 0x6000, RZ ;  /* 0x0000600010217810 */ /* 0x000fc40007f9e0ff */
[----:B------:R-:W-:Y:S01]  /*f0f0*/  LOP3.LUT R8, R8, R9, RZ, 0x3c, !PT ;  /* 0x0000000908087212 */ /* 0x000fe200078e3cff */
[----:B------:R-:W1:Y:S01]  /*f100*/  SHFL.IDX PT, R51, R14, 0x1, 0x1c1f ;  /* 0x003c1f000e337f89 */ /* 0x000e6200000e0000 */
[----:B------:R-:W-:Y:S01]  /*f110*/  IMAD.X R9, RZ, RZ, R17, P2 ;  /* 0x000000ffff097224 */ /* 0x000fe200010e0611 */
[-C--:B------:R-:W-:Y:S02]  /*f120*/  ISETP.GE.OR P2, PT, R24, R55.reuse, P0 ;  /* 0x000000371800720c */ /* 0x080fe40000746670 */
[----:B------:R-:W-:Y:S02]  /*f130*/  ISETP.GE.OR P0, PT, R4, R55, P0 ;  /* 0x000000370400720c */ /* 0x000fe40000706670 */
[----:B------:R-:W-:Y:S02]  /*f140*/  LOP3.LUT R11, R16, 0x380, RZ, 0xc0, !PT ;  /* 0x00000380100b7812 */ /* 0x000fe400078ec0ff */
[----:B------:R-:W-:Y:S02]  /*f150*/  LOP3.LUT R32, R33, 0x380, RZ, 0xc0, !PT ;  /* 0x0000038021207812 */ /* 0x000fe400078ec0ff */
[----:B------:R-:W-:-:S02]  /*f160*/  SHF.R.U64 R11, R11, 0x3, RZ ;  /* 0x000000030b0b7819 */ /* 0x000fc400000012ff */
[----:B------:R-:W-:Y:S02]  /*f170*/  IADD3 R5, P3, R16, 0x7000, RZ ;  /* 0x0000700010057810 */ /* 0x000fe40007f7e0ff */
[----:B------:R-:W-:Y:S02]  /*f180*/  SHF.R.U64 R40, R40, 0x3, RZ ;  /* 0x0000000328287819 */ /* 0x000fe400000012ff */
[----:B------:R-:W-:Y:S01]  /*f190*/  SHF.R.U64 R36, R36, 0x3, RZ ;  /* 0x0000000324247819 */ /* 0x000fe200000012ff */
[--C-:B------:R-:W-:Y:S01]  /*f1a0*/  IMAD.X R29, RZ, RZ, R17.reuse, P3 ;  /* 0x000000ffff1d7224 */ /* 0x100fe200018e0611 */
[----:B------:R-:W-:Y:S02]  /*f1b0*/  SHF.R.U64 R32, R32, 0x3, RZ ;  /* 0x0000000320207819 */ /* 0x000fe400000012ff */
[----:B------:R-:W-:Y:S01]  /*f1c0*/  LOP3.LUT R16, R11, R16, RZ, 0x3c, !PT ;  /* 0x000000100b107212 */ /* 0x000fe200078e3cff */
[----:B0-----:R0:W-:Y:S01]  /*f1d0*/  @!P2 ST.E desc[UR36][R48.64], R2 ;  /* 0x000000023000a985 */ /* 0x0011e2000c101924 */
[----:B------:R-:W-:Y:S01]  /*f1e0*/  LOP3.LUT R40, R40, R41, RZ, 0x3c, !PT ;  /* 0x0000002928287212 */ /* 0x000fe200078e3cff */
[--C-:B------:R-:W-:Y:S01]  /*f1f0*/  IMAD.X R41, RZ, RZ, R17.reuse, P6 ;  /* 0x000000ffff297224 */ /* 0x100fe200030e0611 */
[----:B------:R-:W-:Y:S01]  /*f200*/  LOP3.LUT R36, R36, R37, RZ, 0x3c, !PT ;  /* 0x0000002524247212 */ /* 0x000fe200078e3cff */
[----:B-1----:R1:W-:Y:S01]  /*f210*/  @!P0 ST.E desc[UR36][R50.64], R0 ;  /* 0x0000000032008985 */ /* 0x0023e2000c101924 */
[----:B------:R-:W-:Y:S01]  /*f220*/  LOP3.LUT R32, R32, R33, RZ, 0x3c, !PT ;  /* 0x0000002120207212 */ /* 0x000fe200078e3cff */
[--C-:B------:R-:W-:Y:S01]  /*f230*/  IMAD.X R37, RZ, RZ, R17.reuse, P5 ;  /* 0x000000ffff257224 */ /* 0x100fe200028e0611 */
[----:B------:R-:W-:Y:S01]  /*f240*/  LOP3.LUT R12, R15, 0x380, RZ, 0xc0, !PT ;  /* 0x000003800f0c7812 */ /* 0x000fe200078ec0ff */
[----:B------:R-:W-:Y:S01]  /*f250*/  IMAD.X R33, RZ, RZ, R17, P4 ;  /* 0x000000ffff217224 */ /* 0x000fe200020e0611 */
[----:B------:R2:W5:Y:S01]  /*f260*/  LD.E.128 R24, desc[UR36][R16.64] ;  /* 0x0000002410187980 */ /* 0x000562000c101d00 */
[----:B------:R-:W-:Y:S01]  /*f270*/  LOP3.LUT R4, R5, 0x380, RZ, 0xc0, !PT ;  /* 0x0000038005047812 */ /* 0x000fe200078ec0ff */
[----:B0-----:R-:W0:Y:S01]  /*f280*/  @P1 LDC R49, c[0x0][0xbec] ;  /* 0x0002fb00ff311b82 */ /* 0x001e220000000800 */
[----:B------:R-:W-:Y:S01]  /*f290*/  SHF.R.U64 R12, R12, 0x3, RZ ;  /* 0x000000030c0c7819 */ /* 0x000fe200000012ff */
[----:B------:R-:W5:Y:S01]  /*f2a0*/  LD.E.128 R8, desc[UR36][R8.64] ;  /* 0x0000002408087980 */ /* 0x000f62000c101d00 */
[----:B------:R-:W-:Y:S01]  /*f2b0*/  SHF.R.U64 R4, R4, 0x3, RZ ;  /* 0x0000000304047819 */ /* 0x000fe200000012ff */
[----:B-1----:R-:W-:Y:S01]  /*f2c0*/  IMAD R0, R21, UR4, RZ ;  /* 0x0000000415007c24 */ /* 0x002fe2000f8e02ff */
[----:B------:R-:W-:Y:S01]  /*f2d0*/  LOP3.LUT R12, R12, R15, RZ, 0x3c, !PT ;  /* 0x0000000f0c0c7212 */ /* 0x000fe200078e3cff */
[----:B------:R-:W5:Y:S01]  /*f2e0*/  LD.E.128 R40, desc[UR36][R40.64] ;  /* 0x0000002428287980 */ /* 0x000f62000c101d00 */
[----:B--2---:R-:W-:Y:S01]  /*f2f0*/  IMAD.WIDE.U32 R16, R23, UR4, RZ ;  /* 0x0000000417107c25 */ /* 0x004fe2000f8e00ff */
[----:B------:R-:W-:-:S02]  /*f300*/  LOP3.LUT R28, R4, R5, RZ, 0x3c, !PT ;  /* 0x00000005041c7212 */ /* 0x000fc400078e3cff */
[----:B------:R-:W5:Y:S01]  /*f310*/  LD.E.128 R4, desc[UR36][R6.64] ;  /* 0x0000002406047980 */ /* 0x000f62000c101d00 */
[----:B------:R-:W-:Y:S01]  /*f320*/  IMAD R21, R23, UR5, R0 ;  /* 0x0000000517157c24 */ /* 0x000fe2000f8e0200 */
[----:B------:R-:W-:Y:S01]  /*f330*/  ULDC.64 UR4, c[0x0][0xae8] ;  /* 0x0002ba0000047ab9 */ /* 0x000fe20000000a00 */
[----:B------:R-:W1:Y:S01]  /*f340*/  @P1 LDC R23, c[0x0][0xbf0] ;  /* 0x0002fc00ff171b82 */ /* 0x000e620000000800 */
[----:B------:R-:W5:Y:S01]  /*f350*/  LD.E.128 R12, desc[UR36][R12.64] ;  /* 0x000000240c0c7980 */ /* 0x000f62000c101d00 */
[----:B------:R-:W-:Y:S02]  /*f360*/  IMAD.IADD R17, R17, 0x1, R21 ;  /* 0x0000000111117824 */ /* 0x000fe400078e0215 */
[----:B------:R-:W-:Y:S01]  /*f370*/  IMAD R21, R162, 0x20, R165 ;  /* 0x00000020a2157824 */ /* 0x000fe200078e02a5 */
[----:B------:R-:W5:Y:S01]  /*f380*/  LD.E.128 R36, desc[UR36][R36.64] ;  /* 0x0000002424247980 */ /* 0x000f62000c101d00 */
[----:B------:R-:W-:Y:S02]  /*f390*/  IMAD R0, R44, UR4, RZ ;  /* 0x000000042c007c24 */ /* 0x000fe4000f8e02ff */
[----:B------:R-:W-:Y:S01]  /*f3a0*/  IMAD.IADD R44, R18, 0x1, R21 ;  /* 0x00000001122c7824 */ /* 0x000fe200078e0215 */
[----:B------:R-:W5:Y:S01]  /*f3b0*/  LD.E.128 R32, desc[UR36][R32.64] ;  /* 0x0000002420207980 */ /* 0x000f62000c101d00 */
[----:B------:R-:W-:-:S02]  /*f3c0*/  IMAD R21, R163, UR5, R0 ;  /* 0x00000005a3157c24 */ /* 0x000fc4000f8e0200 */
[----:B------:R-:W-:Y:S01]  /*f3d0*/  IMAD.WIDE.U32 R16, R163, UR4, R16 ;  /* 0x00000004a3107c25 */ /* 0x000fe2000f8e0010 */
[----:B------:R-:W-:Y:S01]  /*f3e0*/  ULDC.64 UR4, c[0x0][0xaf0] ;  /* 0x0002bc0000047ab9 */ /* 0x000fe20000000a00 */
[----:B------:R-:W5:Y:S02]  /*f3f0*/  LD.E.128 R28, desc[UR36][R28.64] ;  /* 0x000000241c1c7980 */ /* 0x000f64000c101d00 */
[----:B0-----:R-:W-:Y:S01]  /*f400*/  @P1 IMAD.HI.U32 R0, R44, R49, RZ ;  /* 0x000000312c001227 */ /* 0x001fe200078e00ff */
[----:B------:R-:W-:Y:S01]  /*f410*/  @!PT LDS RZ, [RZ] ;  /* 0x00000000fffff984 */ /* 0x000fe20000000800 */
[----:B------:R-:W-:Y:S01]  /*f420*/  @!PT LDS RZ, [RZ] ;  /* 0x00000000fffff984 */ /* 0x000fe20000000800 */
[----:B------:R-:W-:Y:S01]  /*f430*/  @!PT LDS RZ, [RZ] ;  /* 0x00000000fffff984 */ /* 0x000fe20000000800 */
[----:B------:R-:W-:Y:S01]  /*f440*/  @!PT LDS RZ, [RZ] ;  /* 0x00000000fffff984 */ /* 0x000fe20000000800 */
[----:B------:R0:W-:Y:S06]  /*f450*/  MEMBAR.ALL.CTA ;  /* 0x0000000000007992 */ /* 0x0001ec0000008000 */
[----:B0-----:R-:W0:Y:S01]  /*f460*/  FENCE.VIEW.ASYNC.S ;  /* 0x00000000000073c6 */ /* 0x001e220000000000 */
[----:B------:R-:W-:-:S02]  /*f470*/  IMAD.IADD R17, R17, 0x1, R21 ;  /* 0x0000000111117824 */ /* 0x000fc400078e0215 */
[----:B------:R-:W-:Y:S02]  /*f480*/  IMAD.MOV.U32 R21, RZ, RZ, R44 ;  /* 0x000000ffff157224 */ /* 0x000fe400078e002c */
[----:B------:R-:W-:Y:S01]  /*f490*/  IMAD R2, R20, UR4, RZ ;  /* 0x0000000414027c24 */ /* 0x000fe2000f8e02ff */
[----:B-1----:R-:W-:Y:S01]  /*f4a0*/  @P1 SHF.R.U32.HI R21, RZ, R23, R0 ;  /* 0x00000017ff151219 */ /* 0x002fe20000011600 */
[----:B------:R-:W-:-:S03]  /*f4b0*/  IMAD.WIDE.U32 R16, R53, UR4, R16 ;  /* 0x0000000435107c25 */ /* 0x000fc6000f8e0010 */
[--C-:B------:R-:W-:Y:S01]  /*f4c0*/  SHF.R.S32.HI R0, RZ, 0x1f, R21.reuse ;  /* 0x0000001fff007819 */ /* 0x100fe20000011415 */
        /* <DEDUP_REMOVED lines=10> */
[----:B------:R-:W-:Y:S02]  /*f570*/  IMAD.IADD R17, R17, 0x1, R49 ;  /* 0x0000000111117824 */ /* 0x000fe400078e0231 */
[----:B------:R-:W-:Y:S02]  /*f580*/  IMAD R2, R0, UR4, RZ ;  /* 0x0000000400027c24 */ /* 0x000fe4000f8e02ff */
[----:B------:R-:W-:Y:S02]  /*f590*/  IMAD.IADD R44, R165, 0x1, R18 ;  /* 0x00000001a52c7824 */ /* 0x000fe400078e0212 */
[----:B------:R-:W-:-:S02]  /*f5a0*/  IMAD R21, R23, UR5, R2 ;  /* 0x0000000517157c24 */ /* 0x000fc4000f8e0202 */
[----:B------:R-:W-:Y:S01]  /*f5b0*/  IMAD.WIDE.U32 R16, R23, UR4, R16 ;  /* 0x0000000417107c25 */ /* 0x000fe2000f8e0010 */
[CC--:B------:R-:W-:Y:S01]  /*f5c0*/  ISETP.GE.AND P2, PT, R44.reuse, R55.reuse, PT ;  /* 0x000000372c00720c */ /* 0x0c0fe20003f46270 */
[----:B------:R-:W-:Y:S02]  /*f5d0*/  ULDC.64 UR4, c[0x0][0xa80] ;  /* 0x0002a00000047ab9 */ /* 0x000fe40000000a00 */
[----:B------:R-:W-:Y:S01]  /*f5e0*/  VIADD R0, R44, 0x20 ;  /* 0x000000202c007836 */ /* 0x000fe20000000000 */
[----:B------:R-:W-:Y:S01]  /*f5f0*/  LEA R18, P3, R16, UR4, 0x1 ;  /* 0x0000000410127c11 */ /* 0x000fe2000f8608ff */
[----:B------:R-:W-:Y:S02]  /*f600*/  IMAD.IADD R17, R17, 0x1, R21 ;  /* 0x0000000111117824 */ /* 0x000fe400078e0215 */
[----:B------:R-:W-:Y:S01]  /*f610*/  VIADD R3, R3, 0x2a820 ;  /* 0x0002a82003037836 */ /* 0x000fe20000000000 */
[----:B------:R-:W-:Y:S01]  /*f620*/  ISETP.GE.AND P0, PT, R0, R55, PT ;  /* 0x000000370000720c */ /* 0x000fe20003f06270 */
[----:B------:R-:W-:Y:S01]  /*f630*/  VIADD R0, R44, 0x40 ;  /* 0x000000402c007836 */ /* 0x000fe20000000000 */
[----:B------:R-:W-:-:S02]  /*f640*/  LEA.HI.X R20, R16, UR5, R17, 0x1, P3 ;  /* 0x0000000510147c11 */ /* 0x000fc400098f0c11 */
[----:B------:R-:W-:Y:S01]  /*f650*/  PRMT R3, RZ, 0x654, R3 ;  /* 0x00000654ff037816 */ /* 0x000fe20000000003 */
[----:B0-----:R0:W1:Y:S01]  /*f660*/  SHFL.IDX PT, R16, R18, RZ, 0x181f ;  /* 0x00181fff12107589 */ /* 0x00106200000e0000 */
        /* <DEDUP_REMOVED lines=10> */
[-C--:B0-2---:R-:W-:Y:S02]  /*f710*/  @!P2 LEA.HI.X R3, R160, R0.reuse, R173, 0x1, P4 ;  /* 0x00000000a003a211 */ /* 0x085fe400020f0cad */
[----:B------:R-:W-:-:S03]  /*f720*/  @!P3 LEA.HI.X R17, R161, R0, R172, 0x1, P5 ;  /* 0x00000000a111b211 */ /* 0x000fc600028f0cac */
[----:B-----5:R3:W-:Y:S04]  /*f730*/  @!P2 ST.E.128 desc[UR36][R2.64], R24 ;  /* 0x000000180200a985 */ /* 0x0207e8000c101d24 */
[----:B------:R3:W-:Y:S02]  /*f740*/  @!P3 ST.E.128 desc[UR36][R16.64], R40 ;  /* 0x000000281000b985 */ /* 0x0007e4000c101d24 */
.L_x_1329:
[----:B------:R-:W-:Y:S05]  /*f750*/  BSYNC B1 ;  /* 0x0000000000017941 */ /* 0x000fea0003800000 */
.L_x_1328:
        /* <DEDUP_REMOVED lines=9> */
[-C--:B0---4-:R-:W-:Y:S02]  /*f7f0*/  @!P3 LEA.HI.X R3, R160, R0.reuse, R173, 0x1, P0 ;  /* 0x00000000a003b211 */ /* 0x091fe400000f0cad */
[----:B------:R-:W-:-:S03]  /*f800*/  @!P4 LEA.HI.X R17, R161, R0, R172, 0x1, P2 ;  /* 0x00000000a111c211 */ /* 0x000fc600010f0cac */
[----:B-----5:R3:W-:Y:S04]  /*f810*/  @!P3 ST.E.128 desc[UR36][R2.64], R12 ;  /* 0x0000000c0200b985 */ /* 0x0207e8000c101d24 */
[----:B------:R3:W-:Y:S02]  /*f820*/  @!P4 ST.E.128 desc[UR36][R16.64], R36 ;  /* 0x000000241000c985 */ /* 0x0007e4000c101d24 */
.L_x_1331:
[----:B------:R-:W-:Y:S05]  /*f830*/  BSYNC B1 ;  /* 0x0000000000017941 */ /* 0x000fea0003800000 */
.L_x_1330:
        /* <DEDUP_REMOVED lines=13> */
.L_x_1333:
[----:B------:R-:W-:Y:S05]  /*f910*/  BSYNC B1 ;  /* 0x0000000000017941 */ /* 0x000fea0003800000 */
.L_x_1332:
        /* <DEDUP_REMOVED lines=16> */
.L_x_1326:
[----:B------:R-:W2:Y:S08]  /*fa20*/  LDC.64 R4, c[0x0][0xc00] ;  /* 0x00030000ff047b82 */ /* 0x000eb00000000a00 */
[----:B0-----:R-:W0:Y:S01]  /*fa30*/  LDC.64 R2, c[0x0][0xc00] ;  /* 0x00030000ff027b82 */ /* 0x001e220000000a00 */
[----:B------:R-:W-:Y:S01]  /*fa40*/  ULDC UR4, c[0x0][0xa88] ;  /* 0x0002a20000047ab9 */ /* 0x000fe20000000800 */
[----:B------:R-:W-:-:S06]  /*fa50*/  IMAD.MOV.U32 R6, RZ, RZ, RZ ;  /* 0x000000ffff067224 */ /* 0x000fcc00078e00ff */
[----:B------:R-:W3:Y:S01]  /*fa60*/  LDC R17, c[0x0][0xbe8] ;  /* 0x0002fa00ff117b82 */ /* 0x000ee20000000800 */
[----:B--2---:R-:W-:-:S04]  /*fa70*/  ISETP.NE.U32.AND P0, PT, R4, RZ, PT ;  /* 0x000000ff0400720c */ /* 0x004fc80003f05070 */
[----:B------:R-:W-:-:S03]  /*fa80*/  ISETP.NE.AND.EX P0, PT, R5, RZ, PT, P0 ;  /* 0x000000ff0500720c */ /* 0x000fc60003f05300 */
[----:B------:R-:W2:Y:S01]  /*fa90*/  LDC.64 R4, c[0x0][0xc08] ;  /* 0x00030200ff047b82 */ /* 0x000ea20000000a00 */
[----:B0-----:R-:W-:-:S04]  /*faa0*/  IMAD.WIDE R2, R164, 0x4, R2 ;  /* 0x00000004a4027825 */ /* 0x001fc800078e0202 */
[----:B------:R-:W-:-:S05]  /*fab0*/  IMAD.U32 R0, RZ, RZ, UR4 ;  /* 0x00000004ff007e24 */ /* 0x000fca000f8e00ff */
[----:B------:R0:W5:Y:S01]  /*fac0*/  @P0 LDG.E R6, desc[UR36][R2.64] ;  /* 0x0000002402060981 */ /* 0x000162000c1e1900 */
[----:B--2---:R-:W-:-:S04]  /*fad0*/  ISETP.NE.U32.AND P1, PT, R4, RZ, PT ;  /* 0x000000ff0400720c */ /* 0x004fc80003f25070 */
[----:B------:R-:W-:-:S13]  /*fae0*/  ISETP.NE.AND.EX P1, PT, R5, RZ, PT, P1 ;  /* 0x000000ff0500720c */ /* 0x000fda0003f25310 */
[----:B------:R-:W2:Y:S02]  /*faf0*/  @P1 LDC.64 R4, c[0x0][0xc08] ;  /* 0x00030200ff041b82 */ /* 0x000ea40000000a00 */
[----:B--2---:R-:W-:-:S05]  /*fb00*/  @P1 IMAD.WIDE R4, R164, 0x4, R4 ;  /* 0x00000004a4041825 */ /* 0x004fca00078e0204 */
[----:B------:R0:W5:Y:S01]  /*fb10*/  @P1 LDG.E R0, desc[UR36][R4.64] ;  /* 0x0000002404001981 */ /* 0x000162000c1e1900 */
[----:B---3--:R-:W-:Y:S02]  /*fb20*/  ISETP.NE.AND P2, PT, R17, 0x1, PT ;  /* 0x000000011100780c */ /* 0x008fe40003f45270 */
[----:B------:R-:W-:Y:S02]  /*fb30*/  ISETP.GE.AND P3, PT, R174, 0x80, PT ;  /* 0x00000080ae00780c */ /* 0x000fe40003f66270 */
[----:B------:R-:W-:-:S09]  /*fb40*/  SHF.R.S32.HI R7, RZ, 0x1f, R164 ;  /* 0x0000001fff077819 */ /* 0x000fd200000114a4 */
[----:B------:R-:W2:Y:S08]  /*fb50*/  @P2 LDC R16, c[0x0][0xbec] ;  /* 0x0002fb00ff102b82 */ /* 0x000eb00000000800 */
[----:B------:R-:W3:Y:S01]  /*fb60*/  @P2 LDC R21, c[0x0][0xbf0] ;  /* 0x0002fc00ff152b82 */ /* 0x000ee20000000800 */
[----:B0-----:R-:W-:Y:S05]  /*fb70*/  @P1 BRA `(.L_x_1335) ;  /* 0x0000000000101947 */ /* 0x001fea0003800000 */
[----:B------:R-:W-:Y:S05]  /*fb80*/  @!P0 BRA `(.L_x_1335) ;  /* 0x00000000000c8947 */ /* 0x000fea0003800000 */
[----:B------:R-:W4:Y:S04]  /*fb90*/  LDG.E R5, desc[UR36][R2.64] ;  /* 0x0000002402057981 */ /* 0x000f28000c1e1900 */
[----:B-----5:R-:W4:Y:S02]  /*fba0*/  LDG.E R0, desc[UR36][R2.64+0x4] ;  /* 0x0000042402007981 */ /* 0x020f24000c1e1900 */
[----:B----4-:R-:W-:-:S07]  /*fbb0*/  IMAD.IADD R0, R0, 0x1, -R5 ;  /* 0x0000000100007824 */ /* 0x010fce00078e0a05 */
.L_x_1335:
[----:B------:R-:W-:Y:S01]  /*fbc0*/  BSSY B1, `(.L_x_1336) ;  /* 0x000002d000017945 */ /* 0x000fe20003800000 */
[----:B------:R-:W-:Y:S02]  /*fbd0*/  SHF.R.S32.HI R10, RZ, 0x1f, R163 ;  /* 0x0000001fff0a7819 */ /* 0x000fe400000114a3 */
[----:B------:R-:W-:Y:S02]  /*fbe0*/  SEL R13, R164, RZ, !P0 ;  /* 0x000000ffa40d7207 */ /* 0x000fe40004000000 */
[----:B------:R-:W-:Y:S02]  /*fbf0*/  SEL R12, R7, RZ, !P0 ;  /* 0x000000ff070c7207 */ /* 0x000fe40004000000 */
[----:B-----5:R-:W-:Y:S01]  /*fc00*/  SHF.R.S32.HI R11, RZ, 0x1f, R6 ;  /* 0x0000001fff0b7819 */ /* 0x020fe20000011406 */
[----:B------:R-:W-:Y:S06]  /*fc10*/  @P3 BRA `(.L_x_1337) ;  /* 0x00000000009c3947 */ /* 0x000fec0003800000 */
[----:B------:R-:W0:Y:S01]  /*fc20*/  S2R R3, SR_TID.X ;  /* 0x0000000000037919 */ /* 0x000e220000002100 */
[----:B------:R-:W4:Y:S02]  /*fc30*/  LDC R14, c[0x0][0xbe8] ;  /* 0x0002fa00ff0e7b82 */ /* 0x000f240000000800 */
[----:B----4-:R-:W-:Y:S01]  /*fc40*/  IMAD R2, R0, R14, RZ ;  /* 0x0000000e00027224 */ /* 0x010fe200078e02ff */
[----:B0-----:R-:W-:-:S04]  /*fc50*/  IADD3 R9, R18, -0x80, R3 ;  /* 0xffffff8012097810 */ /* 0x001fc80007ffe003 */
        /* <DEDUP_REMOVED lines=9> */
[----:B------:R-:W0:Y:S01]  /*fcf0*/  @P0 LDC R4, c[0x0][0xbec] ;  /* 0x0002fb00ff040b82 */ /* 0x000e220000000800 */
[----:B------:R-:W-:Y:S01]  /*fd00*/  IMAD R7, R163, UR5, R8 ;  /* 0x00000005a3077c24 */ /* 0x000fe2000f8e0208 */
[----:B------:R-:W-:-:S03]  /*fd10*/  ULDC.64 UR4, c[0x0][0xb98] ;  /* 0x0002e60000047ab9 */ /* 0x000fc60000000a00 */
[----:B------:R-:W-:-:S03]  /*fd20*/  IMAD.IADD R3, R3, 0x1, R7 ;  /* 0x0000000103037824 */ /* 0x000fc600078e0207 */
[----:B------:R-:W4:Y:S01]  /*fd30*/  @P0 LDC R15, c[0x0][0xbf0] ;  /* 0x0002fc00ff0f0b82 */ /* 0x000f220000000800 */
[----:B------:R-:W-:-:S04]  /*fd40*/  IMAD.WIDE.U32 R2, R13, UR4, R2 ;  /* 0x000000040d027c25 */ /* 0x000fc8000f8e0002 */
[----:B0-----:R-:W-:-:S05]  /*fd50*/  @P0 IMAD.HI.U32 R4, R9, R4, RZ ;  /* 0x0000000409040227 */ /* 0x001fca00078e00ff */
[----:B----4-:R-:W-:Y:S01]  /*fd60*/  @P0 SHF.R.U32.HI R5, RZ, R15, R4 ;  /* 0x0000000fff050219 */ /* 0x010fe20000011604 */
[----:B------:R-:W-:-:S03]  /*fd70*/  IMAD R4, R12, UR4, RZ ;  /* 0x000000040c047c24 */ /* 0x000fc6000f8e02ff */
[----:B------:R-:W-:Y:S01]  /*fd80*/  IADD3 R2, P0, R5, R2, RZ ;  /* 0x0000000205027210 */ /* 0x000fe20007f1e0ff */
[----:B------:R-:W-:Y:S02]  /*fd90*/  IMAD.MOV R7, RZ, RZ, -R5 ;  /* 0x000000ffff077224 */ /* 0x000fe400078e0a05 */
[----:B------:R-:W-:Y:S01]  /*fda0*/  IMAD R8, R13, UR5, R4 ;  /* 0x000000050d087c24 */ /* 0x000fe2000f8e0204 */
[----:B------:R-:W-:Y:S01]  /*fdb0*/  ULDC.64 UR4, c[0x0][0xb88] ;  /* 0x0002e20000047ab9 */ /* 0x000fe20000000a00 */
[----:B------:R-:W-:Y:S01]  /*fdc0*/  IMAD R7, R14, R7, R9 ;  /* 0x000000070e077224 */ /* 0x000fe200078e0209 */
[----:B------:R-:W-:-:S04]  /*fdd0*/  SHF.R.S32.HI R9, RZ, 0x1f, R5 ;  /* 0x0000001fff097819 */ /* 0x000fc80000011405 */
        /* <DEDUP_REMOVED lines=11> */
.L_x_1337:
[----:B------:R-:W-:Y:S05]  /*fe90*/  BSYNC B1 ;  /* 0x0000000000017941 */ /* 0x000fea0003800000 */
.L_x_1336:
[----:B------:R-:W-:Y:S01]  /*fea0*/  ULDC.64 UR4, c[0x0][0xaa0] ;  /* 0x0002a80000047ab9 */ /* 0x000fe20000000a00 */
[----:B------:R-:W-:Y:S01]  /*feb0*/  LEA R7, R162, R165, 0x5 ;  /* 0x000000a5a2077211 */ /* 0x000fe200078e28ff */
[----:B0-----:R-:W-:Y:S01]  /*fec0*/  IMAD R3, R11, UR4, RZ ;  /* 0x000000040b037c24 */ /* 0x001fe2000f8e02ff */
[----:B------:R-:W-:Y:S03]  /*fed0*/  BSSY B1, `(.L_x_1338) ;  /* 0x0000036000017945 */ /* 0x000fe60003800000 */
[C---:B------:R-:W-:Y:S02]  /*fee0*/  IMAD R5, R6.reuse, UR5, R3 ;  /* 0x0000000506057c24 */ /* 0x040fe4000f8e0203 */
[----:B------:R-:W-:Y:S01]  /*fef0*/  IMAD.WIDE.U32 R2, R6, UR4, RZ ;  /* 0x0000000406027c25 */ /* 0x000fe2000f8e00ff */
[----:B------:R-:W-:-:S03]  /*ff00*/  ULDC.64 UR4, c[0x0][0xae8] ;  /* 0x0002ba0000047ab9 */ /* 0x000fc60000000a00 */
[----:B------:R-:W-:Y:S02]  /*ff10*/  IMAD.IADD R9, R18, 0x1, R7 ;  /* 0x0000000112097824 */ /* 0x000fe400078e0207 */
[----:B------:R-:W-:Y:S02]  /*ff20*/  IMAD.IADD R3, R3, 0x1, R5 ;  /* 0x0000000103037824 */ /* 0x000fe400078e0205 */
[----:B------:R-:W-:Y:S02]  /*ff30*/  IMAD R6, R10, UR4, RZ ;  /* 0x000000040a067c24 */ /* 0x000fe4000f8e02ff */
[----:B--2---:R-:W-:-:S04]  /*ff40*/  @P2 IMAD.HI.U32 R4, R9, R16, RZ ;  /* 0x0000001009042227 */ /* 0x004fc800078e00ff */
[C---:B------:R-:W-:Y:S02]  /*ff50*/  IMAD R7, R163.reuse, UR5, R6 ;  /* 0x00000005a3077c24 */ /* 0x040fe4000f8e0206 */
[----:B------:R-:W-:Y:S01]  /*ff60*/  IMAD.WIDE.U32 R2, R163, UR4, R2 ;  /* 0x00000004a3027c25 */ /* 0x000fe2000f8e0002 */
[----:B------:R-:W-:-:S03]  /*ff70*/  ULDC.64 UR4, c[0x0][0xaf0] ;  /* 0x0002bc0000047ab9 */ /* 0x000fc60000000a00 */
[----:B------:R-:W-:Y:S01]  /*ff80*/  IMAD.MOV.U32 R5, RZ, RZ, R9 ;  /* 0x000000ffff057224 */ /* 0x000fe200078e0009 */
[----:B---3--:R-:W-:Y:S01]  /*ff90*/  @P2 SHF.R.U32.HI R5, RZ, R21, R4 ;  /* 0x00000015ff052219 */ /* 0x008fe20000011604 */
[----:B------:R-:W-:Y:S02]  /*ffa0*/  IMAD R6, R12, UR4, RZ ;  /* 0x000000040c067c24 */ /* 0x000fe4000f8e02ff */
[----:B------:R-:W-:Y:S01]  /*ffb0*/  IMAD.IADD R3, R3, 0x1, R7 ;  /* 0x0000000103037824 */ /* 0x000fe200078e0207 */
[----:B------:R-:W-:Y:S01]  /*ffc0*/  SHF.R.S32.HI R4, RZ, 0x1f, R5 ;  /* 0x0000001fff047819 */ /* 0x000fe20000011405 */
[C---:B------:R-:W-:Y:S02]  /*ffd0*/  IMAD R7, R13.reuse, UR5, R6 ;  /* 0x000000050d077c24 */ /* 0x040fe4000f8e0206 */
[----:B------:R-:W-:Y:S01]  /*ffe0*/  IMAD.WIDE.U32 R2, R13, UR4, R2 ;  /* 0x000000040d027c25 */ /* 0x000fe2000f8e0002 */
[----:B------:R-:W-:-:S03]  /*fff0*/  ULDC.64 UR4, c[0x0][0xae0] ;  /* 0x0002b80000047ab9 */ /* 0x000fc60000000a00 */
[----:B------:R-:W-:Y:S02]  /*10000*/  IMAD.MOV R6, RZ, RZ, -R5 ;  /* 0x000000ffff067224 */ /* 0x000fe400078e0a05 */
        /* <DEDUP_REMOVED lines=9> */
[----:B------:R-:W-:Y:S02]  /*100a0*/  IMAD.IADD R18, R165, 0x1, R18 ;  /* 0x00000001a5127824 */ /* 0x000fe400078e0212 */
        /* <DEDUP_REMOVED lines=24> */
.L_x_1339:
[----:B------:R-:W-:Y:S05]  /*10230*/  BSYNC B1 ;  /* 0x0000000000017941 */ /* 0x000fea0003800000 */
.L_x_1338:
[----:B---3--:R3:W0:Y:S01]  /*10240*/  SHFL.IDX PT, R0, R5, 0x1, 0x181f ;  /* 0x00381f0005007f89 */ /* 0x00862200000e0000 */
[----:B------:R-:W-:Y:S03]  /*10250*/  BSSY B1, `(.L_x_1340) ;  /* 0x000000c000017945 */ /* 0x000fe60003800000 */
[----:B--2-4-:R3:W2:Y:S01]  /*10260*/  SHFL.IDX PT, R2, R4, 0x1, 0x181f ;  /* 0x00381f0004027f89 */ /* 0x0146a200000e0000 */
        /* <DEDUP_REMOVED lines=10> */
.L_x_1341:
[----:B------:R-:W-:Y:S05]  /*10310*/  BSYNC B1 ;  /* 0x0000000000017941 */ /* 0x000fea0003800000 */
.L_x_1340:
[----:B0-----:R0:W0:Y:S01]  /*10320*/  SHFL.IDX PT, R0, R5, 0x2, 0x181f ;  /* 0x00581f0005007f89 */ /* 0x00102200000e0000 */
[----:B------:R-:W-:Y:S03]  /*10330*/  BSSY B1, `(.L_x_1342) ;  /* 0x000000c000017945 */ /* 0x000fe60003800000 */
[----:B--2-4-:R2:W4:Y:S01]  /*10340*/  SHFL.IDX PT, R2, R4, 0x2, 0x181f ;  /* 0x00581f0004027f89 */ /* 0x01452200000e0000 */
        /* <DEDUP_REMOVED lines=10> */
.L_x_1343:
[----:B------:R-:W-:Y:S05]  /*103f0*/  BSYNC B1 ;  /* 0x0000000000017941 */ /* 0x000fea0003800000 */
.L_x_1342:
[----:B0-----:R-:W-:Y:S01]  /*10400*/  VIADD R0, R18, 0x60 ;  /* 0x0000006012007836 */ /* 0x001fe20000000000 */
[----:B---3--:R-:W0:Y:S04]  /*10410*/  SHFL.IDX PT, R5, R5, 0x3, 0x181f ;  /* 0x00781f0005057f89 */ /* 0x008e2800000e0000 */
[----:B------:R-:W-:Y:S01]  /*10420*/  ISETP.GE.AND P0, PT, R0, R17, PT ;  /* 0x000000110000720c */ /* 0x000fe20003f06270 */
[----:B----4-:R3:W4:-:S12]  /*10430*/  SHFL.IDX PT, R2, R4, 0x3, 0x181f ;  /* 0x00781f0004027f89 */ /* 0x01071800000e0000 */
[----:B---3--:R-:W-:Y:S05]  /*10440*/  @P0 BRA `(.L_x_1334) ;  /* 0x0000000000240947 */ /* 0x008fea0003800000 */
        /* <DEDUP_REMOVED lines=9> */
.L_x_1334:
[----:B------:R-:W-:Y:S05]  /*104e0*/  BSYNC B0 ;  /* 0x0000000000007941 */ /* 0x000fea0003800000 */
.L_x_1325:
[----:B------:R-:W-:Y:S02]  /*104f0*/  ULDC UR4, c[0x0][0xc3c] ;  /* 0x00030f0000047ab9 */ /* 0x000fe40000000800 */
[----:B-1----:R-:W-:-:S13]  /*10500*/  ISETP.GE.AND P0, PT, R47, UR4, PT ;  /* 0x000000042f007c0c */ /* 0x002fda000bf06270 */
[----:B------:R-:W-:Y:S05]  /*10510*/  @!P0 BRA `(.L_x_1344) ;  /* 0xffffff0800008947 */ /* 0x000fea000383ffff */
[----:B------:R-:W-:Y:S05]  /*10520*/  EXIT ;  /* 0x000000000000794d */ /* 0x000fea0003800000 */
.L_x_1235:
[----:B------:R-:W-:-:S08]  /*10530*/  NOP ;  /* 0x0000000000007918 */ /* 0x000fd00000000000 */
[----:B0-----:R-:W0:-:S00]  /*10540*/  USETMAXREG.DEALLOC.CTAPOOL 0x28 ;  /* 0x00000028000079c8 */ /* 0x001e0000080e0500 */
[----:B0-----:R-:W2:Y:S01]  /*10550*/  LDL.LU R2, [R1] ;  /* 0x0000000001027983 */ /* 0x001ea20000300800 */
[----:B------:R-:W-:-:S06]  /*10560*/  LOP3.LUT R0, R0, 0x3, RZ, 0xc0, !PT ;  /* 0x0000000300007812 */ /* 0x000fcc00078ec0ff */
[----:B------:R-:W0:Y:S02]  /*10570*/  SHFL.IDX PT, R0, R0, RZ, 0x1f ;  /* 0x00001fff00007589 */ /* 0x000e2400000e0000 */
[----:B0-----:R-:W-:Y:S01]  /*10580*/  ISETP.NE.AND P0, PT, R0, RZ, PT ;  /* 0x000000ff0000720c */ /* 0x001fe20003f05270 */
[----:B------:R-:W-:Y:S01]  /*10590*/  IMAD.MOV.U32 R0, RZ, RZ, RZ ;  /* 0x000000ffff007224 */ /* 0x000fe200078e00ff */
[----:B--2---:R-:W-:-:S11]  /*105a0*/  LOP3.LUT R2, R2, 0xfffffeff, RZ, 0xc0, !PT ;  /* 0xfffffeff02027812 */ /* 0x004fd600078ec0ff */
[----:B------:R-:W-:-:S05]  /*105b0*/  @P0 LOP3.LUT R2, R2, 0x100, RZ, 0xfc, !PT ;  /* 0x0000010002020812 */ /* 0x000fca00078efcff */
[----:B------:R0:W-:Y:S01]  /*105c0*/  STL [R1], R2 ;  /* 0x0000000201007387 */ /* 0x0001e20000100800 */
[----:B------:R-:W-:Y:S05]  /*105d0*/  @!P0 BRA `(.L_x_1345) ;  /* 0x00000000001c8947 */ /* 0x000fea0003800000 */
[----:B------:R-:W1:Y:S08]  /*105e0*/  S2UR UR5, SR_CgaCtaId ;  /* 0x00000000000579c3 */ /* 0x000e700000008800 */
[----:B------:R-:W-:Y:S06]  /*105f0*/  BAR.SYNC.DEFER_BLOCKING 0x5, 0x180 ;  /* 0x0146000000007b1d */ /* 0x000fec0000010000 */
[----:B------:R-:W-:-:S02]  /*10600*/  UMOV UR4, 0x400 ;  /* 0x0000040000047882 */ /* 0x000fc40000000000 */
[----:B-1----:R-:W-:-:S09]  /*10610*/  ULEA UR4, UR5, UR4, 0x18 ;  /* 0x0000000405047291 */ /* 0x002fd2000f8ec03f */
[----:B------:R-:W1:Y:S01]  /*10620*/  LDS.128 R16, [UR4+0x2a8d0] ;  /* 0x02a8d004ff107984 */ /* 0x000e620008000c00 */
[----:B------:R-:W-:Y:S06]  /*10630*/  BAR.ARV 0x4, 0x180 ;  /* 0x0106000000007b1d */ /* 0x000fec0000002000 */
[----:B------:R-:W-:Y:S05]  /*10640*/  BRA `(.L_x_1346) ;  /* 0x00000008008c7947 */ /* 0x000fea0003800000 */
.L_x_1345:
[----:B0-----:R-:W0:Y:S01]  /*10650*/  S2R R2, SR_TID.X ;  /* 0x0000000000027919 */ /* 0x001e220000002100 */
        /* <DEDUP_REMOVED lines=36> */
[----:B------:R-:W-:Y:S01]  /*108a0*/  IMAD.MOV.U32 R4, RZ, RZ, R3 ;  /* 0x000000ffff047224 */ /* 0x000fe200078e0003 */
[----:B------:R-:W-:Y:S01]  /*108b0*/  UMOV UR4, URZ ;  /* 0x0000003f00047c82 */ /* 0x000fe20008000000 */
[----:B------:R-:W-:-:S05]  /*108c0*/  ULDC UR5, c[0x0][0xc38] ;  /* 0x00030e0000057ab9 */ /* 0x000fca0000000800 */
.L_x_1351:
        /* <DEDUP_REMOVED lines=12> */
.L_x_1350:
[----:B------:R-:W-:Y:S05]  /*10990*/  BSYNC B0 ;  /* 0x0000000000007941 */ /* 0x000fea0003800000 */
.L_x_1349:
        /* <DEDUP_REMOVED lines=17> */
[----:B------:R-:W-:-:S05]  /*10ab0*/  IMAD.IADD R4, R3, 0x1, R4 ;  /* 0x0000000103047824 */ /* 0x000fca00078e0204 */
[----:B------:R-:W-:-:S13]  /*10ac0*/  ISETP.GT.AND P6, PT, R4, UR6, PT ;  /* 0x0000000604007c0c */ /* 0x000fda000bfc4270 */
[----:B------:R-:W-:Y:S05]  /*10ad0*/  @!P6 BRA `(.L_x_1351) ;  /* 0xfffffffc007ce947 */ /* 0x000fea000383ffff */
.L_x_1347:
[----:B------:R-:W-:-:S04]  /*10ae0*/  IMAD.IADD R11, R4, 0x1, -R3 ;  /* 0x00000001040b7824 */ /* 0x000fc800078e0a03 */
[----:B------:R-:W-:-:S05]  /*10af0*/  IMAD R2, R6, UR5, R11 ;  /* 0x0000000506027c24 */ /* 0x000fca000f8e020b */
[----:B------:R-:W-:Y:S02]  /*10b00*/  ISETP.GT.AND P0, PT, R2, UR6, PT ;  /* 0x0000000602007c0c */ /* 0x000fe4000bf04270 */
[----:B------:R-:W0:Y:S11]  /*10b10*/  LDC.64 R2, c[0x0][0xc90] ;  /* 0x00032400ff027b82 */ /* 0x000e360000000a00 */
[----:B------:R-:W-:-:S04]  /*10b20*/  VOTE.ANY R8, PT, !P0 ;  /* 0x0000000000087806 */ /* 0x000fc800040e0100 */
[----:B------:R-:W1:Y:S02]  /*10b30*/  POPC R13, R8 ;  /* 0x00000008000d7309 */ /* 0x000e640000000000 */
[----:B-1----:R-:W-:-:S04]  /*10b40*/  VIADD R19, R13, UR4 ;  /* 0x000000040d137c36 */ /* 0x002fc80008000000 */
[----:B0-----:R-:W-:-:S05]  /*10b50*/  IMAD.WIDE R2, R19, 0x4, R2 ;  /* 0x0000000413027825 */ /* 0x001fca00078e0202 */
[----:B------:R-:W2:Y:S01]  /*10b60*/  LDG.E R7, desc[UR36][R2.64] ;  /* 0x0000002402077981 */ /* 0x000ea2000c1e1900 */
[----:B------:R-:W-:-:S03]  /*10b70*/  ISETP.NE.AND P0, PT, R8, RZ, PT ;  /* 0x000000ff0800720c */ /* 0x000fc60003f05270 */
[----:B------:R-:W2:Y:S02]  /*10b80*/  SHFL.IDX PT, R0, R0, R13, 0x1f ;  /* 0x00001f0d00007589 */ /* 0x000ea400000e0000 */
[----:B--2---:R-:W-:-:S05]  /*10b90*/  IMAD R4, R0, R7, RZ ;  /* 0x0000000700047224 */ /* 0x004fca00078e02ff */
[----:B------:R-:W-:-:S04]  /*10ba0*/  IABS R12, R4 ;  /* 0x00000004000c7213 */ /* 0x000fc80000000000 */
[----:B------:R-:W0:Y:S08]  /*10bb0*/  I2F.RP R9, R12 ;  /* 0x0000000c00097306 */ /* 0x000e300000209400 */
[----:B0-----:R-:W0:Y:S02]  /*10bc0*/  MUFU.RCP R9, R9 ;  /* 0x0000000900097308 */ /* 0x001e240000001000 */
[----:B0-----:R-:W-:-:S06]  /*10bd0*/  VIADD R10, R9, 0xffffffe ;  /* 0x0ffffffe090a7836 */ /* 0x001fcc0000000000 */
[----:B------:R0:W1:Y:S01]  /*10be0*/  F2I.FTZ.U32.TRUNC.NTZ R3, R10 ;  /* 0x0000000a00037305 */ /* 0x000062000021f000 */
[----:B------:R-:W-:Y:S05]  /*10bf0*/  @!P0 BRA `(.L_x_1352) ;  /* 0x0000000000088947 */ /* 0x000fea0003800000 */
[----:B------:R-:W-:-:S05]  /*10c00*/  VIADD R9, R13, 0xffffffff ;  /* 0xffffffff0d097836 */ /* 0x000fca0000000000 */
[----:B------:R2:W3:Y:S02]  /*10c10*/  SHFL.IDX PT, R16, R6, R9, 0x1f ;  /* 0x00001f0906107589 */ /* 0x0004e400000e0000 */
.L_x_1352:
[----:B-1----:R-:W-:Y:S02]  /*10c20*/  IMAD.MOV R2, RZ, RZ, -R3 ;  /* 0x000000ffff027224 */ /* 0x002fe400078e0a03 */
[----:B---3--:R-:W-:Y:S02]  /*10c30*/  IMAD R16, R16, UR5, R11 ;  /* 0x0000000510107c24 */ /* 0x008fe4000f8e020b */
[----:B------:R-:W-:Y:S01]  /*10c40*/  IMAD.MOV.U32 R11, RZ, RZ, R2 ;  /* 0x000000ffff0b7224 */ /* 0x000fe200078e0002 */
[----:B------:R-:W-:Y:S02]  /*10c50*/  IABS R2, R4 ;  /* 0x0000000400027213 */ /* 0x000fe40000000000 */
[----:B--2---:R-:W-:Y:S01]  /*10c60*/  IADD3 R9, -R16, UR6, RZ ;  /* 0x0000000610097c10 */ /* 0x004fe2000fffe1ff */
[----:B------:R-:W-:Y:S02]  /*10c70*/  IMAD R11, R11, R12, RZ ;  /* 0x0000000c0b0b7224 */ /* 0x000fe400078e02ff */
[----:B------:R-:W-:Y:S01]  /*10c80*/  IMAD.MOV R8, RZ, RZ, -R2 ;  /* 0x000000ffff087224 */ /* 0x000fe200078e0a02 */
[----:B------:R-:W-:Y:S01]  /*10c90*/  IABS R6, R9 ;  /* 0x0000000900067213 */ /* 0x000fe20000000000 */
[----:B------:R-:W-:-:S04]  /*10ca0*/  IMAD.MOV.U32 R2, RZ, RZ, RZ ;  /* 0x000000ffff027224 */ /* 0x000fc800078e00ff */
[----:B------:R-:W-:-:S04]  /*10cb0*/  IMAD.HI.U32 R2, R3, R11, R2 ;  /* 0x0000000b03027227 */ /* 0x000fc800078e0002 */
[----:B------:R-:W-:Y:S02]  /*10cc0*/  IMAD.MOV.U32 R3, RZ, RZ, R6 ;  /* 0x000000ffff037224 */ /* 0x000fe400078e0006 */
        /* <DEDUP_REMOVED lines=12> */
[----:B------:R-:W-:-:S05]  /*10d90*/  @!P1 LOP3.LUT R2, RZ, R4, RZ, 0x33, !PT ;  /* 0x00000004ff029212 */ /* 0x000fca00078e33ff */
[----:B------:R-:W-:Y:S02]  /*10da0*/  IMAD R11, R7, R2, RZ ;  /* 0x00000002070b7224 */ /* 0x000fe400078e02ff */
[----:B------:R-:W-:Y:S02]  /*10db0*/  IMAD.MOV R2, RZ, RZ, -R2 ;  /* 0x000000ffff027224 */ /* 0x000fe400078e0a02 */
[----:B------:R-:W-:Y:S02]  /*10dc0*/  IMAD.MOV R6, RZ, RZ, -R11 ;  /* 0x000000ffff067224 */ /* 0x000fe400078e0a0b */
[----:B------:R-:W-:Y:S02]  /*10dd0*/  IMAD R4, R4, R2, R9 ;  /* 0x0000000204047224 */ /* 0x000fe400078e0209 */
[----:B------:R-:W-:Y:S01]  /*10de0*/  IMAD.MOV.U32 R2, RZ, RZ, RZ ;  /* 0x000000ffff027224 */ /* 0x000fe200078e00ff */
[----:B------:R-:W-:Y:S02]  /*10df0*/  VIADDMNMX R13, R6, UR5, R7, PT ;  /* 0x00000005060d7c46 */ /* 0x000fe4000b800107 */
[----:B------:R-:W-:-:S02]  /*10e00*/  IABS R9, R4 ;  /* 0x0000000400097213 */ /* 0x000fc40000000000 */
[-C--:B------:R-:W-:Y:S01]  /*10e10*/  IABS R8, R13.reuse ;  /* 0x0000000d00087213 */ /* 0x080fe20000000000 */
[----:B------:R-:W-:Y:S01]  /*10e20*/  IMAD.MOV R18, RZ, RZ, -R13 ;  /* 0x000000ffff127224 */ /* 0x000fe200078e0a0d */
[----:B0-----:R-:W-:Y:S02]  /*10e30*/  IABS R10, R13 ;  /* 0x0000000d000a7213 */ /* 0x001fe40000000000 */
[----:B------:R-:W0:Y:S08]  /*10e40*/  I2F.RP R6, R8 ;  /* 0x0000000800067306 */ /* 0x000e300000209400 */
[----:B0-----:R-:W0:Y:S02]  /*10e50*/  MUFU.RCP R6, R6 ;  /* 0x0000000600067308 */ /* 0x001e240000001000 */
[----:B0-----:R-:W-:-:S06]  /*10e60*/  VIADD R3, R6, 0xffffffe ;  /* 0x0ffffffe06037836 */ /* 0x001fcc0000000000 */
[----:B------:R-:W0:Y:S02]  /*10e70*/  F2I.FTZ.U32.TRUNC.NTZ R3, R3 ;  /* 0x0000000300037305 */ /* 0x000e24000021f000 */
[----:B0-----:R-:W-:-:S04]  /*10e80*/  IMAD.MOV R7, RZ, RZ, -R3 ;  /* 0x000000ffff077224 */ /* 0x001fc800078e0a03 */
[----:B------:R-:W-:-:S04]  /*10e90*/  IMAD R7, R7, R8, RZ ;  /* 0x0000000807077224 */ /* 0x000fc800078e02ff */
[----:B------:R-:W-:Y:S01]  /*10ea0*/  IMAD.HI.U32 R2, R3, R7, R2 ;  /* 0x0000000703027227 */ /* 0x000fe200078e0002 */
[----:B------:R-:W-:-:S05]  /*10eb0*/  IADD3 R3, RZ, -R10, RZ ;  /* 0x8000000aff037210 */ /* 0x000fca0007ffe0ff */
        /* <DEDUP_REMOVED lines=8> */
[----:B------:R-:W-:Y:S01]  /*10f40*/  ISETP.GE.AND P2, PT, R3, RZ, PT ;  /* 0x000000ff0300720c */ /* 0x000fe20003f46270 */
[----:B------:R-:W-:-:S06]  /*10f50*/  IMAD.IADD R3, R4, 0x1, R11 ;  /* 0x0000000104037824 */ /* 0x000fcc00078e020b */
[----:B------:R-:W-:-:S06]  /*10f60*/  @P0 VIADD R2, R2, 0x1 ;  /* 0x0000000102020836 */ /* 0x000fcc0000000000 */
[----:B------:R-:W-:Y:S01]  /*10f70*/  @!P2 IMAD.MOV R2, RZ, RZ, -R2 ;  /* 0x000000ffff02a224 */ /* 0x000fe200078e0a02 */
[----:B------:R-:W-:-:S04]  /*10f80*/  @!P1 LOP3.LUT R2, RZ, R13, RZ, 0x33, !PT ;  /* 0x0000000dff029212 */ /* 0x000fc800078e33ff */
[----:B------:R-:W-:Y:S01]  /*10f90*/  LOP3.LUT R17, RZ, R2, RZ, 0x33, !PT ;  /* 0x00000002ff117212 */ /* 0x000fe200078e33ff */
[----:B------:R-:W-:-:S04]  /*10fa0*/  IMAD R18, R2, R18, R3 ;  /* 0x0000001202127224 */ /* 0x000fc800078e0203 */
[----:B------:R-:W-:Y:S01]  /*10fb0*/  IMAD.IADD R17, R0, 0x1, R17 ;  /* 0x0000000100117824 */ /* 0x000fe200078e0211 */
[----:B------:R-:W-:Y:S06]  /*10fc0*/  BRA `(.L_x_1353) ;  /* 0x0000000000147947 */ /* 0x000fec0003800000 */
.L_x_1348:
[----:B------:R-:W-:Y:S01]  /*10fd0*/  ULDC UR4, c[0x0][0xc3c] ;  /* 0x00030f0000047ab9 */ /* 0x000fe20000000800 */
[----:B------:R-:W-:Y:S02]  /*10fe0*/  IMAD.MOV.U32 R17, RZ, RZ, RZ ;  /* 0x000000ffff117224 */ /* 0x000fe400078e00ff */
[----:B------:R-:W-:Y:S02]  /*10ff0*/  IMAD.U32 R16, RZ, RZ, UR6 ;  /* 0x00000006ff107e24 */ /* 0x000fe4000f8e00ff */
[----:B------:R-:W-:Y:S02]  /*11000*/  IMAD.MOV.U32 R18, RZ, RZ, RZ ;  /* 0x000000ffff127224 */ /* 0x000fe400078e00ff */
[----:B------:R-:W-:-:S07]  /*11010*/  IMAD.U32 R19, RZ, RZ, UR4 ;  /* 0x00000004ff137e24 */ /* 0x000fce000f8e00ff */
.L_x_1353:
[----:B------:R-:W-:-:S13]  /*11020*/  ISETP.NE.AND P0, PT, R5, RZ, PT ;  /* 0x000000ff0500720c */ /* 0x000fda0003f05270 */
[----:B------:R-:W0:Y:S01]  /*11030*/  @!P0 S2R R3, SR_CgaCtaId ;  /* 0x0000000000038919 */ /* 0x000e220000008800 */
[----:B------:R-:W-:-:S04]  /*11040*/  @!P0 MOV R0, 0x400 ;  /* 0x0000040000008802 */ /* 0x000fc80000000f00 */
[----:B0-----:R-:W-:-:S05]  /*11050*/  @!P0 LEA R0, R3, R0, 0x18 ;  /* 0x0000000003008211 */ /* 0x001fca00078ec0ff */
[----:B------:R2:W-:Y:S01]  /*11060*/  @!P0 STS.128 [R0+0x2a8d0], R16 ;  /* 0x02a8d01000008388 */ /* 0x0005e20000000c00 */
[----:B------:R-:W-:Y:S06]  /*11070*/  BAR.ARV 0x5, 0x180 ;  /* 0x0146000000007b1d */ /* 0x000fec0000002000 */
.L_x_1346:
[----:B------:R3:W-:Y:S01]  /*11080*/  STL [R1+0x14], RZ ;  /* 0x000014ff01007387 */ /* 0x0007e20000100800 */
[----:B------:R-:W-:Y:S01]  /*11090*/  ULDC UR4, c[0x0][0xc3c] ;  /* 0x00030f0000047ab9 */ /* 0x000fe20000000800 */
[----:B------:R-:W-:Y:S01]  /*110a0*/  IMAD.MOV.U32 R27, RZ, RZ, 0x1 ;  /* 0x00000001ff1b7424 */ /* 0x000fe200078e00ff */
[----:B-1----:R-:W-:Y:S01]  /*110b0*/  ISETP.GE.AND P0, PT, R19, UR4, PT ;  /* 0x0000000413007c0c */ /* 0x002fe2000bf06270 */
[----:B------:R-:W-:-:S12]  /*110c0*/  IMAD.MOV.U32 R25, RZ, RZ, RZ ;  /* 0x000000ffff197224 */ /* 0x000fd800078e00ff */
[----:B---3--:R-:W-:Y:S05]  /*110d0*/  @P0 BRA `(.L_x_1354) ;  /* 0x0000004c005c0947 */ /* 0x008fea0003800000 */
[----:B--2---:R-:W2:Y:S01]  /*110e0*/  LDL R0, [R1+0x18] ;  /* 0x0000180001007983 */ /* 0x004ea20000100800 */
[----:B------:R-:W1:Y:S01]  /*110f0*/  S2UR UR5, SR_CgaCtaId ;  /* 0x00000000000579c3 */ /* 0x000e620000008800 */
[----:B------:R-:W-:Y:S01]  /*11100*/  BSSY B8, `(.L_x_1354) ;  /* 0x00004d4000087945 */ /* 0x000fe20003800000 */
[----:B------:R-:W-:Y:S01]  /*11110*/  IMAD.MOV.U32 R27, RZ, RZ, 0x1 ;  /* 0x00000001ff1b7424 */ /* 0x000fe200078e00ff */
[----:B------:R-:W3:Y:S01]  /*11120*/  S2R R5, SR_TID.X ;  /* 0x0000000000057919 */ /* 0x000ee20000002100 */
[----:B------:R-:W-:Y:S01]  /*11130*/  IMAD.MOV.U32 R25, RZ, RZ, RZ ;  /* 0x000000ffff197224 */ /* 0x000fe200078e00ff */
[----:B------:R-:W-:Y:S01]  /*11140*/  ULDC UR39, c[0x0][0xc] ;  /* 0x0000030000277ab9 */ /* 0x000fe20000000800 */
[----:B------:R4:W-:Y:S01]  /*11150*/  STL [R1+0x14], RZ ;  /* 0x000014ff01007387 */ /* 0x0009e20000100800 */
[C---:B---3--:R-:W-:Y:S02]  /*11160*/  LOP3.LUT R4, R5.reuse, 0x7f, RZ, 0xc0, !PT ;  /* 0x0000007f05047812 */ /* 0x048fe400078ec0ff */
[----:B--2---:R-:W-:Y:S01]  /*11170*/  R2UR UR4, R0 ;  /* 0x00000000000472ca */ /* 0x004fe200000e0000 */
[----:B------:R-:W-:-:S05]  /*11180*/  IMAD.SHL.U32 R0, R5, 0x8, RZ ;  /* 0x0000000805007824 */ /* 0x000fca00078e00ff */
[----:B0-----:R-:W-:-:S04]  /*11190*/  LOP3.LUT R2, R0, 0x1f8, RZ, 0xc0, !PT ;  /* 0x000001f800027812 */ /* 0x001fc800078ec0ff */
[----:B------:R-:W-:Y:S01]  /*111a0*/  LOP3.LUT R3, R2, 0x38, R5, 0x78, !PT ;  /* 0x0000003802037812 */ /* 0x000fe200078e7805 */
[----:B------:R-:W-:Y:S01]  /*111b0*/  IMAD.SHL.U32 R2, R5, 0x10, RZ ;  /* 0x0000001005027824 */ /* 0x000fe200078e00ff */
[----:B------:R-:W-:Y:S01]  /*111c0*/  SHF.R.U32.HI R5, RZ, 0x3, R4 ;  /* 0x00000003ff057819 */ /* 0x000fe20000011604 */
[----:B------:R-:W-:Y:S01]  /*111d0*/  ULOP3.LUT UR38, UR4, 0x2, URZ, 0xfc, !UPT ;  /* 0x0000000204267892 */ /* 0x000fe2000f8efc3f */
[----:B------:R-:W-:Y:S02]  /*111e0*/  LOP3.LUT R32, R3, 0x200, R0, 0xf8, !PT ;  /* 0x0000020003207812 */ /* 0x000fe400078ef800 */
[----:B------:R-:W-:Y:S01]  /*111f0*/  UMOV UR4, 0x400 ;  /* 0x0000040000047882 */ /* 0x000fe20000000000 */
[----:B------:R-:W-:Y:S01]  /*11200*/  LOP3.LUT R4, R0, 0x38, RZ, 0xc0, !PT ;  /* 0x0000003800047812 */ /* 0x000fe200078ec0ff */
[----:B-1----:R-:W-:Y:S01]  /*11210*/  ULEA UR4, UR5, UR4, 0x18 ;  /* 0x0000000405047291 */ /* 0x002fe2000f8ec03f */
[----:B------:R-:W-:Y:S02]  /*11220*/  LOP3.LUT R3, R5, 0x70, R2, 0xf8, !PT ;  /* 0x0000007005037812 */ /* 0x000fe400078ef802 */
[----:B------:R-:W-:-:S02]  /*11230*/  LOP3.LUT R2, R4, 0x40, RZ, 0xfc, !PT ;  /* 0x0000004004027812 */ /* 0x000fc400078efcff */
[----:B------:R-:W-:Y:S01]  /*11240*/  LOP3.LUT R0, R4, 0x80, RZ, 0xfc, !PT ;  /* 0x0000008004007812 */ /* 0x000fe200078efcff */
[----:B------:R-:W-:-:S04]  /*11250*/  IMAD.U32 R22, RZ, RZ, UR4 ;  /* 0x00000004ff167e24 */ /* 0x000fc8000f8e00ff */
[----:B----4-:R-:W-:-:S07]  /*11260*/  IMAD R33, R32, 0x2, R22 ;  /* 0x0000000220217824 */ /* 0x010fce00078e0216 */
.L_x_1425:
[----:B------:R-:W-:Y:S05]  /*11270*/  YIELD ;  /* 0x0000000000007946 */ /* 0x000fea0003800000 */
[----:B------:R-:W-:Y:S01]  /*11280*/  ULDC.64 UR4, c[0x0][0xa28] ;  /* 0x00028a0000047ab9 */ /* 0x000fe20000000a00 */
[----:B-12---:R-:W2:Y:S01]  /*11290*/  LDL.LU R6, [R1] ;  /* 0x0000000001067983 */ /* 0x006ea20000300800 */
[----:B------:R-:W-:Y:S01]  /*112a0*/  ISETP.NE.U32.AND P0, PT, RZ, UR4, PT ;  /* 0x00000004ff007c0c */ /* 0x000fe2000bf05070 */
[----:B------:R-:W-:-:S03]  /*112b0*/  IMAD.MOV.U32 R36, RZ, RZ, RZ ;  /* 0x000000ffff247224 */ /* 0x000fc600078e00ff */
[----:B------:R-:W-:Y:S01]  /*112c0*/  ISETP.NE.AND.EX P0, PT, RZ, UR5, PT, P0 ;  /* 0x00000005ff007c0c */ /* 0x000fe2000bf05300 */
[----:B------:R-:W-:-:S12]  /*112d0*/  ULDC.64 UR4, c[0x0][0xa18] ;  /* 0x0002860000047ab9 */ /* 0x000fd80000000a00 */
[----:B0-----:R-:W0:Y:S02]  /*112e0*/  @P0 LDC.64 R2, c[0x0][0xa28] ;  /* 0x00028a00ff020b82 */ /* 0x001e240000000a00 */
[----:B0-----:R-:W-:-:S05]  /*112f0*/  @P0 IMAD.WIDE R2, R19, 0x4, R2 ;  /* 0x0000000413020825 */ /* 0x001fca00078e0202 */
[----:B------:R0:W5:Y:S01]  /*11300*/  @P0 LDG.E R36, desc[UR36][R2.64] ;  /* 0x0000002402240981 */ /* 0x000162000c1e1900 */
[----:B------:R-:W-:Y:S01]  /*11310*/  ISETP.NE.U32.AND P0, PT, RZ, UR4, PT ;  /* 0x00000004ff007c0c */ /* 0x000fe2000bf05070 */
[----:B------:R-:W-:-:S03]  /*11320*/  IMAD.MOV.U32 R34, RZ, RZ, RZ ;  /* 0x000000ffff227224 */ /* 0x000fc600078e00ff */
[----:B------:R-:W-:Y:S01]  /*11330*/  ISETP.NE.AND.EX P1, PT, RZ, UR5, PT, P0 ;  /* 0x00000005ff007c0c */ /* 0x000fe2000bf25300 */
[----:B------:R-:W-:Y:S02]  /*11340*/  ULDC.64 UR4, c[0x0][0xa00] ;  /* 0x0002800000047ab9 */ /* 0x000fe40000000a00 */
[----:B------:R-:W-:Y:S01]  /*11350*/  ISETP.NE.U32.AND P0, PT, RZ, UR4, PT ;  /* 0x00000004ff007c0c */ /* 0x000fe2000bf05070 */
[----:B0-----:R-:W0:Y:S03]  /*11360*/  LDC.64 R2, c[0x0][0xa00] ;  /* 0x00028000ff027b82 */ /* 0x001e260000000a00 */
[----:B------:R-:W-:Y:S01]  /*11370*/  ISETP.NE.AND.EX P2, PT, RZ, UR5, PT, P0 ;  /* 0x00000005ff007c0c */ /* 0x000fe2000bf45300 */
[----:B------:R-:W-:-:S05]  /*11380*/  ULDC.64 UR4, c[0x0][0x418] ;  /* 0x0001060000047ab9 */ /* 0x000fca0000000a00 */
[----:B------:R-:W1:Y:S01]  /*11390*/  @P1 LDC.64 R4, c[0x0][0xa18] ;  /* 0x00028600ff041b82 */ /* 0x000e620000000a00 */
[----:B0-----:R-:W-:-:S06]  /*113a0*/  IMAD.WIDE R2, R19, 0x4, R2 ;  /* 0x0000000413027825 */ /* 0x001fcc00078e0202 */
[----:B------:R0:W5:Y:S01]  /*113b0*/  @P2 LDG.E R34, desc[UR36][R2.64] ;  /* 0x0000002402222981 */ /* 0x000162000c1e1900 */
[----:B-1----:R-:W-:-:S05]  /*113c0*/  @P1 IMAD.WIDE R4, R19, 0x4, R4 ;  /* 0x0000000413041825 */ /* 0x002fca00078e0204 */
[----:B------:R0:W5:Y:S01]  /*113d0*/  @P1 LDG.E R29, desc[UR36][R4.64] ;  /* 0x00000024041d1981 */ /* 0x000162000c1e1900 */
[----:B------:R-:W-:-:S03]  /*113e0*/  UISETP.NE.U32.AND UP0, UPT, UR4, URZ, UPT ;  /* 0x0000003f0400728c */ /* 0x000fc6000bf05070 */
[----:B------:R-:W-:Y:S01]  /*113f0*/  ULDC UR4, c[0x0][0x424] ;  /* 0x0001090000047ab9 */ /* 0x000fe20000000800 */
[----:B------:R-:W-:-:S03]  /*11400*/  UISETP.NE.AND.EX UP0, UPT, UR5, URZ, UPT, UP0 ;  /* 0x0000003f0500728c */ /* 0x000fc6000bf05300 */
[----:B------:R-:W-:Y:S01]  /*11410*/  ULDC UR5, c[0x0][0x2f0] ;  /* 0x0000bc0000057ab9 */ /* 0x000fe20000000800 */
[----:B------:R-:W-:-:S04]  /*11420*/  USEL UR4, UR4, 0x1, UP0 ;  /* 0x0000000104047887 */ /* 0x000fc80008000000 */
[----:B------:R-:W-:-:S06]  /*11430*/  UIMAD UR4, UR4, UR5, URZ ;  /* 0x00000005040472a4 */ /* 0x000fcc000f8e023f */
[----:B------:R-:W-:Y:S01]  /*11440*/  IMAD.U32 R35, RZ, RZ, UR4 ;  /* 0x00000004ff237e24 */ /* 0x000fe2000f8e00ff */
[----:B--2---:R-:W-:-:S04]  /*11450*/  LOP3.LUT R6, R6, 0xffffff7f, RZ, 0xc0, !PT ;  /* 0xffffff7f06067812 */ /* 0x004fc800078ec0ff */
[----:B------:R-:W-:-:S05]  /*11460*/  @P2 LOP3.LUT R6, R6, 0x80, RZ, 0xfc, !PT ;  /* 0x0000008006062812 */ /* 0x000fca00078efcff */
[----:B------:R0:W-:Y:S01]  /*11470*/  STL [R1], R6 ;  /* 0x0000000601007387 */ /* 0x0001e20000100800 */
[----:B---3--:R-:W-:Y:S05]  /*11480*/  @P1 BRA `(.L_x_1355) ;  /* 0x0000000000181947 */ /* 0x008fea0003800000 */
[----:B------:R-:W-:Y:S02]  /*11490*/  ULDC UR4, c[0x0][0x288] ;  /* 0x0000a20000047ab9 */ /* 0x000fe40000000800 */
[----:B-----5:R-:W-:Y:S01]  /*114a0*/  IMAD.U32 R29, RZ, RZ, UR4 ;  /* 0x00000004ff1d7e24 */ /* 0x020fe2000f8e00ff */
[----:B------:R-:W-:Y:S06]  /*114b0*/  @!P2 BRA `(.L_x_1355) ;  /* 0x00000000000ca947 */ /* 0x000fec0003800000 */
[----:B------:R-:W2:Y:S04]  /*114c0*/  LDG.E R0, desc[UR36][R2.64] ;  /* 0x0000002402007981 */ /* 0x000ea8000c1e1900 */
[----:B------:R-:W2:Y:S02]  /*114d0*/  LDG.E R29, desc[UR36][R2.64+0x4] ;  /* 0x00000424021d7981 */ /* 0x000ea4000c1e1900 */
[----:B--2---:R-:W-:-:S07]  /*114e0*/  IMAD.IADD R29, R29, 0x1, -R0 ;  /* 0x000000011d1d7824 */ /* 0x004fce00078e0a00 */
.L_x_1355:
[----:B------:R-:W-:Y:S02]  /*114f0*/  ULDC.64 UR4, c[0x0][0xa20] ;  /* 0x0002880000047ab9 */ /* 0x000fe40000000a00 */
[----:B------:R-:W-:-:S04]  /*11500*/  ISETP.NE.U32.AND P0, PT, RZ, UR4, PT ;  /* 0x00000004ff007c0c */ /* 0x000fc8000bf05070 */
[----:B------:R-:W-:-:S13]  /*11510*/  ISETP.NE.AND.EX P0, PT, RZ, UR5, PT, P0 ;  /* 0x00000005ff007c0c */ /* 0x000fda000bf05300 */
[----:B------:R-:W-:Y:S05]  /*11520*/  @!P0 BRA `(.L_x_1356) ;  /* 0x0000000000108947 */ /* 0x000fea0003800000 */
[----:B0-----:R-:W0:Y:S02]  /*11530*/  LDC.64 R2, c[0x0][0xa20] ;  /* 0x00028800ff027b82 */ /* 0x001e240000000a00 */
[----:B0-----:R-:W-:-:S05]  /*11540*/  IMAD.WIDE R2, R19, 0x4, R2 ;  /* 0x0000000413027825 */ /* 0x001fca00078e0202 */
[----:B------:R1:W5:Y:S01]  /*11550*/  LDG.E R35, desc[UR36][R2.64] ;  /* 0x0000002402237981 */ /* 0x000362000c1e1900 */
[----:B------:R-:W-:Y:S05]  /*11560*/  BRA `(.L_x_1357) ;  /* 0x0000000000247947 */ /* 0x000fea0003800000 */
.L_x_1356:
        /* <DEDUP_REMOVED lines=8> */
[----:B--2---:R-:W-:-:S07]  /*115f0*/  IMAD.IADD R35, R0, 0x1, -R35 ;  /* 0x0000000100237824 */ /* 0x004fce00078e0a23 */
.L_x_1357:
[----:B------:R-:W2:Y:S01]  /*11600*/  LDC R0, c[0x0][0x448] ;  /* 0x00011200ff007b82 */ /* 0x000ea20000000800 */
[----:B------:R-:W-:Y:S02]  /*11610*/  IMAD.MOV.U32 R24, RZ, RZ, R6 ;  /* 0x000000ffff187224 */ /* 0x000fe400078e0006 */
[----:B------:R-:W-:Y:S02]  /*11620*/  IMAD.SHL.U32 R26, R17, 0x80, RZ ;  /* 0x00000080111a7824 */ /* 0x000fe400078e00ff */
[----:B-----5:R-:W-:Y:S01]  /*11630*/  IMAD.IADD R35, R35, 0x1, -R36 ;  /* 0x0000000123237824 */ /* 0x020fe200078e0a24 */
[----:B------:R-:W-:Y:S02]  /*11640*/  LOP3.LUT R24, R24, 0xffffffbf, RZ, 0xc0, !PT ;  /* 0xffffffbf18187812 */ /* 0x000fe400078ec0ff */
[----:B01----:R-:W0:Y:S01]  /*11650*/  LDC.64 R2, c[0x0][0x9e0] ;  /* 0x00027800ff027b82 */ /* 0x003e220000000a00 */
[----:B--2---:R-:W-:Y:S01]  /*11660*/  ISETP.NE.AND P2, PT, R0, 0x1, PT ;  /* 0x000000010000780c */ /* 0x004fe20003f45270 */
[----:B------:R-:W-:Y:S01]  /*11670*/  VIADD R0, R26, 0x7f ;  /* 0x0000007f1a007836 */ /* 0x000fe20000000000 */
[----:B0-----:R-:W-:-:S11]  /*11680*/  ISETP.GE.AND P1, PT, R3, 0x1, PT ;  /* 0x000000010300780c */ /* 0x001fd60003f26270 */
[----:B------:R-:W0:Y:S01]  /*11690*/  @P2 LDC R5, c[0x0][0x44c] ;  /* 0x00011300ff052b82 */ /* 0x000e220000000800 */
[----:B------:R-:W-:-:S05]  /*116a0*/  @P2 LOP3.LUT R24, R24, 0x40, RZ, 0xfc, !PT ;  /* 0x0000004018182812 */ /* 0x000fca00078efcff */
[----:B------:R1:W-:Y:S02]  /*116b0*/  STL [R1], R24 ;  /* 0x0000001801007387 */ /* 0x0003e40000100800 */
[----:B------:R-:W2:Y:S01]  /*116c0*/  @P2 LDC R7, c[0x0][0x450] ;  /* 0x00011400ff072b82 */ /* 0x000ea20000000800 */
[----:B0-----:R-:W-:Y:S01]  /*116d0*/  @P2 IMAD.HI.U32 R4, R0, R5, RZ ;  /* 0x0000000500042227 */ /* 0x001fe200078e00ff */
[----:B------:R-:W-:-:S04]  /*116e0*/  IADD3 R5, R35, 0x1, -R29 ;  /* 0x0000000123057810 */ /* 0x000fc80007ffe81d */
[----:B--2---:R-:W-:-:S05]  /*116f0*/  @P2 SHF.R.U32.HI R0, RZ, R7, R4 ;  /* 0x00000007ff002219 */ /* 0x004fca0000011604 */
[----:B------:R-:W-:-:S04]  /*11700*/  IMAD.IADD R7, R5, 0x1, R0 ;  /* 0x0000000105077824 */ /* 0x000fc800078e0200 */
[----:B------:R-:W-:Y:S01]  /*11710*/  IMAD.IADD R2, R7, 0x1, R2 ;  /* 0x0000000107027824 */ /* 0x000fe200078e0202 */
[----:B-1----:R-:W-:Y:S06]  /*11720*/  @!P1 BRA `(.L_x_1358) ;  /* 0x0000000000489947 */ /* 0x002fec0003800000 */
[C---:B------:R-:W-:Y:S01]  /*11730*/  ISETP.GT.AND P0, PT, R7.reuse, RZ, PT ;  /* 0x000000ff0700720c */ /* 0x040fe20003f04270 */
[----:B------:R-:W-:Y:S01]  /*11740*/  BSSY B0, `(.L_x_1359) ;  /* 0x000000e000007945 */ /* 0x000fe20003800000 */
[----:B------:R-:W-:-:S11]  /*11750*/  VIADD R0, R7, 0xffffffff ;  /* 0xffffffff07007836 */ /* 0x000fd60000000000 */
        /* <DEDUP_REMOVED lines=8> */
.L_x_1360:
[----:B------:R-:W-:-:S13]  /*117e0*/  ISETP.NE.AND P0, PT, R3, 0x1, PT ;  /* 0x000000010300780c */ /* 0x000fda0003f05270 */
[----:B------:R-:W0:Y:S02]  /*117f0*/  @P0 LDC.64 R4, c[0x0][0x9e8] ;  /* 0x00027a00ff040b82 */ /* 0x000e240000000a00 */
[----:B0-----:R-:W-:-:S05]  /*11800*/  @P0 IMAD.HI.U32 R4, R0, R4, RZ ;  /* 0x0000000400040227 */ /* 0x001fca00078e00ff */
[----:B------:R-:W-:-:S07]  /*11810*/  @P0 SHF.R.U32.HI R0, RZ, R5, R4 ;  /* 0x00000005ff000219 */ /* 0x000fce0000011604 */
.L_x_1361:
[----:B------:R-:W-:Y:S05]  /*11820*/  BSYNC B0 ;  /* 0x0000000000007941 */ /* 0x000fea0003800000 */
.L_x_1359:
[----:B------:R-:W-:-:S05]  /*11830*/  IMAD R5, R0, R3, R3 ;  /* 0x0000000300057224 */ /* 0x000fca00078e0203 */
[----:B------:R-:W-:-:S07]  /*11840*/  VIMNMX R2, R2, R5, PT ;  /* 0x0000000502027248 */ /* 0x000fce0003fe0100 */
.L_x_1358:
[----:B------:R-:W0:Y:S01]  /*11850*/  @P2 LDC R5, c[0x0][0x44c] ;  /* 0x00011300ff052b82 */ /* 0x000e220000000800 */
[----:B------:R-:W-:Y:S01]  /*11860*/  VIADD R2, R2, 0x5f ;  /* 0x0000005f02027836 */ /* 0x000fe20000000000 */
[----:B------:R-:W-:Y:S01]  /*11870*/  ULDC UR4, c[0x0][0x9dc] ;  /* 0x0002770000047ab9 */ /* 0x000fe20000000800 */
[----:B------:R-:W-:-:S05]  /*11880*/  IMAD.MOV.U32 R0, RZ, RZ, R26 ;  /* 0x000000ffff007224 */ /* 0x000fca00078e001a */
[----:B------:R-:W1:Y:S01]  /*11890*/  @P2 LDC R7, c[0x0][0x450] ;  /* 0x00011400ff072b82 */ /* 0x000e620000000800 */
[----:B0-----:R-:W-:-:S05]  /*118a0*/  @P2 IMAD.HI.U32 R4, R26, R5, RZ ;  /* 0x000000051a042227 */ /* 0x001fca00078e00ff */
[----:B-1----:R-:W-:Y:S01]  /*118b0*/  @P2 SHF.R.U32.HI R0, RZ, R7, R4 ;  /* 0x00000007ff002219 */ /* 0x002fe20000011604 */
[----:B------:R-:W-:-:S04]  /*118c0*/  IMAD.HI R4, R2, 0x2aaaaaab, RZ ;  /* 0x2aaaaaab02047827 */ /* 0x000fc800078e02ff */
[----:B------:R-:W-:Y:S01]  /*118d0*/  VIADD R2, R35, 0x5f ;  /* 0x0000005f23027836 */ /* 0x000fe20000000000 */
[----:B------:R-:W-:-:S03]  /*118e0*/  SHF.R.U32.HI R5, RZ, 0x1f, R4 ;  /* 0x0000001fff057819 */ /* 0x000fc60000011604 */
[----:B------:R-:W-:Y:S01]  /*118f0*/  IMAD.HI R2, R2, 0x2aaaaaab, RZ ;  /* 0x2aaaaaab02027827 */ /* 0x000fe200078e02ff */
[----:B------:R-:W-:-:S04]  /*11900*/  LEA.HI.SX32 R4, R4, R5, 0x1c ;  /* 0x0000000504047211 */ /* 0x000fc800078fe2ff */
[----:B------:R-:W-:-:S04]  /*11910*/  SHF.R.U32.HI R5, RZ, 0x1f, R2 ;  /* 0x0000001fff057819 */ /* 0x000fc80000011602 */
[----:B------:R-:W-:Y:S02]  /*11920*/  LEA.HI.SX32 R5, R2, R5, 0x1c ;  /* 0x0000000502057211 */ /* 0x000fe400078fe2ff */
[----:B------:R-:W-:Y:S02]  /*11930*/  IADD3 R2, R0, R35, -R29 ;  /* 0x0000002300027210 */ /* 0x000fe40007ffe81d */
[----:B------:R-:W-:-:S03]  /*11940*/  VIMNMX R23, R5, R4, PT ;  /* 0x0000000405177248 */ /* 0x000fc60003fe0100 */
[----:B------:R-:W-:Y:S02]  /*11950*/  VIADD R0, R2, -UR4 ;  /* 0x8000000402007c36 */ /* 0x000fe40008000000 */
[----:B------:R0:W-:Y:S01]  /*11960*/  STL [R1+0x10], R23 ;  /* 0x0000101701007387 */ /* 0x0001e20000100800 */
[----:B------:R-:W-:Y:S05]  /*11970*/  @!P1 BRA `(.L_x_1362) ;  /* 0x0000000000449947 */ /* 0x000fea0003800000 */
[----:B------:R-:W-:Y:S01]  /*11980*/  ISETP.GT.AND P0, PT, R2, -0x1, PT ;  /* 0xffffffff0200780c */ /* 0x000fe20003f04270 */
[----:B------:R-:W-:-:S12]  /*11990*/  BSSY B0, `(.L_x_1363) ;  /* 0x000000d000007945 */ /* 0x000fd80003800000 */
[----:B------:R-:W-:Y:S05]  /*119a0*/  @P0 BRA `(.L_x_1364) ;  /* 0x00000000001c0947 */ /* 0x000fea0003800000 */
[----:B------:R-:W-:Y:S02]  /*119b0*/  ISETP.NE.AND P0, PT, R3, 0x1, PT ;  /* 0x000000010300780c */ /* 0x000fe40003f05270 */
[----:B------:R-:W-:-:S11]  /*119c0*/  LOP3.LUT R7, RZ, R2, RZ, 0x33, !PT ;  /* 0x00000002ff077212 */ /* 0x000fd600078e33ff */
[----:B------:R-:W1:Y:S02]  /*119d0*/  @P0 LDC.64 R4, c[0x0][0x9e8] ;  /* 0x00027a00ff040b82 */ /* 0x000e640000000a00 */
[----:B-1----:R-:W-:-:S05]  /*119e0*/  @P0 IMAD.HI.U32 R4, R7, R4, RZ ;  /* 0x0000000407040227 */ /* 0x002fca00078e00ff */
[----:B------:R-:W-:-:S04]  /*119f0*/  @P0 SHF.R.U32.HI R7, RZ, R5, R4 ;  /* 0x00000005ff070219 */ /* 0x000fc80000011604 */
[----:B------:R-:W-:Y:S01]  /*11a00*/  LOP3.LUT R2, RZ, R7, RZ, 0x33, !PT ;  /* 0x00000007ff027212 */ /* 0x000fe200078e33ff */
[----:B------:R-:W-:Y:S06]  /*11a10*/  BRA `(.L_x_1365) ;  /* 0x0000000000107947 */ /* 0x000fec0003800000 */
.L_x_1364:
[----:B------:R-:W-:-:S13]  /*11a20*/  ISETP.NE.AND P0, PT, R3, 0x1, PT ;  /* 0x000000010300780c */ /* 0x000fda0003f05270 */
[----:B------:R-:W1:Y:S02]  /*11a30*/  @P0 LDC.64 R4, c[0x0][0x9e8] ;  /* 0x00027a00ff040b82 */ /* 0x000e640000000a00 */
[----:B-1----:R-:W-:-:S05]  /*11a40*/  @P0 IMAD.HI.U32 R4, R2, R4, RZ ;  /* 0x0000000402040227 */ /* 0x002fca00078e00ff */
[----:B------:R-:W-:-:S07]  /*11a50*/  @P0 SHF.R.U32.HI R2, RZ, R5, R4 ;  /* 0x00000005ff020219 */ /* 0x000fce0000011604 */
.L_x_1365:
[----:B------:R-:W-:Y:S05]  /*11a60*/  BSYNC B0 ;  /* 0x0000000000007941 */ /* 0x000fea0003800000 */
.L_x_1363:
[----:B------:R-:W-:-:S05]  /*11a70*/  IMAD R3, R2, R3, RZ ;  /* 0x0000000302037224 */ /* 0x000fca00078e02ff */
[----:B------:R-:W-:-:S07]  /*11a80*/  VIMNMX R0, R0, R3, !PT ;  /* 0x0000000300007248 */ /* 0x000fce0007fe0100 */
.L_x_1362:
[----:B------:R-:W-:Y:S01]  /*11a90*/  IMAD.HI R0, R0, 0x2aaaaaab, RZ ;  /* 0x2aaaaaab00007827 */ /* 0x000fe200078e02ff */
[----:B------:R-:W-:Y:S04]  /*11aa0*/  BSSY B7, `(.L_x_1366) ;  /* 0x0000377000077945 */ /* 0x000fe80003800000 */
[----:B------:R-:W-:-:S04]  /*11ab0*/  SHF.R.U32.HI R3, RZ, 0x1f, R0 ;  /* 0x0000001fff037819 */ /* 0x000fc80000011600 */
[----:B------:R-:W-:-:S04]  /*11ac0*/  LEA.HI.SX32 R3, R0, R3, 0x1c ;  /* 0x0000000300037211 */ /* 0x000fc800078fe2ff */
[----:B------:R-:W-:-:S04]  /*11ad0*/  VIMNMX R37, RZ, R3, !PT ;  /* 0x00000003ff257248 */ /* 0x000fc80007fe0100 */
[----:B------:R-:W-:-:S13]  /*11ae0*/  ISETP.GT.AND P0, PT, R23, R37, PT ;  /* 0x000000251700720c */ /* 0x000fda0003f04270 */
        /* <DEDUP_REMOVED lines=8> */
[----:B------:R-:W1:Y:S08]  /*11b70*/  FLO.U32 R0, UR4 ;  /* 0x0000000400007d00 */ /* 0x000e7000080e0000 */
[----:B------:R-:W2:Y:S01]  /*11b80*/  POPC R5, UR4 ;  /* 0x0000000400057d09 */ /* 0x000ea20008000000 */
[----:B-1----:R-:W-:-:S13]  /*11b90*/  ISETP.EQ.U32.AND P0, PT, R0, R7, PT ;  /* 0x000000070000720c */ /* 0x002fda0003f02070 */
[----:B--2---:R-:W2:Y:S01]  /*11ba0*/  @P0 ATOMG.E.ADD.STRONG.GPU PT, R3, desc[UR36][R2.64], R5 ;  /* 0x00000005020309a8 */ /* 0x004ea200081ee1e4 */
[----:B------:R-:W1:Y:S02]  /*11bb0*/  S2R R4, SR_LTMASK ;  /* 0x0000000000047919 */ /* 0x000e640000003900 */
[----:B-1----:R-:W-:-:S04]  /*11bc0*/  LOP3.LUT R4, R4, UR4, RZ, 0xc0, !PT ;  /* 0x0000000404047c12 */ /* 0x002fc8000f8ec0ff */
[----:B------:R-:W1:Y:S01]  /*11bd0*/  POPC R7, R4 ;  /* 0x0000000400077309 */ /* 0x000e620000000000 */
[----:B--2---:R-:W1:Y:S02]  /*11be0*/  SHFL.IDX PT, R0, R3, R0, 0x1f ;  /* 0x00001f0003007589 */ /* 0x004e6400000e0000 */
[----:B-1----:R-:W-:Y:S01]  /*11bf0*/  IADD3 R16, R0, UR39, R7 ;  /* 0x0000002700107c10 */ /* 0x002fe2000fffe007 */
[----:B------:R-:W-:Y:S06]  /*11c00*/  BRA `(.L_x_1368) ;  /* 0x0000003400807947 */ /* 0x000fec0003800000 */
.L_x_1367:
        /* <DEDUP_REMOVED lines=8> */
[----:B------:R-:W-:Y:S02]  /*11c90*/  IMAD.U32 R4, RZ, RZ, UR6 ;  /* 0x00000006ff047e24 */ /* 0x000fe4000f8e00ff */
[----:B------:R-:W1:Y:S01]  /*11ca0*/  LDC.64 R2, c[0x4][R2] ;  /* 0x0100000002027b82 */ /* 0x000e620000000a00 */
        /* <DEDUP_REMOVED lines=9> */
[----:B01----:R-:W-:Y:S05]  /*11d40*/  CALL.ABS.NOINC R2 ;  /* 0x0000000002007343 */ /* 0x003fea0003c00000 */
.L_x_1370:
[----:B------:R-:W-:Y:S05]  /*11d50*/  BSYNC B6 ;  /* 0x0000000000067941 */ /* 0x000fea0003800000 */
.L_x_1369:
        /* <DEDUP_REMOVED lines=9> */
[----:B------:R-:W-:Y:S01]  /*11df0*/  MOV R4, UR6 ;  /* 0x0000000600047c02 */ /* 0x000fe20008000f00 */
[----:B------:R-:W-:Y:S02]  /*11e00*/  IMAD.U32 R5, RZ, RZ, UR7 ;  /* 0x00000007ff057e24 */ /* 0x000fe4000f8e00ff */
[----:B------:R-:W-:Y:S02]  /*11e10*/  IMAD.U32 R6, RZ, RZ, UR8 ;  /* 0x00000008ff067e24 */ /* 0x000fe4000f8e00ff */
[----:B------:R-:W-:-:S02]  /*11e20*/  IMAD.U32 R7, RZ, RZ, UR9 ;  /* 0x00000009ff077e24 */ /* 0x000fc4000f8e00ff */
[----:B------:R-:W-:Y:S02]  /*11e30*/  IMAD.U32 R10, RZ, RZ, UR4 ;  /* 0x00000004ff0a7e24 */ /* 0x000fe4000f8e00ff */
[----:B------:R-:W-:Y:S02]  /*11e40*/  IMAD.U32 R11, RZ, RZ, UR5 ;  /* 0x00000005ff0b7e24 */ /* 0x000fe4000f8e00ff */
[----:B------:R-:W-:Y:S02]  /*11e50*/  IMAD.MOV.U32 R8, RZ, RZ, 0x70 ;  /* 0x00000070ff087424 */ /* 0x000fe400078e00ff */
[----:B------:R-:W-:Y:S02]  /*11e60*/  IMAD.MOV.U32 R12, RZ, RZ, 0x1 ;  /* 0x00000001ff0c7424 */ /* 0x000fe400078e00ff */
[----:B-1----:R-:W-:-:S07]  /*11e70*/  IMAD.MOV.U32 R13, RZ, RZ, RZ ;  /* 0x000000ffff0d7224 */ /* 0x002fce00078e00ff */
[----:B------:R-:W-:-:S07]  /*11e80*/  LEPC R20, `(.L_x_1373) ;  /* 0x000000001014794e */ /* 0x000fce0000000000 */
[----:B0-2---:R-:W-:Y:S05]  /*11e90*/  CALL.ABS.NOINC R2 ;  /* 0x0000000002007343 */ /* 0x005fea0003c00000 */
.L_x_1373:
[----:B------:R0:W1:Y:S01]  /*11ea0*/  LDC.64 R2, c[0x4][R17] ;  /* 0x0100000011027b82 */ /* 0x0000620000000a00 */
[----:B------:R-:W-:Y:S01]  /*11eb0*/  ULDC.64 UR6, c[0x4][0x90] ;  /* 0x0100240000067ab9 */ /* 0x000fe20000000a00 */
[----:B------:R-:W-:Y:S01]  /*11ec0*/  ULDC.64 UR8, c[0x4][0x98] ;  /* 0x0100260000087ab9 */ /* 0x000fe20000000a00 */
[----:B------:R-:W-:Y:S01]  /*11ed0*/  ULDC.64 UR4, c[0x4][0x18] ;  /* 0x0100060000047ab9 */ /* 0x000fe20000000a00 */
[----:B------:R-:W-:Y:S02]  /*11ee0*/  IMAD.U32 R4, RZ, RZ, UR6 ;  /* 0x00000006ff047e24 */ /* 0x000fe4000f8e00ff */
[----:B------:R-:W-:Y:S02]  /*11ef0*/  IMAD.U32 R5, RZ, RZ, UR7 ;  /* 0x00000007ff057e24 */ /* 0x000fe4000f8e00ff */
[----:B------:R-:W-:Y:S02]  /*11f00*/  IMAD.U32 R6, RZ, RZ, UR8 ;  /* 0x00000008ff067e24 */ /* 0x000fe4000f8e00ff */
[----:B------:R-:W-:-:S02]  /*11f10*/  IMAD.U32 R7, RZ, RZ, UR9 ;  /* 0x00000009ff077e24 */ /* 0x000fc4000f8e00ff */
[----:B------:R-:W-:Y:S02]  /*11f20*/  IMAD.U32 R10, RZ, RZ, UR4 ;  /* 0x00000004ff0a7e24 */ /* 0x000fe4000f8e00ff */
[----:B------:R-:W-:Y:S02]  /*11f30*/  IMAD.U32 R11, RZ, RZ, UR5 ;  /* 0x00000005ff0b7e24 */ /* 0x000fe4000f8e00ff */
[----:B------:R-:W-:Y:S02]  /*11f40*/  IMAD.MOV.U32 R8, RZ, RZ, 0x70 ;  /* 0x00000070ff087424 */ /* 0x000fe400078e00ff */
[----:B------:R-:W-:Y:S02]  /*11f50*/  IMAD.MOV.U32 R12, RZ, RZ, 0x1 ;  /* 0x00000001ff0c7424 */ /* 0x000fe400078e00ff */
[----:B0-----:R-:W-:-:S07]  /*11f60*/  IMAD.MOV.U32 R13, RZ, RZ, RZ ;  /* 0x000000ffff0d7224 */ /* 0x001fce00078e00ff */
[----:B------:R-:W-:-:S07]  /*11f70*/  LEPC R20, `(.L_x_1372) ;  /* 0x000000001014794e */ /* 0x000fce0000000000 */
[----:B-1----:R-:W-:Y:S05]  /*11f80*/  CALL.ABS.NOINC R2 ;  /* 0x0000000002007343 */ /* 0x002fea0003c00000 */
.L_x_1372:
[----:B------:R-:W-:Y:S05]  /*11f90*/  BSYNC B6 ;  /* 0x0000000000067941 */ /* 0x000fea0003800000 */
.L_x_1371:
[----:B------:R-:W1:Y:S01]  /*11fa0*/  S2R R2, SR_TID.X ;  /* 0x0000000000027919 */ /* 0x000e620000002100 */
[----:B------:R-:W-:Y:S01]  /*11fb0*/  ULDC.64 UR4, c[0x0][0x9f8] ;  /* 0x00027e0000047ab9 */ /* 0x000fe20000000a00 */
[----:B------:R-:W-:Y:S01]  /*11fc0*/  IMAD.MOV.U32 R31, RZ, RZ, R19 ;  /* 0x000000ffff1f7224 */ /* 0x000fe200078e0013 */
[----:B------:R-:W-:Y:S01]  /*11fd0*/  ISETP.NE.U32.AND P0, PT, RZ, UR4, PT ;  /* 0x00000004ff007c0c */ /* 0x000fe2000bf05070 */
[----:B------:R-:W2:Y:S01]  /*11fe0*/  S2R R21, SR_TID.X ;  /* 0x0000000000157919 */ /* 0x000ea20000002100 */
[----:B------:R-:W3:Y:S01]  /*11ff0*/  LDC R8, c[0x0][0x430] ;  /* 0x00010c00ff087b82 */ /* 0x000ee20000000800 */
[----:B------:R-:W-:Y:S01]  /*12000*/  IMAD.MOV.U32 R20, RZ, RZ, R24 ;  /* 0x000000ffff147224 */ /* 0x000fe200078e0018 */
[----:B------:R-:W-:Y:S01]  /*12010*/  ISETP.NE.AND.EX P0, PT, RZ, UR5, PT, P0 ;  /* 0x00000005ff007c0c */ /* 0x000fe2000bf05300 */
[----:B------:R-:W-:Y:S01]  /*12020*/  ULDC UR4, c[0x0][0x320] ;  /* 0x0000c80000047ab9 */ /* 0x000fe20000000800 */
[----:B-1----:R-:W-:-:S11]  /*12030*/  LOP3.LUT R17, R2, 0x7f, RZ, 0xc0, !PT ;  /* 0x0000007f02117812 */ /* 0x002fd600078ec0ff */
[----:B------:R-:W1:Y:S01]  /*12040*/  @P0 LDC.64 R2, c[0x0][0x9f8] ;  /* 0x00027e00ff020b82 */ /* 0x000e620000000a00 */
[----:B---3--:R-:W-:Y:S02]  /*12050*/  ISETP.NE.AND P1, PT, R8, 0x1, PT ;  /* 0x000000010800780c */ /* 0x008fe40003f25270 */
[----:B------:R-:W-:Y:S01]  /*12060*/  SHF.R.U32.HI R24, RZ, 0x3, R17 ;  /* 0x00000003ff187819 */ /* 0x000fe20000011611 */
[----:B-1----:R-:W-:-:S10]  /*12070*/  @P0 IMAD.WIDE R2, R19, 0x4, R2 ;  /* 0x0000000413020825 */ /* 0x002fd400078e0202 */
[----:B------:R-:W1:Y:S01]  /*12080*/  @P1 LDC R7, c[0x0][0x434] ;  /* 0x00010d00ff071b82 */ /* 0x000e620000000800 */
[----:B------:R3:W4:Y:S01]  /*12090*/  @P0 LDG.E R31, desc[UR36][R2.64] ;  /* 0x00000024021f0981 */ /* 0x000722000c1e1900 */
[----:B--2---:R-:W-:Y:S01]  /*120a0*/  IMAD.SHL.U32 R17, R21, 0x10, RZ ;  /* 0x0000001015117824 */ /* 0x004fe200078e00ff */
[----:B------:R-:W-:-:S05]  /*120b0*/  LOP3.LUT R20, R20, 0xffffffdf, RZ, 0xc0, !PT ;  /* 0xffffffdf14147812 */ /* 0x000fca00078ec0ff */
[----:B------:R-:W2:Y:S01]  /*120c0*/  @P1 LDC R5, c[0x0][0x438] ;  /* 0x00010e00ff051b82 */ /* 0x000ea20000000800 */
[----:B------:R-:W-:Y:S01]  /*120d0*/  LOP3.LUT R17, R24, 0x70, R17, 0xf8, !PT ;  /* 0x0000007018117812 */ /* 0x000fe200078ef811 */
[----:B------:R-:W-:Y:S01]  /*120e0*/  VIADD R24, R23, 0xffffffff ;  /* 0xffffffff17187836 */ /* 0x000fe20000000000 */
[----:B------:R-:W-:Y:S01]  /*120f0*/  @P1 LOP3.LUT R20, R20, 0x20, RZ, 0xfc, !PT ;  /* 0x0000002014141812 */ /* 0x000fe200078efcff */
[----:B0-----:R-:W0:Y:S02]  /*12100*/  S2R R23, SR_TID.X ;  /* 0x0000000000177919 */ /* 0x001e240000002100 */
[----:B------:R-:W-:-:S05]  /*12110*/  IMAD R0, R24, 0x60, R17 ;  /* 0x0000006018007824 */ /* 0x000fca00078e0211 */
[C---:B------:R-:W-:Y:S01]  /*12120*/  ISETP.GE.AND P0, PT, R0.reuse, R35, PT ;  /* 0x000000230000720c */ /* 0x040fe20003f06270 */
[----:B------:R-:W-:-:S03]  /*12130*/  IMAD.IADD R0, R0, 0x1, R36 ;  /* 0x0000000100007824 */ /* 0x000fc600078e0224 */
[----:B------:R-:W-:Y:S01]  /*12140*/  ISETP.GT.U32.OR P0, PT, R17, 0x5f, P0 ;  /* 0x0000005f1100780c */ /* 0x000fe20000704470 */
[----:B-1----:R-:W-:-:S04]  /*12150*/  @P1 IMAD.HI.U32 R6, R0, R7, RZ ;  /* 0x0000000700061227 */ /* 0x002fc800078e00ff */
[----:B------:R-:W-:Y:S01]  /*12160*/  IMAD.MOV.U32 R4, RZ, RZ, R0 ;  /* 0x000000ffff047224 */ /* 0x000fe200078e0000 */
[----:B--2---:R-:W-:-:S07]  /*12170*/  @P1 SHF.R.U32.HI R4, RZ, R5, R6 ;  /* 0x00000005ff041219 */ /* 0x004fce0000011606 */
[----:B---3--:R-:W1:Y:S01]  /*12180*/  @!P0 LDC.64 R2, c[0x0][0x428] ;  /* 0x00010a00ff028b82 */ /* 0x008e620000000a00 */
[----:B------:R-:W-:-:S04]  /*12190*/  IMAD.MOV R5, RZ, RZ, -R4 ;  /* 0x000000ffff057224 */ /* 0x000fc800078e0a04 */
[----:B------:R-:W-:Y:S01]  /*121a0*/  IMAD R0, R8, R5, R0 ;  /* 0x0000000508007224 */ /* 0x000fe200078e0200 */
[----:B------:R-:W-:Y:S01]  /*121b0*/  @!P0 SHF.R.S32.HI R5, RZ, 0x1f, R4 ;  /* 0x0000001fff058819 */ /* 0x000fe20000011404 */
[----:B0-----:R-:W-:-:S05]  /*121c0*/  IMAD.SHL.U32 R23, R23, 0x8, RZ ;  /* 0x0000000817177824 */ /* 0x001fca00078e00ff */
[----:B------:R-:W-:-:S04]  /*121d0*/  LOP3.LUT R23, R23, 0x38, RZ, 0xc0, !PT ;  /* 0x0000003817177812 */ /* 0x000fc800078ec0ff */
[C---:B------:R-:W-:Y:S02]  /*121e0*/  LOP3.LUT R9, R23.reuse, 0x40, RZ, 0xfc, !PT ;  /* 0x0000004017097812 */ /* 0x040fe400078efcff */
[----:B------:R-:W-:Y:S02]  /*121f0*/  ISETP.GE.AND P1, PT, R23, UR4, PT ;  /* 0x0000000417007c0c */ /* 0x000fe4000bf26270 */
[----:B------:R-:W-:Y:S01]  /*12200*/  ISETP.GE.AND P2, PT, R9, UR4, PT ;  /* 0x0000000409007c0c */ /* 0x000fe2000bf46270 */
[----:B------:R-:W-:Y:S01]  /*12210*/  ULDC UR4, c[0x0][0x2f4] ;  /* 0x0000bd0000047ab9 */ /* 0x000fe20000000800 */
[----:B------:R-:W-:Y:S02]  /*12220*/  SEL R28, RZ, 0x1, P1 ;  /* 0x00000001ff1c7807 */ /* 0x000fe40000800000 */
[----:B------:R-:W-:Y:S02]  /*12230*/  LOP3.LUT R20, R20, 0xfffffffb, RZ, 0xc0, !PT ;  /* 0xfffffffb14147812 */ /* 0x000fe400078ec0ff */
[----:B------:R-:W-:Y:S01]  /*12240*/  LOP3.LUT R8, R23, 0x80, RZ, 0xfc, !PT ;  /* 0x0000008017087812 */ /* 0x000fe200078efcff */
[----:B------:R-:W-:Y:S01]  /*12250*/  UMOV UR5, 0xffffffff ;  /* 0xffffffff00057882 */ /* 0x000fe20000000000 */
[----:B----4-:R-:W-:Y:S01]  /*12260*/  SHF.R.S32.HI R6, RZ, 0x1f, R31 ;  /* 0x0000001fff067819 */ /* 0x010fe2000001141f */
[----:B-1----:R-:W-:-:S04]  /*12270*/  @!P0 IMAD.WIDE.U32 R4, R31, R2, R4 ;  /* 0x000000021f048225 */ /* 0x002fc800078e0004 */
[----:B------:R0:W-:Y:S02]  /*12280*/  STL [R1+0x4], R6 ;  /* 0x0000040601007387 */ /* 0x0001e40000100800 */
[----:B0-----:R-:W-:Y:S01]  /*12290*/  @!P0 IMAD R6, R6, R2, RZ ;  /* 0x0000000206068224 */ /* 0x001fe200078e02ff */
[----:B------:R-:W-:-:S03]  /*122a0*/  SEL R2, RZ, 0xffffffff, P2 ;  /* 0xffffffffff027807 */ /* 0x000fc60001000000 */
[----:B------:R-:W-:Y:S02]  /*122b0*/  @!P0 IMAD R6, R31, R3, R6 ;  /* 0x000000031f068224 */ /* 0x000fe400078e0206 */
[----:B------:R-:W-:Y:S01]  /*122c0*/  IMAD.SHL.U32 R3, R2, 0x2, RZ ;  /* 0x0000000202037824 */ /* 0x000fe200078e00ff */
[----:B------:R-:W-:Y:S01]  /*122d0*/  ISETP.GE.AND P2, PT, R23, UR4, PT ;  /* 0x0000000417007c0c */ /* 0x000fe2000bf46270 */
[----:B------:R-:W-:-:S03]  /*122e0*/  @!P0 IMAD.IADD R6, R5, 0x1, R6 ;  /* 0x0000000105068824 */ /* 0x000fc600078e0206 */
[----:B------:R-:W-:Y:S02]  /*122f0*/  LOP3.LUT R28, R3, 0x2, R28, 0xe2, !PT ;  /* 0x00000002031c7812 */ /* 0x000fe400078ee21c */
[----:B------:R-:W0:Y:S07]  /*12300*/  @!P0 LDC.64 R2, c[0x0][0x418] ;  /* 0x00010600ff028b82 */ /* 0x000e2e0000000a00 */
[----:B------:R-:W-:Y:S02]  /*12310*/  @P2 LOP3.LUT R20, R20, 0x4, RZ, 0xfc, !PT ;  /* 0x0000000414142812 */ /* 0x000fe400078efcff */
[----:B0-----:R-:W-:-:S04]  /*12320*/  @!P0 LEA R2, P1, R4, R2, 0x2 ;  /* 0x0000000204028211 */ /* 0x001fc800078210ff */
[----:B------:R-:W-:Y:S01]  /*12330*/  @!P0 LEA.HI.X R3, R4, R3, R6, 0x2, P1 ;  /* 0x0000000304038211 */ /* 0x000fe200008f1406 */
[----:B------:R-:W-:Y:S01]  /*12340*/  IMAD.MOV.U32 R4, RZ, RZ, RZ ;  /* 0x000000ffff047224 */ /* 0x000fe200078e00ff */
[----:B------:R-:W-:Y:S02]  /*12350*/  ISETP.GE.AND P1, PT, R9, UR4, PT ;  /* 0x0000000409007c0c */ /* 0x000fe4000bf26270 */
[----:B------:R-:W-:-:S03]  /*12360*/  LOP3.LUT R20, R20, 0xfffffffd, RZ, 0xc0, !PT ;  /* 0xfffffffd14147812 */ /* 0x000fc600078ec0ff */
[----:B------:R0:W5:Y:S01]  /*12370*/  @!P0 LDG.E R4, desc[UR36][R2.64] ;  /* 0x0000002402048981 */ /* 0x000162000c1e1900 */
[----:B------:R-:W-:-:S07]  /*12380*/  ISETP.GE.AND P0, PT, R8, UR4, PT ;  /* 0x0000000408007c0c */ /* 0x000fce000bf06270 */
[----:B------:R-:W-:Y:S01]  /*12390*/  @P1 LOP3.LUT R20, R20, 0x2, RZ, 0xfc, !PT ;  /* 0x0000000214141812 */ /* 0x000fe200078efcff */
[----:B0-----:R-:W-:-:S03]  /*123a0*/  IMAD.U32 R2, RZ, RZ, UR38 ;  /* 0x00000026ff027e24 */ /* 0x001fc6000f8e00ff */
[----:B------:R-:W-:-:S04]  /*123b0*/  LOP3.LUT R20, R20, 0xfffffffe, RZ, 0xc0, !PT ;  /* 0xfffffffe14147812 */ /* 0x000fc800078ec0ff */
[----:B------:R-:W-:-:S05]  /*123c0*/  @P0 LOP3.LUT R20, R20, 0x1, RZ, 0xfc, !PT ;  /* 0x0000000114140812 */ /* 0x000fca00078efcff */
[----:B------:R0:W-:Y:S01]  /*123d0*/  STL [R1], R20 ;  /* 0x0000001401007387 */ /* 0x0001e20000100800 */
[----:B------:R-:W-:Y:S05]  /*123e0*/  BRA.DIV UR5, `(.L_x_1374) ;  /* 0x00000042055c7947 */ /* 0x000fea000b800000 */
.L_x_1442:
[----:B------:R-:W-:Y:S01]  /*123f0*/  ISETP.NE.AND P0, PT, R2, 0x3, PT ;  /* 0x000000030200780c */ /* 0x000fe20003f05270 */
[----:B------:R-:W-:Y:S01]  /*12400*/  IMAD.MOV.U32 R3, RZ, RZ, R20 ;  /* 0x000000ffff037224 */ /* 0x000fe200078e0014 */
[----:B------:R-:W-:Y:S02]  /*12410*/  ISETP.GT.U32.AND P1, PT, R17, 0x5f, PT ;  /* 0x0000005f1100780c */ /* 0x000fe40003f24070 */
[----:B------:R-:W-:Y:S02]  /*12420*/  SHF.R.S32.HI R30, RZ, 0x1f, R18 ;  /* 0x0000001fff1e7819 */ /* 0x000fe40000011412 */
[----:B------:R-:W-:-:S07]  /*12430*/  LOP3.LUT R3, R3, 0xffffffef, RZ, 0xc0, !PT ;  /* 0xffffffef03037812 */ /* 0x000fce00078ec0ff */
[----:B------:R-:W-:-:S04]  /*12440*/  @P0 LOP3.LUT R3, R3, 0x10, RZ, 0xfc, !PT ;  /* 0x0000001003030812 */ /* 0x000fc800078efcff */
[----:B------:R-:W-:-:S04]  /*12450*/  LOP3.LUT R3, R3, 0xfffffff7, RZ, 0xc0, !PT ;  /* 0xfffffff703037812 */ /* 0x000fc800078ec0ff */
[----:B------:R-:W-:-:S05]  /*12460*/  @P1 LOP3.LUT R3, R3, 0x8, RZ, 0xfc, !PT ;  /* 0x0000000803031812 */ /* 0x000fca00078efcff */
[----:B------:R1:W-:Y:S01]  /*12470*/  STL [R1], R3 ;  /* 0x0000000301007387 */ /* 0x0003e20000100800 */
[----:B------:R-:W-:Y:S05]  /*12480*/  @!P0 BRA `(.L_x_1375) ;  /* 0x0000000000048947 */ /* 0x000fea0003800000 */
[----:B------:R-:W-:Y:S01]  /*12490*/  BPT.TRAP 0x1 ;  /* 0x000000040000795c */ /* 0x000fe20000300000 */
.L_x_1375:
[----:B------:R-:W-:Y:S01]  /*124a0*/  SHF.R.S32.HI R5, RZ, 0x1f, R0 ;  /* 0x0000001fff057819 */ /* 0x000fe20000011400 */
[----:B------:R-:W-:Y:S01]  /*124b0*/  ULDC.64 UR4, c[0x0][0x328] ;  /* 0x0000ca0000047ab9 */ /* 0x000fe20000000a00 */
[----:B------:R-:W-:Y:S03]  /*124c0*/  BSSY B0, `(.L_x_1376) ;  /* 0x0000017000007945 */ /* 0x000fe60003800000 */
[----:B-1----:R-:W-:-:S04]  /*124d0*/  IMAD R3, R5, UR4, RZ ;  /* 0x0000000405037c24 */ /* 0x002fc8000f8e02ff */
[C---:B------:R-:W-:Y:S02]  /*124e0*/  IMAD R6, R0.reuse, UR5, R3 ;  /* 0x0000000500067c24 */ /* 0x040fe4000f8e0203 */
[----:B------:R-:W-:Y:S01]  /*124f0*/  IMAD.WIDE.U32 R2, R0, UR4, RZ ;  /* 0x0000000400027c25 */ /* 0x000fe2000f8e00ff */
        /* <DEDUP_REMOVED lines=17> */
[----:B------:R-:W1:Y:S02]  /*12610*/  SYNCS.PHASECHK.TRANS64.TRYWAIT P0, [R7+URZ+0x2a840], R2 ;  /* 0x02a84002070075a7 */ /* 0x000e64000800017f */
[----:B-1----:R-:W-:Y:S05]  /*12620*/  @!P0 BRA `(.L_x_1377) ;  /* 0x0000003c00fc8947 */ /* 0x002fea0003800000 */
.L_x_1443:
[----:B------:R-:W-:Y:S05]  /*12630*/  BSYNC B0 ;  /* 0x0000000000007941 */ /* 0x000fea0003800000 */
.L_x_1376:
[----:B------:R-:W2:Y:S01]  /*12640*/  LDL R3, [R1] ;  /* 0x0000000001037983 */ /* 0x000ea20000100800 */
[----:B------:R-:W-:Y:S02]  /*12650*/  ULDC.64 UR4, c[0x0][0x300] ;  /* 0x0000c00000047ab9 */ /* 0x000fe40000000a00 */
[----:B------:R-:W-:Y:S01]  /*12660*/  IMAD R5, R5, UR4, RZ ;  /* 0x0000000405057c24 */ /* 0x000fe2000f8e02ff */
[----:B------:R-:W3:Y:S03]  /*12670*/  S2R R8, SR_TID.X ;  /* 0x0000000000087919 */ /* 0x000ee60000002100 */
[----:B------:R-:W-:Y:S01]  /*12680*/  IMAD R5, R0, UR5, R5 ;  /* 0x0000000500057c24 */ /* 0x000fe2000f8e0205 */
[----:B---3--:R-:W-:-:S04]  /*12690*/  LOP3.LUT R8, R8, 0x7f, RZ, 0xc0, !PT ;  /* 0x0000007f08087812 */ /* 0x008fc800078ec0ff */
[----:B------:R-:W-:Y:S02]  /*126a0*/  SHF.R.U32.HI R9, RZ, 0x3, R8 ;  /* 0x00000003ff097819 */ /* 0x000fe40000011608 */
[----:B------:R-:W3:Y:S01]  /*126b0*/  S2R R8, SR_TID.X ;  /* 0x0000000000087919 */ /* 0x000ee20000002100 */
[C---:B--2---:R-:W-:Y:S02]  /*126c0*/  LOP3.LUT P4, RZ, R3.reuse, 0x4, RZ, 0xc0, !PT ;  /* 0x0000000403ff7812 */ /* 0x044fe4000788c0ff */
[C---:B------:R-:W-:Y:S02]  /*126d0*/  LOP3.LUT P3, RZ, R3.reuse, 0x2, RZ, 0xc0, !PT ;  /* 0x0000000203ff7812 */ /* 0x040fe4000786c0ff */
[----:B------:R-:W-:Y:S01]  /*126e0*/  LOP3.LUT P2, RZ, R3, 0x1, RZ, 0xc0, !PT ;  /* 0x0000000103ff7812 */ /* 0x000fe2000784c0ff */
[----:B-1----:R-:W-:Y:S01]  /*126f0*/  IMAD.WIDE.U32 R2, R0, UR4, RZ ;  /* 0x0000000400027c25 */ /* 0x002fe2000f8e00ff */
[----:B------:R-:W-:-:S03]  /*12700*/  ULDC.64 UR4, c[0x0][0x310] ;  /* 0x0000c40000047ab9 */ /* 0x000fc60000000a00 */
[----:B------:R-:W-:Y:S02]  /*12710*/  IMAD.IADD R3, R3, 0x1, R5 ;  /* 0x0000000103037824 */ /* 0x000fe400078e0205 */
[----:B------:R-:W-:Y:S02]  /*12720*/  IMAD R6, R6, UR4, RZ ;  /* 0x0000000406067c24 */ /* 0x000fe4000f8e02ff */
[----:B------:R-:W-:-:S04]  /*12730*/  IMAD.WIDE.U32 R2, R4, UR4, R2 ;  /* 0x0000000404027c25 */ /* 0x000fc8000f8e0002 */
[----:B------:R-:W-:Y:S01]  /*12740*/  IMAD R6, R4, UR5, R6 ;  /* 0x0000000504067c24 */ /* 0x000fe2000f8e0206 */
[----:B------:R-:W-:Y:S01]  /*12750*/  ULDC.64 UR4, c[0x0][0x308] ;  /* 0x0000c20000047ab9 */ /* 0x000fe20000000a00 */
[----:B------:R-:W-:Y:S02]  /*12760*/  IMAD R5, R25, 0x4800, R32 ;  /* 0x0000480019057824 */ /* 0x000fe400078e0220 */
[----:B------:R-:W-:Y:S02]  /*12770*/  IMAD.IADD R3, R3, 0x1, R6 ;  /* 0x0000000103037824 */ /* 0x000fe400078e0206 */
[----:B------:R-:W-:Y:S02]  /*12780*/  IMAD R0, R30, UR4, RZ ;  /* 0x000000041e007c24 */ /* 0x000fe4000f8e02ff */
[----:B------:R-:W-:-:S04]  /*12790*/  IMAD.WIDE.U32 R2, R18, UR4, R2 ;  /* 0x0000000412027c25 */ /* 0x000fc8000f8e0002 */
[----:B------:R-:W-:Y:S01]  /*127a0*/  IMAD R0, R18, UR5, R0 ;  /* 0x0000000512007c24 */ /* 0x000fe2000f8e0200 */
[----:B------:R-:W-:Y:S01]  /*127b0*/  ULDC.64 UR4, c[0x0][0x2e8] ;  /* 0x0000ba0000047ab9 */ /* 0x000fe20000000a00 */
[----:B------:R-:W-:Y:S01]  /*127c0*/  IMAD R6, R24, -0x60, R35 ;  /* 0xffffffa018067824 */ /* 0x000fe200078e0223 */
[----:B------:R-:W-:Y:S01]  /*127d0*/  LEA R4, P0, R2, UR4, 0x1 ;  /* 0x0000000402047c11 */ /* 0x000fe2000f8008ff */
[----:B------:R-:W-:Y:S01]  /*127e0*/  IMAD.IADD R0, R3, 0x1, R0 ;  /* 0x0000000103007824 */ /* 0x000fe200078e0200 */
[----:B------:R-:W-:Y:S01]  /*127f0*/  UMOV UR4, 0xffffffff ;  /* 0xffffffff00047882 */ /* 0x000fe20000000000 */
[----:B------:R-:W-:Y:S02]  /*12800*/  IMAD.IADD R6, R6, 0x1, -R9 ;  /* 0x0000000106067824 */ /* 0x000fe400078e0a09 */
[----:B---3--:R-:W-:Y:S01]  /*12810*/  IMAD.SHL.U32 R9, R8, 0x8, RZ ;  /* 0x0000000808097824 */ /* 0x008fe200078e00ff */
[----:B------:R-:W-:Y:S02]  /*12820*/  LEA.HI.X R0, R2, UR5, R0, 0x1, P0 ;  /* 0x0000000502007c11 */ /* 0x000fe400080f0c00 */
[----:B------:R-:W-:-:S02]  /*12830*/  ISETP.GE.AND P0, PT, R6, 0x1, PT ;  /* 0x000000010600780c */ /* 0x000fc40003f06270 */
[----:B------:R-:W-:Y:S01]  /*12840*/  LOP3.LUT R9, R9, 0x38, RZ, 0xc0, !PT ;  /* 0x0000003809097812 */ /* 0x000fe200078ec0ff */
[----:B------:R-:W-:Y:S10]  /*12850*/  BRA.DIV UR4, `(.L_x_1378) ;  /* 0x0000003e04847947 */ /* 0x000ff4000b800000 */
[----:B------:R-:W1:Y:S01]  /*12860*/  SHFL.IDX PT, R3, R4, RZ, 0x181f ;  /* 0x00181fff04037589 */ /* 0x000e6200000e0000 */
[----:B------:R-:W-:-:S03]  /*12870*/  @P0 IMAD R8, R5, 0x2, R22 ;  /* 0x0000000205080824 */ /* 0x000fc600078e0216 */
[----:B------:R-:W2:Y:S01]  /*12880*/  SHFL.IDX PT, R2, R0, RZ, 0x181f ;  /* 0x00181fff00027589 */ /* 0x000ea200000e0000 */
[----:B-1----:R-:W-:-:S05]  /*12890*/  @P0 LEA R3, P1, R9, R3, 0x1 ;  /* 0x0000000309030211 */ /* 0x002fca00078208ff */
[----:B--2---:R-:W-:Y:S01]  /*128a0*/  @P0 IMAD.X R2, RZ, RZ, R2, P1 ;  /* 0x000000ffff020224 */ /* 0x004fe200008e0602 */
        /* <DEDUP_REMOVED lines=8> */
[----:B-1----:R-:W1:Y:S01]  /*12930*/  SHFL.IDX PT, R3, R4, 0x1, 0x181f ;  /* 0x00381f0004037f89 */ /* 0x002e6200000e0000 */
[----:B------:R-:W-:-:S03]  /*12940*/  @P1 IMAD R8, R5, 0x2, R22 ;  /* 0x0000000205081824 */ /* 0x000fc600078e0216 */
[----:B------:R-:W2:Y:S01]  /*12950*/  SHFL.IDX PT, R2, R0, 0x1, 0x181f ;  /* 0x00381f0000027f89 */ /* 0x000ea200000e0000 */
[----:B-1----:R-:W-:-:S05]  /*12960*/  @P1 LEA R3, P0, R9, R3, 0x1 ;  /* 0x0000000309031211 */ /* 0x002fca00078008ff */
[----:B--2---:R-:W-:-:S05]  /*12970*/  @P1 IMAD.X R2, RZ, RZ, R2, P0 ;  /* 0x000000ffff021224 */ /* 0x004fca00000e0602 */
[----:B------:R-:W-:-:S04]  /*12980*/  @P1 LOP3.LUT R3, R3, R2, RZ, 0x3c, !PT ;  /* 0x0000000203031212 */ /* 0x000fc800078e3cff */
[----:B------:R-:W-:-:S04]  /*12990*/  @P1 LOP3.LUT R2, R3, R2, RZ, 0x3c, !PT ;  /* 0x0000000203021212 */ /* 0x000fc800078e3cff */
[----:B------:R-:W-:-:S05]  /*129a0*/  @P1 LOP3.LUT R3, R3, R2, RZ, 0x3c, !PT ;  /* 0x0000000203031212 */ /* 0x000fca00078e3cff */
[----:B------:R-:W-:Y:S04]  /*129b0*/  @P1 LDGSTS.E.BYPASS.LTC128B.128 [R8+0x18c00], desc[UR36][R2.64], !P4 ;  /* 0x18c0000002081fae */ /* 0x000fe8000e101d64 */
[----:B------:R-:W-:Y:S04]  /*129c0*/  @P1 LDGSTS.E.BYPASS.LTC128B.128 [R8+0x1bc00], desc[UR36][R2.64+0x80], !P3 ;  /* 0x1bc0008002081fae */ /* 0x000fe8000d901d64 */
[----:B------:R1:W-:Y:S01]  /*129d0*/  @P1 LDGSTS.E.BYPASS.LTC128B.128 [R8+0x1ec00], desc[UR36][R2.64+0x100], !P2 ;  /* 0x1ec0010002081fae */ /* 0x0003e2000d101d64 */
[----:B------:R-:W-:-:S03]  /*129e0*/  ISETP.GE.AND P1, PT, R6, 0x21, PT ;  /* 0x000000210600780c */ /* 0x000fc60003f26270 */
[----:B-1----:R-:W1:Y:S10]  /*129f0*/  SHFL.IDX PT, R3, R4, 0x2, 0x181f ;  /* 0x00581f0004037f89 */ /* 0x002e7400000e0000 */
[----:B------:R-:W-:Y:S01]  /*12a00*/  @P1 IMAD R8, R5, 0x2, R22 ;  /* 0x0000000205081824 */ /* 0x000fe200078e0216 */
        /* <DEDUP_REMOVED lines=23> */
[----:B------:R-:W-:Y:S01]  /*12b80*/  @P1 LEA R8, R5, R22, 0x1 ;  /* 0x0000001605081211 */ /* 0x000fe200078e08ff */
[----:B------:R-:W2:Y:S04]  /*12b90*/  SHFL.IDX PT, R2, R0, 0x4, 0x181f ;  /* 0x00981f0000027f89 */ /* 0x000ea800000e0000 */
[----:B------:R-:W3:Y:S01]  /*12ba0*/  SHFL.IDX PT, R0, R0, 0x5, 0x181f ;  /* 0x00b81f0000007f89 */ /* 0x000ee200000e0000 */
[----:B-1----:R-:W-:-:S05]  /*12bb0*/  @P1 LEA R3, P0, R9, R3, 0x1 ;  /* 0x0000000309031211 */ /* 0x002fca00078008ff */
[----:B--2---:R-:W-:-:S05]  /*12bc0*/  @P1 IMAD.X R2, RZ, RZ, R2, P0 ;  /* 0x000000ffff021224 */ /* 0x004fca00000e0602 */
[----:B------:R-:W-:-:S04]  /*12bd0*/  @P1 LOP3.LUT R3, R3, R2, RZ, 0x3c, !PT ;  /* 0x0000000203031212 */ /* 0x000fc800078e3cff */
[----:B------:R-:W-:-:S04]  /*12be0*/  @P1 LOP3.LUT R2, R3, R2, RZ, 0x3c, !PT ;  /* 0x0000000203021212 */ /* 0x000fc800078e3cff */
[----:B------:R-:W-:-:S05]  /*12bf0*/  @P1 LOP3.LUT R3, R3, R2, RZ, 0x3c, !PT ;  /* 0x0000000203031212 */ /* 0x000fca00078e3cff */
[----:B------:R-:W-:Y:S04]  /*12c00*/  @P1 LDGSTS.E.BYPASS.LTC128B.128 [R8+0x1a400], desc[UR36][R2.64], !P4 ;  /* 0x1a40000002081fae */ /* 0x000fe8000e101d64 */
[----:B------:R-:W-:Y:S04]  /*12c10*/  @P1 LDGSTS.E.BYPASS.LTC128B.128 [R8+0x1d400], desc[UR36][R2.64+0x80], !P3 ;  /* 0x1d40008002081fae */ /* 0x000fe8000d901d64 */
[----:B------:R1:W-:Y:S04]  /*12c20*/  @P1 LDGSTS.E.BYPASS.LTC128B.128 [R8+0x20400], desc[UR36][R2.64+0x100], !P2 ;  /* 0x2040010002081fae */ /* 0x0003e8000d101d64 */
[----:B-1-3--:R1:W2:Y:S02]  /*12c30*/  SHFL.IDX PT, R2, R4, 0x5, 0x181f ;  /* 0x00b81f0004027f89 */ /* 0x00a2a400000e0000 */
.L_x_1457:
[----:B------:R-:W-:-:S13]  /*12c40*/  ISETP.GE.AND P0, PT, R6, 0x51, PT ;  /* 0x000000510600780c */ /* 0x000fda0003f06270 */
[----:B--2---:R-:W-:Y:S01]  /*12c50*/  @P0 LEA R2, P1, R9, R2, 0x1 ;  /* 0x0000000209020211 */ /* 0x004fe200078208ff */
        /* <DEDUP_REMOVED lines=10> */
.L_x_1379:
[----:B------:R-:W-:Y:S02]  /*12d00*/  PLOP3.LUT P1, PT, P1, P0, PT, 0xa2, 0x0 ;  /* 0x000000000000781c */ /* 0x000fe40000f21472 */
[----:B------:R-:W-:-:S08]  /*12d10*/  @P0 R2UR P1, UR4, R7 ;  /* 0x00000000070402ca */ /* 0x000fd00000020000 */
[----:B------:R-:W-:-:S05]  /*12d20*/  @P0 PLOP3.LUT P0, PT, P1, PT, PT, 0x80, 0x0 ;  /* 0x000000000000081c */ /* 0x000fca0000f0f070 */
[----:B------:R-:W-:Y:S01]  /*12d30*/  @!P1 SYNCS.ARRIVE.TRANS64.RED.A0T1 RZ, [UR4+0x2a830], RZ ;  /* 0x02a830ffffff99a7 */ /* 0x000fe20008200404 */
[----:B------:R-:W-:Y:S07]  /*12d40*/  @!P1 ARRIVES.LDGSTSBAR.64.TRANSCNT [UR4+0x2a830] ;  /* 0x02a83000ff0099b0 */ /* 0x000fee0008000a84 */
[----:B------:R-:W-:Y:S05]  /*12d50*/  @P0 BRA.U.ANY `(.L_x_1379) ;  /* 0xfffffffd00e80947 */ /* 0x000fea000393ffff */
[----:B------:R-:W-:Y:S01]  /*12d60*/  NOP ;  /* 0x0000000000007918 */ /* 0x000fe20000000000 */
[----:B------:R-:W3:Y:S02]  /*12d70*/  LDL R0, [R1] ;  /* 0x0000000001007983 */ /* 0x000ee40000100800 */
[----:B---3--:R-:W-:-:S13]  /*12d80*/  LOP3.LUT P2, RZ, R0, 0x10, RZ, 0xc0, !PT ;  /* 0x0000001000ff7812 */ /* 0x008fda000784c0ff */
[----:B------:R-:W-:Y:S05]  /*12d90*/  @!P2 BRA `(.L_x_1380) ;  /* 0x000000000004a947 */ /* 0x000fea0003800000 */
[----:B------:R-:W-:Y:S01]  /*12da0*/  BPT.TRAP 0x1 ;  /* 0x000000040000795c */ /* 0x000fe20000300000 */
.L_x_1380:
[----:B------:R3:W-:Y:S02]  /*12db0*/  SYNCS.ARRIVE.TRANS64.A1T0 RZ, [R7+URZ+0x2a830], RZ ;  /* 0x02a830ff07ff79a7 */ /* 0x0007e4000810003f */
[----:B------:R-:W-:Y:S05]  /*12dc0*/  WARPSYNC.ALL ;  /* 0x0000000000007948 */ /* 0x000fea0003800000 */
[----:B------:R-:W-:Y:S01]  /*12dd0*/  ULDC.64 UR4, c[0x0][0x298] ;  /* 0x0000a60000047ab9 */ /* 0x000fe20000000a00 */
[----:B--2---:R-:W-:Y:S01]  /*12de0*/  VIADD R2, R22, 0xc400 ;  /* 0x0000c40016027836 */ /* 0x004fe20000000000 */
[----:B------:R-:W-:Y:S01]  /*12df0*/  SHF.R.S32.HI R0, RZ, 0x1f, R34 ;  /* 0x0000001fff007819 */ /* 0x000fe20000011422 */
[----:B-1----:R-:W-:Y:S01]  /*12e00*/  IMAD.WIDE.U32 R4, R34, UR4, RZ ;  /* 0x0000000422047c25 */ /* 0x002fe2000f8e00ff */
[----:B------:R-:W-:Y:S01]  /*12e10*/  BSSY B6, `(.L_x_1381) ;  /* 0x0000018000067945 */ /* 0x000fe20003800000 */
[----:B------:R-:W-:Y:S01]  /*12e20*/  BAR.SYNC.DEFER_BLOCKING 0x8, 0x180 ;  /* 0x0206000000007b1d */ /* 0x000fe20000010000 */
[----:B------:R-:W-:Y:S01]  /*12e30*/  LOP3.LUT P0, RZ, R2, 0x3ff, RZ, 0xc0, !PT ;  /* 0x000003ff02ff7812 */ /* 0x000fe2000780c0ff */
[----:B------:R-:W-:-:S04]  /*12e40*/  IMAD R3, R0, UR4, RZ ;  /* 0x0000000400037c24 */ /* 0x000fc8000f8e02ff */
[----:B------:R-:W-:Y:S01]  /*12e50*/  IMAD R0, R34, UR5, R3 ;  /* 0x0000000522007c24 */ /* 0x000fe2000f8e0203 */
[----:B------:R1:W-:Y:S03]  /*12e60*/  STL.64 [R1+0x8], R4 ;  /* 0x0000080401007387 */ /* 0x0003e60000100a00 */
[----:B------:R-:W-:-:S04]  /*12e70*/  IMAD.IADD R34, R5, 0x1, R0 ;  /* 0x0000000105227824 */ /* 0x000fc800078e0200 */
[----:B------:R-:W-:Y:S05]  /*12e80*/  @!P0 BRA `(.L_x_1382) ;  /* 0x0000000000408947 */ /* 0x000fea0003800000 */
[----:B------:R-:W-:Y:S01]  /*12e90*/  MOV R2, 0x0 ;  /* 0x0000000000027802 */ /* 0x000fe20000000f00 */
[----:B------:R-:W-:Y:S01]  /*12ea0*/  ULDC.64 UR6, c[0x4][0x90] ;  /* 0x0100240000067ab9 */ /* 0x000fe20000000a00 */
[----:B------:R-:W-:Y:S01]  /*12eb0*/  ULDC.64 UR8, c[0x4][0x98] ;  /* 0x0100260000087ab9 */ /* 0x000fe20000000a00 */
[----:B------:R-:W-:Y:S01]  /*12ec0*/  ULDC.64 UR4, c[0x4][0x20] ;  /* 0x0100080000047ab9 */ /* 0x000fe20000000a00 */
[----:B-1----:R-:W-:Y:S02]  /*12ed0*/  IMAD.U32 R4, RZ, RZ, UR6 ;  /* 0x00000006ff047e24 */ /* 0x002fe4000f8e00ff */
[----:B------:R-:W1:Y:S01]  /*12ee0*/  LDC.64 R2, c[0x4][R2] ;  /* 0x0100000002027b82 */ /* 0x000e620000000a00 */
[----:B------:R-:W-:Y:S02]  /*12ef0*/  IMAD.U32 R5, RZ, RZ, UR7 ;  /* 0x00000007ff057e24 */ /* 0x000fe4000f8e00ff */
[----:B------:R-:W-:Y:S02]  /*12f00*/  IMAD.U32 R6, RZ, RZ, UR8 ;  /* 0x00000008ff067e24 */ /* 0x000fe4000f8e00ff */
[----:B---3--:R-:W-:-:S02]  /*12f10*/  IMAD.U32 R7, RZ, RZ, UR9 ;  /* 0x00000009ff077e24 */ /* 0x008fc4000f8e00ff */
[----:B------:R-:W-:Y:S02]  /*12f20*/  IMAD.U32 R10, RZ, RZ, UR4 ;  /* 0x00000004ff0a7e24 */ /* 0x000fe4000f8e00ff */
[----:B------:R-:W-:Y:S02]  /*12f30*/  IMAD.U32 R11, RZ, RZ, UR5 ;  /* 0x00000005ff0b7e24 */ /* 0x000fe4000f8e00ff */
[----:B------:R-:W-:Y:S02]  /*12f40*/  IMAD.MOV.U32 R8, RZ, RZ, 0x70 ;  /* 0x00000070ff087424 */ /* 0x000fe400078e00ff */
[----:B------:R-:W-:Y:S02]  /*12f50*/  IMAD.MOV.U32 R12, RZ, RZ, 0x1 ;  /* 0x00000001ff0c7424 */ /* 0x000fe400078e00ff */
[----:B------:R-:W-:-:S07]  /*12f60*/  IMAD.MOV.U32 R13, RZ, RZ, RZ ;  /* 0x000000ffff0d7224 */ /* 0x000fce00078e00ff */
[----:B0-----:R-:W-:-:S07]  /*12f70*/  LEPC R20, `(.L_x_1382) ;  /* 0x000000001014794e */ /* 0x001fce0000000000 */
[----:B-1----:R-:W-:Y:S05]  /*12f80*/  CALL.ABS.NOINC R2 ;  /* 0x0000000002007343 */ /* 0x002fea0003c00000 */
.L_x_1382:
[----:B------:R-:W-:Y:S05]  /*12f90*/  BSYNC B6 ;  /* 0x0000000000067941 */ /* 0x000fea0003800000 */
.L_x_1381:
[----:B0-----:R-:W2:Y:S01]  /*12fa0*/  LDL.LU.64 R20, [R1+0x8] ;  /* 0x0000080001147983 */ /* 0x001ea20000300a00 */
[----:B------:R-:W-:-:S03]  /*12fb0*/  ULDC.64 UR4, c[0x0][0x2d8] ;  /* 0x0000b60000047ab9 */ /* 0x000fc60000000a00 */
[----:B------:R-:W4:Y:S01]  /*12fc0*/  LDL R2, [R1] ;  /* 0x0000000001027983 */ /* 0x000f220000100800 */
[----:B------:R-:W-:Y:S02]  /*12fd0*/  IMAD R0, R30, UR4, RZ ;  /* 0x000000041e007c24 */ /* 0x000fe4000f8e02ff */
[----:B------:R-:W-:Y:S01]  /*12fe0*/  IMAD.MOV.U32 R3, RZ, RZ, R34 ;  /* 0x000000ffff037224 */ /* 0x000fe200078e0022 */
[----:B------:R-:W3:Y:S01]  /*12ff0*/  S2R R9, SR_TID.X ;  /* 0x0000000000097919 */ /* 0x000ee20000002100 */
[----:B-1----:R-:W-:Y:S01]  /*13000*/  IMAD R5, R18, UR5, R0 ;  /* 0x0000000512057c24 */ /* 0x002fe2000f8e0200 */
[----:B------:R-:W-:Y:S01]  /*13010*/  SHF.R.S32.HI R0, RZ, 0x1f, R19 ;  /* 0x0000001fff007819 */ /* 0x000fe20000011413 */
[----:B---3--:R-:W-:-:S05]  /*13020*/  IMAD.SHL.U32 R7, R9, 0x8, RZ ;  /* 0x0000000809077824 */ /* 0x008fca00078e00ff */
[----:B------:R-:W-:Y:S01]  /*13030*/  LOP3.LUT R7, R7, 0x38, RZ, 0xc0, !PT ;  /* 0x0000003807077812 */ /* 0x000fe200078ec0ff */
[----:B--2---:R-:W0:Y:S01]  /*13040*/  S2R R21, SR_TID.X ;  /* 0x0000000000157919 */ /* 0x004e220000002100 */
[----:B----4-:R-:W-:Y:S01]  /*13050*/  LOP3.LUT P6, RZ, R2, 0x80, RZ, 0xc0, !PT ;  /* 0x0000008002ff7812 */ /* 0x010fe200078cc0ff */
[----:B------:R-:W-:Y:S02]  /*13060*/  IMAD.MOV.U32 R2, RZ, RZ, R20 ;  /* 0x000000ffff027224 */ /* 0x000fe400078e0014 */
[----:B------:R-:W1:Y:S01]  /*13070*/  LDC R20, c[0x0][0x448] ;  /* 0x00011200ff147b82 */ /* 0x000e620000000800 */
[----:B------:R-:W-:Y:S01]  /*13080*/  SEL R0, R0, RZ, !P6 ;  /* 0x000000ff00007207 */ /* 0x000fe20007000000 */
[----:B------:R-:W-:Y:S01]  /*13090*/  IMAD.WIDE.U32 R2, R18, UR4, R2 ;  /* 0x0000000412027c25 */ /* 0x000fe2000f8e0002 */
[----:B------:R-:W-:Y:S01]  /*130a0*/  SEL R4, R19, RZ, !P6 ;  /* 0x000000ff13047207 */ /* 0x000fe20007000000 */
[----:B------:R-:W-:Y:S02]  /*130b0*/  ULDC.64 UR4, c[0x0][0x2e0] ;  /* 0x0000b80000047ab9 */ /* 0x000fe40000000a00 */
[----:B------:R-:W-:-:S02]  /*130c0*/  IMAD.IADD R3, R3, 0x1, R5 ;  /* 0x0000000103037824 */ /* 0x000fc400078e0205 */
[----:B------:R-:W-:Y:S02]  /*130d0*/  IMAD R0, R0, UR4, RZ ;  /* 0x0000000400007c24 */ /* 0x000fe4000f8e02ff */
[----:B------:R-:W-:-:S04]  /*130e0*/  IMAD.WIDE.U32 R2, R4, UR4, R2 ;  /* 0x0000000404027c25 */ /* 0x000fc8000f8e0002 */
[----:B------:R-:W-:Y:S01]  /*130f0*/  IMAD R0, R4, UR5, R0 ;  /* 0x0000000504007c24 */ /* 0x000fe2000f8e0200 */
[----:B------:R-:W-:-:S03]  /*13100*/  ULDC.64 UR4, c[0x0][0x2d0] ;  /* 0x0000b40000047ab9 */ /* 0x000fc60000000a00 */
[----:B------:R-:W-:Y:S01]  /*13110*/  IMAD.IADD R3, R3, 0x1, R0 ;  /* 0x0000000103037824 */ /* 0x000fe200078e0200 */
[----:B-1----:R-:W-:Y:S02]  /*13120*/  ISETP.NE.AND P6, PT, R20, 0x1, PT ;  /* 0x000000011400780c */ /* 0x002fe40003fc5270 */
[----:B------:R-:W1:Y:S01]  /*13130*/  S2R R20, SR_TID.X ;  /* 0x0000000000147919 */ /* 0x000e620000002100 */
[----:B0-----:R-:W-:-:S04]  /*13140*/  LOP3.LUT R21, R21, 0x7f, RZ, 0xc0, !PT ;  /* 0x0000007f15157812 */ /* 0x001fc800078ec0ff */
[----:B------:R-:W-:-:S06]  /*13150*/  SHF.R.U32.HI R21, RZ, 0x3, R21 ;  /* 0x00000003ff157819 */ /* 0x000fcc0000011615 */
[----:B------:R-:W0:Y:S08]  /*13160*/  @P6 LDC R6, c[0x0][0x44c] ;  /* 0x00011300ff066b82 */ /* 0x000e300000000800 */
[----:B------:R-:W2:Y:S01]  /*13170*/  @P6 LDC R5, c[0x0][0x450] ;  /* 0x00011400ff056b82 */ /* 0x000ea20000000800 */
[----:B-1----:R-:W-:-:S05]  /*13180*/  IMAD.SHL.U32 R20, R20, 0x10, RZ ;  /* 0x0000001014147824 */ /* 0x002fca00078e00ff */
[----:B------:R-:W-:Y:S01]  /*13190*/  LOP3.LUT R20, R21, 0x70, R20, 0xf8, !PT ;  /* 0x0000007015147812 */ /* 0x000fe200078ef814 */
[----:B------:R-:W-:-:S04]  /*131a0*/  IMAD.SHL.U32 R21, R9, 0x8, RZ ;  /* 0x0000000809157824 */ /* 0x000fc800078e00ff */
[----:B------:R-:W-:Y:S01]  /*131b0*/  IMAD.IADD R0, R20, 0x1, R26 ;  /* 0x0000000114007824 */ /* 0x000fe200078e021a */
[----:B------:R-:W-:Y:S02]  /*131c0*/  LOP3.LUT R21, R21, 0x38, RZ, 0xc0, !PT ;  /* 0x0000003815157812 */ /* 0x000fe400078ec0ff */
[----:B------:R-:W-:Y:S01]  /*131d0*/  LOP3.LUT R20, R9, 0x7f, RZ, 0xc0, !PT ;  /* 0x0000007f09147812 */ /* 0x000fe200078ec0ff */
[----:B0-----:R-:W-:Y:S01]  /*131e0*/  @P6 IMAD.HI.U32 R6, R0, R6, RZ ;  /* 0x0000000600066227 */ /* 0x001fe200078e00ff */
[C---:B------:R-:W-:Y:S02]  /*131f0*/  LOP3.LUT R8, R21.reuse, 0x40, RZ, 0xfc, !PT ;  /* 0x0000004015087812 */ /* 0x040fe400078efcff */
[----:B------:R-:W-:Y:S01]  /*13200*/  LOP3.LUT R9, R21, 0x80, RZ, 0xfc, !PT ;  /* 0x0000008015097812 */ /* 0x000fe200078efcff */
[----:B------:R-:W-:Y:S01]  /*13210*/  IMAD.MOV.U32 R4, RZ, RZ, R0 ;  /* 0x000000ffff047224 */ /* 0x000fe200078e0000 */
[----:B--2---:R-:W-:Y:S02]  /*13220*/  @P6 SHF.R.U32.HI R4, RZ, R5, R6 ;  /* 0x00000005ff046219 */ /* 0x004fe40000011606 */
[----:B------:R-:W0:Y:S03]  /*13230*/  LDC R6, c[0x0][0x448] ;  /* 0x00011200ff067b82 */ /* 0x000e260000000800 */
[----:B------:R-:W-:-:S02]  /*13240*/  IMAD.MOV R5, RZ, RZ, -R4 ;  /* 0x000000ffff057224 */ /* 0x000fc400078e0a04 */
[----:B------:R-:W-:-:S04]  /*13250*/  IMAD.WIDE.U32 R2, R4, UR4, R2 ;  /* 0x0000000404027c25 */ /* 0x000fc8000f8e0002 */
[----:B0-----:R-:W-:Y:S01]  /*13260*/  IMAD R0, R6, R5, R0 ;  /* 0x0000000506007224 */ /* 0x001fe200078e0200 */
[----:B------:R-:W-:-:S05]  /*13270*/  SHF.R.S32.HI R5, RZ, 0x1f, R4 ;  /* 0x0000001fff057819 */ /* 0x000fca0000011404 */
[----:B------:R-:W-:-:S04]  /*13280*/  IMAD R5, R5, UR4, RZ ;  /* 0x0000000405057c24 */ /* 0x000fc8000f8e02ff */
[----:B------:R-:W-:Y:S01]  /*13290*/  IMAD R5, R4, UR5, R5 ;  /* 0x0000000504057c24 */ /* 0x000fe2000f8e0205 */
[----:B------:R-:W-:Y:S01]  /*132a0*/  SHF.R.S32.HI R4, RZ, 0x1f, R0 ;  /* 0x0000001fff047819 */ /* 0x000fe20000011400 */
[----:B------:R-:W-:Y:S02]  /*132b0*/  ULDC.64 UR4, c[0x0][0x2c8] ;  /* 0x0000b20000047ab9 */ /* 0x000fe40000000a00 */
[----:B------:R-:W-:Y:S02]  /*132c0*/  IMAD.IADD R3, R3, 0x1, R5 ;  /* 0x0000000103037824 */ /* 0x000fe400078e0205 */
[----:B------:R-:W-:Y:S02]  /*132d0*/  IMAD R4, R4, UR4, RZ ;  /* 0x0000000404047c24 */ /* 0x000fe4000f8e02ff */
[----:B------:R-:W-:-:S04]  /*132e0*/  IMAD.WIDE.U32 R2, R0, UR4, R2 ;  /* 0x0000000400027c25 */ /* 0x000fc8000f8e0002 */
[----:B------:R-:W-:Y:S01]  /*132f0*/  IMAD R5, R0, UR5, R4 ;  /* 0x0000000500057c24 */ /* 0x000fe2000f8e0204 */
[----:B------:R-:W-:Y:S02]  /*13300*/  ULDC.64 UR4, c[0x0][0x280] ;  /* 0x0000a00000047ab9 */ /* 0x000fe40000000a00 */
[C---:B------:R-:W-:Y:S01]  /*13310*/  LEA R0, P0, R2.reuse, UR4, 0x1 ;  /* 0x0000000402007c11 */ /* 0x040fe2000f8008ff */
[----:B------:R-:W-:Y:S01]  /*13320*/  IMAD.IADD R4, R3, 0x1, R5 ;  /* 0x0000000103047824 */ /* 0x000fe200078e0205 */
[----:B------:R-:W-:Y:S02]  /*13330*/  ULDC UR4, c[0x0][0x2b8] ;  /* 0x0000ae0000047ab9 */ /* 0x000fe40000000800 */
[----:B------:R-:W-:Y:S02]  /*13340*/  ISETP.GE.AND P3, PT, R7, UR4, PT ;  /* 0x0000000407007c0c */ /* 0x000fe4000bf66270 */
[----:B------:R-:W-:Y:S01]  /*13350*/  LEA.HI.X R4, R2, UR5, R4, 0x1, P0 ;  /* 0x0000000502047c11 */ /* 0x000fe200080f0c04 */
[----:B------:R-:W-:Y:S01]  /*13360*/  UMOV UR5, 0xffffffff ;  /* 0xffffffff00057882 */ /* 0x000fe20000000000 */
[----:B------:R-:W-:-:S02]  /*13370*/  ISETP.GE.AND P2, PT, R8, UR4, PT ;  /* 0x0000000408007c0c */ /* 0x000fc4000bf46270 */
[----:B------:R-:W-:Y:S02]  /*13380*/  ISETP.GE.AND P0, PT, R9, UR4, PT ;  /* 0x0000000409007c0c */ /* 0x000fe4000bf06270 */
[----:B------:R-:W-:Y:S01]  /*13390*/  SHF.R.U32.HI R8, RZ, 0x3, R20 ;  /* 0x00000003ff087819 */ /* 0x000fe20000011614 */
[----:B------:R-:W-:Y:S10]  /*133a0*/  BRA.DIV UR5, `(.L_x_1383) ;  /* 0x0000003a05d87947 */ /* 0x000ff4000b800000 */
[----:B------:R-:W0:Y:S01]  /*133b0*/  SHFL.IDX PT, R3, R0, RZ, 0x181f ;  /* 0x00181fff00037589 */ /* 0x000e2200000e0000 */
[----:B------:R-:W-:Y:S02]  /*133c0*/  IMAD R29, R29, R6, RZ ;  /* 0x000000061d1d7224 */ /* 0x000fe400078e02ff */
[----:B------:R-:W-:Y:S01]  /*133d0*/  IMAD.IADD R26, R8, 0x1, R26 ;  /* 0x00000001081a7824 */ /* 0x000fe200078e021a */
[----:B------:R-:W1:Y:S04]  /*133e0*/  SHFL.IDX PT, R2, R4, RZ, 0x181f ;  /* 0x00181fff04027589 */ /* 0x000e6800000e0000 */
[----:B------:R-:W-:Y:S01]  /*133f0*/  ISETP.GE.AND P1, PT, R26, R29, PT ;  /* 0x0000001d1a00720c */ /* 0x000fe20003f26270 */
[----:B------:R-:W-:-:S12]  /*13400*/  SHFL.IDX PT, R14, R0, 0x7, 0x181f ;  /* 0x00f81f00000e7f89 */ /* 0x000fd800000e0000 */
[----:B0-----:R-:W-:-:S05]  /*13410*/  @!P1 LEA R5, P4, R7, R3, 0x1 ;  /* 0x0000000307059211 */ /* 0x001fca00078808ff */
[----:B-1----:R-:W-:Y:S02]  /*13420*/  @!P1 IMAD.X R3, RZ, RZ, R2, P4 ;  /* 0x000000ffff039224 */ /* 0x002fe400020e0602 */
        /* <DEDUP_REMOVED lines=71> */
.L_x_1474:
[----:B------:R-:W-:Y:S01]  /*138a0*/  VIADD R26, R26, 0x70 ;  /* 0x000000701a1a7836 */ /* 0x000fe20000000000 */
[----:B------:R-:W-:Y:S04]  /*138b0*/  BSSY B0, `(.L_x_1384) ;  /* 0x000000b000007945 */ /* 0x000fe80003800000 */
[----:B------:R-:W-:-:S13]  /*138c0*/  ISETP.GE.AND P1, PT, R26, R29, PT ;  /* 0x0000001d1a00720c */ /* 0x000fda0003f26270 */
[----:B------:R-:W-:Y:S05]  /*138d0*/  @P1 BRA `(.L_x_1385) ;  /* 0x0000000000201947 */ /* 0x000fea0003800000 */
[----:B0-----:R-:W-:-:S05]  /*138e0*/  LEA R2, P1, R7, R14, 0x1 ;  /* 0x0000000e07027211 */ /* 0x001fca00078208ff */
[----:B------:R-:W-:-:S05]  /*138f0*/  IMAD.X R3, RZ, RZ, R4, P1 ;  /* 0x000000ffff037224 */ /* 0x000fca00008e0604 */
[----:B------:R-:W-:Y:S01]  /*13900*/  @!PT LDS RZ, [RZ] ;  /* 0x00000000fffff984 */ /* 0x000fe20000000800 */
[----:B------:R-:W-:Y:S01]  /*13910*/  @!PT LDS RZ, [RZ] ;  /* 0x00000000fffff984 */ /* 0x000fe20000000800 */
[----:B------:R-:W-:Y:S01]  /*13920*/  @!PT LDS RZ, [RZ] ;  /* 0x00000000fffff984 */ /* 0x000fe20000000800 */
[----:B------:R1:W-:Y:S04]  /*13930*/  LDGSTS.E.BYPASS.LTC128B.128 [R33+0xfc00], desc[UR36][R2.64], !P3 ;  /* 0x0fc0000002217fae */ /* 0x0003e8000d901d64 */
[----:B------:R1:W-:Y:S04]  /*13940*/  LDGSTS.E.BYPASS.LTC128B.128 [R33+0x13c00], desc[UR36][R2.64+0x80], !P2 ;  /* 0x13c0008002217fae */ /* 0x0003e8000d101d64 */
[----:B------:R1:W-:Y:S02]  /*13950*/  LDGSTS.E.BYPASS.LTC128B.128 [R33+0x17c00], desc[UR36][R2.64+0x100], !P0 ;  /* 0x17c0010002217fae */ /* 0x0003e4000c101d64 */
.L_x_1385:
[----:B------:R-:W-:Y:S05]  /*13960*/  BSYNC B0 ;  /* 0x0000000000007941 */ /* 0x000fea0003800000 */
.L_x_1384:
[----:B------:R-:W-:Y:S01]  /*13970*/  NOP ;  /* 0x0000000000007918 */ /* 0x000fe20000000000 */
[----:B------:R-:W-:-:S13]  /*13980*/  PLOP3.LUT P0, PT, PT, PT, PT, 0x80, 0x0 ;  /* 0x000000000000781c */ /* 0x000fda0003f0f070 */
.L_x_1386:
[----:B------:R-:W-:Y:S02]  /*13990*/  PLOP3.LUT P1, PT, P1, P0, PT, 0xa2, 0x0 ;  /* 0x000000000000781c */ /* 0x000fe40000f21472 */
[----:B------:R-:W-:-:S08]  /*139a0*/  @P0 R2UR P1, UR4, R22 ;  /* 0x00000000160402ca */ /* 0x000fd00000020000 */
[----:B------:R-:W-:-:S05]  /*139b0*/  @P0 PLOP3.LUT P0, PT, P1, PT, PT, 0x80, 0x0 ;  /* 0x000000000000081c */ /* 0x000fca0000f0f070 */
[----:B------:R-:W-:Y:S01]  /*139c0*/  @!P1 SYNCS.ARRIVE.TRANS64.RED.A0T1 RZ, [UR4+0x2a800], RZ ;  /* 0x02a800ffffff99a7 */ /* 0x000fe20008200404 */
[----:B------:R-:W-:Y:S07]  /*139d0*/  @!P1 ARRIVES.LDGSTSBAR.64.TRANSCNT [UR4+0x2a800] ;  /* 0x02a80000ff0099b0 */ /* 0x000fee0008000a84 */
[----:B------:R-:W-:Y:S05]  /*139e0*/  @P0 BRA.U.ANY `(.L_x_1386) ;  /* 0xfffffffd00e80947 */ /* 0x000fea000393ffff */
[----:B01----:R-:W2:Y:S04]  /*139f0*/  LDL.LU R3, [R1+0x14] ;  /* 0x0000140001037983 */ /* 0x003ea80000300800 */
[----:B------:R-:W3:Y:S01]  /*13a00*/  LDL.LU R2, [R1+0x10] ;  /* 0x0000100001027983 */ /* 0x000ee20000300800 */
[----:B--2---:R-:W-:-:S05]  /*13a10*/  VIADD R3, R3, 0x1 ;  /* 0x0000000103037836 */ /* 0x004fca0000000000 */
[----:B------:R-:W-:Y:S01]  /*13a20*/  LEA.HI R0, R3, R3, RZ, 0x1 ;  /* 0x0000000303007211 */ /* 0x000fe200078f08ff */
[----:B------:R0:W-:Y:S03]  /*13a30*/  STL [R1+0x14], R3 ;  /* 0x0000140301007387 */ /* 0x0001e60000100800 */
[----:B------:R-:W-:-:S05]  /*13a40*/  LOP3.LUT R0, R0, 0xfffffffe, RZ, 0xc0, !PT ;  /* 0xfffffffe00007812 */ /* 0x000fca00078ec0ff */
[----:B0-----:R-:W-:Y:S02]  /*13a50*/  IMAD.IADD R3, R3, 0x1, -R0 ;  /* 0x0000000103037824 */ /* 0x001fe400078e0a00 */
[----:B---3--:R-:W-:-:S03]  /*13a60*/  VIADD R0, R2, 0xfffffffe ;  /* 0xfffffffe02007836 */ /* 0x008fc60000000000 */
[----:B------:R-:W-:Y:S01]  /*13a70*/  SHF.L.U32 R3, R3, 0x1f, RZ ;  /* 0x0000001f03037819 */ /* 0x000fe200000006ff */
[----:B------:R-:W-:Y:S01]  /*13a80*/  NOP ;  /* 0x0000000000007918 */ /* 0x000fe20000000000 */
[----:B------:R0:W-:Y:S01]  /*13a90*/  SYNCS.ARRIVE.TRANS64.A1T0 RZ, [R22+URZ+0x2a800], RZ ;  /* 0x02a800ff16ff79a7 */ /* 0x0001e2000810003f */
[----:B------:R-:W-:Y:S01]  /*13aa0*/  BSSY B0, `(.L_x_1387) ;  /* 0x0000003000007945 */ /* 0x000fe20003800000 */
[----:B------:R-:W1:Y:S03]  /*13ab0*/  SYNCS.PHASECHK.TRANS64.TRYWAIT P0, [R22+URZ+0x2a820], R3 ;  /* 0x02a82003160075a7 */ /* 0x000e66000800017f */
[----:B01----:R-:W-:Y:S05]  /*13ac0*/  @!P0 BRA `(.L_x_1388) ;  /* 0x0000003c00c88947 */ /* 0x003fea0003800000 */
.L_x_1475:
[----:B------:R-:W-:Y:S05]  /*13ad0*/  BSYNC B0 ;  /* 0x0000000000007941 */ /* 0x000fea0003800000 */
.L_x_1387:
[----:B------:R-:W-:Y:S01]  /*13ae0*/  ISETP.GE.AND P0, PT, R0, R37, PT ;  /* 0x000000250000720c */ /* 0x000fe20003f06270 */
[----:B------:R-:W-:-:S12]  /*13af0*/  BSSY B0, `(.L_x_1389) ;  /* 0x00000ff000007945 */ /* 0x000fd80003800000 */
[----:B------:R-:W-:Y:S05]  /*13b00*/  @!P0 BRA `(.L_x_1390) ;  /* 0x0000000c00f48947 */ /* 0x000fea0003800000 */
[----:B------:R-:W-:Y:S02]  /*13b10*/  IMAD.MOV.U32 R10, RZ, RZ, R25 ;  /* 0x000000ffff0a7224 */ /* 0x000fe400078e0019 */
[----:B------:R-:W-:Y:S02]  /*13b20*/  IMAD.MOV.U32 R20, RZ, RZ, R27 ;  /* 0x000000ffff147224 */ /* 0x000fe400078e001b */
[----:B------:R-:W-:-:S07]  /*13b30*/  IMAD.MOV.U32 R29, RZ, RZ, R24 ;  /* 0x000000ffff1d7224 */ /* 0x000fce00078e0018 */
.L_x_1403:
[----:B------:R-:W1:Y:S01]  /*13b40*/  S2R R2, SR_TID.X ;  /* 0x0000000000027919 */ /* 0x000e620000002100 */
[----:B0-----:R-:W0:Y:S01]  /*13b50*/  LDC R3, c[0x0][0x430] ;  /* 0x00010c00ff037b82 */ /* 0x001e220000000800 */
[----:B------:R-:W2:Y:S01]  /*13b60*/  LDL R7, [R1+0x4] ;  /* 0x0000040001077983 */ /* 0x000ea20000100800 */
[----:B------:R-:W3:Y:S01]  /*13b70*/  S2R R5, SR_TID.X ;  /* 0x0000000000057919 */ /* 0x000ee20000002100 */
[----:B-1----:R-:W-:-:S04]  /*13b80*/  LOP3.LUT R2, R2, 0x7f, RZ, 0xc0, !PT ;  /* 0x0000007f02027812 */ /* 0x002fc800078ec0ff */
[----:B------:R-:W-:Y:S02]  /*13b90*/  SHF.R.U32.HI R4, RZ, 0x3, R2 ;  /* 0x00000003ff047819 */ /* 0x000fe40000011602 */
[----:B------:R-:W4:Y:S01]  /*13ba0*/  LDL R2, [R1] ;  /* 0x0000000001027983 */ /* 0x000f220000100800 */
[----:B0-----:R-:W-:Y:S01]  /*13bb0*/  ISETP.NE.AND P0, PT, R3, 0x1, PT ;  /* 0x000000010300780c */ /* 0x001fe20003f05270 */
[----:B---3--:R-:W-:-:S05]  /*13bc0*/  IMAD.SHL.U32 R6, R5, 0x10, RZ ;  /* 0x0000001005067824 */ /* 0x008fca00078e00ff */
[----:B------:R-:W-:-:S04]  /*13bd0*/  LOP3.LUT R6, R4, 0x70, R6, 0xf8, !PT ;  /* 0x0000007004067812 */ /* 0x000fc800078ef806 */
[----:B------:R-:W-:-:S03]  /*13be0*/  ISETP.GT.U32.AND P2, PT, R6, 0x5f, PT ;  /* 0x0000005f0600780c */ /* 0x000fc60003f44070 */
[----:B------:R-:W0:Y:S01]  /*13bf0*/  @P0 LDC R3, c[0x0][0x434] ;  /* 0x00010d00ff030b82 */ /* 0x000e220000000800 */
[----:B------:R-:W-:-:S09]  /*13c00*/  IMAD R8, R0, 0x60, R36 ;  /* 0x0000006000087824 */ /* 0x000fd200078e0224 */
[----:B------:R-:W1:Y:S01]  /*13c10*/  @!P2 LDC.64 R4, c[0x0][0x428] ;  /* 0x00010a00ff04ab82 */ /* 0x000e620000000a00 */
[----:B------:R-:W-:-:S04]  /*13c20*/  IMAD.IADD R8, R6, 0x1, R8 ;  /* 0x0000000106087824 */ /* 0x000fc800078e0208 */
[----:B------:R-:W-:Y:S02]  /*13c30*/  IMAD.MOV.U32 R6, RZ, RZ, R8 ;  /* 0x000000ffff067224 */ /* 0x000fe400078e0008 */
[----:B0-----:R-:W-:Y:S01]  /*13c40*/  @P0 IMAD.HI.U32 R3, R8, R3, RZ ;  /* 0x0000000308030227 */ /* 0x001fe200078e00ff */
[----:B----4-:R-:W-:Y:S02]  /*13c50*/  LOP3.LUT P1, RZ, R2, 0x10, RZ, 0xc0, !PT ;  /* 0x0000001002ff7812 */ /* 0x010fe4000782c0ff */
[----:B------:R-:W0:Y:S02]  /*13c60*/  @P0 LDC R2, c[0x0][0x438] ;  /* 0x00010e00ff020b82 */ /* 0x000e240000000800 */
[----:B0-----:R-:W-:-:S04]  /*13c70*/  @P0 SHF.R.U32.HI R6, RZ, R2, R3 ;  /* 0x00000002ff060219 */ /* 0x001fc80000011603 */
[--C-:B------:R-:W-:Y:S01]  /*13c80*/  @!P2 SHF.R.S32.HI R3, RZ, 0x1f, R6.reuse ;  /* 0x0000001fff03a819 */ /* 0x100fe20000011406 */
[----:B------:R-:W-:-:S04]  /*13c90*/  @!P2 IMAD.MOV.U32 R2, RZ, RZ, R6 ;  /* 0x000000ffff02a224 */ /* 0x000fc800078e0006 */
[----:B-1----:R-:W-:-:S04]  /*13ca0*/  @!P2 IMAD.WIDE.U32 R2, R31, R4, R2 ;  /* 0x000000041f02a225 */ /* 0x002fc800078e0002 */
[----:B--2---:R-:W-:-:S04]  /*13cb0*/  @!P2 IMAD R4, R7, R4, RZ ;  /* 0x000000040704a224 */ /* 0x004fc800078e02ff */
[----:B------:R-:W-:Y:S02]  /*13cc0*/  @!P2 IMAD R7, R31, R5, R4 ;  /* 0x000000051f07a224 */ /* 0x000fe400078e0204 */
[----:B------:R-:W0:Y:S02]  /*13cd0*/  @!P2 LDC.64 R4, c[0x0][0x418] ;  /* 0x00010600ff04ab82 */ /* 0x000e240000000a00 */
[----:B------:R-:W-:Y:S02]  /*13ce0*/  @!P2 IMAD.IADD R3, R7, 0x1, R3 ;  /* 0x000000010703a824 */ /* 0x000fe400078e0203 */
[----:B------:R-:W-:Y:S01]  /*13cf0*/  IMAD.MOV.U32 R7, RZ, RZ, RZ ;  /* 0x000000ffff077224 */ /* 0x000fe200078e00ff */
[----:B0-----:R-:W-:-:S04]  /*13d00*/  @!P2 LEA R4, P0, R2, R4, 0x2 ;  /* 0x000000040204a211 */ /* 0x001fc800078010ff */
[----:B------:R-:W-:-:S05]  /*13d10*/  @!P2 LEA.HI.X R5, R2, R5, R3, 0x2, P0 ;  /* 0x000000050205a211 */ /* 0x000fca00000f1403 */
[----:B------:R0:W5:Y:S01]  /*13d20*/  @!P2 LDG.E R7, desc[UR36][R4.64] ;  /* 0x000000240407a981 */ /* 0x000162000c1e1900 */
[----:B------:R-:W-:Y:S01]  /*13d30*/  VIADD R25, R10, 0x1 ;  /* 0x000000010a197836 */ /* 0x000fe20000000000 */
[----:B------:R-:W-:Y:S05]  /*13d40*/  YIELD ;  /* 0x0000000000007946 */ /* 0x000fea0003800000 */
[----:B------:R-:W-:Y:S01]  /*13d50*/  ISETP.NE.AND P0, PT, R25, 0x2, PT ;  /* 0x000000021900780c */ /* 0x000fe20003f05270 */
[----:B------:R-:W-:Y:S01]  /*13d60*/  IMAD.MOV R3, RZ, RZ, -R6 ;  /* 0x000000ffff037224 */ /* 0x000fe200078e0a06 */
[----:B------:R-:W-:Y:S02]  /*13d70*/  ULDC UR4, c[0x0][0x430] ;  /* 0x00010c0000047ab9 */ /* 0x000fe40000000800 */
[----:B------:R-:W-:Y:S01]  /*13d80*/  SEL R27, RZ, 0x1, P0 ;  /* 0x00000001ff1b7807 */ /* 0x000fe20000000000 */
[----:B------:R-:W-:Y:S01]  /*13d90*/  IMAD R8, R3, UR4, R8 ;  /* 0x0000000403087c24 */ /* 0x000fe2000f8e0208 */
[----:B------:R-:W-:Y:S01]  /*13da0*/  SEL R25, R25, RZ, P0 ;  /* 0x000000ff19197207 */ /* 0x000fe20000000000 */
[----:B------:R-:W-:Y:S01]  /*13db0*/  IMAD.MOV.U32 R24, RZ, RZ, R0 ;  /* 0x000000ffff187224 */ /* 0x000fe200078e0000 */
[----:B------:R-:W-:Y:S01]  /*13dc0*/  LOP3.LUT R27, R20, R27, RZ, 0x3c, !PT ;  /* 0x0000001b141b7212 */ /* 0x000fe200078e3cff */
[----:B0-----:R-:W-:Y:S06]  /*13dd0*/  @!P1 BRA `(.L_x_1391) ;  /* 0x0000000000049947 */ /* 0x001fec0003800000 */
[----:B------:R-:W-:Y:S01]  /*13de0*/  BPT.TRAP 0x1 ;  /* 0x000000040000795c */ /* 0x000fe20000300000 */
.L_x_1391:
[----:B------:R-:W-:Y:S01]  /*13df0*/  IMAD R6, R25, 0x8, R22 ;  /* 0x0000000819067824 */ /* 0x000fe200078e0216 */
[----:B------:R-:W-:Y:S01]  /*13e00*/  SHF.L.U32 R3, R27, 0x1f, RZ ;  /* 0x0000001f1b037819 */ /* 0x000fe200000006ff */
[----:B------:R-:W-:Y:S03]  /*13e10*/  BSSY B1, `(.L_x_1392) ;  /* 0x0000003000017945 */ /* 0x000fe60003800000 */
[----:B------:R-:W0:Y:S02]  /*13e20*/  SYNCS.PHASECHK.TRANS64.TRYWAIT P0, [R6+URZ+0x2a840], R3 ;  /* 0x02a84003060075a7 */ /* 0x000e24000800017f */
[----:B0-----:R-:W-:Y:S05]  /*13e30*/  @!P0 BRA `(.L_x_1393) ;  /* 0x0000003c00008947 */ /* 0x001fea0003800000 */
.L_x_1476:
[----:B------:R-:W-:Y:S05]  /*13e40*/  BSYNC B1 ;  /* 0x0000000000017941 */ /* 0x000fea0003800000 */
.L_x_1392:
[----:B------:R-:W2:Y:S01]  /*13e50*/  LDL R0, [R1] ;  /* 0x0000000001007983 */ /* 0x000ea20000100800 */
[----:B------:R-:W-:Y:S01]  /*13e60*/  SHF.R.S32.HI R21, RZ, 0x1f, R8 ;  /* 0x0000001fff157819 */ /* 0x000fe20000011408 */
[----:B------:R-:W-:Y:S01]  /*13e70*/  ULDC.64 UR4, c[0x0][0x300] ;  /* 0x0000c00000047ab9 */ /* 0x000fe20000000a00 */
[----:B-----5:R-:W-:Y:S01]  /*13e80*/  SHF.R.S32.HI R26, RZ, 0x1f, R7 ;  /* 0x0000001fff1a7819 */ /* 0x020fe20000011407 */
[----:B0-----:R-:W-:-:S04]  /*13e90*/  IMAD.WIDE.U32 R2, R8, UR4, RZ ;  /* 0x0000000408027c25 */ /* 0x001fc8000f8e00ff */
[----:B------:R-:W-:Y:S01]  /*13ea0*/  IMAD R4, R25, 0x4800, R32 ;  /* 0x0000480019047824 */ /* 0x000fe200078e0220 */
[C---:B--2---:R-:W-:Y:S02]  /*13eb0*/  LOP3.LUT P3, RZ, R0.reuse, 0x4, RZ, 0xc0, !PT ;  /* 0x0000000400ff7812 */ /* 0x044fe4000786c0ff */
[C---:B------:R-:W-:Y:S02]  /*13ec0*/  LOP3.LUT P2, RZ, R0.reuse, 0x2, RZ, 0xc0, !PT ;  /* 0x0000000200ff7812 */ /* 0x040fe4000784c0ff */
[----:B------:R-:W-:Y:S01]  /*13ed0*/  LOP3.LUT P1, RZ, R0, 0x1, RZ, 0xc0, !PT ;  /* 0x0000000100ff7812 */ /* 0x000fe2000782c0ff */
[----:B------:R-:W-:-:S04]  /*13ee0*/  IMAD R0, R21, UR4, RZ ;  /* 0x0000000415007c24 */ /* 0x000fc8000f8e02ff */
        /* <DEDUP_REMOVED lines=59> */
.L_x_1490:
        /* <DEDUP_REMOVED lines=10> */
.L_x_1395:
[----:B------:R-:W-:Y:S02]  /*14340*/  PLOP3.LUT P1, PT, P1, P0, PT, 0xa2, 0x0 ;  /* 0x000000000000781c */ /* 0x000fe40000f21472 */
[----:B------:R-:W-:-:S08]  /*14350*/  @P0 R2UR P1, UR4, R6 ;  /* 0x00000000060402ca */ /* 0x000fd00000020000 */
[----:B------:R-:W-:-:S05]  /*14360*/  @P0 PLOP3.LUT P0, PT, P1, PT, PT, 0x80, 0x0 ;  /* 0x000000000000081c */ /* 0x000fca0000f0f070 */
[----:B------:R-:W-:Y:S01]  /*14370*/  @!P1 SYNCS.ARRIVE.TRANS64.RED.A0T1 RZ, [UR4+0x2a830], RZ ;  /* 0x02a830ffffff99a7 */ /* 0x000fe20008200404 */
[----:B------:R-:W-:Y:S07]  /*14380*/  @!P1 ARRIVES.LDGSTSBAR.64.TRANSCNT [UR4+0x2a830] ;  /* 0x02a83000ff0099b0 */ /* 0x000fee0008000a84 */
[----:B------:R-:W-:Y:S05]  /*14390*/  @P0 BRA.U.ANY `(.L_x_1395) ;  /* 0xfffffffd00e80947 */ /* 0x000fea000393ffff */
[----:B------:R-:W-:Y:S01]  /*143a0*/  NOP ;  /* 0x0000000000007918 */ /* 0x000fe20000000000 */
[----:B-1----:R-:W2:Y:S02]  /*143b0*/  LDL R2, [R1] ;  /* 0x0000000001027983 */ /* 0x002ea40000100800 */
[----:B--2---:R-:W-:-:S13]  /*143c0*/  LOP3.LUT P2, RZ, R2, 0x10, RZ, 0xc0, !PT ;  /* 0x0000001002ff7812 */ /* 0x004fda000784c0ff */
[----:B------:R-:W-:Y:S05]  /*143d0*/  @!P2 BRA `(.L_x_1396) ;  /* 0x000000000004a947 */ /* 0x000fea0003800000 */
[----:B------:R-:W-:Y:S01]  /*143e0*/  BPT.TRAP 0x1 ;  /* 0x000000040000795c */ /* 0x000fe20000300000 */
.L_x_1396:
[----:B------:R1:W-:Y:S01]  /*143f0*/  SYNCS.ARRIVE.TRANS64.A1T0 RZ, [R6+URZ+0x2a830], RZ ;  /* 0x02a830ff06ff79a7 */ /* 0x0003e2000810003f */
[----:B------:R-:W-:Y:S05]  /*14400*/  @!P2 BRA `(.L_x_1397) ;  /* 0x000000000004a947 */ /* 0x000fea0003800000 */
[----:B------:R-:W-:Y:S01]  /*14410*/  BPT.TRAP 0x1 ;  /* 0x000000040000795c */ /* 0x000fe20000300000 */
.L_x_1397:
[----:B------:R-:W-:Y:S01]  /*14420*/  SHF.L.U32 R2, R20, 0x1f, RZ ;  /* 0x0000001f14027819 */ /* 0x000fe200000006ff */
[----:B0-----:R-:W-:Y:S01]  /*14430*/  IMAD R5, R10, 0x8, R22 ;  /* 0x000000080a057824 */ /* 0x001fe200078e0216 */
[----:B------:R-:W-:Y:S03]  /*14440*/  BSSY B1, `(.L_x_1398) ;  /* 0x0000003000017945 */ /* 0x000fe60003800000 */
[----:B------:R-:W0:Y:S02]  /*14450*/  SYNCS.PHASECHK.TRANS64.TRYWAIT P0, [R5+URZ+0x2a860], R2 ;  /* 0x02a86002050075a7 */ /* 0x000e24000800017f */
[----:B0-----:R-:W-:Y:S05]  /*14460*/  @!P0 BRA `(.L_x_1399) ;  /* 0x0000003c00648947 */ /* 0x001fea0003800000 */
.L_x_1491:
[----:B------:R-:W-:Y:S05]  /*14470*/  BSYNC B1 ;  /* 0x0000000000017941 */ /* 0x000fea0003800000 */
.L_x_1398:
[----:B------:R-:W2:Y:S01]  /*14480*/  S2R R3, SR_TID.X ;  /* 0x0000000000037919 */ /* 0x000ea20000002100 */
[----:B------:R-:W-:Y:S01]  /*14490*/  UMOV UR4, 0xffffffff ;  /* 0xffffffff00047882 */ /* 0x000fe20000000000 */
[----:B-1----:R-:W-:Y:S01]  /*144a0*/  IMAD R6, R29, -0x60, R35 ;  /* 0xffffffa01d067824 */ /* 0x002fe200078e0223 */
[----:B------:R-:W-:Y:S01]  /*144b0*/  LOP3.LUT P0, RZ, R28, 0x2, RZ, 0xc0, !PT ;  /* 0x000000021cff7812 */ /* 0x000fe2000780c0ff */
[----:B------:R-:W-:Y:S01]  /*144c0*/  IMAD R4, R10, 0x3000, R32 ;  /* 0x000030000a047824 */ /* 0x000fe200078e0220 */
[----:B--2---:R-:W-:-:S04]  /*144d0*/  LOP3.LUT R3, R3, 0x7f, RZ, 0xc0, !PT ;  /* 0x0000007f03037812 */ /* 0x004fc800078ec0ff */
[----:B------:R-:W-:-:S05]  /*144e0*/  SHF.R.U32.HI R3, RZ, 0x3, R3 ;  /* 0x00000003ff037819 */ /* 0x000fca0000011603 */
[----:B------:R-:W-:Y:S01]  /*144f0*/  IMAD.IADD R6, R6, 0x1, -R3 ;  /* 0x0000000106067824 */ /* 0x000fe200078e0a03 */
[----:B------:R-:W-:Y:S06]  /*14500*/  BRA.DIV UR4, `(.L_x_1400) ;  /* 0x0000003e04507947 */ /* 0x000fec000b800000 */
[----:B0-----:R-:W0:Y:S01]  /*14510*/  SHFL.IDX PT, R2, R17, RZ, 0x181f ;  /* 0x00181fff11027589 */ /* 0x001e2200000e0000 */
[----:B------:R-:W-:-:S03]  /*14520*/  IMAD R4, R4, 0x2, R22 ;  /* 0x0000000204047824 */ /* 0x000fc600078e0216 */
        /* <DEDUP_REMOVED lines=43> */
.L_x_1505:
        /* <DEDUP_REMOVED lines=21> */
.L_x_1401:
[----:B------:R-:W-:Y:S02]  /*14930*/  PLOP3.LUT P1, PT, P1, P0, PT, 0xa2, 0x0 ;  /* 0x000000000000781c */ /* 0x000fe40000f21472 */
[----:B------:R-:W-:-:S08]  /*14940*/  @P0 R2UR P1, UR4, R5 ;  /* 0x00000000050402ca */ /* 0x000fd00000020000 */
[----:B------:R-:W-:-:S05]  /*14950*/  @P0 PLOP3.LUT P0, PT, P1, PT, PT, 0x80, 0x0 ;  /* 0x000000000000081c */ /* 0x000fca0000f0f070 */
[----:B------:R-:W-:Y:S01]  /*14960*/  @!P1 SYNCS.ARRIVE.TRANS64.RED.A0T1 RZ, [UR4+0x2a850], RZ ;  /* 0x02a850ffffff99a7 */ /* 0x000fe20008200404 */
[----:B------:R-:W-:Y:S07]  /*14970*/  @!P1 ARRIVES.LDGSTSBAR.64.TRANSCNT [UR4+0x2a850] ;  /* 0x02a85000ff0099b0 */ /* 0x000fee0008000a84 */
[----:B------:R-:W-:Y:S05]  /*14980*/  @P0 BRA.U.ANY `(.L_x_1401) ;  /* 0xfffffffd00e80947 */ /* 0x000fea000393ffff */
[----:B------:R-:W-:Y:S01]  /*14990*/  NOP ;  /* 0x0000000000007918 */ /* 0x000fe20000000000 */
[----:B------:R-:W2:Y:S02]  /*149a0*/  LDL R0, [R1] ;  /* 0x0000000001007983 */ /* 0x000ea40000100800 */
[----:B--2---:R-:W-:-:S13]  /*149b0*/  LOP3.LUT P2, RZ, R0, 0x10, RZ, 0xc0, !PT ;  /* 0x0000001000ff7812 */ /* 0x004fda000784c0ff */
[----:B------:R-:W-:Y:S05]  /*149c0*/  @!P2 BRA `(.L_x_1402) ;  /* 0x000000000004a947 */ /* 0x000fea0003800000 */
[----:B------:R-:W-:Y:S01]  /*149d0*/  BPT.TRAP 0x1 ;  /* 0x000000040000795c */ /* 0x000fe20000300000 */
.L_x_1402:
        /* <DEDUP_REMOVED lines=14> */
[----:B------:R-:W-:-:S13]  /*14ac0*/  ISETP.GT.AND P0, PT, R24, R37, PT ;  /* 0x000000251800720c */ /* 0x000fda0003f04270 */
[----:B-1----:R-:W-:Y:S05]  /*14ad0*/  @P0 BRA `(.L_x_1403) ;  /* 0xfffffff000180947 */ /* 0x002fea000383ffff */
.L_x_1390:
[----:B------:R-:W-:Y:S05]  /*14ae0*/  BSYNC B0 ;  /* 0x0000000000007941 */ /* 0x000fea0003800000 */
.L_x_1389:
        /* <DEDUP_REMOVED lines=17> */
.L_x_1405:
[----:B------:R-:W-:Y:S05]  /*14c00*/  BSYNC B0 ;  /* 0x0000000000007941 */ /* 0x000fea0003800000 */
.L_x_1404:
[----:B------:R-:W2:Y:S02]  /*14c10*/  LDL R0, [R1] ;  /* 0x0000000001007983 */ /* 0x000ea40000100800 */
[----:B--2---:R-:W-:-:S13]  /*14c20*/  LOP3.LUT P0, RZ, R0, 0x10, RZ, 0xc0, !PT ;  /* 0x0000001000ff7812 */ /* 0x004fda000780c0ff */
[----:B------:R-:W-:Y:S05]  /*14c30*/  @!P0 BRA `(.L_x_1406) ;  /* 0x0000000000048947 */ /* 0x000fea0003800000 */
[----:B------:R-:W-:Y:S01]  /*14c40*/  BPT.TRAP 0x1 ;  /* 0x000000040000795c */ /* 0x000fe20000300000 */
.L_x_1406:
[----:B------:R-:W-:Y:S01]  /*14c50*/  IMAD R0, R25, 0x8, R22 ;  /* 0x0000000819007824 */ /* 0x000fe200078e0216 */
[----:B0-----:R-:W-:Y:S01]  /*14c60*/  SHF.L.U32 R3, R27, 0x1f, RZ ;  /* 0x0000001f1b037819 */ /* 0x001fe200000006ff */
[----:B------:R-:W-:Y:S01]  /*14c70*/  BSSY B0, `(.L_x_1407) ;  /* 0x0000004000007945 */ /* 0x000fe20003800000 */
[----:B------:R-:W-:Y:S02]  /*14c80*/  IMAD R6, R24, -0x60, R35 ;  /* 0xffffffa018067824 */ /* 0x000fe400078e0223 */
[----:B------:R-:W0:Y:S02]  /*14c90*/  SYNCS.PHASECHK.TRANS64.TRYWAIT P0, [R0+URZ+0x2a860], R3 ;  /* 0x02a86003000075a7 */ /* 0x000e24000800017f */
[----:B0-----:R-:W-:Y:S05]  /*14ca0*/  @!P0 BRA `(.L_x_1408) ;  /* 0x0000003c00588947 */ /* 0x001fea0003800000 */
.L_x_1506:
[----:B------:R-:W-:Y:S05]  /*14cb0*/  BSYNC B0 ;  /* 0x0000000000007941 */ /* 0x000fea0003800000 */
.L_x_1407:
        /* <DEDUP_REMOVED lines=8> */
[----:B------:R-:W-:Y:S01]  /*14d40*/  LOP3.LUT P0, RZ, R28, 0x2, RZ, 0xc0, !PT ;  /* 0x000000021cff7812 */ /* 0x000fe2000780c0ff */
[----:B------:R-:W-:Y:S01]  /*14d50*/  IMAD R4, R7, 0x2, R22 ;  /* 0x0000000207047824 */ /* 0x000fe200078e0216 */
[----:B------:R-:W2:Y:S02]  /*14d60*/  SHFL.IDX PT, R14, R17, RZ, 0x181f ;  /* 0x00181fff110e7589 */ /* 0x000ea400000e0000 */
[----:B------:R-:W-:Y:S02]  /*14d70*/  ISETP.LT.OR P3, PT, R6, 0x1, !P0 ;  /* 0x000000010600780c */ /* 0x000fe40004761670 */
        /* <DEDUP_REMOVED lines=45> */
.L_x_1520:
        /* <DEDUP_REMOVED lines=11> */
.L_x_1410:
[----:B------:R-:W-:Y:S02]  /*15100*/  PLOP3.LUT P1, PT, P1, P0, PT, 0xa2, 0x0 ;  /* 0x000000000000781c */ /* 0x000fe40000f21472 */
[----:B------:R-:W-:-:S08]  /*15110*/  @P0 R2UR P1, UR4, R0 ;  /* 0x00000000000402ca */ /* 0x000fd00000020000 */
[----:B------:R-:W-:-:S05]  /*15120*/  @P0 PLOP3.LUT P0, PT, P1, PT, PT, 0x80, 0x0 ;  /* 0x000000000000081c */ /* 0x000fca0000f0f070 */
[----:B------:R-:W-:Y:S01]  /*15130*/  @!P1 SYNCS.ARRIVE.TRANS64.RED.A0T1 RZ, [UR4+0x2a850], RZ ;  /* 0x02a850ffffff99a7 */ /* 0x000fe20008200404 */
[----:B------:R-:W-:Y:S07]  /*15140*/  @!P1 ARRIVES.LDGSTSBAR.64.TRANSCNT [UR4+0x2a850] ;  /* 0x02a85000ff0099b0 */ /* 0x000fee0008000a84 */
[----:B------:R-:W-:Y:S05]  /*15150*/  @P0 BRA.U.ANY `(.L_x_1410) ;  /* 0xfffffffd00e80947 */ /* 0x000fea000393ffff */
[----:B------:R-:W-:Y:S01]  /*15160*/  NOP ;  /* 0x0000000000007918 */ /* 0x000fe20000000000 */
[----:B0-----:R-:W2:Y:S02]  /*15170*/  LDL R2, [R1] ;  /* 0x0000000001027983 */ /* 0x001ea40000100800 */
[----:B--2---:R-:W-:-:S13]  /*15180*/  LOP3.LUT P2, RZ, R2, 0x10, RZ, 0xc0, !PT ;  /* 0x0000001002ff7812 */ /* 0x004fda000784c0ff */
[----:B------:R-:W-:Y:S05]  /*15190*/  @!P2 BRA `(.L_x_1411) ;  /* 0x000000000004a947 */ /* 0x000fea0003800000 */
[----:B------:R-:W-:Y:S01]  /*151a0*/  BPT.TRAP 0x1 ;  /* 0x000000040000795c */ /* 0x000fe20000300000 */
.L_x_1411:
[----:B------:R-:W-:Y:S01]  /*151b0*/  VIADD R25, R25, 0x1 ;  /* 0x0000000119197836 */ /* 0x000fe20000000000 */
[----:B------:R0:W-:Y:S04]  /*151c0*/  SYNCS.ARRIVE.TRANS64.A1T0 RZ, [R0+URZ+0x2a850], RZ ;  /* 0x02a850ff00ff79a7 */ /* 0x0001e8000810003f */
[----:B------:R-:W-:-:S04]  /*151d0*/  ISETP.NE.AND P0, PT, R25, 0x2, PT ;  /* 0x000000021900780c */ /* 0x000fc80003f05270 */
[----:B0-----:R-:W-:Y:S02]  /*151e0*/  SEL R0, RZ, 0x1, P0 ;  /* 0x00000001ff007807 */ /* 0x001fe40000000000 */
[----:B------:R-:W-:Y:S02]  /*151f0*/  SEL R25, R25, RZ, P0 ;  /* 0x000000ff19197207 */ /* 0x000fe40000000000 */
[----:B------:R-:W-:-:S07]  /*15200*/  LOP3.LUT R27, R27, R0, RZ, 0x3c, !PT ;  /* 0x000000001b1b7212 */ /* 0x000fce00078e3cff */
.L_x_1368:
[----:B------:R-:W-:Y:S05]  /*15210*/  BSYNC B7 ;  /* 0x0000000000077941 */ /* 0x000fea0003800000 */
.L_x_1366:
[----:B------:R-:W2:Y:S02]  /*15220*/  LDL R0, [R1] ;  /* 0x0000000001007983 */ /* 0x000ea40000100800 */
[----:B--2---:R-:W-:-:S13]  /*15230*/  LOP3.LUT P0, RZ, R0, 0x100, RZ, 0xc0, !PT ;  /* 0x0000010000ff7812 */ /* 0x004fda000780c0ff */
[----:B------:R-:W-:Y:S05]  /*15240*/  @!P0 BRA `(.L_x_1412) ;  /* 0x0000000000248947 */ /* 0x000fea0003800000 */
[----:B------:R-:W-:Y:S05]  /*15250*/  WARPSYNC.ALL ;  /* 0x0000000000007948 */ /* 0x000fea0003800000 */
[----:B------:R-:W1:Y:S08]  /*15260*/  S2UR UR5, SR_CgaCtaId ;  /* 0x00000000000579c3 */ /* 0x000e700000008800 */
[----:B------:R-:W-:Y:S06]  /*15270*/  BAR.SYNC.DEFER_BLOCKING 0x5, 0x180 ;  /* 0x0146000000007b1d */ /* 0x000fec0000010000 */
[----:B------:R-:W-:-:S02]  /*15280*/  UMOV UR4, 0x400 ;  /* 0x0000040000047882 */ /* 0x000fc40000000000 */
[----:B-1----:R-:W-:-:S06]  /*15290*/  ULEA UR4, UR5, UR4, 0x18 ;  /* 0x0000000405047291 */ /* 0x002fcc000f8ec03f */
[----:B------:R-:W-:-:S05]  /*152a0*/  IMAD.U32 R22, RZ, RZ, UR4 ;  /* 0x00000004ff167e24 */ /* 0x000fca000f8e00ff */
[----:B------:R3:W4:Y:S01]  /*152b0*/  LDS.128 R16, [R22+0x2a8d0] ;  /* 0x02a8d00016107984 */ /* 0x0007220000000c00 */
[----:B------:R-:W-:Y:S06]  /*152c0*/  BAR.ARV 0x4, 0x180 ;  /* 0x0106000000007b1d */ /* 0x000fec0000002000 */
[----:B------:R-:W-:Y:S05]  /*152d0*/  BRA `(.L_x_1413) ;  /* 0x0000000800cc7947 */ /* 0x000fea0003800000 */
.L_x_1412:
        /* <DEDUP_REMOVED lines=8> */
[----:B------:R-:W1:Y:S02]  /*15360*/  @!P1 LDC.64 R2, c[0x0][0xc80] ;  /* 0x00032000ff029b82 */ /* 0x000e640000000a00 */
[----:B-1----:R-:W-:-:S06]  /*15370*/  @!P1 IMAD.WIDE R2, R5, 0x4, R2 ;  /* 0x0000000405029825 */ /* 0x002fcc00078e0202 */
[----:B------:R-:W2:Y:S01]  /*15380*/  @!P1 LDG.E R2, desc[UR36][R2.64] ;  /* 0x0000002402029981 */ /* 0x000ea2000c1e1900 */
[----:B------:R-:W-:Y:S01]  /*15390*/  IMAD.MOV.U32 R5, RZ, RZ, RZ ;  /* 0x000000ffff057224 */ /* 0x000fe200078e00ff */
[C---:B------:R-:W-:Y:S02]  /*153a0*/  ISETP.GE.U32.AND P2, PT, R8.reuse, 0x2, PT ;  /* 0x000000020800780c */ /* 0x040fe40003f46070 */
[C---:B------:R-:W-:Y:S01]  /*153b0*/  ISETP.GE.U32.AND P3, PT, R8.reuse, 0x4, PT ;  /* 0x000000040800780c */ /* 0x040fe20003f66070 */
[----:B------:R-:W-:Y:S01]  /*153c0*/  SHFL.IDX PT, R0, R16, RZ, 0x1f ;  /* 0x00001fff10007589 */ /* 0x000fe200000e0000 */
[C---:B------:R-:W-:Y:S02]  /*153d0*/  ISETP.GE.U32.AND P4, PT, R8.reuse, 0x8, PT ;  /* 0x000000080800780c */ /* 0x040fe40003f86070 */
[C---:B------:R-:W-:Y:S01]  /*153e0*/  ISETP.GE.U32.AND P5, PT, R8.reuse, 0x10, PT ;  /* 0x000000100800780c */ /* 0x040fe20003fa6070 */
[----:B------:R-:W-:Y:S01]  /*153f0*/  SHFL.IDX PT, R4, R16, 0x1, 0x1f ;  /* 0x00201f0010047f89 */ /* 0x000fe200000e0000 */
[----:B--2---:R-:W-:Y:S01]  /*15400*/  @!P1 IMAD.MOV.U32 R5, RZ, RZ, R2 ;  /* 0x000000ffff059224 */ /* 0x004fe200078e0002 */
[----:B------:R-:W-:-:S04]  /*15410*/  ISETP.NE.AND P1, PT, R8, RZ, PT ;  /* 0x000000ff0800720c */ /* 0x000fc80003f25270 */
        /* <DEDUP_REMOVED lines=16> */
.L_x_1530:
[----:B------:R-:W-:Y:S02]  /*15520*/  ULDC UR4, c[0x0][0xc38] ;  /* 0x00030e0000047ab9 */ /* 0x000fe40000000800 */
[----:B------:R-:W-:-:S04]  /*15530*/  IMAD.U32 R7, RZ, RZ, UR4 ;  /* 0x00000004ff077e24 */ /* 0x000fc8000f8e00ff */
[----:B--2---:R-:W-:-:S04]  /*15540*/  IMAD R14, R14, R7, RZ ;  /* 0x000000070e0e7224 */ /* 0x004fc800078e02ff */
[----:B------:R-:W-:-:S05]  /*15550*/  IMAD.IADD R9, R4, 0x1, R14 ;  /* 0x0000000104097824 */ /* 0x000fca00078e020e */
[----:B------:R-:W-:-:S13]  /*15560*/  ISETP.GT.AND P6, PT, R9, R0, PT ;  /* 0x000000000900720c */ /* 0x000fda0003fc4270 */
[----:B------:R-:W-:Y:S05]  /*15570*/  @P6 BRA `(.L_x_1415) ;  /* 0x00000000009c6947 */ /* 0x000fea0003800000 */
.L_x_1420:
[----:B------:R-:W2:Y:S01]  /*15580*/  LDC R2, c[0x0][0xc3c] ;  /* 0x00030f00ff027b82 */ /* 0x000ea20000000800 */
[----:B------:R-:W-:-:S05]  /*15590*/  VIADD R19, R19, 0x1f ;  /* 0x0000001f13137836 */ /* 0x000fca0000000000 */
[----:B--2---:R-:W-:-:S13]  /*155a0*/  ISETP.GE.AND P6, PT, R19, R2, PT ;  /* 0x000000021300720c */ /* 0x004fda0003fc6270 */
[----:B------:R-:W-:Y:S05]  /*155b0*/  @P6 BRA `(.L_x_1416) ;  /* 0x0000000400d06947 */ /* 0x000fea0003800000 */
[----:B------:R-:W2:Y:S01]  /*155c0*/  S2R R3, SR_TID.X ;  /* 0x0000000000037919 */ /* 0x000ea20000002100 */
[----:B------:R-:W-:Y:S01]  /*155d0*/  BSSY B0, `(.L_x_1417) ;  /* 0x0000009000007945 */ /* 0x000fe20003800000 */
[----:B------:R-:W-:Y:S01]  /*155e0*/  IMAD.MOV.U32 R5, RZ, RZ, RZ ;  /* 0x000000ffff057224 */ /* 0x000fe200078e00ff */
[----:B--2---:R-:W-:-:S05]  /*155f0*/  LOP3.LUT R3, R3, 0x1f, RZ, 0xc0, !PT ;  /* 0x0000001f03037812 */ /* 0x004fca00078ec0ff */
[----:B------:R-:W-:-:S05]  /*15600*/  IMAD.IADD R7, R19, 0x1, R3 ;  /* 0x0000000113077824 */ /* 0x000fca00078e0203 */
[----:B------:R-:W-:-:S13]  /*15610*/  ISETP.GE.OR P6, PT, R7, R2, !P0 ;  /* 0x000000020700720c */ /* 0x000fda00047c6670 */
[----:B------:R-:W-:Y:S05]  /*15620*/  @P6 BRA `(.L_x_1418) ;  /* 0x00000000000c6947 */ /* 0x000fea0003800000 */
[----:B------:R-:W2:Y:S02]  /*15630*/  LDC.64 R2, c[0x0][0xc80] ;  /* 0x00032000ff027b82 */ /* 0x000ea40000000a00 */
[----:B--2---:R-:W-:-:S05]  /*15640*/  IMAD.WIDE R2, R7, 0x4, R2 ;  /* 0x0000000407027825 */ /* 0x004fca00078e0202 */
[----:B------:R2:W5:Y:S02]  /*15650*/  LDG.E R5, desc[UR36][R2.64] ;  /* 0x0000002402057981 */ /* 0x000564000c1e1900 */
.L_x_1418:
[----:B------:R-:W-:Y:S05]  /*15660*/  BSYNC B0 ;  /* 0x0000000000007941 */ /* 0x000fea0003800000 */
.L_x_1417:
[----:B------:R-:W-:-:S03]  /*15670*/  UMOV UR4, 0xffffffff ;  /* 0xffffffff00047882 */ /* 0x000fc60000000000 */
[----:B------:R-:W-:Y:S05]  /*15680*/  BRA.DIV UR4, `(.L_x_1419) ;  /* 0x0000004204047947 */ /* 0x000fea000b800000 */
[----:B-----5:R-:W3:Y:S02]  /*15690*/  SHFL.UP PT, R14, R5, 0x1, RZ ;  /* 0x04200000050e7989 */ /* 0x020ee400000e00ff */
[----:B---3--:R-:W-:-:S05]  /*156a0*/  SEL R14, R14, RZ, P1 ;  /* 0x000000ff0e0e7207 */ /* 0x008fca0000800000 */
[----:B------:R-:W-:-:S05]  /*156b0*/  IMAD.IADD R13, R5, 0x1, R14 ;  /* 0x00000001050d7824 */ /* 0x000fca00078e020e */
[----:B------:R-:W2:Y:S02]  /*156c0*/  SHFL.UP PT, R14, R13, 0x2, RZ ;  /* 0x044000000d0e7989 */ /* 0x000ea400000e00ff */
[----:B--2---:R-:W-:-:S05]  /*156d0*/  SEL R2, R14, RZ, P2 ;  /* 0x000000ff0e027207 */ /* 0x004fca0001000000 */
        /* <DEDUP_REMOVED lines=9> */
[----:B-1----:R-:W-:-:S05]  /*15770*/  IMAD.IADD R6, R4, 0x1, R7 ;  /* 0x0000000104067824 */ /* 0x002fca00078e0207 */
[----:B------:R1:W2:Y:S02]  /*15780*/  SHFL.IDX PT, R14, R6, 0x1f, 0x1f ;  /* 0x03e01f00060e7f89 */ /* 0x0002a400000e0000 */
.L_x_1538:
[----:B------:R-:W-:Y:S02]  /*15790*/  ULDC UR4, c[0x0][0xc38] ;  /* 0x00030e0000047ab9 */ /* 0x000fe40000000800 */
[----:B------:R-:W-:-:S04]  /*157a0*/  IMAD.U32 R7, RZ, RZ, UR4 ;  /* 0x00000004ff077e24 */ /* 0x000fc8000f8e00ff */
[----:B--2---:R-:W-:-:S04]  /*157b0*/  IMAD R14, R14, R7, RZ ;  /* 0x000000070e0e7224 */ /* 0x004fc800078e02ff */
[----:B------:R-:W-:-:S05]  /*157c0*/  IMAD.IADD R9, R14, 0x1, R9 ;  /* 0x000000010e097824 */ /* 0x000fca00078e0209 */
[----:B------:R-:W-:-:S13]  /*157d0*/  ISETP.GT.AND P6, PT, R9, R0, PT ;  /* 0x000000000900720c */ /* 0x000fda0003fc4270 */
[----:B------:R-:W-:Y:S05]  /*157e0*/  @!P6 BRA `(.L_x_1420) ;  /* 0xfffffffc0064e947 */ /* 0x000fea000383ffff */
.L_x_1415:
[----:B------:R-:W-:Y:S01]  /*157f0*/  IMAD.IADD R16, R9, 0x1, -R14 ;  /* 0x0000000109107824 */ /* 0x000fe200078e0a0e */
[----:B------:R-:W-:-:S03]  /*15800*/  UMOV UR4, 0xffffffff ;  /* 0xffffffff00047882 */ /* 0x000fc60000000000 */
[----:B------:R-:W-:-:S05]  /*15810*/  IMAD R3, R6, R7, R16 ;  /* 0x0000000706037224 */ /* 0x000fca00078e0210 */
[----:B------:R-:W-:Y:S01]  /*15820*/  ISETP.GT.AND P6, PT, R3, R0, PT ;  /* 0x000000000300720c */ /* 0x000fe20003fc4270 */
[----:B------:R-:W-:-:S12]  /*15830*/  BRA.DIV UR4, `(.L_x_1421) ;  /* 0x0000004204547947 */ /* 0x000fd8000b800000 */
[----:B------:R-:W-:-:S04]  /*15840*/  VOTE.ANY R2, PT, !P6 ;  /* 0x0000000000027806 */ /* 0x000fc800070e0100 */
[----:B------:R-:W2:Y:S02]  /*15850*/  POPC R4, R2 ;  /* 0x0000000200047309 */ /* 0x000ea40000000000 */
[----:B--2---:R2:W3:Y:S02]  /*15860*/  SHFL.IDX PT, R5, R5, R4, 0x1f ;  /* 0x00001f0405057589 */ /* 0x0044e400000e0000 */
.L_x_1542:
[----:B------:R-:W-:Y:S01]  /*15870*/  ISETP.NE.AND P0, PT, R2, RZ, PT ;  /* 0x000000ff0200720c */ /* 0x000fe20003f05270 */
[----:B------:R-:W-:-:S12]  /*15880*/  IMAD.MOV.U32 R14, RZ, RZ, RZ ;  /* 0x000000ffff0e7224 */ /* 0x000fd800078e00ff */
[----:B------:R-:W-:Y:S05]  /*15890*/  @!P0 BRA `(.L_x_1422) ;  /* 0x0000000000108947 */ /* 0x000fea0003800000 */
[----:B------:R-:W-:Y:S01]  /*158a0*/  UMOV UR4, 0xffffffff ;  /* 0xffffffff00047882 */ /* 0x000fe20000000000 */
[----:B------:R-:W-:Y:S02]  /*158b0*/  VIADD R12, R4, 0xffffffff ;  /* 0xffffffff040c7836 */ /* 0x000fe40000000000 */
[----:B------:R-:W-:Y:S05]  /*158c0*/  BRA.DIV UR4, `(.L_x_1423) ;  /* 0x0000004204787947 */ /* 0x000fea000b800000 */
[----:B------:R4:W0:Y:S02]  /*158d0*/  SHFL.IDX PT, R14, R6, R12, 0x1f ;  /* 0x00001f0c060e7589 */ /* 0x00082400000e0000 */
.L_x_1422:
[----:B------:R-:W5:Y:S01]  /*158e0*/  LDC.64 R2, c[0x0][0xc90] ;  /* 0x00032400ff027b82 */ /* 0x000f620000000a00 */
[----:B------:R-:W-:-:S04]  /*158f0*/  IMAD.IADD R19, R4, 0x1, R19 ;  /* 0x0000000104137824 */ /* 0x000fc800078e0213 */
[----:B-----5:R-:W-:-:S05]  /*15900*/  IMAD.WIDE R2, R19, 0x4, R2 ;  /* 0x0000000413027825 */ /* 0x020fca00078e0202 */
[----:B-1--4-:R1:W2:Y:S01]  /*15910*/  LDG.E R6, desc[UR36][R2.64] ;  /* 0x0000002402067981 */ /* 0x0122a2000c1e1900 */
[----:B0-----:R-:W-:Y:S02]  /*15920*/  IMAD R16, R14, R7, R16 ;  /* 0x000000070e107224 */ /* 0x001fe400078e0210 */
[----:B-1----:R-:W-:Y:S02]  /*15930*/  IMAD.MOV.U32 R2, RZ, RZ, RZ ;  /* 0x000000ffff027224 */ /* 0x002fe400078e00ff */
[----:B--23--:R-:W-:-:S05]  /*15940*/  IMAD R4, R5, R6, RZ ;  /* 0x0000000605047224 */ /* 0x00cfca00078e02ff */
[----:B------:R-:W-:-:S04]  /*15950*/  IABS R8, R4 ;  /* 0x0000000400087213 */ /* 0x000fc80000000000 */
[----:B------:R-:W0:Y:S08]  /*15960*/  I2F.RP R10, R8 ;  /* 0x00000008000a7306 */ /* 0x000e300000209400 */
[----:B0-----:R-:W0:Y:S02]  /*15970*/  MUFU.RCP R10, R10 ;  /* 0x0000000a000a7308 */ /* 0x001e240000001000 */
[----:B0-----:R-:W-:-:S06]  /*15980*/  VIADD R11, R10, 0xffffffe ;  /* 0x0ffffffe0a0b7836 */ /* 0x001fcc0000000000 */
[----:B------:R-:W0:Y:S02]  /*15990*/  F2I.FTZ.U32.TRUNC.NTZ R3, R11 ;  /* 0x0000000b00037305 */ /* 0x000e24000021f000 */
[----:B0-----:R-:W-:-:S04]  /*159a0*/  IMAD.MOV R9, RZ, RZ, -R3 ;  /* 0x000000ffff097224 */ /* 0x001fc800078e0a03 */
        /* <DEDUP_REMOVED lines=11> */
[----:B------:R-:W-:Y:S02]  /*15a60*/  @!P1 IMAD.IADD R3, R3, 0x1, -R8 ;  /* 0x0000000103039824 */ /* 0x000fe400078e0a08 */
[----:B------:R-:W-:Y:S01]  /*15a70*/  @!P1 VIADD R2, R2, 0x1 ;  /* 0x0000000102029836 */ /* 0x000fe20000000000 */
[----:B------:R-:W-:Y:S02]  /*15a80*/  ISETP.NE.AND P1, PT, R4, RZ, PT ;  /* 0x000000ff0400720c */ /* 0x000fe40003f25270 */
[----:B------:R-:W-:-:S13]  /*15a90*/  ISETP.GE.U32.AND P0, PT, R3, R8, PT ;  /* 0x000000080300720c */ /* 0x000fda0003f06070 */
[----:B------:R-:W-:-:S04]  /*15aa0*/  @P0 VIADD R2, R2, 0x1 ;  /* 0x0000000102020836 */ /* 0x000fc80000000000 */
[----:B------:R-:W-:Y:S01]  /*15ab0*/  @!P2 IMAD.MOV R2, RZ, RZ, -R2 ;  /* 0x000000ffff02a224 */ /* 0x000fe200078e0a02 */
[----:B------:R-:W-:-:S05]  /*15ac0*/  @!P1 LOP3.LUT R2, RZ, R4, RZ, 0x33, !PT ;  /* 0x00000004ff029212 */ /* 0x000fca00078e33ff */
[----:B------:R-:W-:Y:S02]  /*15ad0*/  IMAD R0, R6, R2, RZ ;  /* 0x0000000206007224 */ /* 0x000fe400078e02ff */
[----:B------:R-:W-:Y:S02]  /*15ae0*/  IMAD.MOV R2, RZ, RZ, -R2 ;  /* 0x000000ffff027224 */ /* 0x000fe400078e0a02 */
[----:B------:R-:W-:Y:S02]  /*15af0*/  IMAD.MOV R3, RZ, RZ, -R0 ;  /* 0x000000ffff037224 */ /* 0x000fe400078e0a00 */
[----:B------:R-:W-:-:S03]  /*15b00*/  IMAD R9, R4, R2, R9 ;  /* 0x0000000204097224 */ /* 0x000fc600078e0209 */
[----:B------:R-:W-:-:S04]  /*15b10*/  VIADDMNMX R6, R3, R7, R6, PT ;  /* 0x0000000703067246 */ /* 0x000fc80003800106 */
[-C--:B------:R-:W-:Y:S02]  /*15b20*/  IABS R7, R6.reuse ;  /* 0x0000000600077213 */ /* 0x080fe40000000000 */
[----:B------:R-:W-:Y:S02]  /*15b30*/  IABS R4, R6 ;  /* 0x0000000600047213 */ /* 0x000fe40000000000 */
[----:B------:R-:W0:Y:S03]  /*15b40*/  I2F.RP R8, R7 ;  /* 0x0000000700087306 */ /* 0x000e260000209400 */
[----:B------:R-:W-:-:S05]  /*15b50*/  IMAD.MOV R4, RZ, RZ, -R4 ;  /* 0x000000ffff047224 */ /* 0x000fca00078e0a04 */
[----:B0-----:R-:W0:Y:S02]  /*15b60*/  MUFU.RCP R8, R8 ;  /* 0x0000000800087308 */ /* 0x001e240000001000 */
[----:B0-----:R-:W-:-:S06]  /*15b70*/  IADD3 R3, R8, 0xffffffe, RZ ;  /* 0x0ffffffe08037810 */ /* 0x001fcc0007ffe0ff */
[----:B------:R-:W0:Y:S02]  /*15b80*/  F2I.FTZ.U32.TRUNC.NTZ R3, R3 ;  /* 0x0000000300037305 */ /* 0x000e24000021f000 */
[----:B0-----:R-:W-:-:S04]  /*15b90*/  IMAD.MOV R2, RZ, RZ, -R3 ;  /* 0x000000ffff027224 */ /* 0x001fc800078e0a03 */
[----:B------:R-:W-:Y:S02]  /*15ba0*/  IMAD R11, R2, R7, RZ ;  /* 0x00000007020b7224 */ /* 0x000fe400078e02ff */
[----:B------:R-:W-:-:S04]  /*15bb0*/  IMAD.MOV.U32 R2, RZ, RZ, RZ ;  /* 0x000000ffff027224 */ /* 0x000fc800078e00ff */
[----:B------:R-:W-:Y:S01]  /*15bc0*/  IMAD.HI.U32 R2, R3, R11, R2 ;  /* 0x0000000b03027227 */ /* 0x000fe200078e0002 */
[----:B------:R-:W-:Y:S02]  /*15bd0*/  IABS R11, R9 ;  /* 0x00000009000b7213 */ /* 0x000fe40000000000 */
[C---:B------:R-:W-:Y:S01]  /*15be0*/  LOP3.LUT R3, R9.reuse, R6, RZ, 0x3c, !PT ;  /* 0x0000000609037212 */ /* 0x040fe200078e3cff */
[----:B------:R-:W-:Y:S02]  /*15bf0*/  IMAD.IADD R9, R9, 0x1, R0 ;  /* 0x0000000109097824 */ /* 0x000fe400078e0200 */
[----:B------:R-:W-:Y:S01]  /*15c00*/  IMAD.HI.U32 R2, R2, R11, RZ ;  /* 0x0000000b02027227 */ /* 0x000fe200078e00ff */
[----:B------:R-:W-:-:S03]  /*15c10*/  ISETP.GE.AND P2, PT, R3, RZ, PT ;  /* 0x000000ff0300720c */ /* 0x000fc60003f46270 */
[----:B------:R-:W-:-:S05]  /*15c20*/  IMAD R4, R2, R4, R11 ;  /* 0x0000000402047224 */ /* 0x000fca00078e020b */
[----:B------:R-:W-:-:S13]  /*15c30*/  ISETP.GT.U32.AND P1, PT, R7, R4, PT ;  /* 0x000000040700720c */ /* 0x000fda0003f24070 */
[----:B------:R-:W-:Y:S02]  /*15c40*/  @!P1 IMAD.IADD R4, R4, 0x1, -R7 ;  /* 0x0000000104049824 */ /* 0x000fe400078e0a07 */
[----:B------:R-:W-:Y:S01]  /*15c50*/  @!P1 VIADD R2, R2, 0x1 ;  /* 0x0000000102029836 */ /* 0x000fe20000000000 */
[----:B------:R-:W-:Y:S02]  /*15c60*/  ISETP.NE.AND P1, PT, R6, RZ, PT ;  /* 0x000000ff0600720c */ /* 0x000fe40003f25270 */
[----:B------:R-:W-:-:S13]  /*15c70*/  ISETP.GE.U32.AND P0, PT, R4, R7, PT ;  /* 0x000000070400720c */ /* 0x000fda0003f06070 */
[----:B------:R-:W-:-:S04]  /*15c80*/  @P0 VIADD R2, R2, 0x1 ;  /* 0x0000000102020836 */ /* 0x000fc80000000000 */
[----:B------:R-:W-:Y:S01]  /*15c90*/  @!P2 IMAD.MOV R2, RZ, RZ, -R2 ;  /* 0x000000ffff02a224 */ /* 0x000fe200078e0a02 */
[----:B------:R-:W-:Y:S01]  /*15ca0*/  @!P1 LOP3.LUT R2, RZ, R6, RZ, 0x33, !PT ;  /* 0x00000006ff029212 */ /* 0x000fe200078e33ff */
[----:B------:R-:W-:-:S04]  /*15cb0*/  IMAD.MOV R6, RZ, RZ, -R6 ;  /* 0x000000ffff067224 */ /* 0x000fc800078e0a06 */
[----:B------:R-:W-:Y:S01]  /*15cc0*/  IMAD R18, R2, R6, R9 ;  /* 0x0000000602127224 */ /* 0x000fe200078e0209 */
[----:B------:R-:W-:-:S05]  /*15cd0*/  LOP3.LUT R2, RZ, R2, RZ, 0x33, !PT ;  /* 0x00000002ff027212 */ /* 0x000fca00078e33ff */
[----:B------:R-:W-:Y:S01]  /*15ce0*/  IMAD.IADD R17, R5, 0x1, R2 ;  /* 0x0000000105117824 */ /* 0x000fe200078e0202 */
[----:B------:R-:W-:Y:S06]  /*15cf0*/  BRA `(.L_x_1424) ;  /* 0x00000000001c7947 */ /* 0x000fec0003800000 */
.L_x_1416:
[----:B------:R-:W-:Y:S01]  /*15d00*/  UMOV UR4, URZ ;  /* 0x0000003f00047c82 */ /* 0x000fe20008000000 */
[----:B------:R-:W-:Y:S01]  /*15d10*/  UMOV UR5, URZ ;  /* 0x0000003f00057c82 */ /* 0x000fe20008000000 */
[----:B------:R-:W-:Y:S01]  /*15d20*/  ULDC UR6, c[0x0][0xc3c] ;  /* 0x00030f0000067ab9 */ /* 0x000fe20000000800 */
[----:B------:R-:W-:Y:S02]  /*15d30*/  IMAD.MOV.U32 R16, RZ, RZ, R0 ;  /* 0x000000ffff107224 */ /* 0x000fe400078e0000 */
[----:B------:R-:W-:Y:S02]  /*15d40*/  IMAD.U32 R17, RZ, RZ, UR4 ;  /* 0x00000004ff117e24 */ /* 0x000fe4000f8e00ff */
[----:B------:R-:W-:Y:S02]  /*15d50*/  IMAD.U32 R18, RZ, RZ, UR5 ;  /* 0x00000005ff127e24 */ /* 0x000fe4000f8e00ff */
[----:B------:R-:W-:-:S07]  /*15d60*/  IMAD.U32 R19, RZ, RZ, UR6 ;  /* 0x00000006ff137e24 */ /* 0x000fce000f8e00ff */
.L_x_1424:
[----:B------:R-:W2:Y:S01]  /*15d70*/  S2R R0, SR_TID.X ;  /* 0x0000000000007919 */ /* 0x000ea20000002100 */
        /* <DEDUP_REMOVED lines=9> */
.L_x_1413:
[----:B------:R-:W-:Y:S02]  /*15e10*/  ULDC UR4, c[0x0][0xc3c] ;  /* 0x00030f0000047ab9 */ /* 0x000fe40000000800 */
[----:B----4-:R-:W-:-:S13]  /*15e20*/  ISETP.GE.AND P0, PT, R19, UR4, PT ;  /* 0x0000000413007c0c */ /* 0x010fda000bf06270 */
[----:B------:R-:W-:Y:S05]  /*15e30*/  @!P0 BRA `(.L_x_1425) ;  /* 0xffffffb4000c8947 */ /* 0x000fea000383ffff */
[----:B------:R-:W-:Y:S05]  /*15e40*/  BSYNC B8 ;  /* 0x0000000000087941 */ /* 0x000fea0003800000 */
.L_x_1354:
[----:B--2---:R-:W2:Y:S01]  /*15e50*/  LDL.LU R0, [R1+0x14] ;  /* 0x0000140001007983 */ /* 0x004ea20000300800 */
[----:B------:R-:W-:Y:S01]  /*15e60*/  BSSY B0, `(.L_x_1426) ;  /* 0x000000b000007945 */ /* 0x000fe20003800000 */
[----:B------:R-:W4:Y:S01]  /*15e70*/  S2R R5, SR_CgaCtaId ;  /* 0x0000000000057919 */ /* 0x000f220000008800 */
[----:B--2---:R-:W-:-:S05]  /*15e80*/  VIADD R0, R0, 0x1 ;  /* 0x0000000100007836 */ /* 0x004fca0000000000 */
[----:B0-----:R-:W-:-:S04]  /*15e90*/  LEA.HI R2, R0, R0, RZ, 0x1 ;  /* 0x0000000000027211 */ /* 0x001fc800078f08ff */
[----:B------:R-:W-:Y:S02]  /*15ea0*/  LOP3.LUT R3, R2, 0xfffffffe, RZ, 0xc0, !PT ;  /* 0xfffffffe02037812 */ /* 0x000fe400078ec0ff */
[----:B------:R-:W-:-:S03]  /*15eb0*/  MOV R2, 0x400 ;  /* 0x0000040000027802 */ /* 0x000fc60000000f00 */
[----:B------:R-:W-:Y:S01]  /*15ec0*/  IMAD.IADD R0, R0, 0x1, -R3 ;  /* 0x0000000100007824 */ /* 0x000fe200078e0a03 */
[----:B----4-:R-:W-:-:S04]  /*15ed0*/  LEA R5, R5, R2, 0x18 ;  /* 0x0000000205057211 */ /* 0x010fc800078ec0ff */
[----:B------:R-:W-:-:S04]  /*15ee0*/  SHF.L.U32 R0, R0, 0x1f, RZ ;  /* 0x0000001f00007819 */ /* 0x000fc800000006ff */
[----:B------:R-:W0:Y:S02]  /*15ef0*/  SYNCS.PHASECHK.TRANS64.TRYWAIT P0, [R5+URZ+0x2a820], R0 ;  /* 0x02a82000050075a7 */ /* 0x000e24000800017f */
[----:B0-----:R-:W-:Y:S05]  /*15f00*/  @!P0 BRA `(.L_x_1427) ;  /* 0x0000003c000c8947 */ /* 0x001fea0003800000 */
.L_x_1545:
[----:B------:R-:W-:Y:S05]  /*15f10*/  BSYNC B0 ;  /* 0x0000000000007941 */ /* 0x000fea0003800000 */
.L_x_1426:
[----:B------:R-:W-:-:S03]  /*15f20*/  UMOV UR4, 0xffffffff ;  /* 0xffffffff00047882 */ /* 0x000fc60000000000 */
[----:B------:R-:W-:Y:S05]  /*15f30*/  BRA.DIV UR4, `(.L_x_1428) ;  /* 0x0000003e04147947 */ /* 0x000fea000b800000 */
[----:B0-----:R-:W0:Y:S02]  /*15f40*/  S2R R0, SR_TID.X ;  /* 0x0000000000007919 */ /* 0x001e240000002100 */
[----:B0-----:R-:W-:-:S04]  /*15f50*/  SHF.R.U32.HI R0, RZ, 0x5, R0 ;  /* 0x00000005ff007819 */ /* 0x001fc80000011600 */
[----:B------:R-:W-:-:S05]  /*15f60*/  LOP3.LUT R0, R0, 0x3, RZ, 0xc0, !PT ;  /* 0x0000000300007812 */ /* 0x000fca00078ec0ff */
[----:B------:R0:W2:Y:S02]  /*15f70*/  SHFL.IDX PT, R14, R0, RZ, 0x1f ;  /* 0x00001fff000e7589 */ /* 0x0000a400000e0000 */
.L_x_1548:
[----:B--2---:R-:W-:Y:S01]  /*15f80*/  ISETP.NE.AND P0, PT, R14, RZ, PT ;  /* 0x000000ff0e00720c */ /* 0x004fe20003f05270 */
[----:B------:R-:W-:-:S12]  /*15f90*/  BSSY B0, `(.L_x_1429) ;  /* 0x0000026000007945 */ /* 0x000fd80003800000 */
[----:B------:R-:W-:Y:S05]  /*15fa0*/  @P0 BRA `(.L_x_1430) ;  /* 0x0000000000900947 */ /* 0x000fea0003800000 */
[----:B------:R-:W-:-:S03]  /*15fb0*/  UMOV UR4, 0xffffffff ;  /* 0xffffffff00047882 */ /* 0x000fc60000000000 */
[----:B------:R-:W-:Y:S05]  /*15fc0*/  BRA.DIV UR4, `(.L_x_1431) ;  /* 0x0000003e04247947 */ /* 0x000fea000b800000 */
[----:B------:R-:W-:-:S13]  /*15fd0*/  ELECT P6, URZ, PT ;  /* 0x00000000003f782f */ /* 0x000fda00038c0000 */
.L_x_1551:
        /* <DEDUP_REMOVED lines=8> */
.L_x_1432:
[----:B------:R-:W-:Y:S01]  /*16060*/  IMAD R3, R25, 0x8, R5 ;  /* 0x0000000819037824 */ /* 0x000fe200078e0205 */
[----:B------:R-:W-:Y:S01]  /*16070*/  SHF.L.U32 R2, R27, 0x1f, RZ ;  /* 0x0000001f1b027819 */ /* 0x000fe200000006ff */
[----:B------:R-:W-:-:S03]  /*16080*/  VIADD R25, R25, 0x1 ;  /* 0x0000000119197836 */ /* 0x000fc60000000000 */
[----:B------:R-:W0:Y:S02]  /*16090*/  SYNCS.PHASECHK.TRANS64.TRYWAIT P1, [R3+URZ+0x2a840], R2 ;  /* 0x02a84002030075a7 */ /* 0x000e24000802017f */
[----:B------:R-:W-:-:S04]  /*160a0*/  ISETP.NE.AND P2, PT, R25, 0x2, PT ;  /* 0x000000021900780c */ /* 0x000fc80003f45270 */
[----:B------:R-:W-:Y:S01]  /*160b0*/  SEL R0, RZ, 0x1, P2 ;  /* 0x00000001ff007807 */ /* 0x000fe20001000000 */
[----:B0-----:R-:W-:Y:S08]  /*160c0*/  @!P1 BRA `(.L_x_1433) ;  /* 0x0000003c00049947 */ /* 0x001ff00003800000 */
.L_x_1552:
[----:B------:R-:W-:Y:S02]  /*160d0*/  SEL R25, R25, RZ, P2 ;  /* 0x000000ff19197207 */ /* 0x000fe40001000000 */
[----:B------:R-:W-:Y:S01]  /*160e0*/  LOP3.LUT R0, R27, R0, RZ, 0x3c, !PT ;  /* 0x000000001b007212 */ /* 0x000fe200078e3cff */
[----:B------:R-:W-:Y:S06]  /*160f0*/  @!P0 BRA `(.L_x_1434) ;  /* 0x0000000000048947 */ /* 0x000fec0003800000 */
[----:B------:R-:W-:Y:S01]  /*16100*/  BPT.TRAP 0x1 ;  /* 0x000000040000795c */ /* 0x000fe20000300000 */
.L_x_1434:
[----:B------:R-:W-:Y:S01]  /*16110*/  IMAD R25, R25, 0x8, R5 ;  /* 0x0000000819197824 */ /* 0x000fe200078e0205 */
[----:B------:R-:W-:-:S04]  /*16120*/  SHF.L.U32 R0, R0, 0x1f, RZ ;  /* 0x0000001f00007819 */ /* 0x000fc800000006ff */
[----:B------:R-:W2:Y:S02]  /*16130*/  SYNCS.PHASECHK.TRANS64.TRYWAIT P1, [R25+URZ+0x2a840], R0 ;  /* 0x02a84000190075a7 */ /* 0x000ea4000802017f */
[----:B--2---:R-:W-:Y:S05]  /*16140*/  @!P1 BRA `(.L_x_1435) ;  /* 0x0000003800f89947 */ /* 0x004fea0003800000 */
.L_x_1553:
[----:B------:R-:W-:Y:S05]  /*16150*/  @!P0 BRA `(.L_x_1436) ;  /* 0x0000000000048947 */ /* 0x000fea0003800000 */
[----:B------:R-:W-:Y:S01]  /*16160*/  BPT.TRAP 0x1 ;  /* 0x000000040000795c */ /* 0x000fe20000300000 */
.L_x_1436:
[----:B------:R-:W4:Y:S02]  /*16170*/  SYNCS.PHASECHK.TRANS64.TRYWAIT P1, [R3+URZ+0x2a860], R2 ;  /* 0x02a86002030075a7 */ /* 0x000f24000802017f */
[----:B----4-:R-:W-:Y:S05]  /*16180*/  @!P1 BRA `(.L_x_1437) ;  /* 0x0000003800fc9947 */ /* 0x010fea0003800000 */
.L_x_1554:
[----:B------:R-:W-:Y:S05]  /*16190*/  @!P0 BRA `(.L_x_1438) ;  /* 0x0000000000048947 */ /* 0x000fea0003800000 */
[----:B------:R-:W-:Y:S01]  /*161a0*/  BPT.TRAP 0x1 ;  /* 0x000000040000795c */ /* 0x000fe20000300000 */
.L_x_1438:
[----:B------:R0:W0:Y:S02]  /*161b0*/  SYNCS.PHASECHK.TRANS64.TRYWAIT P0, [R25+URZ+0x2a860], R0 ;  /* 0x02a86000190075a7 */ /* 0x000024000800017f */
[----:B0-----:R-:W-:Y:S05]  /*161c0*/  @!P0 NANOSLEEP.SYNCS 0x989680 ;  /* 0x009896800000895d */ /* 0x001fea0003900000 */
[----:B------:R-:W0:Y:S02]  /*161d0*/  @!P0 SYNCS.PHASECHK.TRANS64 P0, [R25+URZ+0x2a860], R0 ;  /* 0x02a86000190085a7 */ /* 0x000e24000800007f */
[----:B0-----:R-:W-:Y:S05]  /*161e0*/  @!P0 BRA `(.L_x_1438) ;  /* 0xfffffffc00f08947 */ /* 0x001fea000383ffff */
.L_x_1430:
[----:B------:R-:W-:Y:S05]  /*161f0*/  BSYNC B0 ;  /* 0x0000000000007941 */ /* 0x000fea0003800000 */
.L_x_1429:
[----:B------:R-:W-:Y:S05]  /*16200*/  EXIT ;  /* 0x000000000000794d */ /* 0x000fea0003800000 */
.L_x_1248:
[----:B0-----:R-:W-:-:S04]  /*16210*/  IMAD.U32 R3, RZ, RZ, UR40 ;  /* 0x00000028ff037e24 */ /* 0x001fc8000f8e00ff */
[----:B------:R0:W1:Y:S03]  /*16220*/  SYNCS.PHASECHK.TRANS64.TRYWAIT P1, [R3+URZ+0x2a800], R0 ;  /* 0x02a80000030075a7 */ /* 0x000066000802017f */
[----:B-1----:R-:W-:Y:S05]  /*16230*/  @!P1 NANOSLEEP.SYNCS 0x989680 ;  /* 0x009896800000995d */ /* 0x002fea0003900000 */
[----:B------:R-:W1:Y:S02]  /*16240*/  @!P1 SYNCS.PHASECHK.TRANS64 P1, [R3+URZ+0x2a800], R0 ;  /* 0x02a80000030095a7 */ /* 0x000e64000802007f */
[----:B-1----:R-:W-:Y:S05]  /*16250*/  @!P1 BRA `(.L_x_1248) ;  /* 0xfffffffc00ec9947 */ /* 0x002fea000383ffff */
[----:B------:R-:W-:Y:S05]  /*16260*/  BRA `(.L_x_1439) ;  /* 0xfffffeb400e07947 */ /* 0x000fea000383ffff */
.L_x_1252:
[----:B-1----:R1:W2:Y:S02]  /*16270*/  SYNCS.PHASECHK.TRANS64.TRYWAIT P1, [R15+URZ+0x2a830], R0 ;  /* 0x02a830000f0075a7 */ /* 0x0022a4000802017f */
[----:B--2---:R-:W-:Y:S05]  /*16280*/  @!P1 NANOSLEEP.SYNCS 0x989680 ;  /* 0x009896800000995d */ /* 0x004fea0003900000 */
[----:B------:R-:W2:Y:S02]  /*16290*/  @!P1 SYNCS.PHASECHK.TRANS64 P1, [R15+URZ+0x2a830], R0 ;  /* 0x02a830000f0095a7 */ /* 0x000ea4000802007f */
[----:B--2---:R-:W-:Y:S05]  /*162a0*/  @!P1 BRA `(.L_x_1252) ;  /* 0xfffffffc00f09947 */ /* 0x004fea000383ffff */
[----:B------:R-:W-:Y:S05]  /*162b0*/  BRA `(.L_x_1251) ;  /* 0xfffffeb400fc7947 */ /* 0x000fea000383ffff */
.L_x_1269:
[----:B-1----:R-:W-:-:S04]  /*162c0*/  IMAD.U32 R14, RZ, RZ, UR7 ;  /* 0x00000007ff0e7e24 */ /* 0x002fc8000f8e00ff */
[----:B------:R1:W2:Y:S03]  /*162d0*/  SYNCS.PHASECHK.TRANS64.TRYWAIT P1, [R14+URZ+0x2a830], R13 ;  /* 0x02a8300d0e0075a7 */ /* 0x0002a6000802017f */
[----:B--2---:R-:W-:Y:S05]  /*162e0*/  @!P1 NANOSLEEP.SYNCS 0x989680 ;  /* 0x009896800000995d */ /* 0x004fea0003900000 */
[----:B------:R-:W2:Y:S02]  /*162f0*/  @!P1 SYNCS.PHASECHK.TRANS64 P1, [R14+URZ+0x2a830], R13 ;  /* 0x02a8300d0e0095a7 */ /* 0x000ea4000802007f */
[----:B--2---:R-:W-:Y:S05]  /*16300*/  @!P1 BRA `(.L_x_1269) ;  /* 0xfffffffc00ec9947 */ /* 0x004fea000383ffff */
[----:B------:R-:W-:Y:S05]  /*16310*/  BRA `(.L_x_1268) ;  /* 0xfffffee800807947 */ /* 0x000fea000383ffff */
.L_x_1273:
[----:B01----:R-:W-:-:S04]  /*16320*/  IMAD.U32 R13, RZ, RZ, UR6 ;  /* 0x00000006ff0d7e24 */ /* 0x003fc8000f8e00ff */
[----:B------:R0:W1:Y:S03]  /*16330*/  SYNCS.PHASECHK.TRANS64.TRYWAIT P1, [R13+URZ+0x2a850], R0 ;  /* 0x02a850000d0075a7 */ /* 0x000066000802017f */
[----:B-1----:R-:W-:Y:S05]  /*16340*/  @!P1 NANOSLEEP.SYNCS 0x989680 ;  /* 0x009896800000995d */ /* 0x002fea0003900000 */
[----:B------:R-:W1:Y:S02]  /*16350*/  @!P1 SYNCS.PHASECHK.TRANS64 P1, [R13+URZ+0x2a850], R0 ;  /* 0x02a850000d0095a7 */ /* 0x000e64000802007f */
[----:B-1----:R-:W-:Y:S05]  /*16360*/  @!P1 BRA `(.L_x_1273) ;  /* 0xfffffffc00ec9947 */ /* 0x002fea000383ffff */
[----:B------:R-:W-:Y:S05]  /*16370*/  BRA `(.L_x_1272) ;  /* 0xfffffef000b07947 */ /* 0x000fea000383ffff */
.L_x_1292:
[----:B-1----:R-:W-:-:S04]  /*16380*/  IMAD.U32 R12, RZ, RZ, UR7 ;  /* 0x00000007ff0c7e24 */ /* 0x002fc8000f8e00ff */
[----:B------:R1:W2:Y:S03]  /*16390*/  SYNCS.PHASECHK.TRANS64.TRYWAIT P1, [R12+URZ+0x2a830], R11 ;  /* 0x02a8300b0c0075a7 */ /* 0x0002a6000802017f */
[----:B--2---:R-:W-:Y:S05]  /*163a0*/  @!P1 NANOSLEEP.SYNCS 0x989680 ;  /* 0x009896800000995d */ /* 0x004fea0003900000 */
[----:B------:R-:W2:Y:S02]  /*163b0*/  @!P1 SYNCS.PHASECHK.TRANS64 P1, [R12+URZ+0x2a830], R11 ;  /* 0x02a8300b0c0095a7 */ /* 0x000ea4000802007f */
[----:B--2---:R-:W-:Y:S05]  /*163c0*/  @!P1 BRA `(.L_x_1292) ;  /* 0xfffffffc00ec9947 */ /* 0x004fea000383ffff */
[----:B------:R-:W-:Y:S05]  /*163d0*/  BRA `(.L_x_1291) ;  /* 0xffffff1c00d47947 */ /* 0x000fea000383ffff */
.L_x_1296:
[----:B01----:R-:W-:-:S04]  /*163e0*/  IMAD.U32 R11, RZ, RZ, UR6 ;  /* 0x00000006ff0b7e24 */ /* 0x003fc8000f8e00ff */
[----:B------:R0:W1:Y:S03]  /*163f0*/  SYNCS.PHASECHK.TRANS64.TRYWAIT P1, [R11+URZ+0x2a850], R0 ;  /* 0x02a850000b0075a7 */ /* 0x000066000802017f */
[----:B-1----:R-:W-:Y:S05]  /*16400*/  @!P1 NANOSLEEP.SYNCS 0x989680 ;  /* 0x009896800000995d */ /* 0x002fea0003900000 */
[----:B------:R-:W1:Y:S02]  /*16410*/  @!P1 SYNCS.PHASECHK.TRANS64 P1, [R11+URZ+0x2a850], R0 ;  /* 0x02a850000b0095a7 */ /* 0x000e64000802007f */
[----:B-1----:R-:W-:Y:S05]  /*16420*/  @!P1 BRA `(.L_x_1296) ;  /* 0xfffffffc00ec9947 */ /* 0x002fea000383ffff */
[----:B------:R-:W-:Y:S05]  /*16430*/  BRA `(.L_x_1295) ;  /* 0xffffff2800047947 */ /* 0x000fea000383ffff */
.L_x_1304:
[----:B-1----:R-:W-:-:S04]  /*16440*/  IMAD.U32 R14, RZ, RZ, UR6 ;  /* 0x00000006ff0e7e24 */ /* 0x002fc8000f8e00ff */
[----:B------:R1:W2:Y:S03]  /*16450*/  SYNCS.PHASECHK.TRANS64.TRYWAIT P1, [R14+URZ+0x2a830], R11 ;  /* 0x02a8300b0e0075a7 */ /* 0x0002a6000802017f */
[----:B--2---:R-:W-:Y:S05]  /*16460*/  @!P1 NANOSLEEP.SYNCS 0x989680 ;  /* 0x009896800000995d */ /* 0x004fea0003900000 */
[----:B------:R-:W2:Y:S02]  /*16470*/  @!P1 SYNCS.PHASECHK.TRANS64 P1, [R14+URZ+0x2a830], R11 ;  /* 0x02a8300b0e0095a7 */ /* 0x000ea4000802007f */
[----:B--2---:R-:W-:Y:S05]  /*16480*/  @!P1 BRA `(.L_x_1304) ;  /* 0xfffffffc00ec9947 */ /* 0x004fea000383ffff */
[----:B------:R-:W-:Y:S05]  /*16490*/  BRA `(.L_x_1303) ;  /* 0xffffff4000507947 */ /* 0x000fea000383ffff */
.L_x_1308:
[----:B01----:R-:W-:-:S04]  /*164a0*/  IMAD.U32 R11, RZ, RZ, UR10 ;  /* 0x0000000aff0b7e24 */ /* 0x003fc8000f8e00ff */
[----:B------:R0:W1:Y:S03]  /*164b0*/  SYNCS.PHASECHK.TRANS64.TRYWAIT P1, [R11+URZ+0x2a850], R0 ;  /* 0x02a850000b0075a7 */ /* 0x000066000802017f */
[----:B-1----:R-:W-:Y:S05]  /*164c0*/  @!P1 NANOSLEEP.SYNCS 0x989680 ;  /* 0x009896800000995d */ /* 0x002fea0003900000 */
[----:B------:R-:W1:Y:S02]  /*164d0*/  @!P1 SYNCS.PHASECHK.TRANS64 P1, [R11+URZ+0x2a850], R0 ;  /* 0x02a850000b0095a7 */ /* 0x000e64000802007f */
[----:B-1----:R-:W-:Y:S05]  /*164e0*/  @!P1 BRA `(.L_x_1308) ;  /* 0xfffffffc00ec9947 */ /* 0x002fea000383ffff */
[----:B------:R-:W-:Y:S05]  /*164f0*/  BRA `(.L_x_1307) ;  /* 0xffffff4800807947 */ /* 0x000fea000383ffff */
.L_x_1323:
[----:B-1----:R-:W-:-:S04]  /*16500*/  IMAD.U32 R5, RZ, RZ, UR5 ;  /* 0x00000005ff057e24 */ /* 0x002fc8000f8e00ff */
[----:B------:R1:W2:Y:S03]  /*16510*/  SYNCS.PHASECHK.TRANS64.TRYWAIT P1, [R5+URZ+0x2a850], R0 ;  /* 0x02a85000050075a7 */ /* 0x0002a6000802017f */
[----:B--2---:R-:W-:Y:S05]  /*16520*/  @!P1 NANOSLEEP.SYNCS 0x989680 ;  /* 0x009896800000995d */ /* 0x004fea0003900000 */
[----:B------:R-:W2:Y:S02]  /*16530*/  @!P1 SYNCS.PHASECHK.TRANS64 P1, [R5+URZ+0x2a850], R0 ;  /* 0x02a85000050095a7 */ /* 0x000ea4000802007f */
[----:B--2---:R-:W-:Y:S05]  /*16540*/  @!P1 BRA `(.L_x_1323) ;  /* 0xfffffffc00ec9947 */ /* 0x004fea000383ffff */
[----:B------:R-:W-:Y:S05]  /*16550*/  BRA `(.L_x_1322) ;  /* 0xffffff7400ec7947 */ /* 0x000fea000383ffff */
.L_x_1374:
[----:B------:R-:W-:Y:S01]  /*16560*/  SHF.R.U32.HI R7, RZ, 0x5, R21 ;  /* 0x00000005ff077819 */ /* 0x000fe20000011615 */
[----:B------:R-:W-:Y:S01]  /*16570*/  BSSY B0, `(.L_x_1440) ;  /* 0x0000009000007945 */ /* 0x000fe20003800000 */
[----:B------:R-:W-:Y:S02]  /*16580*/  IMAD.MOV.U32 R12, RZ, RZ, RZ ;  /* 0x000000ffff0c7224 */ /* 0x000fe400078e00ff */
[----:B------:R-:W-:Y:S01]  /*16590*/  LOP3.LUT R7, R7, 0x3, RZ, 0xc0, !PT ;  /* 0x0000000307077812 */ /* 0x000fe200078ec0ff */
[----:B------:R-:W-:Y:S02]  /*165a0*/  IMAD.MOV.U32 R11, RZ, RZ, 0x1f ;  /* 0x0000001fff0b7424 */ /* 0x000fe400078e00ff */
[----:B------:R-:W-:Y:S02]  /*165b0*/  IMAD.MOV.U32 R15, RZ, RZ, -0x1 ;  /* 0xffffffffff0f7424 */ /* 0x000fe400078e00ff */
[----:B------:R-:W-:-:S07]  /*165c0*/  IMAD.MOV.U32 R13, RZ, RZ, R7 ;  /* 0x000000ffff0d7224 */ /* 0x000fce00078e0007 */
[----:B0----5:R-:W-:Y:S05]  /*165d0*/  WARPSYNC.COLLECTIVE R15, `(.L_x_1441) ;  /* 0x000000000f087348 */ /* 0x021fea0003c00000 */
[----:B------:R1:W2:Y:S02]  /*165e0*/  SHFL.IDX P6, R14, R13, R12, R11 ;  /* 0x0000000c0d0e7389 */ /* 0x0002a400000c000b */
[----:B012--5:R-:W-:Y:S01]  /*165f0*/  ENDCOLLECTIVE ;  /* 0x000000000000791b */ /* 0x027fe20003800000 */
.L_x_1441:
[----:B------:R-:W-:Y:S05]  /*16600*/  BSYNC B0 ;  /* 0x0000000000007941 */ /* 0x000fea0003800000 */
.L_x_1440:
[----:B------:R-:W-:Y:S05]  /*16610*/  BRA `(.L_x_1442) ;  /* 0xffffffbc00747947 */ /* 0x000fea000383ffff */
.L_x_1377:
[----:B-1----:R1:W2:Y:S02]  /*16620*/  SYNCS.PHASECHK.TRANS64.TRYWAIT P0, [R7+URZ+0x2a840], R2 ;  /* 0x02a84002070075a7 */ /* 0x0022a4000800017f */
[----:B--2---:R-:W-:Y:S05]  /*16630*/  @!P0 NANOSLEEP.SYNCS 0x989680 ;  /* 0x009896800000895d */ /* 0x004fea0003900000 */
[----:B------:R-:W2:Y:S02]  /*16640*/  @!P0 SYNCS.PHASECHK.TRANS64 P0, [R7+URZ+0x2a840], R2 ;  /* 0x02a84002070085a7 */ /* 0x000ea4000800007f */
[----:B--2---:R-:W-:Y:S05]  /*16650*/  @!P0 BRA `(.L_x_1377) ;  /* 0xfffffffc00f08947 */ /* 0x004fea000383ffff */
[----:B------:R-:W-:Y:S05]  /*16660*/  BRA `(.L_x_1443) ;  /* 0xffffffbc00f07947 */ /* 0x000fea000383ffff */
.L_x_1378:
        /* <DEDUP_REMOVED lines=8> */
.L_x_1445:
[----:B------:R-:W-:Y:S05]  /*166f0*/  BSYNC B0 ;  /* 0x0000000000007941 */ /* 0x000fea0003800000 */
.L_x_1444:
        /* <DEDUP_REMOVED lines=9> */
.L_x_1446:
[----:B------:R-:W-:Y:S02]  /*16790*/  IMAD.MOV.U32 R13, RZ, RZ, R0 ;  /* 0x000000ffff0d7224 */ /* 0x000fe400078e0000 */
[----:B------:R-:W-:Y:S02]  /*167a0*/  IMAD.MOV.U32 R12, RZ, RZ, 0x1 ;  /* 0x00000001ff0c7424 */ /* 0x000fe400078e00ff */
[----:B------:R-:W-:-:S07]  /*167b0*/  IMAD.MOV.U32 R3, RZ, RZ, R14 ;  /* 0x000000ffff037224 */ /* 0x000fce00078e000e */
[----:B------:R-:W-:Y:S05]  /*167c0*/  WARPSYNC.COLLECTIVE R15, `(.L_x_1447) ;  /* 0x000000000f087348 */ /* 0x000fea0003c00000 */
[----:B------:R0:W1:Y:S02]  /*167d0*/  SHFL.IDX P6, R14, R13, R12, R11 ;  /* 0x0000000c0d0e7389 */ /* 0x00006400000c000b */
[----:B01----:R-:W-:Y:S01]  /*167e0*/  ENDCOLLECTIVE ;  /* 0x000000000000791b */ /* 0x003fe20003800000 */
.L_x_1447:
[----:B------:R-:W-:-:S05]  /*167f0*/  @P0 LEA R3, P1, R9, R3, 0x1 ;  /* 0x0000000309030211 */ /* 0x000fca00078208ff */
[----:B------:R-:W-:Y:S01]  /*16800*/  @P0 IMAD.X R2, RZ, RZ, R2, P1 ;  /* 0x000000ffff020224 */ /* 0x000fe200008e0602 */
[----:B------:R-:W-:-:S04]  /*16810*/  ISETP.GE.AND P1, PT, R6, 0x11, PT ;  /* 0x000000110600780c */ /* 0x000fc80003f26270 */
        /* <DEDUP_REMOVED lines=14> */
.L_x_1448:
[----:B------:R-:W-:Y:S02]  /*16900*/  @P1 IMAD R8, R5, 0x2, R22 ;  /* 0x0000000205081824 */ /* 0x000fe400078e0216 */
[----:B------:R-:W-:Y:S02]  /*16910*/  IMAD.MOV.U32 R13, RZ, RZ, R0 ;  /* 0x000000ffff0d7224 */ /* 0x000fe400078e0000 */
[----:B------:R-:W-:Y:S02]  /*16920*/  IMAD.MOV.U32 R12, RZ, RZ, 0x2 ;  /* 0x00000002ff0c7424 */ /* 0x000fe400078e00ff */
[----:B------:R-:W-:-:S07]  /*16930*/  IMAD.MOV.U32 R3, RZ, RZ, R14 ;  /* 0x000000ffff037224 */ /* 0x000fce00078e000e */
[----:B------:R-:W-:Y:S05]  /*16940*/  WARPSYNC.COLLECTIVE R15, `(.L_x_1449) ;  /* 0x000000000f087348 */ /* 0x000fea0003c00000 */
[----:B------:R0:W1:Y:S02]  /*16950*/  SHFL.IDX P6, R14, R13, R12, R11 ;  /* 0x0000000c0d0e7389 */ /* 0x00006400000c000b */
[----:B01----:R-:W-:Y:S01]  /*16960*/  ENDCOLLECTIVE ;  /* 0x000000000000791b */ /* 0x003fe20003800000 */
.L_x_1449:
        /* <DEDUP_REMOVED lines=17> */
.L_x_1450:
[----:B------:R-:W-:Y:S02]  /*16a80*/  @P1 IMAD R8, R5, 0x2, R22 ;  /* 0x0000000205081824 */ /* 0x000fe400078e0216 */
[----:B------:R-:W-:Y:S02]  /*16a90*/  IMAD.MOV.U32 R13, RZ, RZ, R0 ;  /* 0x000000ffff0d7224 */ /* 0x000fe400078e0000 */
[----:B------:R-:W-:Y:S02]  /*16aa0*/  IMAD.MOV.U32 R12, RZ, RZ, 0x3 ;  /* 0x00000003ff0c7424 */ /* 0x000fe400078e00ff */
[----:B------:R-:W-:-:S07]  /*16ab0*/  IMAD.MOV.U32 R3, RZ, RZ, R14 ;  /* 0x000000ffff037224 */ /* 0x000fce00078e000e */
[----:B------:R-:W-:Y:S05]  /*16ac0*/  WARPSYNC.COLLECTIVE R15, `(.L_x_1451) ;  /* 0x000000000f087348 */ /* 0x000fea0003c00000 */
[----:B------:R0:W1:Y:S02]  /*16ad0*/  SHFL.IDX P6, R14, R13, R12, R11 ;  /* 0x0000000c0d0e7389 */ /* 0x00006400000c000b */
[----:B01----:R-:W-:Y:S01]  /*16ae0*/  ENDCOLLECTIVE ;  /* 0x000000000000791b */ /* 0x003fe20003800000 */
.L_x_1451:
        /* <DEDUP_REMOVED lines=17> */
.L_x_1452:
[----:B------:R-:W-:Y:S02]  /*16c00*/  @P1 IMAD R8, R5, 0x2, R22 ;  /* 0x0000000205081824 */ /* 0x000fe400078e0216 */
[----:B------:R-:W-:Y:S02]  /*16c10*/  IMAD.MOV.U32 R13, RZ, RZ, R0 ;  /* 0x000000ffff0d7224 */ /* 0x000fe400078e0000 */
[----:B------:R-:W-:Y:S02]  /*16c20*/  IMAD.MOV.U32 R12, RZ, RZ, 0x4 ;  /* 0x00000004ff0c7424 */ /* 0x000fe400078e00ff */
[----:B------:R-:W-:-:S07]  /*16c30*/  IMAD.MOV.U32 R3, RZ, RZ, R14 ;  /* 0x000000ffff037224 */ /* 0x000fce00078e000e */
[----:B------:R-:W-:Y:S05]  /*16c40*/  WARPSYNC.COLLECTIVE R15, `(.L_x_1453) ;  /* 0x000000000f087348 */ /* 0x000fea0003c00000 */
[----:B------:R0:W1:Y:S02]  /*16c50*/  SHFL.IDX P6, R14, R13, R12, R11 ;  /* 0x0000000c0d0e7389 */ /* 0x00006400000c000b */
[----:B01----:R-:W-:Y:S01]  /*16c60*/  ENDCOLLECTIVE ;  /* 0x000000000000791b */ /* 0x003fe20003800000 */
.L_x_1453:
        /* <DEDUP_REMOVED lines=17> */
.L_x_1454:
[----:B------:R-:W-:Y:S02]  /*16d80*/  @P1 IMAD R8, R5, 0x2, R22 ;  /* 0x0000000205081824 */ /* 0x000fe400078e0216 */
[----:B------:R-:W-:Y:S02]  /*16d90*/  IMAD.MOV.U32 R13, RZ, RZ, R0 ;  /* 0x000000ffff0d7224 */ /* 0x000fe400078e0000 */
[----:B------:R-:W-:Y:S02]  /*16da0*/  IMAD.MOV.U32 R12, RZ, RZ, 0x5 ;  /* 0x00000005ff0c7424 */ /* 0x000fe400078e00ff */
[----:B------:R-:W-:-:S07]  /*16db0*/  IMAD.MOV.U32 R3, RZ, RZ, R14 ;  /* 0x000000ffff037224 */ /* 0x000fce00078e000e */
[----:B------:R-:W-:Y:S05]  /*16dc0*/  WARPSYNC.COLLECTIVE R15, `(.L_x_1455) ;  /* 0x000000000f087348 */ /* 0x000fea0003c00000 */
[----:B------:R0:W1:Y:S02]  /*16dd0*/  SHFL.IDX P6, R14, R13, R12, R11 ;  /* 0x0000000c0d0e7389 */ /* 0x00006400000c000b */
[----:B01----:R-:W-:Y:S01]  /*16de0*/  ENDCOLLECTIVE ;  /* 0x000000000000791b */ /* 0x003fe20003800000 */
.L_x_1455:
        /* <DEDUP_REMOVED lines=10> */
.L_x_1456:
        /* <DEDUP_REMOVED lines=8> */
.L_x_1383:
[----:B------:R-:W-:Y:S02]  /*16f10*/  IMAD.MOV.U32 R13, RZ, RZ, R4 ;  /* 0x000000ffff0d7224 */ /* 0x000fe400078e0004 */
[----:B------:R-:W-:Y:S02]  /*16f20*/  IMAD.MOV.U32 R12, RZ, RZ, RZ ;  /* 0x000000ffff0c7224 */ /* 0x000fe400078e00ff */
[----:B------:R-:W-:Y:S02]  /*16f30*/  IMAD.MOV.U32 R11, RZ, RZ, 0x181f ;  /* 0x0000181fff0b7424 */ /* 0x000fe400078e00ff */
[----:B------:R-:W-:Y:S02]  /*16f40*/  IMAD.MOV.U32 R15, RZ, RZ, -0x1 ;  /* 0xffffffffff0f7424 */ /* 0x000fe400078e00ff */
[----:B------:R-:W-:Y:S02]  /*16f50*/  IMAD R29, R29, R6, RZ ;  /* 0x000000061d1d7224 */ /* 0x000fe400078e02ff */
[----:B------:R-:W-:-:S07]  /*16f60*/  IMAD.IADD R26, R8, 0x1, R26 ;  /* 0x00000001081a7824 */ /* 0x000fce00078e021a */
[----:B------:R-:W-:Y:S05]  /*16f70*/  WARPSYNC.COLLECTIVE R15, `(.L_x_1458) ;  /* 0x000000000f087348 */ /* 0x000fea0003c00000 */
[----:B------:R0:W1:Y:S02]  /*16f80*/  SHFL.IDX P6, R14, R13, R12, R11 ;  /* 0x0000000c0d0e7389 */ /* 0x00006400000c000b */
[----:B01----:R-:W-:Y:S01]  /*16f90*/  ENDCOLLECTIVE ;  /* 0x000000000000791b */ /* 0x003fe20003800000 */
.L_x_1458:
[C---:B------:R-:W-:Y:S01]  /*16fa0*/  VIADD R6, R26.reuse, 0x10 ;  /* 0x000000101a067836 */ /* 0x040fe20000000000 */
[----:B------:R-:W-:Y:S01]  /*16fb0*/  ISETP.GE.AND P1, PT, R26, R29, PT ;  /* 0x0000001d1a00720c */ /* 0x000fe20003f26270 */
[----:B------:R-:W-:Y:S02]  /*16fc0*/  IMAD.MOV.U32 R13, RZ, RZ, R0 ;  /* 0x000000ffff0d7224 */ /* 0x000fe400078e0000 */
[----:B------:R-:W-:-:S10]  /*16fd0*/  IMAD.MOV.U32 R2, RZ, RZ, R14 ;  /* 0x000000ffff027224 */ /* 0x000fd400078e000e */
[----:B------:R-:W-:Y:S05]  /*16fe0*/  WARPSYNC.COLLECTIVE R15, `(.L_x_1459) ;  /* 0x000000000f087348 */ /* 0x000fea0003c00000 */
[----:B------:R0:W1:Y:S02]  /*16ff0*/  SHFL.IDX P6, R14, R13, R12, R11 ;  /* 0x0000000c0d0e7389 */ /* 0x00006400000c000b */
[----:B01----:R-:W-:Y:S01]  /*17000*/  ENDCOLLECTIVE ;  /* 0x000000000000791b */ /* 0x003fe20003800000 */
.L_x_1459:
[----:B------:R-:W-:Y:S02]  /*17010*/  IMAD.MOV.U32 R13, RZ, RZ, R4 ;  /* 0x000000ffff0d7224 */ /* 0x000fe400078e0004 */
[----:B------:R-:W-:Y:S02]  /*17020*/  IMAD.MOV.U32 R12, RZ, RZ, 0x1 ;  /* 0x00000001ff0c7424 */ /* 0x000fe400078e00ff */
[----:B------:R-:W-:-:S07]  /*17030*/  IMAD.MOV.U32 R3, RZ, RZ, R14 ;  /* 0x000000ffff037224 */ /* 0x000fce00078e000e */
[----:B------:R-:W-:Y:S05]  /*17040*/  WARPSYNC.COLLECTIVE R15, `(.L_x_1460) ;  /* 0x000000000f087348 */ /* 0x000fea0003c00000 */
[----:B------:R0:W1:Y:S02]  /*17050*/  SHFL.IDX P6, R14, R13, R12, R11 ;  /* 0x0000000c0d0e7389 */ /* 0x00006400000c000b */
[----:B01----:R-:W-:Y:S01]  /*17060*/  ENDCOLLECTIVE ;  /* 0x000000000000791b */ /* 0x003fe20003800000 */
.L_x_1460:
[----:B------:R-:W-:-:S05]  /*17070*/  @!P1 LEA R5, P4, R7, R3, 0x1 ;  /* 0x0000000307059211 */ /* 0x000fca00078808ff */
[----:B------:R-:W-:Y:S02]  /*17080*/  @!P1 IMAD.X R3, RZ, RZ, R2, P4 ;  /* 0x000000ffff039224 */ /* 0x000fe400020e0602 */
        /* <DEDUP_REMOVED lines=13> */
.L_x_1461:
[----:B------:R-:W-:Y:S02]  /*17160*/  IMAD.MOV.U32 R13, RZ, RZ, R4 ;  /* 0x000000ffff0d7224 */ /* 0x000fe400078e0004 */
[----:B------:R-:W-:Y:S02]  /*17170*/  IMAD.MOV.U32 R12, RZ, RZ, 0x2 ;  /* 0x00000002ff0c7424 */ /* 0x000fe400078e00ff */
[----:B------:R-:W-:-:S07]  /*17180*/  IMAD.MOV.U32 R3, RZ, RZ, R14 ;  /* 0x000000ffff037224 */ /* 0x000fce00078e000e */
[----:B------:R-:W-:Y:S05]  /*17190*/  WARPSYNC.COLLECTIVE R15, `(.L_x_1462) ;  /* 0x000000000f087348 */ /* 0x000fea0003c00000 */
[----:B------:R0:W1:Y:S02]  /*171a0*/  SHFL.IDX P6, R14, R13, R12, R11 ;  /* 0x0000000c0d0e7389 */ /* 0x00006400000c000b */
[----:B01----:R-:W-:Y:S01]  /*171b0*/  ENDCOLLECTIVE ;  /* 0x000000000000791b */ /* 0x003fe20003800000 */
.L_x_1462:
[----:B------:R-:W-:-:S05]  /*171c0*/  @!P1 LEA R5, P4, R7, R3, 0x1 ;  /* 0x0000000307059211 */ /* 0x000fca00078808ff */
[----:B------:R-:W-:Y:S02]  /*171d0*/  @!P1 IMAD.X R6, RZ, RZ, R2, P4 ;  /* 0x000000ffff069224 */ /* 0x000fe400020e0602 */
[----:B------:R-:W-:Y:S02]  /*171e0*/  @!P1 IMAD.MOV.U32 R2, RZ, RZ, R5 ;  /* 0x000000ffff029224 */ /* 0x000fe400078e0005 */
[----:B------:R-:W-:Y:S01]  /*171f0*/  @!P1 IMAD.MOV.U32 R3, RZ, RZ, R6 ;  /* 0x000000ffff039224 */ /* 0x000fe200078e0006 */
[----:B------:R-:W-:Y:S01]  /*17200*/  IADD3 R6, R26, 0x20, RZ ;  /* 0x000000201a067810 */ /* 0x000fe20007ffe0ff */
        /* <DEDUP_REMOVED lines=12> */
.L_x_1463:
[----:B------:R-:W-:Y:S02]  /*172d0*/  IMAD.MOV.U32 R13, RZ, RZ, R4 ;  /* 0x000000ffff0d7224 */ /* 0x000fe400078e0004 */
[----:B------:R-:W-:Y:S02]  /*172e0*/  IMAD.MOV.U32 R12, RZ, RZ, 0x3 ;  /* 0x00000003ff0c7424 */ /* 0x000fe400078e00ff */
[----:B------:R-:W-:-:S07]  /*172f0*/  IMAD.MOV.U32 R3, RZ, RZ, R14 ;  /* 0x000000ffff037224 */ /* 0x000fce00078e000e */
[----:B------:R-:W-:Y:S05]  /*17300*/  WARPSYNC.COLLECTIVE R15, `(.L_x_1464) ;  /* 0x000000000f087348 */ /* 0x000fea0003c00000 */
[----:B------:R0:W1:Y:S02]  /*17310*/  SHFL.IDX P6, R14, R13, R12, R11 ;  /* 0x0000000c0d0e7389 */ /* 0x00006400000c000b */
[----:B01----:R-:W-:Y:S01]  /*17320*/  ENDCOLLECTIVE ;  /* 0x000000000000791b */ /* 0x003fe20003800000 */
.L_x_1464:
[----:B------:R-:W-:-:S05]  /*17330*/  @!P1 LEA R5, P4, R7, R3, 0x1 ;  /* 0x0000000307059211 */ /* 0x000fca00078808ff */
[----:B------:R-:W-:Y:S02]  /*17340*/  @!P1 IMAD.X R6, RZ, RZ, R2, P4 ;  /* 0x000000ffff069224 */ /* 0x000fe400020e0602 */
[----:B------:R-:W-:Y:S02]  /*17350*/  @!P1 IMAD.MOV.U32 R2, RZ, RZ, R5 ;  /* 0x000000ffff029224 */ /* 0x000fe400078e0005 */
[----:B------:R-:W-:Y:S02]  /*17360*/  @!P1 IMAD.MOV.U32 R3, RZ, RZ, R6 ;  /* 0x000000ffff039224 */ /* 0x000fe400078e0006 */
[----:B------:R-:W-:Y:S02]  /*17370*/  IMAD.MOV.U32 R13, RZ, RZ, R0 ;  /* 0x000000ffff0d7224 */ /* 0x000fe400078e0000 */
[----:B------:R-:W-:Y:S01]  /*17380*/  VIADD R6, R26, 0x30 ;  /* 0x000000301a067836 */ /* 0x000fe20000000000 */
        /* <DEDUP_REMOVED lines=11> */
.L_x_1465:
[----:B------:R-:W-:Y:S02]  /*17440*/  IMAD.MOV.U32 R13, RZ, RZ, R4 ;  /* 0x000000ffff0d7224 */ /* 0x000fe400078e0004 */
[----:B------:R-:W-:Y:S02]  /*17450*/  IMAD.MOV.U32 R12, RZ, RZ, 0x4 ;  /* 0x00000004ff0c7424 */ /* 0x000fe400078e00ff */
[----:B------:R-:W-:-:S07]  /*17460*/  IMAD.MOV.U32 R3, RZ, RZ, R14 ;  /* 0x000000ffff037224 */ /* 0x000fce00078e000e */
[----:B------:R-:W-:Y:S05]  /*17470*/  WARPSYNC.COLLECTIVE R15, `(.L_x_1466) ;  /* 0x000000000f087348 */ /* 0x000fea0003c00000 */
[----:B------:R0:W1:Y:S02]  /*17480*/  SHFL.IDX P6, R14, R13, R12, R11 ;  /* 0x0000000c0d0e7389 */ /* 0x00006400000c000b */
[----:B01----:R-:W-:Y:S01]  /*17490*/  ENDCOLLECTIVE ;  /* 0x000000000000791b */ /* 0x003fe20003800000 */
.L_x_1466:
        /* <DEDUP_REMOVED lines=17> */
.L_x_1467:
[----:B------:R-:W-:Y:S02]  /*175b0*/  IMAD.MOV.U32 R13, RZ, RZ, R4 ;  /* 0x000000ffff0d7224 */ /* 0x000fe400078e0004 */
[----:B------:R-:W-:Y:S02]  /*175c0*/  IMAD.MOV.U32 R12, RZ, RZ, 0x5 ;  /* 0x00000005ff0c7424 */ /* 0x000fe400078e00ff */
[----:B------:R-:W-:-:S07]  /*175d0*/  IMAD.MOV.U32 R3, RZ, RZ, R14 ;  /* 0x000000ffff037224 */ /* 0x000fce00078e000e */
[----:B------:R-:W-:Y:S05]  /*175e0*/  WARPSYNC.COLLECTIVE R15, `(.L_x_1468) ;  /* 0x000000000f087348 */ /* 0x000fea0003c00000 */
[----:B------:R0:W1:Y:S02]  /*175f0*/  SHFL.IDX P6, R14, R13, R12, R11 ;  /* 0x0000000c0d0e7389 */ /* 0x00006400000c000b */
[----:B01----:R-:W-:Y:S01]  /*17600*/  ENDCOLLECTIVE ;  /* 0x000000000000791b */ /* 0x003fe20003800000 */
.L_x_1468:
        /* <DEDUP_REMOVED lines=17> */
.L_x_1469:
[----:B------:R-:W-:Y:S02]  /*17720*/  IMAD.MOV.U32 R13, RZ, RZ, R4 ;  /* 0x000000ffff0d7224 */ /* 0x000fe400078e0004 */
[----:B------:R-:W-:Y:S02]  /*17730*/  IMAD.MOV.U32 R12, RZ, RZ, 0x6 ;  /* 0x00000006ff0c7424 */ /* 0x000fe400078e00ff */
[----:B------:R-:W-:-:S07]  /*17740*/  IMAD.MOV.U32 R3, RZ, RZ, R14 ;  /* 0x000000ffff037224 */ /* 0x000fce00078e000e */
[----:B------:R-:W-:Y:S05]  /*17750*/  WARPSYNC.COLLECTIVE R15, `(.L_x_1470) ;  /* 0x000000000f087348 */ /* 0x000fea0003c00000 */
[----:B------:R0:W1:Y:S02]  /*17760*/  SHFL.IDX P6, R14, R13, R12, R11 ;  /* 0x0000000c0d0e7389 */ /* 0x00006400000c000b */
[----:B01----:R-:W-:Y:S01]  /*17770*/  ENDCOLLECTIVE ;  /* 0x000000000000791b */ /* 0x003fe20003800000 */
.L_x_1470:
        /* <DEDUP_REMOVED lines=17> */
.L_x_1471:
[----:B------:R-:W-:Y:S02]  /*17890*/  IMAD.MOV.U32 R13, RZ, RZ, R4 ;  /* 0x000000ffff0d7224 */ /* 0x000fe400078e0004 */
[----:B------:R-:W-:Y:S02]  /*178a0*/  IMAD.MOV.U32 R12, RZ, RZ, 0x7 ;  /* 0x00000007ff0c7424 */ /* 0x000fe400078e00ff */
[----:B------:R-:W-:-:S07]  /*178b0*/  IMAD.MOV.U32 R3, RZ, RZ, R14 ;  /* 0x000000ffff037224 */ /* 0x000fce00078e000e */
[----:B------:R-:W-:Y:S05]  /*178c0*/  WARPSYNC.COLLECTIVE R15, `(.L_x_1472) ;  /* 0x000000000f087348 */ /* 0x000fea0003c00000 */
[----:B------:R0:W1:Y:S02]  /*178d0*/  SHFL.IDX P6, R14, R13, R12, R11 ;  /* 0x0000000c0d0e7389 */ /* 0x00006400000c000b */
[----:B01----:R-:W-:Y:S01]  /*178e0*/  ENDCOLLECTIVE ;  /* 0x000000000000791b */ /* 0x003fe20003800000 */
.L_x_1472:
        /* <DEDUP_REMOVED lines=15> */
.L_x_1473:
[----:B------:R-:W-:Y:S05]  /*179e0*/  BRA `(.L_x_1474) ;  /* 0xffffffbc00ac7947 */ /* 0x000fea000383ffff */
.L_x_1388:
[----:B0-----:R0:W1:Y:S02]  /*179f0*/  SYNCS.PHASECHK.TRANS64.TRYWAIT P0, [R22+URZ+0x2a820], R3 ;  /* 0x02a82003160075a7 */ /* 0x001064000800017f */
[----:B-1----:R-:W-:Y:S05]  /*17a00*/  @!P0 NANOSLEEP.SYNCS 0x989680 ;  /* 0x009896800000895d */ /* 0x002fea0003900000 */
[----:B------:R-:W1:Y:S02]  /*17a10*/  @!P0 SYNCS.PHASECHK.TRANS64 P0, [R22+URZ+0x2a820], R3 ;  /* 0x02a82003160085a7 */ /* 0x000e64000800007f */
[----:B-1----:R-:W-:Y:S05]  /*17a20*/  @!P0 BRA `(.L_x_1388) ;  /* 0xfffffffc00f08947 */ /* 0x002fea000383ffff */
[----:B------:R-:W-:Y:S05]  /*17a30*/  BRA `(.L_x_1475) ;  /* 0xffffffc000247947 */ /* 0x000fea000383ffff */
.L_x_1393:
[----:B0-----:R0:W1:Y:S02]  /*17a40*/  SYNCS.PHASECHK.TRANS64.TRYWAIT P0, [R6+URZ+0x2a840], R3 ;  /* 0x02a84003060075a7 */ /* 0x001064000800017f */
[----:B-1----:R-:W-:Y:S05]  /*17a50*/  @!P0 NANOSLEEP.SYNCS 0x989680 ;  /* 0x009896800000895d */ /* 0x002fea0003900000 */
[----:B------:R-:W1:Y:S02]  /*17a60*/  @!P0 SYNCS.PHASECHK.TRANS64 P0, [R6+URZ+0x2a840], R3 ;  /* 0x02a84003060085a7 */ /* 0x000e64000800007f */
[----:B-1----:R-:W-:Y:S05]  /*17a70*/  @!P0 BRA `(.L_x_1393) ;  /* 0xfffffffc00f08947 */ /* 0x002fea000383ffff */
[----:B------:R-:W-:Y:S05]  /*17a80*/  BRA `(.L_x_1476) ;  /* 0xffffffc000ec7947 */ /* 0x000fea000383ffff */
.L_x_1394:
        /* <DEDUP_REMOVED lines=8> */
.L_x_1478:
[----:B------:R-:W-:Y:S05]  /*17b10*/  BSYNC B1 ;  /* 0x0000000000017941 */ /* 0x000fea0003800000 */
.L_x_1477:
[----:B------:R-:W0:Y:S01]  /*17b20*/  S2R R34, SR_TID.X ;  /* 0x0000000000227919 */ /* 0x000e220000002100 */
[----:B------:R-:W-:Y:S02]  /*17b30*/  IMAD.MOV.U32 R13, RZ, RZ, R9 ;  /* 0x000000ffff0d7224 */ /* 0x000fe400078e0009 */
[----:B------:R-:W-:Y:S02]  /*17b40*/  IMAD.MOV.U32 R12, RZ, RZ, RZ ;  /* 0x000000ffff0c7224 */ /* 0x000fe400078e00ff */
[----:B------:R-:W-:Y:S02]  /*17b50*/  IMAD.MOV.U32 R11, RZ, RZ, 0x181f ;  /* 0x0000181fff0b7424 */ /* 0x000fe400078e00ff */
[----:B------:R-:W-:Y:S02]  /*17b60*/  IMAD.MOV.U32 R15, RZ, RZ, -0x1 ;  /* 0xffffffffff0f7424 */ /* 0x000fe400078e00ff */
[----:B------:R-:W-:Y:S02]  /*17b70*/  IMAD.MOV.U32 R3, RZ, RZ, R14 ;  /* 0x000000ffff037224 */ /* 0x000fe400078e000e */
[----:B------:R-:W-:-:S07]  /*17b80*/  IMAD R4, R4, 0x2, R22 ;  /* 0x0000000204047824 */ /* 0x000fce00078e0216 */
[----:B0-----:R-:W-:Y:S05]  /*17b90*/  WARPSYNC.COLLECTIVE R15, `(.L_x_1479) ;  /* 0x000000000f087348 */ /* 0x001fea0003c00000 */
[----:B------:R1:W2:Y:S02]  /*17ba0*/  SHFL.IDX P6, R14, R13, R12, R11 ;  /* 0x0000000c0d0e7389 */ /* 0x0002a400000c000b */
[----:B012---:R-:W-:Y:S01]  /*17bb0*/  ENDCOLLECTIVE ;  /* 0x000000000000791b */ /* 0x007fe20003800000 */
.L_x_1479:
[----:B------:R-:W-:Y:S02]  /*17bc0*/  IMAD.MOV.U32 R13, RZ, RZ, R5 ;  /* 0x000000ffff0d7224 */ /* 0x000fe400078e0005 */
[----:B------:R-:W-:Y:S02]  /*17bd0*/  IMAD.MOV.U32 R12, RZ, RZ, 0x1 ;  /* 0x00000001ff0c7424 */ /* 0x000fe400078e00ff */
[----:B------:R-:W-:Y:S02]  /*17be0*/  IMAD.SHL.U32 R34, R34, 0x8, RZ ;  /* 0x0000000822227824 */ /* 0x000fe400078e00ff */
[----:B------:R-:W-:-:S03]  /*17bf0*/  IMAD.MOV.U32 R2, RZ, RZ, R14 ;  /* 0x000000ffff027224 */ /* 0x000fc600078e000e */
[----:B------:R-:W-:-:S07]  /*17c00*/  LOP3.LUT R34, R34, 0x38, RZ, 0xc0, !PT ;  /* 0x0000003822227812 */ /* 0x000fce00078ec0ff */
[----:B------:R-:W-:Y:S05]  /*17c10*/  WARPSYNC.COLLECTIVE R15, `(.L_x_1480) ;  /* 0x000000000f087348 */ /* 0x000fea0003c00000 */
[----:B------:R0:W1:Y:S02]  /*17c20*/  SHFL.IDX P6, R14, R13, R12, R11 ;  /* 0x0000000c0d0e7389 */ /* 0x00006400000c000b */
[----:B01----:R-:W-:Y:S01]  /*17c30*/  ENDCOLLECTIVE ;  /* 0x000000000000791b */ /* 0x003fe20003800000 */
.L_x_1480:
[----:B------:R-:W-:-:S05]  /*17c40*/  IMAD.SHL.U32 R0, R34, 0x2, RZ ;  /* 0x0000000222007824 */ /* 0x000fca00078e00ff */
        /* <DEDUP_REMOVED lines=13> */
.L_x_1481:
[----:B------:R-:W-:Y:S02]  /*17d20*/  IMAD.MOV.U32 R13, RZ, RZ, R5 ;  /* 0x000000ffff0d7224 */ /* 0x000fe400078e0005 */
[----:B------:R-:W-:Y:S02]  /*17d30*/  IMAD.MOV.U32 R12, RZ, RZ, 0x2 ;  /* 0x00000002ff0c7424 */ /* 0x000fe400078e00ff */
[----:B------:R-:W-:-:S07]  /*17d40*/  IMAD.MOV.U32 R2, RZ, RZ, R14 ;  /* 0x000000ffff027224 */ /* 0x000fce00078e000e */
[----:B------:R-:W-:Y:S05]  /*17d50*/  WARPSYNC.COLLECTIVE R15, `(.L_x_1482) ;  /* 0x000000000f087348 */ /* 0x000fea0003c00000 */
[----:B------:R0:W1:Y:S02]  /*17d60*/  SHFL.IDX P6, R14, R13, R12, R11 ;  /* 0x0000000c0d0e7389 */ /* 0x00006400000c000b */
[----:B01----:R-:W-:Y:S01]  /*17d70*/  ENDCOLLECTIVE ;  /* 0x000000000000791b */ /* 0x003fe20003800000 */
.L_x_1482:
        /* <DEDUP_REMOVED lines=13> */
.L_x_1483:
[----:B------:R-:W-:Y:S02]  /*17e50*/  IMAD.MOV.U32 R13, RZ, RZ, R5 ;  /* 0x000000ffff0d7224 */ /* 0x000fe400078e0005 */
[----:B------:R-:W-:Y:S02]  /*17e60*/  IMAD.MOV.U32 R12, RZ, RZ, 0x3 ;  /* 0x00000003ff0c7424 */ /* 0x000fe400078e00ff */
[----:B------:R-:W-:-:S07]  /*17e70*/  IMAD.MOV.U32 R2, RZ, RZ, R14 ;  /* 0x000000ffff027224 */ /* 0x000fce00078e000e */
[----:B------:R-:W-:Y:S05]  /*17e80*/  WARPSYNC.COLLECTIVE R15, `(.L_x_1484) ;  /* 0x000000000f087348 */ /* 0x000fea0003c00000 */
[----:B------:R0:W1:Y:S02]  /*17e90*/  SHFL.IDX P6, R14, R13, R12, R11 ;  /* 0x0000000c0d0e7389 */ /* 0x00006400000c000b */
[----:B01----:R-:W-:Y:S01]  /*17ea0*/  ENDCOLLECTIVE ;  /* 0x000000000000791b */ /* 0x003fe20003800000 */
.L_x_1484:
        /* <DEDUP_REMOVED lines=13> */
.L_x_1485:
[----:B------:R-:W-:Y:S02]  /*17f80*/  IMAD.MOV.U32 R13, RZ, RZ, R5 ;  /* 0x000000ffff0d7224 */ /* 0x000fe400078e0005 */
[----:B------:R-:W-:Y:S02]  /*17f90*/  IMAD.MOV.U32 R12, RZ, RZ, 0x4 ;  /* 0x00000004ff0c7424 */ /* 0x000fe400078e00ff */
[----:B------:R-:W-:-:S07]  /*17fa0*/  IMAD.MOV.U32 R2, RZ, RZ, R14 ;  /* 0x000000ffff027224 */ /* 0x000fce00078e000e */
[----:B------:R-:W-:Y:S05]  /*17fb0*/  WARPSYNC.COLLECTIVE R15, `(.L_x_1486) ;  /* 0x000000000f087348 */ /* 0x000fea0003c00000 */
[----:B------:R0:W1:Y:S02]  /*17fc0*/  SHFL.IDX P6, R14, R13, R12, R11 ;  /* 0x0000000c0d0e7389 */ /* 0x00006400000c000b */
[----:B01----:R-:W-:Y:S01]  /*17fd0*/  ENDCOLLECTIVE ;  /* 0x000000000000791b */ /* 0x003fe20003800000 */
.L_x_1486:
        /* <DEDUP_REMOVED lines=13> */
.L_x_1487:
[----:B------:R-:W-:Y:S02]  /*180b0*/  IMAD.MOV.U32 R13, RZ, RZ, R5 ;  /* 0x000000ffff0d7224 */ /* 0x000fe400078e0005 */
[----:B------:R-:W-:Y:S02]  /*180c0*/  IMAD.MOV.U32 R12, RZ, RZ, 0x5 ;  /* 0x00000005ff0c7424 */ /* 0x000fe400078e00ff */
[----:B------:R-:W-:-:S07]  /*180d0*/  IMAD.MOV.U32 R2, RZ, RZ, R14 ;  /* 0x000000ffff027224 */ /* 0x000fce00078e000e */
[----:B------:R-:W-:Y:S05]  /*180e0*/  WARPSYNC.COLLECTIVE R15, `(.L_x_1488) ;  /* 0x000000000f087348 */ /* 0x000fea0003c00000 */
[----:B------:R0:W1:Y:S02]  /*180f0*/  SHFL.IDX P6, R14, R13, R12, R11 ;  /* 0x0000000c0d0e7389 */ /* 0x00006400000c000b */
[----:B01----:R-:W-:Y:S01]  /*18100*/  ENDCOLLECTIVE ;  /* 0x000000000000791b */ /* 0x003fe20003800000 */
.L_x_1488:
        /* <DEDUP_REMOVED lines=13> */
.L_x_1489:
[----:B------:R-:W-:Y:S01]  /*181e0*/  IMAD.MOV.U32 R2, RZ, RZ, R14 ;  /* 0x000000ffff027224 */ /* 0x000fe200078e000e */
[----:B------:R-:W-:Y:S06]  /*181f0*/  BRA `(.L_x_1490) ;  /* 0xffffffc000287947 */ /* 0x000fec000383ffff */
.L_x_1399:
[----:B0-----:R0:W2:Y:S02]  /*18200*/  SYNCS.PHASECHK.TRANS64.TRYWAIT P0, [R5+URZ+0x2a860], R2 ;  /* 0x02a86002050075a7 */ /* 0x0010a4000800017f */
[----:B--2---:R-:W-:Y:S05]  /*18210*/  @!P0 NANOSLEEP.SYNCS 0x989680 ;  /* 0x009896800000895d */ /* 0x004fea0003900000 */
[----:B------:R-:W2:Y:S02]  /*18220*/  @!P0 SYNCS.PHASECHK.TRANS64 P0, [R5+URZ+0x2a860], R2 ;  /* 0x02a86002050085a7 */ /* 0x000ea4000800007f */
[----:B--2---:R-:W-:Y:S05]  /*18230*/  @!P0 BRA `(.L_x_1399) ;  /* 0xfffffffc00f08947 */ /* 0x004fea000383ffff */
[----:B------:R-:W-:Y:S05]  /*18240*/  BRA `(.L_x_1491) ;  /* 0xffffffc000887947 */ /* 0x000fea000383ffff */
.L_x_1400:
        /* <DEDUP_REMOVED lines=8> */
.L_x_1493:
[----:B------:R-:W-:Y:S05]  /*182d0*/  BSYNC B1 ;  /* 0x0000000000017941 */ /* 0x000fea0003800000 */
.L_x_1492:
        /* <DEDUP_REMOVED lines=9> */
.L_x_1494:
[----:B------:R-:W-:Y:S02]  /*18370*/  IMAD.MOV.U32 R13, RZ, RZ, R23 ;  /* 0x000000ffff0d7224 */ /* 0x000fe400078e0017 */
[----:B------:R-:W-:Y:S02]  /*18380*/  IMAD.MOV.U32 R12, RZ, RZ, 0x1 ;  /* 0x00000001ff0c7424 */ /* 0x000fe400078e00ff */
[----:B------:R-:W-:-:S07]  /*18390*/  IMAD.MOV.U32 R2, RZ, RZ, R14 ;  /* 0x000000ffff027224 */ /* 0x000fce00078e000e */
[----:B------:R-:W-:Y:S05]  /*183a0*/  WARPSYNC.COLLECTIVE R15, `(.L_x_1495) ;  /* 0x000000000f087348 */ /* 0x000fea0003c00000 */
[----:B------:R0:W1:Y:S02]  /*183b0*/  SHFL.IDX P6, R14, R13, R12, R11 ;  /* 0x0000000c0d0e7389 */ /* 0x00006400000c000b */
[----:B01----:R-:W-:Y:S01]  /*183c0*/  ENDCOLLECTIVE ;  /* 0x000000000000791b */ /* 0x003fe20003800000 */
.L_x_1495:
        /* <DEDUP_REMOVED lines=15> */
.L_x_1496:
[----:B------:R-:W-:Y:S02]  /*184c0*/  IMAD.MOV.U32 R13, RZ, RZ, R23 ;  /* 0x000000ffff0d7224 */ /* 0x000fe400078e0017 */
[----:B------:R-:W-:Y:S02]  /*184d0*/  IMAD.MOV.U32 R12, RZ, RZ, 0x2 ;  /* 0x00000002ff0c7424 */ /* 0x000fe400078e00ff */
[----:B------:R-:W-:-:S07]  /*184e0*/  IMAD.MOV.U32 R2, RZ, RZ, R14 ;  /* 0x000000ffff027224 */ /* 0x000fce00078e000e */
[----:B------:R-:W-:Y:S05]  /*184f0*/  WARPSYNC.COLLECTIVE R15, `(.L_x_1497) ;  /* 0x000000000f087348 */ /* 0x000fea0003c00000 */
[----:B------:R0:W1:Y:S02]  /*18500*/  SHFL.IDX P6, R14, R13, R12, R11 ;  /* 0x0000000c0d0e7389 */ /* 0x00006400000c000b */
[----:B01----:R-:W-:Y:S01]  /*18510*/  ENDCOLLECTIVE ;  /* 0x000000000000791b */ /* 0x003fe20003800000 */
.L_x_1497:
        /* <DEDUP_REMOVED lines=14> */
.L_x_1498:
[----:B------:R-:W-:Y:S02]  /*18600*/  IMAD.MOV.U32 R13, RZ, RZ, R23 ;  /* 0x000000ffff0d7224 */ /* 0x000fe400078e0017 */
[----:B------:R-:W-:Y:S02]  /*18610*/  IMAD.MOV.U32 R12, RZ, RZ, 0x3 ;  /* 0x00000003ff0c7424 */ /* 0x000fe400078e00ff */
[----:B------:R-:W-:-:S07]  /*18620*/  IMAD.MOV.U32 R2, RZ, RZ, R14 ;  /* 0x000000ffff027224 */ /* 0x000fce00078e000e */
[----:B------:R-:W-:Y:S05]  /*18630*/  WARPSYNC.COLLECTIVE R15, `(.L_x_1499) ;  /* 0x000000000f087348 */ /* 0x000fea0003c00000 */
[----:B------:R0:W1:Y:S02]  /*18640*/  SHFL.IDX P6, R14, R13, R12, R11 ;  /* 0x0000000c0d0e7389 */ /* 0x00006400000c000b */
[----:B01----:R-:W-:Y:S01]  /*18650*/  ENDCOLLECTIVE ;  /* 0x000000000000791b */ /* 0x003fe20003800000 */
.L_x_1499:
        /* <DEDUP_REMOVED lines=14> */
.L_x_1500:
[----:B------:R-:W-:Y:S02]  /*18740*/  IMAD.MOV.U32 R13, RZ, RZ, R23 ;  /* 0x000000ffff0d7224 */ /* 0x000fe400078e0017 */
[----:B------:R-:W-:Y:S02]  /*18750*/  IMAD.MOV.U32 R12, RZ, RZ, 0x4 ;  /* 0x00000004ff0c7424 */ /* 0x000fe400078e00ff */
[----:B------:R-:W-:-:S07]  /*18760*/  IMAD.MOV.U32 R2, RZ, RZ, R14 ;  /* 0x000000ffff027224 */ /* 0x000fce00078e000e */
[----:B------:R-:W-:Y:S05]  /*18770*/  WARPSYNC.COLLECTIVE R15, `(.L_x_1501) ;  /* 0x000000000f087348 */ /* 0x000fea0003c00000 */
[----:B------:R0:W1:Y:S02]  /*18780*/  SHFL.IDX P6, R14, R13, R12, R11 ;  /* 0x0000000c0d0e7389 */ /* 0x00006400000c000b */
[----:B01----:R-:W-:Y:S01]  /*18790*/  ENDCOLLECTIVE ;  /* 0x000000000000791b */ /* 0x003fe20003800000 */
.L_x_1501:
        /* <DEDUP_REMOVED lines=14> */
.L_x_1502:
[----:B------:R-:W-:Y:S02]  /*18880*/  IMAD.MOV.U32 R13, RZ, RZ, R23 ;  /* 0x000000ffff0d7224 */ /* 0x000fe400078e0017 */
[----:B------:R-:W-:Y:S02]  /*18890*/  IMAD.MOV.U32 R12, RZ, RZ, 0x5 ;  /* 0x00000005ff0c7424 */ /* 0x000fe400078e00ff */
[----:B------:R-:W-:-:S07]  /*188a0*/  IMAD.MOV.U32 R2, RZ, RZ, R14 ;  /* 0x000000ffff027224 */ /* 0x000fce00078e000e */
[----:B------:R-:W-:Y:S05]  /*188b0*/  WARPSYNC.COLLECTIVE R15, `(.L_x_1503) ;  /* 0x000000000f087348 */ /* 0x000fea0003c00000 */
[----:B------:R0:W1:Y:S02]  /*188c0*/  SHFL.IDX P6, R14, R13, R12, R11 ;  /* 0x0000000c0d0e7389 */ /* 0x00006400000c000b */
[----:B01----:R-:W-:Y:S01]  /*188d0*/  ENDCOLLECTIVE ;  /* 0x000000000000791b */ /* 0x003fe20003800000 */
.L_x_1503:
        /* <DEDUP_REMOVED lines=13> */
.L_x_1504:
[----:B------:R-:W-:Y:S01]  /*189b0*/  @!PT LDS RZ, [RZ] ;  /* 0x00000000fffff984 */ /* 0x000fe20000000800 */
[----:B------:R-:W-:Y:S01]  /*189c0*/  @!PT LDS RZ, [RZ] ;  /* 0x00000000fffff984 */ /* 0x000fe20000000800 */
[----:B------:R-:W-:Y:S01]  /*189d0*/  @!PT LDS RZ, [RZ] ;  /* 0x00000000fffff984 */ /* 0x000fe20000000800 */
[----:B------:R0:W-:Y:S02]  /*189e0*/  LDGSTS.E.BYPASS.LTC128B.128 [R4+0x5400], desc[UR36][R2.64+0x80], !P2 ;  /* 0x0540008002047fae */ /* 0x0001e4000d101d64 */
[----:B0-----:R-:W-:Y:S01]  /*189f0*/  IMAD.MOV.U32 R2, RZ, RZ, R14 ;  /* 0x000000ffff027224 */ /* 0x001fe200078e000e */
[----:B------:R-:W-:Y:S06]  /*18a00*/  BRA `(.L_x_1505) ;  /* 0xffffffbc00747947 */ /* 0x000fec000383ffff */
.L_x_1408:
[----:B0-----:R0:W1:Y:S02]  /*18a10*/  SYNCS.PHASECHK.TRANS64.TRYWAIT P0, [R0+URZ+0x2a860], R3 ;  /* 0x02a86003000075a7 */ /* 0x001064000800017f */
[----:B-1----:R-:W-:Y:S05]  /*18a20*/  @!P0 NANOSLEEP.SYNCS 0x989680 ;  /* 0x009896800000895d */ /* 0x002fea0003900000 */
[----:B------:R-:W1:Y:S02]  /*18a30*/  @!P0 SYNCS.PHASECHK.TRANS64 P0, [R0+URZ+0x2a860], R3 ;  /* 0x02a86003000085a7 */ /* 0x000e64000800007f */
[----:B-1----:R-:W-:Y:S05]  /*18a40*/  @!P0 BRA `(.L_x_1408) ;  /* 0xfffffffc00f08947 */ /* 0x002fea000383ffff */
[----:B------:R-:W-:Y:S05]  /*18a50*/  BRA `(.L_x_1506) ;  /* 0xffffffc000947947 */ /* 0x000fea000383ffff */
.L_x_1409:
        /* <DEDUP_REMOVED lines=8> */
.L_x_1508:
[----:B------:R-:W-:Y:S05]  /*18ae0*/  BSYNC B0 ;  /* 0x0000000000007941 */ /* 0x000fea0003800000 */
.L_x_1507:
        /* <DEDUP_REMOVED lines=10> */
[----:B------:R-:W-:-:S13]  /*18b90*/  ISETP.LT.OR P3, PT, R6, 0x1, P1 ;  /* 0x000000010600780c */ /* 0x000fda0000f61670 */
[----:B0-----:R-:W-:Y:S05]  /*18ba0*/  WARPSYNC.COLLECTIVE R15, `(.L_x_1509) ;  /* 0x000000000f087348 */ /* 0x001fea0003c00000 */
[----:B------:R1:W2:Y:S02]  /*18bb0*/  SHFL.IDX P6, R14, R13, R12, R11 ;  /* 0x0000000c0d0e7389 */ /* 0x0002a400000c000b */
[----:B012---:R-:W-:Y:S01]  /*18bc0*/  ENDCOLLECTIVE ;  /* 0x000000000000791b */ /* 0x007fe20003800000 */
.L_x_1509:
        /* <DEDUP_REMOVED lines=10> */
.L_x_1510:
        /* <DEDUP_REMOVED lines=13> */
.L_x_1511:
[----:B------:R-:W-:Y:S02]  /*18d40*/  IMAD.MOV.U32 R13, RZ, RZ, R23 ;  /* 0x000000ffff0d7224 */ /* 0x000fe400078e0017 */
[----:B------:R-:W-:Y:S01]  /*18d50*/  IMAD.MOV.U32 R12, RZ, RZ, 0x2 ;  /* 0x00000002ff0c7424 */ /* 0x000fe200078e00ff */
[----:B------:R-:W-:-:S13]  /*18d60*/  IADD3 R2, P2, R14, R5, RZ ;  /* 0x000000050e027210 */ /* 0x000fda0007f5e0ff */
[----:B------:R-:W-:Y:S05]  /*18d70*/  WARPSYNC.COLLECTIVE R15, `(.L_x_1512) ;  /* 0x000000000f087348 */ /* 0x000fea0003c00000 */
[----:B------:R0:W1:Y:S02]  /*18d80*/  SHFL.IDX P6, R14, R13, R12, R11 ;  /* 0x0000000c0d0e7389 */ /* 0x00006400000c000b */
[----:B01----:R-:W-:Y:S01]  /*18d90*/  ENDCOLLECTIVE ;  /* 0x000000000000791b */ /* 0x003fe20003800000 */
.L_x_1512:
        /* <DEDUP_REMOVED lines=13> */
.L_x_1513:
[----:B------:R-:W-:Y:S02]  /*18e70*/  IMAD.MOV.U32 R13, RZ, RZ, R23 ;  /* 0x000000ffff0d7224 */ /* 0x000fe400078e0017 */
[----:B------:R-:W-:Y:S02]  /*18e80*/  IMAD.MOV.U32 R12, RZ, RZ, 0x3 ;  /* 0x00000003ff0c7424 */ /* 0x000fe400078e00ff */
[----:B------:R-:W-:-:S07]  /*18e90*/  IMAD.MOV.U32 R10, RZ, RZ, R14 ;  /* 0x000000ffff0a7224 */ /* 0x000fce00078e000e */
[----:B------:R-:W-:Y:S05]  /*18ea0*/  WARPSYNC.COLLECTIVE R15, `(.L_x_1514) ;  /* 0x000000000f087348 */ /* 0x000fea0003c00000 */
[----:B------:R0:W1:Y:S02]  /*18eb0*/  SHFL.IDX P6, R14, R13, R12, R11 ;  /* 0x0000000c0d0e7389 */ /* 0x00006400000c000b */
[----:B01----:R-:W-:Y:S01]  /*18ec0*/  ENDCOLLECTIVE ;  /* 0x000000000000791b */ /* 0x003fe20003800000 */
.L_x_1514:
[----:B------:R-:W-:-:S05]  /*18ed0*/  IADD3 R2, P2, R10, R5, RZ ;  /* 0x000000050a027210 */ /* 0x000fca0007f5e0ff */
[----:B------:R-:W-:-:S05]  /*18ee0*/  IMAD.X R3, RZ, RZ, R7, P2 ;  /* 0x000000ffff037224 */ /* 0x000fca00010e0607 */
[----:B------:R-:W-:Y:S01]  /*18ef0*/  @!PT LDS RZ, [RZ] ;  /* 0x00000000fffff984 */ /* 0x000fe20000000800 */
[----:B------:R-:W-:Y:S01]  /*18f00*/  @!PT LDS RZ, [RZ] ;  /* 0x00000000fffff984 */ /* 0x000fe20000000800 */
[----:B------:R-:W-:Y:S01]  /*18f10*/  @!PT LDS RZ, [RZ] ;  /* 0x00000000fffff984 */ /* 0x000fe20000000800 */
[----:B------:R0:W-:Y:S01]  /*18f20*/  LDGSTS.E.BYPASS.LTC128B.128 [R4+0x1400], desc[UR36][R2.64], !P3 ;  /* 0x0140000002047fae */ /* 0x0001e2000d901d64 */
[----:B------:R-:W-:Y:S01]  /*18f30*/  IMAD.MOV.U32 R13, RZ, RZ, R17 ;  /* 0x000000ffff0d7224 */ /* 0x000fe200078e0011 */
[C---:B------:R-:W-:Y:S02]  /*18f40*/  ISETP.LT.OR P3, PT, R6.reuse, 0x31, P1 ;  /* 0x000000310600780c */ /* 0x040fe40000f61670 */
[----:B------:R0:W-:Y:S01]  /*18f50*/  LDGSTS.E.BYPASS.LTC128B.128 [R4+0x4400], desc[UR36][R2.64+0x80], !P4 ;  /* 0x0440008002047fae */ /* 0x0001e2000e101d64 */
[----:B------:R-:W-:Y:S01]  /*18f60*/  ISETP.LT.OR P4, PT, R6, 0x31, !P0 ;  /* 0x000000310600780c */ /* 0x000fe20004781670 */
[----:B------:R-:W-:-:S12]  /*18f70*/  IMAD.MOV.U32 R8, RZ, RZ, R14 ;  /* 0x000000ffff087224 */ /* 0x000fd800078e000e */
[----:B0-----:R-:W-:Y:S05]  /*18f80*/  WARPSYNC.COLLECTIVE R15, `(.L_x_1515) ;  /* 0x000000000f087348 */ /* 0x001fea0003c00000 */
[----:B------:R1:W2:Y:S02]  /*18f90*/  SHFL.IDX P6, R14, R13, R12, R11 ;  /* 0x0000000c0d0e7389 */ /* 0x0002a400000c000b */
[----:B012---:R-:W-:Y:S01]  /*18fa0*/  ENDCOLLECTIVE ;  /* 0x000000000000791b */ /* 0x007fe20003800000 */
.L_x_1515:
[----:B------:R-:W-:Y:S02]  /*18fb0*/  IMAD.MOV.U32 R13, RZ, RZ, R23 ;  /* 0x000000ffff0d7224 */ /* 0x000fe400078e0017 */
[----:B------:R-:W-:Y:S01]  /*18fc0*/  IMAD.MOV.U32 R12, RZ, RZ, 0x4 ;  /* 0x00000004ff0c7424 */ /* 0x000fe200078e00ff */
[----:B------:R-:W-:-:S13]  /*18fd0*/  IADD3 R2, P2, R14, R5, RZ ;  /* 0x000000050e027210 */ /* 0x000fda0007f5e0ff */
[----:B------:R-:W-:Y:S05]  /*18fe0*/  WARPSYNC.COLLECTIVE R15, `(.L_x_1516) ;  /* 0x000000000f087348 */ /* 0x000fea0003c00000 */
[----:B------:R0:W1:Y:S02]  /*18ff0*/  SHFL.IDX P6, R14, R13, R12, R11 ;  /* 0x0000000c0d0e7389 */ /* 0x00006400000c000b */
[----:B01----:R-:W-:Y:S01]  /*19000*/  ENDCOLLECTIVE ;  /* 0x000000000000791b */ /* 0x003fe20003800000 */
.L_x_1516:
        /* <DEDUP_REMOVED lines=13> */
.L_x_1517:
[----:B------:R-:W-:Y:S02]  /*190e0*/  IMAD.MOV.U32 R13, RZ, RZ, R23 ;  /* 0x000000ffff0d7224 */ /* 0x000fe400078e0017 */
[----:B------:R-:W-:Y:S02]  /*190f0*/  IMAD.MOV.U32 R12, RZ, RZ, 0x5 ;  /* 0x00000005ff0c7424 */ /* 0x000fe400078e00ff */
[----:B------:R-:W-:-:S07]  /*19100*/  IMAD.MOV.U32 R10, RZ, RZ, R14 ;  /* 0x000000ffff0a7224 */ /* 0x000fce00078e000e */
[----:B------:R-:W-:Y:S05]  /*19110*/  WARPSYNC.COLLECTIVE R15, `(.L_x_1518) ;  /* 0x000000000f087348 */ /* 0x000fea0003c00000 */
[----:B------:R0:W1:Y:S02]  /*19120*/  SHFL.IDX P6, R14, R13, R12, R11 ;  /* 0x0000000c0d0e7389 */ /* 0x00006400000c000b */
[----:B01----:R-:W-:Y:S01]  /*19130*/  ENDCOLLECTIVE ;  /* 0x000000000000791b */ /* 0x003fe20003800000 */
.L_x_1518:
        /* <DEDUP_REMOVED lines=12> */
.L_x_1519:
[----:B------:R-:W-:Y:S05]  /*19200*/  BRA `(.L_x_1520) ;  /* 0xffffffbc00907947 */ /* 0x000fea000383ffff */
.L_x_1414:
        /* <DEDUP_REMOVED lines=8> */
.L_x_1522:
[----:B------:R-:W-:Y:S05]  /*19290*/  BSYNC B0 ;  /* 0x0000000000007941 */ /* 0x000fea0003800000 */
.L_x_1521:
[----:B------:R-:W-:Y:S02]  /*192a0*/  IMAD.MOV.U32 R13, RZ, RZ, R16 ;  /* 0x000000ffff0d7224 */ /* 0x000fe400078e0010 */
[----:B------:R-:W-:Y:S02]  /*192b0*/  IMAD.MOV.U32 R12, RZ, RZ, 0x1 ;  /* 0x00000001ff0c7424 */ /* 0x000fe400078e00ff */
[----:B------:R-:W-:Y:S02]  /*192c0*/  IMAD.MOV.U32 R11, RZ, RZ, 0x1f ;  /* 0x0000001fff0b7424 */ /* 0x000fe400078e00ff */
[----:B------:R-:W-:Y:S02]  /*192d0*/  IMAD.MOV.U32 R15, RZ, RZ, -0x1 ;  /* 0xffffffffff0f7424 */ /* 0x000fe400078e00ff */
[----:B------:R-:W-:Y:S02]  /*192e0*/  IMAD.IADD R5, R19, 0x1, R8 ;  /* 0x0000000113057824 */ /* 0x000fe400078e0208 */
[----:B------:R-:W-:-:S07]  /*192f0*/  IMAD.MOV.U32 R0, RZ, RZ, R14 ;  /* 0x000000ffff007224 */ /* 0x000fce00078e000e */
[----:B------:R-:W-:Y:S05]  /*19300*/  WARPSYNC.COLLECTIVE R15, `(.L_x_1523) ;  /* 0x000000000f087348 */ /* 0x000fea0003c00000 */
[----:B------:R0:W1:Y:S02]  /*19310*/  SHFL.IDX P6, R14, R13, R12, R11 ;  /* 0x0000000c0d0e7389 */ /* 0x00006400000c000b */
[----:B01----:R-:W-:Y:S01]  /*19320*/  ENDCOLLECTIVE ;  /* 0x000000000000791b */ /* 0x003fe20003800000 */
.L_x_1523:
[----:B------:R-:W-:Y:S02]  /*19330*/  ULDC UR4, c[0x0][0xc3c] ;  /* 0x00030f0000047ab9 */ /* 0x000fe40000000800 */
[----:B------:R-:W-:-:S13]  /*19340*/  ISETP.GE.OR P1, PT, R5, UR4, !P0 ;  /* 0x0000000405007c0c */ /* 0x000fda000c726670 */
[----:B------:R-:W0:Y:S01]  /*19350*/  @!P1 LDC.64 R2, c[0x0][0xc80] ;  /* 0x00032000ff029b82 */ /* 0x000e220000000a00 */
[----:B------:R-:W-:Y:S02]  /*19360*/  IMAD.MOV.U32 R11, RZ, RZ, RZ ;  /* 0x000000ffff0b7224 */ /* 0x000fe400078e00ff */
[----:B------:R-:W-:Y:S02]  /*19370*/  IMAD.MOV.U32 R4, RZ, RZ, R14 ;  /* 0x000000ffff047224 */ /* 0x000fe400078e000e */
[----:B0-----:R-:W-:-:S06]  /*19380*/  @!P1 IMAD.WIDE R2, R5, 0x4, R2 ;  /* 0x0000000405029825 */ /* 0x001fcc00078e0202 */
[----:B------:R-:W2:Y:S01]  /*19390*/  @!P1 LDG.E R2, desc[UR36][R2.64] ;  /* 0x0000002402029981 */ /* 0x000ea2000c1e1900 */
[----:B------:R-:W-:Y:S01]  /*193a0*/  IMAD.MOV.U32 R5, RZ, RZ, RZ ;  /* 0x000000ffff057224 */ /* 0x000fe200078e00ff */
[C---:B------:R-:W-:Y:S02]  /*193b0*/  ISETP.GE.U32.AND P2, PT, R8.reuse, 0x2, PT ;  /* 0x000000020800780c */ /* 0x040fe40003f46070 */
[C---:B------:R-:W-:Y:S02]  /*193c0*/  ISETP.GE.U32.AND P3, PT, R8.reuse, 0x4, PT ;  /* 0x000000040800780c */ /* 0x040fe40003f66070 */
[C---:B------:R-:W-:Y:S02]  /*193d0*/  ISETP.GE.U32.AND P4, PT, R8.reuse, 0x8, PT ;  /* 0x000000080800780c */ /* 0x040fe40003f86070 */
[C---:B------:R-:W-:Y:S01]  /*193e0*/  ISETP.GE.U32.AND P5, PT, R8.reuse, 0x10, PT ;  /* 0x000000100800780c */ /* 0x040fe20003fa6070 */
[----:B--2---:R-:W-:Y:S01]  /*193f0*/  @!P1 IMAD.MOV.U32 R5, RZ, RZ, R2 ;  /* 0x000000ffff059224 */ /* 0x004fe200078e0002 */
[----:B------:R-:W-:-:S03]  /*19400*/  ISETP.NE.AND P1, PT, R8, RZ, PT ;  /* 0x000000ff0800720c */ /* 0x000fc60003f25270 */
[----:B------:R-:W-:-:S10]  /*19410*/  IMAD.MOV.U32 R13, RZ, RZ, R5 ;  /* 0x000000ffff0d7224 */ /* 0x000fd400078e0005 */
[----:B------:R-:W-:Y:S05]  /*19420*/  WARPSYNC.COLLECTIVE R15, `(.L_x_1524) ;  /* 0x000000000f087348 */ /* 0x000fea0003c00000 */
[----:B------:R0:W1:Y:S02]  /*19430*/  SHFL.UP P6, R14, R13, R12, R11 ;  /* 0x0400000c0d0e7389 */ /* 0x00006400000c000b */
[----:B01----:R-:W-:Y:S01]  /*19440*/  ENDCOLLECTIVE ;  /* 0x000000000000791b */ /* 0x003fe20003800000 */
.L_x_1524:
[----:B------:R-:W-:Y:S01]  /*19450*/  IMAD.MOV.U32 R12, RZ, RZ, 0x2 ;  /* 0x00000002ff0c7424 */ /* 0x000fe200078e00ff */
[----:B------:R-:W-:-:S05]  /*19460*/  SEL R6, R14, RZ, P1 ;  /* 0x000000ff0e067207 */ /* 0x000fca0000800000 */
[----:B------:R-:W-:-:S04]  /*19470*/  IMAD.IADD R6, R5, 0x1, R6 ;  /* 0x0000000105067824 */ /* 0x000fc800078e0206 */
[----:B------:R-:W-:-:S07]  /*19480*/  IMAD.MOV.U32 R13, RZ, RZ, R6 ;  /* 0x000000ffff0d7224 */ /* 0x000fce00078e0006 */
[----:B------:R-:W-:Y:S05]  /*19490*/  WARPSYNC.COLLECTIVE R15, `(.L_x_1525) ;  /* 0x000000000f087348 */ /* 0x000fea0003c00000 */
[----:B------:R0:W1:Y:S02]  /*194a0*/  SHFL.UP P6, R14, R13, R12, R11 ;  /* 0x0400000c0d0e7389 */ /* 0x00006400000c000b */
[----:B01----:R-:W-:Y:S01]  /*194b0*/  ENDCOLLECTIVE ;  /* 0x000000000000791b */ /* 0x003fe20003800000 */
.L_x_1525:
[----:B------:R-:W-:Y:S02]  /*194c0*/  MOV R12, 0x4 ;  /* 0x00000004000c7802 */ /* 0x000fe40000000f00 */
[----:B------:R-:W-:-:S05]  /*194d0*/  SEL R7, R14, RZ, P2 ;  /* 0x000000ff0e077207 */ /* 0x000fca0001000000 */
[----:B------:R-:W-:-:S04]  /*194e0*/  IMAD.IADD R7, R6, 0x1, R7 ;  /* 0x0000000106077824 */ /* 0x000fc800078e0207 */
[----:B------:R-:W-:-:S07]  /*194f0*/  IMAD.MOV.U32 R13, RZ, RZ, R7 ;  /* 0x000000ffff0d7224 */ /* 0x000fce00078e0007 */
[----:B------:R-:W-:Y:S05]  /*19500*/  WARPSYNC.COLLECTIVE R15, `(.L_x_1526) ;  /* 0x000000000f087348 */ /* 0x000fea0003c00000 */
[----:B------:R0:W1:Y:S02]  /*19510*/  SHFL.UP P6, R14, R13, R12, R11 ;  /* 0x0400000c0d0e7389 */ /* 0x00006400000c000b */
[----:B01----:R-:W-:Y:S01]  /*19520*/  ENDCOLLECTIVE ;  /* 0x000000000000791b */ /* 0x003fe20003800000 */
.L_x_1526:
[----:B------:R-:W-:Y:S01]  /*19530*/  IMAD.MOV.U32 R12, RZ, RZ, 0x8 ;  /* 0x00000008ff0c7424 */ /* 0x000fe200078e00ff */
[----:B------:R-:W-:-:S05]  /*19540*/  SEL R2, R14, RZ, P3 ;  /* 0x000000ff0e027207 */ /* 0x000fca0001800000 */
[----:B------:R-:W-:-:S04]  /*19550*/  IMAD.IADD R2, R7, 0x1, R2 ;  /* 0x0000000107027824 */ /* 0x000fc800078e0202 */
[----:B------:R-:W-:-:S07]  /*19560*/  IMAD.MOV.U32 R13, RZ, RZ, R2 ;  /* 0x000000ffff0d7224 */ /* 0x000fce00078e0002 */
[----:B------:R-:W-:Y:S05]  /*19570*/  WARPSYNC.COLLECTIVE R15, `(.L_x_1527) ;  /* 0x000000000f087348 */ /* 0x000fea0003c00000 */
[----:B------:R0:W1:Y:S02]  /*19580*/  SHFL.UP P6, R14, R13, R12, R11 ;  /* 0x0400000c0d0e7389 */ /* 0x00006400000c000b */
[----:B01----:R-:W-:Y:S01]  /*19590*/  ENDCOLLECTIVE ;  /* 0x000000000000791b */ /* 0x003fe20003800000 */
.L_x_1527:
[----:B------:R-:W-:Y:S01]  /*195a0*/  IMAD.MOV.U32 R12, RZ, RZ, 0x10 ;  /* 0x00000010ff0c7424 */ /* 0x000fe200078e00ff */
[----:B------:R-:W-:-:S05]  /*195b0*/  SEL R3, R14, RZ, P4 ;  /* 0x000000ff0e037207 */ /* 0x000fca0002000000 */
[----:B------:R-:W-:-:S04]  /*195c0*/  IMAD.IADD R3, R2, 0x1, R3 ;  /* 0x0000000102037824 */ /* 0x000fc800078e0203 */
[----:B------:R-:W-:-:S07]  /*195d0*/  IMAD.MOV.U32 R13, RZ, RZ, R3 ;  /* 0x000000ffff0d7224 */ /* 0x000fce00078e0003 */
[----:B------:R-:W-:Y:S05]  /*195e0*/  WARPSYNC.COLLECTIVE R15, `(.L_x_1528) ;  /* 0x000000000f087348 */ /* 0x000fea0003c00000 */
[----:B------:R0:W1:Y:S02]  /*195f0*/  SHFL.UP P6, R14, R13, R12, R11 ;  /* 0x0400000c0d0e7389 */ /* 0x00006400000c000b */
[----:B01----:R-:W-:Y:S01]  /*19600*/  ENDCOLLECTIVE ;  /* 0x000000000000791b */ /* 0x003fe20003800000 */
.L_x_1528:
        /* <DEDUP_REMOVED lines=8> */
.L_x_1529:
[----:B------:R-:W-:Y:S05]  /*19690*/  BRA `(.L_x_1530) ;  /* 0xffffffbc00a07947 */ /* 0x000fea000383ffff */
.L_x_1419:
[----:B------:R-:W-:Y:S01]  /*196a0*/  BSSY B0, `(.L_x_1531) ;  /* 0x0000008000007945 */ /* 0x000fe20003800000 */
[----:B-----5:R-:W-:Y:S02]  /*196b0*/  IMAD.MOV.U32 R13, RZ, RZ, R5 ;  /* 0x000000ffff0d7224 */ /* 0x020fe400078e0005 */
[----:B------:R-:W-:Y:S02]  /*196c0*/  IMAD.MOV.U32 R12, RZ, RZ, 0x1 ;  /* 0x00000001ff0c7424 */ /* 0x000fe400078e00ff */
[----:B------:R-:W-:Y:S02]  /*196d0*/  IMAD.MOV.U32 R11, RZ, RZ, RZ ;  /* 0x000000ffff0b7224 */ /* 0x000fe400078e00ff */
[----:B------:R-:W-:-:S07]  /*196e0*/  IMAD.MOV.U32 R15, RZ, RZ, -0x1 ;  /* 0xffffffffff0f7424 */ /* 0x000fce00078e00ff */
[----:B012---:R-:W-:Y:S05]  /*196f0*/  WARPSYNC.COLLECTIVE R15, `(.L_x_1532) ;  /* 0x000000000f087348 */ /* 0x007fea0003c00000 */
[----:B------:R3:W4:Y:S02]  /*19700*/  SHFL.UP P6, R14, R13, R12, R11 ;  /* 0x0400000c0d0e7389 */ /* 0x00072400000c000b */
[----:B01234-:R-:W-:Y:S01]  /*19710*/  ENDCOLLECTIVE ;  /* 0x000000000000791b */ /* 0x01ffe20003800000 */
.L_x_1532:
[----:B------:R-:W-:Y:S05]  /*19720*/  BSYNC B0 ;  /* 0x0000000000007941 */ /* 0x000fea0003800000 */
.L_x_1531:
[----:B------:R-:W-:Y:S01]  /*19730*/  SEL R14, R14, RZ, P1 ;  /* 0x000000ff0e0e7207 */ /* 0x000fe20000800000 */
[----:B------:R-:W-:Y:S02]  /*19740*/  IMAD.MOV.U32 R12, RZ, RZ, 0x2 ;  /* 0x00000002ff0c7424 */ /* 0x000fe400078e00ff */
[----:B------:R-:W-:Y:S02]  /*19750*/  IMAD.MOV.U32 R11, RZ, RZ, RZ ;  /* 0x000000ffff0b7224 */ /* 0x000fe400078e00ff */
[----:B------:R-:W-:Y:S02]  /*19760*/  IMAD.IADD R13, R5, 0x1, R14 ;  /* 0x00000001050d7824 */ /* 0x000fe400078e020e */
[----:B------:R-:W-:-:S07]  /*19770*/  IMAD.MOV.U32 R15, RZ, RZ, -0x1 ;  /* 0xffffffffff0f7424 */ /* 0x000fce00078e00ff */
[----:B------:R-:W-:Y:S05]  /*19780*/  WARPSYNC.COLLECTIVE R15, `(.L_x_1533) ;  /* 0x000000000f087348 */ /* 0x000fea0003c00000 */
[----:B------:R0:W1:Y:S02]  /*19790*/  SHFL.UP P6, R14, R13, R12, R11 ;  /* 0x0400000c0d0e7389 */ /* 0x00006400000c000b */
[----:B01----:R-:W-:Y:S01]  /*197a0*/  ENDCOLLECTIVE ;  /* 0x000000000000791b */ /* 0x003fe20003800000 */
.L_x_1533:
[----:B------:R-:W-:Y:S01]  /*197b0*/  IMAD.MOV.U32 R12, RZ, RZ, 0x4 ;  /* 0x00000004ff0c7424 */ /* 0x000fe200078e00ff */
[----:B------:R-:W-:-:S05]  /*197c0*/  SEL R2, R14, RZ, P2 ;  /* 0x000000ff0e027207 */ /* 0x000fca0001000000 */
[----:B------:R-:W-:-:S04]  /*197d0*/  IMAD.IADD R2, R13, 0x1, R2 ;  /* 0x000000010d027824 */ /* 0x000fc800078e0202 */
[----:B------:R-:W-:-:S07]  /*197e0*/  IMAD.MOV.U32 R13, RZ, RZ, R2 ;  /* 0x000000ffff0d7224 */ /* 0x000fce00078e0002 */
[----:B------:R-:W-:Y:S05]  /*197f0*/  WARPSYNC.COLLECTIVE R15, `(.L_x_1534) ;  /* 0x000000000f087348 */ /* 0x000fea0003c00000 */
[----:B------:R0:W1:Y:S02]  /*19800*/  SHFL.UP P6, R14, R13, R12, R11 ;  /* 0x0400000c0d0e7389 */ /* 0x00006400000c000b */
[----:B01----:R-:W-:Y:S01]  /*19810*/  ENDCOLLECTIVE ;  /* 0x000000000000791b */ /* 0x003fe20003800000 */
.L_x_1534:
[----:B------:R-:W-:Y:S01]  /*19820*/  IMAD.MOV.U32 R12, RZ, RZ, 0x8 ;  /* 0x00000008ff0c7424 */ /* 0x000fe200078e00ff */
[----:B------:R-:W-:-:S05]  /*19830*/  SEL R3, R14, RZ, P3 ;  /* 0x000000ff0e037207 */ /* 0x000fca0001800000 */
[----:B------:R-:W-:-:S04]  /*19840*/  IMAD.IADD R3, R2, 0x1, R3 ;  /* 0x0000000102037824 */ /* 0x000fc800078e0203 */
[----:B------:R-:W-:-:S07]  /*19850*/  IMAD.MOV.U32 R13, RZ, RZ, R3 ;  /* 0x000000ffff0d7224 */ /* 0x000fce00078e0003 */
[----:B------:R-:W-:Y:S05]  /*19860*/  WARPSYNC.COLLECTIVE R15, `(.L_x_1535) ;  /* 0x000000000f087348 */ /* 0x000fea0003c00000 */
[----:B------:R0:W1:Y:S02]  /*19870*/  SHFL.UP P6, R14, R13, R12, R11 ;  /* 0x0400000c0d0e7389 */ /* 0x00006400000c000b */
[----:B01----:R-:W-:Y:S01]  /*19880*/  ENDCOLLECTIVE ;  /* 0x000000000000791b */ /* 0x003fe20003800000 */
.L_x_1535:
[----:B------:R-:W-:Y:S01]  /*19890*/  IMAD.MOV.U32 R12, RZ, RZ, 0x10 ;  /* 0x00000010ff0c7424 */ /* 0x000fe200078e00ff */
[----:B------:R-:W-:-:S05]  /*198a0*/  SEL R4, R14, RZ, P4 ;  /* 0x000000ff0e047207 */ /* 0x000fca0002000000 */
[----:B------:R-:W-:-:S04]  /*198b0*/  IMAD.IADD R4, R3, 0x1, R4 ;  /* 0x0000000103047824 */ /* 0x000fc800078e0204 */
[----:B------:R-:W-:-:S07]  /*198c0*/  IMAD.MOV.U32 R13, RZ, RZ, R4 ;  /* 0x000000ffff0d7224 */ /* 0x000fce00078e0004 */
[----:B------:R-:W-:Y:S05]  /*198d0*/  WARPSYNC.COLLECTIVE R15, `(.L_x_1536) ;  /* 0x000000000f087348 */ /* 0x000fea0003c00000 */
[----:B------:R0:W1:Y:S02]  /*198e0*/  SHFL.UP P6, R14, R13, R12, R11 ;  /* 0x0400000c0d0e7389 */ /* 0x00006400000c000b */
[----:B01----:R-:W-:Y:S01]  /*198f0*/  ENDCOLLECTIVE ;  /* 0x000000000000791b */ /* 0x003fe20003800000 */
.L_x_1536:
        /* <DEDUP_REMOVED lines=8> */
.L_x_1537:
[----:B------:R-:W-:Y:S05]  /*19980*/  BRA `(.L_x_1538) ;  /* 0xffffffbc00807947 */ /* 0x000fea000383ffff */
.L_x_1421:
[----:B------:R-:W-:Y:S01]  /*19990*/  BSSY B0, `(.L_x_1539) ;  /* 0x0000006000007945 */ /* 0x000fe20003800000 */
[----:B------:R-:W-:Y:S01]  /*199a0*/  PLOP3.LUT P6, PT, P6, PT, PT, 0x8, 0x0 ;  /* 0x000000000000781c */ /* 0x000fe200037ce170 */
[----:B------:R-:W-:-:S12]  /*199b0*/  IMAD.MOV.U32 R15, RZ, RZ, -0x1 ;  /* 0xffffffffff0f7424 */ /* 0x000fd800078e00ff */
[----:B01----:R-:W-:Y:S05]  /*199c0*/  WARPSYNC.COLLECTIVE R15, `(.L_x_1540) ;  /* 0x000000000f087348 */ /* 0x003fea0003c00000 */
[----:B------:R-:W-:Y:S01]  /*199d0*/  VOTE.ANY R14, PT, P6 ;  /* 0x00000000000e7806 */ /* 0x000fe200030e0100 */
[----:B01----:R-:W-:Y:S06]  /*199e0*/  ENDCOLLECTIVE ;  /* 0x000000000000791b */ /* 0x003fec0003800000 */
.L_x_1540:
[----:B------:R-:W-:Y:S05]  /*199f0*/  BSYNC B0 ;  /* 0x0000000000007941 */ /* 0x000fea0003800000 */
.L_x_1539:
        /* <DEDUP_REMOVED lines=9> */
.L_x_1541:
[----:B------:R-:W-:Y:S01]  /*19a90*/  IMAD.MOV.U32 R5, RZ, RZ, R14 ;  /* 0x000000ffff057224 */ /* 0x000fe200078e000e */
[----:B------:R-:W-:Y:S06]  /*19aa0*/  BRA `(.L_x_1542) ;  /* 0xffffffbc00707947 */ /* 0x000fec000383ffff */
.L_x_1423:
[----:B------:R-:W-:Y:S01]  /*19ab0*/  BSSY B0, `(.L_x_1543) ;  /* 0x0000007000007945 */ /* 0x000fe20003800000 */
[----:B------:R-:W-:Y:S02]  /*19ac0*/  IMAD.MOV.U32 R13, RZ, RZ, R6 ;  /* 0x000000ffff0d7224 */ /* 0x000fe400078e0006 */
[----:B------:R-:W-:Y:S02]  /*19ad0*/  IMAD.MOV.U32 R11, RZ, RZ, 0x1f ;  /* 0x0000001fff0b7424 */ /* 0x000fe400078e00ff */
[----:B------:R-:W-:-:S07]  /*19ae0*/  IMAD.MOV.U32 R15, RZ, RZ, -0x1 ;  /* 0xffffffffff0f7424 */ /* 0x000fce00078e00ff */
[----:B0123--:R-:W-:Y:S05]  /*19af0*/  WARPSYNC.COLLECTIVE R15, `(.L_x_1544) ;  /* 0x000000000f087348 */ /* 0x00ffea0003c00000 */
[----:B------:R4:W0:Y:S02]  /*19b00*/  SHFL.IDX P6, R14, R13, R12, R11 ;  /* 0x0000000c0d0e7389 */ /* 0x00082400000c000b */
[----:B01234-:R-:W-:Y:S01]  /*19b10*/  ENDCOLLECTIVE ;  /* 0x000000000000791b */ /* 0x01ffe20003800000 */
.L_x_1544:
[----:B------:R-:W-:Y:S05]  /*19b20*/  BSYNC B0 ;  /* 0x0000000000007941 */ /* 0x000fea0003800000 */
.L_x_1543:
[----:B------:R-:W-:Y:S05]  /*19b30*/  BRA `(.L_x_1422) ;  /* 0xffffffbc00687947 */ /* 0x000fea000383ffff */
.L_x_1427:
[----:B0-----:R0:W2:Y:S02]  /*19b40*/  SYNCS.PHASECHK.TRANS64.TRYWAIT P0, [R5+URZ+0x2a820], R0 ;  /* 0x02a82000050075a7 */ /* 0x0010a4000800017f */
[----:B--2---:R-:W-:Y:S05]  /*19b50*/  @!P0 NANOSLEEP.SYNCS 0x989680 ;  /* 0x009896800000895d */ /* 0x004fea0003900000 */
[----:B------:R-:W2:Y:S02]  /*19b60*/  @!P0 SYNCS.PHASECHK.TRANS64 P0, [R5+URZ+0x2a820], R0 ;  /* 0x02a82000050085a7 */ /* 0x000ea4000800007f */
[----:B--2---:R-:W-:Y:S05]  /*19b70*/  @!P0 BRA `(.L_x_1427) ;  /* 0xfffffffc00f08947 */ /* 0x004fea000383ffff */
[----:B------:R-:W-:Y:S05]  /*19b80*/  BRA `(.L_x_1545) ;  /* 0xffffffc000e07947 */ /* 0x000fea000383ffff */
.L_x_1428:
        /* <DEDUP_REMOVED lines=8> */
[----:B01-3--:R-:W-:Y:S05]  /*19c10*/  WARPSYNC.COLLECTIVE R15, `(.L_x_1547) ;  /* 0x000000000f087348 */ /* 0x00bfea0003c00000 */
[----:B------:R2:W4:Y:S02]  /*19c20*/  SHFL.IDX P6, R14, R13, R12, R11 ;  /* 0x0000000c0d0e7389 */ /* 0x00052400000c000b */
[----:B01234-:R-:W-:Y:S01]  /*19c30*/  ENDCOLLECTIVE ;  /* 0x000000000000791b */ /* 0x01ffe20003800000 */
.L_x_1547:
[----:B------:R-:W-:Y:S05]  /*19c40*/  BSYNC B0 ;  /* 0x0000000000007941 */ /* 0x000fea0003800000 */
.L_x_1546:
[----:B------:R-:W-:Y:S05]  /*19c50*/  BRA `(.L_x_1548) ;  /* 0xffffffc000c87947 */ /* 0x000fea000383ffff */
.L_x_1431:
[----:B------:R-:W-:Y:S01]  /*19c60*/  BSSY B1, `(.L_x_1549) ;  /* 0x0000006000017945 */ /* 0x000fe20003800000 */
[----:B------:R-:W-:-:S07]  /*19c70*/  IMAD.MOV.U32 R15, RZ, RZ, -0x1 ;  /* 0xffffffffff0f7424 */ /* 0x000fce00078e00ff */
[----:B01-3--:R-:W-:Y:S05]  /*19c80*/  WARPSYNC.COLLECTIVE R15, `(.L_x_1550) ;  /* 0x000000000f0c7348 */ /* 0x00bfea0003c00000 */
[----:B------:R-:W-:Y:S02]  /*19c90*/  ELECT P6, UR62, PT ;  /* 0x00000000003e782f */ /* 0x000fe400038c0000 */
[----:B------:R-:W-:Y:S01]  /*19ca0*/  MOV R14, UR62 ;  /* 0x0000003e000e7c02 */ /* 0x000fe20008000f00 */
[----:B01-3--:R-:W-:Y:S10]  /*19cb0*/  ENDCOLLECTIVE ;  /* 0x000000000000791b */ /* 0x00bff40003800000 */
.L_x_1550:
[----:B------:R-:W-:Y:S05]  /*19cc0*/  BSYNC B1 ;  /* 0x0000000000017941 */ /* 0x000fea0003800000 */
.L_x_1549:
[----:B------:R-:W-:Y:S05]  /*19cd0*/  BRA `(.L_x_1551) ;  /* 0xffffffc000c07947 */ /* 0x000fea000383ffff */
.L_x_1433:
[----:B0-----:R0:W2:Y:S02]  /*19ce0*/  SYNCS.PHASECHK.TRANS64.TRYWAIT P1, [R3+URZ+0x2a840], R2 ;  /* 0x02a84002030075a7 */ /* 0x0010a4000802017f */
[----:B--2---:R-:W-:Y:S05]  /*19cf0*/  @!P1 NANOSLEEP.SYNCS 0x989680 ;  /* 0x009896800000995d */ /* 0x004fea0003900000 */
[----:B------:R-:W2:Y:S02]  /*19d00*/  @!P1 SYNCS.PHASECHK.TRANS64 P1, [R3+URZ+0x2a840], R2 ;  /* 0x02a84002030095a7 */ /* 0x000ea4000802007f */
[----:B--2---:R-:W-:Y:S05]  /*19d10*/  @!P1 BRA `(.L_x_1433) ;  /* 0xfffffffc00f09947 */ /* 0x004fea000383ffff */
[----:B------:R-:W-:Y:S05]  /*19d20*/  BRA `(.L_x_1552) ;  /* 0xffffffc000e87947 */ /* 0x000fea000383ffff */
.L_x_1435:
[----:B--2---:R2:W4:Y:S02]  /*19d30*/  SYNCS.PHASECHK.TRANS64.TRYWAIT P1, [R25+URZ+0x2a840], R0 ;  /* 0x02a84000190075a7 */ /* 0x004524000802017f */
[----:B----4-:R-:W-:Y:S05]  /*19d40*/  @!P1 NANOSLEEP.SYNCS 0x989680 ;  /* 0x009896800000995d */ /* 0x010fea0003900000 */
[----:B------:R-:W4:Y:S02]  /*19d50*/  @!P1 SYNCS.PHASECHK.TRANS64 P1, [R25+URZ+0x2a840], R0 ;  /* 0x02a84000190095a7 */ /* 0x000f24000802007f */
[----:B----4-:R-:W-:Y:S05]  /*19d60*/  @!P1 BRA `(.L_x_1435) ;  /* 0xfffffffc00f09947 */ /* 0x010fea000383ffff */
[----:B------:R-:W-:Y:S05]  /*19d70*/  BRA `(.L_x_1553) ;  /* 0xffffffc000f47947 */ /* 0x000fea000383ffff */
.L_x_1437:
[----:B----4-:R4:W0:Y:S02]  /*19d80*/  SYNCS.PHASECHK.TRANS64.TRYWAIT P1, [R3+URZ+0x2a860], R2 ;  /* 0x02a86002030075a7 */ /* 0x010824000802017f */
[----:B0-----:R-:W-:Y:S05]  /*19d90*/  @!P1 NANOSLEEP.SYNCS 0x989680 ;  /* 0x009896800000995d */ /* 0x001fea0003900000 */
[----:B------:R-:W0:Y:S02]  /*19da0*/  @!P1 SYNCS.PHASECHK.TRANS64 P1, [R3+URZ+0x2a860], R2 ;  /* 0x02a86002030095a7 */ /* 0x000e24000802007f */
[----:B0-----:R-:W-:Y:S05]  /*19db0*/  @!P1 BRA `(.L_x_1437) ;  /* 0xfffffffc00f09947 */ /* 0x001fea000383ffff */
[----:B------:R-:W-:Y:S05]  /*19dc0*/  BRA `(.L_x_1554) ;  /* 0xffffffc000f07947 */ /* 0x000fea000383ffff */
.L_x_1555:
        /* <DEDUP_REMOVED lines=11> */
.L_x_3230:


//--------------------- .text._ZN7cutlass13device_kernelIN5flash11enable_sm90INS1_16FlashAttnFwdSm90INS1_25CollectiveMainloopFwdSm90ILi2EN4cute5tupleIJNS5_1CILi1EEES8_S8_EEENS6_IJNS7_ILi128EEENS7_ILi96EEENS7_ILi192EEEEEELi128ENS_10bfloat16_tEfNS_4arch4Sm90ELb0ELb1ELb1ELb1ELb1ELb1ELb0ELb1ELb1ELb1ELb0ELb0EEENS1_21CollectiveEpilogueFwdINS6_IJSA_SA_SB_EEES9_SE_SG_Li256ELb1ELb1ELb0ELb0EEENS1_36VarlenDynamicPersistentTileSchedulerILi128ELi96ELi256ELi128ELb0ELb1ELb1ELb1ELb0ELb1EEEEEEEEEvNT_6ParamsE --------------------------
	.section	.text._ZN7cutlass13device_kernelIN5flash11enable_sm90INS1_16FlashAttnFwdSm90INS1_25CollectiveMainloopFwdSm90ILi2EN4cute5tupleIJNS5_1CILi1EEES8_S8_EEENS6_IJNS7_ILi128EEENS7_ILi96EEENS7_ILi192EEEEEELi128ENS_10bfloat16_tEfNS_4arch4Sm90ELb0ELb1ELb1ELb1ELb1ELb1ELb0ELb1ELb1ELb1ELb0ELb0EEENS1_21CollectiveEpilogueFwdINS6_IJSA_SA_SB_EEES9_SE_SG_Li256ELb1ELb1ELb0ELb0EEENS1_36VarlenDynamicPersistentTileSchedulerILi128ELi96ELi256ELi128ELb0ELb1ELb1ELb1ELb0ELb1EEEEEEEEEvNT_6ParamsE,"ax",@progbits
	.align	128
.text._ZN7cutlass13device_kernelIN5flash11enable_sm90INS1_16FlashAttnFwdSm90INS1_25CollectiveMainloopFwdSm90ILi2EN4cute5tupleIJNS5_1CILi1EEES8_S8_EEENS6_IJNS7_ILi128EEENS7_ILi96EEENS7_ILi192EEEEEELi128ENS_10bfloat16_tEfNS_4arch4Sm90ELb0ELb1ELb1ELb1ELb1ELb1ELb0ELb1ELb1ELb1ELb0ELb0EEENS1_21CollectiveEpilogueFwdINS6_IJSA_SA_SB_EEES9_SE_SG_Li256ELb1ELb1ELb0ELb0EEENS1_36VarlenDynamicPersistentTileSchedulerILi128ELi96ELi256ELi128ELb0ELb1ELb1ELb1ELb0ELb1EEEEEEEEEvNT_6ParamsE:
        .type           _ZN7cutlass13device_kernelIN5flash11enable_sm90INS1_16FlashAttnFwdSm90INS1_25CollectiveMainloopFwdSm90ILi2EN4cute5tupleIJNS5_1CILi1EEES8_S8_EEENS6_IJNS7_ILi128EEENS7_ILi96EEENS7_ILi192EEEEEELi128ENS_10bfloat16_tEfNS_4arch4Sm90ELb0ELb1ELb1ELb1ELb1ELb1ELb0ELb1ELb1ELb1ELb0ELb0EEENS1_21CollectiveEpilogueFwdINS6_IJSA_SA_SB_EEES9_SE_SG_Li256ELb1ELb1ELb0ELb0EEENS1_36VarlenDynamicPersistentTileSchedulerILi128ELi96ELi256ELi128ELb0ELb1ELb1ELb1ELb0ELb1EEEEEEEEEvNT_6ParamsE,@function
        .size           _ZN7cutlass13device_kernelIN5flash11enable_sm90INS1_16FlashAttnFwdSm90INS1_25CollectiveMainloopFwdSm90ILi2EN4cute5tupleIJNS5_1CILi1EEES8_S8_EEENS6_IJNS7_ILi128EEENS7_ILi96EEENS7_ILi192EEEEEELi128ENS_10bfloat16_tEfNS_4arch4Sm90ELb0ELb1ELb1ELb1ELb1ELb1ELb0ELb1ELb1ELb1ELb0ELb0EEENS1_21CollectiveEpilogueFwdINS6_IJSA_SA_SB_EEES9_SE_SG_Li256ELb1ELb1ELb0ELb0EEENS1_36VarlenDynamicPersistentTileSchedulerILi128ELi96ELi256ELi128ELb0ELb1ELb1ELb1ELb0ELb1EEEEEEEEEvNT_6ParamsE,(.L_x_3231 - _ZN7cutlass13device_kernelIN5flash11enable_sm90INS1_16FlashAttnFwdSm90INS1_25CollectiveMainloopFwdSm90ILi2EN4cute5tupleIJNS5_1CILi1EEES8_S8_EEENS6_IJNS7_ILi128EEENS7_ILi96EEENS7_ILi192EEEEEELi128ENS_10bfloat16_tEfNS_4arch4Sm90ELb0ELb1ELb1ELb1ELb1ELb1ELb0ELb1ELb1ELb1ELb0ELb0EEENS1_21CollectiveEpilogueFwdINS6_IJSA_SA_SB_EEES9_SE_SG_Li256ELb1ELb1ELb0ELb0EEENS1_36VarlenDynamicPersistentTileSchedulerILi128ELi96ELi256ELi128ELb0ELb1ELb1ELb1ELb0ELb1EEEEEEEEEvNT_6ParamsE)
        .other          _ZN7cutlass13device_kernelIN5flash11enable_sm90INS1_16FlashAttnFwdSm90INS1_25CollectiveMainloopFwdSm90ILi2EN4cute5tupleIJNS5_1CILi1EEES8_S8_EEENS6_IJNS7_ILi128EEENS7_ILi96EEENS7_ILi192EEEEEELi128ENS_10bfloat16_tEfNS_4arch4Sm90ELb0ELb1ELb1ELb1ELb1ELb1ELb0ELb1ELb1ELb1ELb0ELb0EEENS1_21CollectiveEpilogueFwdINS6_IJSA_SA_SB_EEES9_SE_SG_Li256ELb1ELb1ELb0ELb0EEENS1_36VarlenDynamicPersistentTileSchedulerILi128ELi96ELi256ELi128ELb0ELb1ELb1ELb1ELb0ELb1EEEEEEEEEvNT_6ParamsE,@"STO_CUDA_ENTRY STV_DEFAULT"
_ZN7cutlass13device_kernelIN5flash11enable_sm90INS1_16FlashAttnFwdSm90INS1_25CollectiveMainloopFwdSm90ILi2EN4cute5tupleIJNS5_1CILi1EEES8_S8_EEENS6_IJNS7_ILi128EEENS7_ILi96EEENS7_ILi192EEEEEELi128ENS_10bfloat16_tEfNS_4arch4Sm90ELb0ELb1ELb1ELb1ELb1ELb1ELb0ELb1ELb1ELb1ELb0ELb0EEENS1_21CollectiveEpilogueFwdINS6_IJSA_SA_SB_EEES9_SE_SG_Li256ELb1ELb1ELb0ELb0EEENS1_36VarlenDynamicPersistentTileSchedulerILi128ELi96ELi256ELi128ELb0ELb1ELb1ELb1ELb0ELb1EEEEEEEEEvNT_6ParamsE:
        /* <DEDUP_REMOVED lines=18> */
.L_x_1557:
[----:B------:R-:W-:Y:S05]  /*0120*/  BSYNC B0 ;  /* 0x0000000000007941 */ /* 0x000fea0003800000 */
.L_x_1556:
        /* <DEDUP_REMOVED lines=41> */
.L_x_1558:
        /* <DEDUP_REMOVED lines=22> */
.L_x_1559:
        /* <DEDUP_REMOVED lines=18> */
.L_x_1560:
        /* <DEDUP_REMOVED lines=22> */
.L_x_1561:
        /* <DEDUP_REMOVED lines=22> */
.L_x_1562:
        /* <DEDUP_REMOVED lines=10> */
.L_x_1565:
[----:B------:R-:W-:-:S08]  /*09a0*/  NOP ;  /* 0x0000000000007918 */ /* 0x000fd00000000000 */
[----:B------:R-:W1:Y:S02]  /*09b0*/  USETMAXREG.TRY_ALLOC.CTAPOOL UP0, 0xe8 ;  /* 0x000000e8000079c8 */ /* 0x000e640008000600 */
[----:B-1----:R-:W-:-:S13]  /*09c0*/  PLOP3.LUT P0, PT, PT, PT, UP0, 0x80, 0x0 ;  /* 0x000000000000781c */ /* 0x002fda0003f0f008 */
[----:B------:R-:W-:Y:S05]  /*09d0*/  @!P0 BRA `(.L_x_1565) ;  /* 0xfffffffc00f08947 */ /* 0x000fea000383ffff */
[----:B------:R-:W1:Y:S08]  /*09e0*/  S2UR UR4, SR_CgaCtaId ;  /* 0x00000000000479c3 */ /* 0x000e700000008800 */
[----:B------:R-:W-:Y:S06]  /*09f0*/  BAR.ARV 0x8, 0x180 ;  /* 0x0206000000007b1d */ /* 0x000fec0000002000 */
[----:B0-----:R-:W-:-:S02]  /*0a00*/  MOV R3, 0x400 ;  /* 0x0000040000037802 */ /* 0x001fc40000000f00 */
[----:B------:R-:W-:Y:S01]  /*0a10*/  BAR.SYNC.DEFER_BLOCKING 0x5, 0x180 ;  /* 0x0146000000007b1d */ /* 0x000fe20000010000 */
[----:B-1----:R-:W-:-:S05]  /*0a20*/  IMAD.U32 R172, RZ, RZ, UR4 ;  /* 0x00000004ffac7e24 */ /* 0x002fca000f8e00ff */
[----:B------:R-:W-:Y:S01]  /*0a30*/  ULDC UR4, c[0x0][0xc3c] ;  /* 0x00030f0000047ab9 */ /* 0x000fe20000000800 */
[----:B------:R-:W-:-:S05]  /*0a40*/  LEA R18, R172, R3, 0x18 ;  /* 0x00000003ac127211 */ /* 0x000fca00078ec0ff */
[----:B------:R-:W0:Y:S01]  /*0a50*/  LDS.128 R28, [R18+0x2a8d0] ;  /* 0x02a8d000121c7984 */ /* 0x000e220000000c00 */
[----:B------:R-:W-:Y:S06]  /*0a60*/  BAR.ARV 0x4, 0x180 ;  /* 0x0106000000007b1d */ /* 0x000fec0000002000 */
[----:B0-----:R-:W-:-:S13]  /*0a70*/  ISETP.GE.AND P0, PT, R31, UR4, PT ;  /* 0x000000041f007c0c */ /* 0x001fda000bf06270 */
[----:B------:R-:W-:Y:S05]  /*0a80*/  @P0 BRA `(.L_x_1566) ;  /* 0x00000294007c0947 */ /* 0x000fea0003800000 */
[----:B------:R-:W2:Y:S01]  /*0a90*/  LDL R2, [R1+0x38] ;  /* 0x0000380001027983 */ /* 0x000ea20000100800 */
[----:B------:R-:W-:Y:S01]  /*0aa0*/  VIADD R0, R0, 0xffffff80 ;  /* 0xffffff8000007836 */ /* 0x000fe20000000000 */
[----:B------:R-:W-:Y:S01]  /*0ab0*/  R2UR UR4, R18 ;  /* 0x00000000120472ca */ /* 0x000fe200000e0000 */
[----:B------:R-:W-:Y:S02]  /*0ac0*/  IMAD.MOV.U32 R198, RZ, RZ, RZ ;  /* 0x000000ffffc67224 */ /* 0x000fe400078e00ff */
[----:B------:R-:W-:Y:S01]  /*0ad0*/  IMAD.MOV.U32 R19, RZ, RZ, RZ ;  /* 0x000000ffff137224 */ /* 0x000fe200078e00ff */
[----:B------:R-:W-:Y:S01]  /*0ae0*/  SHF.R.S32.HI R3, RZ, 0x1f, R0 ;  /* 0x0000001fff037819 */ /* 0x000fe20000011400 */
[----:B------:R-:W-:Y:S02]  /*0af0*/  IMAD.MOV.U32 R175, RZ, RZ, RZ ;  /* 0x000000ffffaf7224 */ /* 0x000fe400078e00ff */
[----:B------:R-:W-:Y:S01]  /*0b00*/  IMAD.MOV.U32 R163, RZ, RZ, RZ ;  /* 0x000000ffffa37224 */ /* 0x000fe200078e00ff */
[CC--:B------:R-:W-:Y:S01]  /*0b10*/  LEA.HI R5, R3.reuse, R0.reuse, RZ, 0x7 ;  /* 0x0000000003057211 */ /* 0x0c0fe200078f38ff */
[----:B------:R-:W-:Y:S01]  /*0b20*/  IMAD.MOV.U32 R160, RZ, RZ, RZ ;  /* 0x000000ffffa07224 */ /* 0x000fe200078e00ff */
[----:B------:R-:W-:-:S02]  /*0b30*/  LEA.HI R200, R3, R0, RZ, 0x3 ;  /* 0x0000000003c87211 */ /* 0x000fc400078f18ff */
[----:B------:R-:W-:Y:S01]  /*0b40*/  LOP3.LUT R209, R5, 0xffffff80, RZ, 0xc0, !PT ;  /* 0xffffff8005d17812 */ /* 0x000fe200078ec0ff */
[----:B------:R-:W-:Y:S01]  /*0b50*/  UIADD3 UR4, UR4, 0xc400, URZ ;  /* 0x0000c40004047890 */ /* 0x000fe2000fffe03f */
[----:B------:R-:W-:-:S03]  /*0b60*/  SHF.R.S32.HI R220, RZ, 0x7, R5 ;  /* 0x00000007ffdc7819 */ /* 0x000fc60000011405 */
[----:B------:R-:W-:Y:S01]  /*0b70*/  IMAD.IADD R209, R0, 0x1, -R209 ;  /* 0x0000000100d17824 */ /* 0x000fe200078e0ad1 */
[----:B------:R-:W-:-:S04]  /*0b80*/  LEA.HI R5, R5, R220, RZ, 0x1 ;  /* 0x000000dc05057211 */ /* 0x000fc800078f08ff */
[----:B------:R-:W-:Y:S02]  /*0b90*/  SHF.R.S32.HI R6, RZ, 0x1f, R209 ;  /* 0x0000001fff067819 */ /* 0x000fe400000114d1 */
[----:B------:R-:W-:Y:S02]  /*0ba0*/  LOP3.LUT R11, R5, 0x3fffffe, RZ, 0xc0, !PT ;  /* 0x03fffffe050b7812 */ /* 0x000fe400078ec0ff */
[CC--:B------:R-:W-:Y:S02]  /*0bb0*/  LEA.HI R8, R6.reuse, R209.reuse, RZ, 0x2 ;  /* 0x000000d106087211 */ /* 0x0c0fe400078f10ff */
[----:B------:R-:W-:Y:S01]  /*0bc0*/  LEA.HI R6, R6, R209, RZ, 0x5 ;  /* 0x000000d106067211 */ /* 0x000fe200078f28ff */
[----:B------:R-:W-:Y:S01]  /*0bd0*/  IMAD.IADD R11, R220, 0x1, -R11 ;  /* 0x00000001dc0b7824 */ /* 0x000fe200078e0a0b */
[--C-:B------:R-:W-:Y:S02]  /*0be0*/  SHF.R.S32.HI R9, RZ, 0x2, R8.reuse ;  /* 0x00000002ff097819 */ /* 0x100fe40000011408 */
[----:B------:R-:W-:-:S02]  /*0bf0*/  SHF.R.S32.HI R4, RZ, 0x1f, R8 ;  /* 0x0000001fff047819 */ /* 0x000fc40000011408 */
[----:B------:R-:W-:Y:S02]  /*0c00*/  SHF.R.S32.HI R6, RZ, 0x5, R6 ;  /* 0x00000005ff067819 */ /* 0x000fe40000011406 */
[----:B------:R-:W-:Y:S02]  /*0c10*/  LEA.HI R10, R4, R9, RZ, 0x3 ;  /* 0x00000009040a7211 */ /* 0x000fe400078f18ff */
[----:B------:R-:W-:Y:S02]  /*0c20*/  LOP3.LUT R190, R8, 0x7ffffffc, RZ, 0xc0, !PT ;  /* 0x7ffffffc08be7812 */ /* 0x000fe400078ec0ff */
[----:B------:R-:W-:-:S03]  /*0c30*/  LOP3.LUT R10, R10, 0xfffffff8, RZ, 0xc0, !PT ;  /* 0xfffffff80a0a7812 */ /* 0x000fc600078ec0ff */
[----:B------:R-:W-:Y:S02]  /*0c40*/  IMAD.IADD R190, R209, 0x1, -R190 ;  /* 0x00000001d1be7824 */ /* 0x000fe400078e0abe */
[----:B------:R-:W-:-:S04]  /*0c50*/  IMAD.IADD R9, R9, 0x1, -R10 ;  /* 0x0000000109097824 */ /* 0x000fc800078e0a0a */
[----:B------:R-:W-:Y:S01]  /*0c60*/  IMAD R10, R6, 0x10, R9 ;  /* 0x00000010060a7824 */ /* 0x000fe200078e0209 */
[----:B------:R-:W-:Y:S02]  /*0c70*/  LEA.HI R6, R3, R0, RZ, 0x2 ;  /* 0x0000000003067211 */ /* 0x000fe400078f10ff */
[----:B------:R-:W-:Y:S01]  /*0c80*/  LOP3.LUT R9, R200, 0xfffffff8, RZ, 0xc0, !PT ;  /* 0xfffffff8c8097812 */ /* 0x000fe200078ec0ff */
[----:B------:R-:W-:Y:S01]  /*0c90*/  IMAD R221, R11, 0x40, R10 ;  /* 0x000000400bdd7824 */ /* 0x000fe200078e020a */
[----:B------:R-:W-:Y:S02]  /*0ca0*/  LOP3.LUT R199, R6, 0xfffffffc, RZ, 0xc0, !PT ;  /* 0xfffffffc06c77812 */ /* 0x000fe400078ec0ff */
[--C-:B------:R-:W-:Y:S01]  /*0cb0*/  SHF.R.S32.HI R174, RZ, 0x2, R6.reuse ;  /* 0x00000002ffae7819 */ /* 0x100fe20000011406 */
[C---:B------:R-:W-:Y:S01]  /*0cc0*/  IMAD.IADD R194, R0.reuse, 0x1, -R9 ;  /* 0x0000000100c27824 */ /* 0x040fe200078e0a09 */
[----:B------:R-:W-:Y:S01]  /*0cd0*/  SHF.R.S32.HI R5, RZ, 0x1f, R6 ;  /* 0x0000001fff057819 */ /* 0x000fe20000011406 */
[----:B------:R-:W-:Y:S01]  /*0ce0*/  IMAD.IADD R199, R0, 0x1, -R199 ;  /* 0x0000000100c77824 */ /* 0x000fe200078e0ac7 */
[----:B------:R-:W-:Y:S01]  /*0cf0*/  SHF.R.S32.HI R200, RZ, 0x3, R200 ;  /* 0x00000003ffc87819 */ /* 0x000fe200000114c8 */
[----:B------:R-:W-:Y:S01]  /*0d00*/  VIADD R219, R174, 0x40 ;  /* 0x00000040aedb7836 */ /* 0x000fe20000000000 */
[----:B------:R-:W-:Y:S01]  /*0d10*/  LEA.HI R5, R5, R174, RZ, 0x3 ;  /* 0x000000ae05057211 */ /* 0x000fe200078f18ff */
[----:B------:R-:W-:-:S02]  /*0d20*/  IMAD.SHL.U32 R164, R199, 0x4, RZ ;  /* 0x00000004c7a47824 */ /* 0x000fc400078e00ff */
[----:B------:R-:W-:Y:S01]  /*0d30*/  IMAD.SHL.U32 R181, R219, 0x40, RZ ;  /* 0x00000040dbb57824 */ /* 0x000fe200078e00ff */
[----:B------:R-:W-:Y:S01]  /*0d40*/  LOP3.LUT R5, R5, 0xfffffff8, RZ, 0xc0, !PT ;  /* 0xfffffff805057812 */ /* 0x000fe200078ec0ff */
[C---:B------:R-:W-:Y:S02]  /*0d50*/  VIADD R177, R164.reuse, 0x20 ;  /* 0x00000020a4b17836 */ /* 0x040fe40000000000 */
[C---:B------:R-:W-:Y:S01]  /*0d60*/  VIADD R176, R164.reuse, 0x40 ;  /* 0x00000040a4b07836 */ /* 0x040fe20000000000 */
[----:B------:R-:W-:Y:S01]  /*0d70*/  LOP3.LUT R181, R181, 0x1c0, RZ, 0xc0, !PT ;  /* 0x000001c0b5b57812 */ /* 0x000fe200078ec0ff */
[--C-:B------:R-:W-:Y:S01]  /*0d80*/  IMAD.IADD R168, R164, 0x1, R177.reuse ;  /* 0x00000001a4a87824 */ /* 0x100fe200078e02b1 */
[----:B------:R-:W-:Y:S01]  /*0d90*/  SHF.R.S32.HI R206, RZ, 0x1f, R177 ;  /* 0x0000001fffce7819 */ /* 0x000fe200000114b1 */
[----:B------:R-:W-:Y:S01]  /*0da0*/  IMAD.IADD R208, R174, 0x1, -R5 ;  /* 0x00000001aed07824 */ /* 0x000fe200078e0a05 */
[----:B------:R-:W-:Y:S01]  /*0db0*/  SHF.R.U32.HI R218, RZ, 0x3, R181 ;  /* 0x00000003ffda7819 */ /* 0x000fe200000116b5 */
[--C-:B------:R-:W-:Y:S01]  /*0dc0*/  IMAD.IADD R169, R164, 0x1, R176.reuse ;  /* 0x00000001a4a97824 */ /* 0x100fe200078e02b0 */
[----:B------:R-:W-:Y:S01]  /*0dd0*/  SHF.R.S32.HI R203, RZ, 0x1f, R176 ;  /* 0x0000001fffcb7819 */ /* 0x000fe200000114b0 */
[----:B------:R-:W-:-:S02]  /*0de0*/  IMAD.SHL.U32 R184, R208, 0x40, RZ ;  /* 0x00000040d0b87824 */ /* 0x000fc400078e00ff */
[----:B------:R-:W-:Y:S02]  /*0df0*/  IMAD.SHL.U32 R16, R199, 0x8, RZ ;  /* 0x00000008c7107824 */ /* 0x000fe400078e00ff */
[----:B------:R-:W-:Y:S01]  /*0e00*/  IMAD.SHL.U32 R192, R194, 0x8, RZ ;  /* 0x00000008c2c07824 */ /* 0x000fe200078e00ff */
[----:B------:R-:W-:Y:S01]  /*0e10*/  LOP3.LUT R184, R184, 0x1c0, RZ, 0xc0, !PT ;  /* 0x000001c0b8b87812 */ /* 0x000fe200078ec0ff */
[C---:B------:R-:W-:Y:S01]  /*0e20*/  VIADD R23, R16.reuse, 0x60 ;  /* 0x0000006010177836 */ /* 0x040fe20000000000 */
[----:B------:R-:W-:Y:S01]  /*0e30*/  SHF.R.S32.HI R17, RZ, 0x1f, R16 ;  /* 0x0000001fff117819 */ /* 0x000fe20000011410 */
[C---:B------:R-:W-:Y:S01]  /*0e40*/  VIADD R161, R16.reuse, 0x80 ;  /* 0x0000008010a17836 */ /* 0x040fe20000000000 */
[----:B------:R-:W-:Y:S01]  /*0e50*/  SHF.R.U32.HI R185, RZ, 0x3, R184 ;  /* 0x00000003ffb97819 */ /* 0x000fe200000116b8 */
[----:B------:R-:W-:Y:S01]  /*0e60*/  VIADD R162, R16, 0xa0 ;  /* 0x000000a010a27836 */ /* 0x000fe20000000000 */
[----:B------:R-:W-:Y:S01]  /*0e70*/  SHF.R.S32.HI R225, RZ, 0x1f, R192 ;  /* 0x0000001fffe17819 */ /* 0x000fe200000114c0 */
[----:B------:R-:W-:Y:S01]  /*0e80*/  VIADD R179, R164, 0x10 ;  /* 0x00000010a4b37836 */ /* 0x000fe20000000000 */
[----:B------:R-:W-:Y:S01]  /*0e90*/  SHF.R.S32.HI R173, RZ, 0x1f, R23 ;  /* 0x0000001fffad7819 */ /* 0x000fe20000011417 */
[----:B------:R-:W-:Y:S01]  /*0ea0*/  VIADD R193, R192, 0x40 ;  /* 0x00000040c0c17836 */ /* 0x000fe20000000000 */
[----:B------:R-:W-:Y:S01]  /*0eb0*/  SHF.R.S32.HI R183, RZ, 0x1f, R161 ;  /* 0x0000001fffb77819 */ /* 0x000fe200000114a1 */
[C---:B------:R-:W-:Y:S01]  /*0ec0*/  VIADD R178, R164.reuse, 0x30 ;  /* 0x00000030a4b27836 */ /* 0x040fe20000000000 */
[----:B------:R-:W-:Y:S01]  /*0ed0*/  SHF.R.S32.HI R182, RZ, 0x1f, R162 ;  /* 0x0000001fffb67819 */ /* 0x000fe200000114a2 */
[----:B------:R-:W-:Y:S01]  /*0ee0*/  VIADD R180, R164, 0x50 ;  /* 0x00000050a4b47836 */ /* 0x000fe20000000000 */
[----:B------:R-:W-:-:S02]  /*0ef0*/  SHF.R.S32.HI R207, RZ, 0x1f, R179 ;  /* 0x0000001fffcf7819 */ /* 0x000fc400000114b3 */
[----:B------:R-:W-:Y:S02]  /*0f00*/  SHF.R.S32.HI R223, RZ, 0x1f, R193 ;  /* 0x0000001fffdf7819 */ /* 0x000fe400000114c1 */
[----:B------:R-:W-:Y:S02]  /*0f10*/  SHF.R.S32.HI R205, RZ, 0x1f, R178 ;  /* 0x0000001fffcd7819 */ /* 0x000fe400000114b2 */
[----:B------:R-:W-:Y:S02]  /*0f20*/  SHF.R.S32.HI R202, RZ, 0x1f, R180 ;  /* 0x0000001fffca7819 */ /* 0x000fe400000114b4 */
[----:B--2---:R-:W-:Y:S02]  /*0f30*/  R2UR UR5, R2 ;  /* 0x00000000020572ca */ /* 0x004fe400000e0000 */
[----:B------:R-:W-:-:S04]  /*0f40*/  LEA.HI R2, R3, R0, RZ, 0x4 ;  /* 0x0000000003027211 */ /* 0x000fc800078f20ff */
[----:B------:R-:W-:-:S04]  /*0f50*/  SHF.R.S32.HI R7, RZ, 0x4, R2 ;  /* 0x00000004ff077819 */ /* 0x000fc80000011402 */
[----:B------:R-:W-:-:S03]  /*0f60*/  LEA.HI R4, R2, R7, RZ, 0x1 ;  /* 0x0000000702047211 */ /* 0x000fc600078f08ff */
[----:B------:R-:W-:Y:S01]  /*0f70*/  ULOP3.LUT UR5, UR5, 0x1, URZ, 0xfc, !UPT ;  /* 0x0000000105057892 */ /* 0x000fe2000f8efc3f */
[----:B------:R-:W-:-:S05]  /*0f80*/  LOP3.LUT R4, R4, 0x1ffffffe, RZ, 0xc0, !PT ;  /* 0x1ffffffe04047812 */ /* 0x000fca00078ec0ff */
[----:B------:R-:W-:Y:S01]  /*0f90*/  IMAD.IADD R7, R7, 0x1, -R4 ;  /* 0x0000000107077824 */ /* 0x000fe200078e0a04 */
[----:B------:R-:W-:Y:S02]  /*0fa0*/  LEA.HI R4, R3, R0, RZ, 0x5 ;  /* 0x0000000003047211 */ /* 0x000fe400078f28ff */
[----:B------:R-:W-:Y:S02]  /*0fb0*/  LOP3.LUT R3, R2, 0x3fffff0, RZ, 0xc0, !PT ;  /* 0x03fffff002037812 */ /* 0x000fe400078ec0ff */
[----:B------:R-:W-:-:S03]  /*0fc0*/  SHF.R.S32.HI R4, RZ, 0x5, R4 ;  /* 0x00000005ff047819 */ /* 0x000fc60000011404 */
[----:B------:R-:W-:Y:S01]  /*0fd0*/  IMAD.IADD R3, R0, 0x1, -R3 ;  /* 0x0000000100037824 */ /* 0x000fe200078e0a03 */
[----:B------:R-:W-:Y:S01]  /*0fe0*/  SHF.R.S32.HI R0, RZ, 0x1f, R219 ;  /* 0x0000001fff007819 */ /* 0x000fe200000114db */
[C---:B------:R-:W-:Y:S02]  /*0ff0*/  IMAD.SHL.U32 R186, R4.reuse, 0x200, RZ ;  /* 0x0000020004ba7824 */ /* 0x040fe400078e00ff */
[----:B------:R-:W-:Y:S01]  /*1000*/  IMAD R2, R4, 0x10, R3 ;  /* 0x0000001004027824 */ /* 0x000fe200078e0203 */
[----:B------:R-:W-:Y:S02]  /*1010*/  LEA.HI R0, R0, R219, RZ, 0x3 ;  /* 0x000000db00007211 */ /* 0x000fe400078f18ff */
[----:B------:R-:W-:Y:S01]  /*1020*/  SHF.R.S32.HI R3, RZ, 0x1f, R168 ;  /* 0x0000001fff037819 */ /* 0x000fe200000114a8 */
[----:B------:R-:W-:Y:S02]  /*1030*/  IMAD R222, R2, 0x8, R7 ;  /* 0x0000000802de7824 */ /* 0x000fe400078e0207 */
[----:B------:R-:W-:Y:S01]  /*1040*/  IMAD.SHL.U32 R0, R0, 0x40, RZ ;  /* 0x0000004000007824 */ /* 0x000fe200078e00ff */
[CC--:B------:R-:W-:Y:S01]  /*1050*/  LEA.HI R170, R3.reuse, R168.reuse, RZ, 0x3 ;  /* 0x000000a803aa7211 */ /* 0x0c0fe200078f18ff */
[----:B------:R-:W-:Y:S01]  /*1060*/  IMAD.SHL.U32 R222, R222, 0x8, RZ ;  /* 0x00000008dede7824 */ /* 0x000fe200078e00ff */
[----:B------:R-:W-:-:S02]  /*1070*/  LEA.HI R3, R3, R168, RZ, 0x6 ;  /* 0x000000a803037211 */ /* 0x000fc400078f30ff */
[----:B------:R-:W-:Y:S02]  /*1080*/  LOP3.LUT R188, R0, 0xfffffe00, RZ, 0xc0, !PT ;  /* 0xfffffe0000bc7812 */ /* 0x000fe400078ec0ff */
[----:B------:R-:W-:Y:S01]  /*1090*/  SHF.R.S32.HI R0, RZ, 0x1f, R169 ;  /* 0x0000001fff007819 */ /* 0x000fe200000114a9 */
[----:B------:R-:W-:Y:S01]  /*10a0*/  IMAD.SHL.U32 R3, R3, 0x80, RZ ;  /* 0x0000008003037824 */ /* 0x000fe200078e00ff */
[--C-:B------:R-:W-:Y:S02]  /*10b0*/  LOP3.LUT R5, R181, 0x38, R170.reuse, 0xf8, !PT ;  /* 0x00000038b5057812 */ /* 0x100fe400078ef8aa */
[CC--:B------:R-:W-:Y:S02]  /*10c0*/  LEA.HI R2, R0.reuse, R169.reuse, RZ, 0x6 ;  /* 0x000000a900027211 */ /* 0x0c0fe400078f30ff */
[----:B------:R-:W-:Y:S02]  /*10d0*/  LEA.HI R171, R0, R169, RZ, 0x3 ;  /* 0x000000a900ab7211 */ /* 0x000fe400078f18ff */
[----:B------:R-:W-:Y:S01]  /*10e0*/  LOP3.LUT R0, R184, 0x38, R170, 0xf8, !PT ;  /* 0x00000038b8007812 */ /* 0x000fe200078ef8aa */
[----:B------:R-:W-:Y:S01]  /*10f0*/  IMAD.SHL.U32 R4, R2, 0x80, RZ ;  /* 0x0000008002047824 */ /* 0x000fe200078e00ff */
[----:B------:R-:W-:-:S02]  /*1100*/  LOP3.LUT R3, R3, 0xffffe000, RZ, 0xc0, !PT ;  /* 0xffffe00003037812 */ /* 0x000fc400078ec0ff */
[----:B------:R-:W-:Y:S02]  /*1110*/  LOP3.LUT R0, R0, R185, RZ, 0x3c, !PT ;  /* 0x000000b900007212 */ /* 0x000fe400078e3cff */
[----:B------:R-:W-:Y:S02]  /*1120*/  LOP3.LUT R6, R5, R218, RZ, 0x3c, !PT ;  /* 0x000000da05067212 */ /* 0x000fe400078e3cff */
[-C--:B------:R-:W-:Y:S01]  /*1130*/  IADD3 R217, R0, R3.reuse, R186 ;  /* 0x0000000300d97210 */ /* 0x080fe20007ffe0ba */
[----:B------:R-:W-:Y:S01]  /*1140*/  IMAD.U32 R0, RZ, RZ, UR5 ;  /* 0x00000005ff007e24 */ /* 0x000fe2000f8e00ff */
[----:B------:R-:W-:Y:S01]  /*1150*/  IADD3 R6, R6, R3, R188 ;  /* 0x0000000306067210 */ /* 0x000fe20007ffe0bc */
[----:B------:R-:W-:Y:S01]  /*1160*/  IMAD.U32 R3, RZ, RZ, UR4 ;  /* 0x00000004ff037e24 */ /* 0x000fe2000f8e00ff */
[--C-:B------:R-:W-:Y:S02]  /*1170*/  LOP3.LUT R2, R184, 0x38, R171.reuse, 0xf8, !PT ;  /* 0x00000038b8027812 */ /* 0x100fe400078ef8ab */
[----:B------:R0:W-:Y:S01]  /*1180*/  STL [R1+0x30], R0 ;  /* 0x0000300001007387 */ /* 0x0001e20000100800 */
[----:B------:R-:W-:-:S02]  /*1190*/  LOP3.LUT R7, R181, 0x38, R171, 0xf8, !PT ;  /* 0x00000038b5077812 */ /* 0x000fc400078ef8ab */
[----:B------:R-:W-:Y:S01]  /*11a0*/  LOP3.LUT R5, R4, 0xffffe000, RZ, 0xc0, !PT ;  /* 0xffffe00004057812 */ /* 0x000fe200078ec0ff */
[----:B------:R1:W-:Y:S01]  /*11b0*/  STL [R1+0x34], R3 ;  /* 0x0000340301007387 */ /* 0x0003e20000100800 */
[----:B------:R-:W-:Y:S02]  /*11c0*/  LOP3.LUT R2, R2, R185, RZ, 0x3c, !PT ;  /* 0x000000b902027212 */ /* 0x000fe400078e3cff */
[----:B------:R-:W-:Y:S02]  /*11d0*/  LOP3.LUT R7, R7, R218, RZ, 0x3c, !PT ;  /* 0x000000da07077212 */ /* 0x000fe400078e3cff */
[----:B------:R-:W-:Y:S02]  /*11e0*/  IADD3 R2, R2, R5, R186 ;  /* 0x0000000502027210 */ /* 0x000fe40007ffe0ba */
[----:B0-----:R-:W-:Y:S02]  /*11f0*/  LEA.HI R0, R199, R199, RZ, 0x1 ;  /* 0x000000c7c7007211 */ /* 0x001fe400078f08ff */
[----:B------:R-:W-:-:S02]  /*1200*/  IADD3 R7, R7, R5, R188 ;  /* 0x0000000507077210 */ /* 0x000fc40007ffe0bc */
[----:B------:R-:W-:Y:S02]  /*1210*/  LOP3.LUT R0, R0, 0x1ffffffe, RZ, 0xc0, !PT ;  /* 0x1ffffffe00007812 */ /* 0x000fe400078ec0ff */
[----:B-1----:R-:W-:Y:S02]  /*1220*/  LOP3.LUT R3, R181, 0x38, R16, 0xf8, !PT ;  /* 0x00000038b5037812 */ /* 0x002fe400078ef810 */
[----:B------:R-:W-:Y:S01]  /*1230*/  SHF.R.S32.HI R170, RZ, 0x3, R170 ;  /* 0x00000003ffaa7819 */ /* 0x000fe200000114aa */
[----:B------:R-:W-:Y:S01]  /*1240*/  IMAD.IADD R0, R199, 0x1, -R0 ;  /* 0x00000001c7007824 */ /* 0x000fe200078e0a00 */
[----:B------:R-:W-:Y:S02]  /*1250*/  LOP3.LUT R3, R188, R3, R218, 0xf6, !PT ;  /* 0x00000003bc037212 */ /* 0x000fe400078ef6da */
[----:B------:R-:W-:Y:S01]  /*1260*/  SHF.R.S32.HI R171, RZ, 0x3, R171 ;  /* 0x00000003ffab7819 */ /* 0x000fe200000114ab */
[----:B------:R-:W-:Y:S01]  /*1270*/  IMAD R191, R0, 0x8, R221 ;  /* 0x0000000800bf7824 */ /* 0x000fe200078e02dd */
[----:B------:R-:W-:-:S02]  /*1280*/  LEA R216, R3, UR4, 0x1 ;  /* 0x0000000403d87c11 */ /* 0x000fc4000f8e08ff */
[----:B------:R-:W-:Y:S02]  /*1290*/  LEA R217, R217, UR4, 0x1 ;  /* 0x00000004d9d97c11 */ /* 0x000fe4000f8e08ff */
[----:B------:R-:W-:Y:S02]  /*12a0*/  LEA R214, R6, UR4, 0x1 ;  /* 0x0000000406d67c11 */ /* 0x000fe4000f8e08ff */
[----:B------:R-:W-:Y:S02]  /*12b0*/  LEA R215, R2, UR4, 0x1 ;  /* 0x0000000402d77c11 */ /* 0x000fe4000f8e08ff */
[----:B------:R-:W-:-:S07]  /*12c0*/  LEA R213, R7, UR4, 0x1 ;  /* 0x0000000407d57c11 */ /* 0x000fce000f8e08ff */
.L_x_1866:
[----:B------:R-:W-:Y:S01]  /*12d0*/  ULDC.64 UR4, c[0x0][0xa28] ;  /* 0x00028a0000047ab9 */ /* 0x000fe20000000a00 */
[----:B0-23--:R-:W0:Y:S01]  /*12e0*/  LDC.64 R4, c[0x0][0xa08] ;  /* 0x00028200ff047b82 */ /* 0x00de220000000a00 */
[----:B------:R-:W-:Y:S01]  /*12f0*/  ISETP.NE.U32.AND P0, PT, RZ, UR4, PT ;  /* 0x00000004ff007c0c */ /* 0x000fe2000bf05070 */
[----:B------:R-:W-:Y:S01]  /*1300*/  IMAD.MOV.U32 R0, RZ, RZ, RZ ;  /* 0x000000ffff007224 */ /* 0x000fe200078e00ff */
[----:B------:R-:W-:Y:S01]  /*1310*/  ULDC UR6, c[0x0][0x424] ;  /* 0x0001090000067ab9 */ /* 0x000fe20000000800 */
[----:B------:R-:W-:Y:S01]  /*1320*/  IMAD.MOV.U32 R130, RZ, RZ, RZ ;  /* 0x000000ffff827224 */ /* 0x000fe200078e00ff */
[----:B------:R-:W-:Y:S01]  /*1330*/  ISETP.NE.AND.EX P0, PT, RZ, UR5, PT, P0 ;  /* 0x00000005ff007c0c */ /* 0x000fe2000bf05300 */
[----:B------:R-:W-:Y:S02]  /*1340*/  ULDC.64 UR4, c[0x0][0xa18] ;  /* 0x0002860000047ab9 */ /* 0x000fe40000000a00 */
[----:B------:R-:W-:-:S04]  /*1350*/  ISETP.NE.U32.AND P1, PT, RZ, UR4, PT ;  /* 0x00000004ff007c0c */ /* 0x000fc8000bf25070 */
[----:B------:R-:W-:Y:S01]  /*1360*/  ISETP.NE.AND.EX P1, PT, RZ, UR5, PT, P1 ;  /* 0x00000005ff007c0c */ /* 0x000fe2000bf25310 */
[----:B------:R-:W-:Y:S02]  /*1370*/  ULDC.64 UR4, c[0x0][0xa08] ;  /* 0x0002820000047ab9 */ /* 0x000fe40000000a00 */
[----:B------:R-:W-:-:S03]  /*1380*/  ISETP.NE.U32.AND P3, PT, RZ, UR4, PT ;  /* 0x00000004ff007c0c */ /* 0x000fc6000bf65070 */
[----:B----4-:R-:W1:Y:S01]  /*1390*/  @P0 LDC.64 R2, c[0x0][0xa28] ;  /* 0x00028a00ff020b82 */ /* 0x010e620000000a00 */
[----:B------:R-:W-:Y:S01]  /*13a0*/  ISETP.NE.AND.EX P3, PT, RZ, UR5, PT, P3 ;  /* 0x00000005ff007c0c */ /* 0x000fe2000bf65330 */
[----:B0-----:R-:W-:-:S06]  /*13b0*/  IMAD.WIDE R8, R31, 0x4, R4 ;  /* 0x000000041f087825 */ /* 0x001fcc00078e0204 */
[----:B------:R-:W0:Y:S01]  /*13c0*/  @P1 LDC.64 R6, c[0x0][0xa18] ;  /* 0x00028600ff061b82 */ /* 0x000e220000000a00 */
[----:B------:R-:W-:Y:S02]  /*13d0*/  ULDC UR4, c[0x0][0x288] ;  /* 0x0000a20000047ab9 */ /* 0x000fe40000000800 */
[----:B------:R-:W-:Y:S01]  /*13e0*/  IMAD.U32 R166, RZ, RZ, UR4 ;  /* 0x00000004ffa67e24 */ /* 0x000fe2000f8e00ff */
[----:B------:R-:W-:Y:S02]  /*13f0*/  ULDC.64 UR4, c[0x0][0x418] ;  /* 0x0001060000047ab9 */ /* 0x000fe40000000a00 */
[----:B------:R2:W5:Y:S01]  /*1400*/  @P3 LDG.E R130, desc[UR60][R8.64] ;  /* 0x0000003c08823981 */ /* 0x000562000c1e1900 */
[----:B-1----:R-:W-:-:S05]  /*1410*/  @P0 IMAD.WIDE R2, R31, 0x4, R2 ;  /* 0x000000041f020825 */ /* 0x002fca00078e0202 */
[----:B------:R2:W5:Y:S01]  /*1420*/  @P0 LDG.E R0, desc[UR60][R2.64] ;  /* 0x0000003c02000981 */ /* 0x000562000c1e1900 */
[----:B0-----:R-:W-:-:S05]  /*1430*/  @P1 IMAD.WIDE R4, R31, 0x4, R6 ;  /* 0x000000041f041825 */ /* 0x001fca00078e0206 */
[----:B------:R2:W5:Y:S01]  /*1440*/  @P1 LDG.E R166, desc[UR60][R4.64] ;  /* 0x0000003c04a61981 */ /* 0x000562000c1e1900 */
[----:B------:R-:W-:-:S04]  /*1450*/  UISETP.NE.U32.AND UP0, UPT, UR4, URZ, UPT ;  /* 0x0000003f0400728c */ /* 0x000fc8000bf05070 */
[----:B------:R-:W-:-:S03]  /*1460*/  UISETP.NE.AND.EX UP0, UPT, UR5, URZ, UPT, UP0 ;  /* 0x0000003f0500728c */ /* 0x000fc6000bf05300 */
[----:B------:R-:W-:Y:S02]  /*1470*/  ULDC.64 UR4, c[0x0][0xa20] ;  /* 0x0002880000047ab9 */ /* 0x000fe40000000a00 */
[----:B------:R-:W-:Y:S01]  /*1480*/  ISETP.NE.U32.AND P2, PT, RZ, UR4, PT ;  /* 0x00000004ff007c0c */ /* 0x000fe2000bf45070 */
[----:B------:R-:W-:-:S03]  /*1490*/  USEL UR4, UR6, 0x1, UP0 ;  /* 0x0000000106047887 */ /* 0x000fc60008000000 */
[----:B------:R-:W-:Y:S01]  /*14a0*/  ULDC UR6, c[0x0][0x2f0] ;  /* 0x0000bc0000067ab9 */ /* 0x000fe20000000800 */
[----:B------:R-:W-:Y:S01]  /*14b0*/  ISETP.NE.AND.EX P2, PT, RZ, UR5, PT, P2 ;  /* 0x00000005ff007c0c */ /* 0x000fe2000bf45320 */
[----:B------:R-:W-:Y:S01]  /*14c0*/  UIMAD UR4, UR4, UR6, URZ ;  /* 0x00000006040472a4 */ /* 0x000fe2000f8e023f */
[----:B------:R-:W-:Y:S01]  /*14d0*/  ULDC UR5, c[0x0][0x348] ;  /* 0x0000d20000057ab9 */ /* 0x000fe20000000800 */
[----:B------:R-:W-:Y:S02]  /*14e0*/  IMAD.MOV.U32 R195, RZ, RZ, R30 ;  /* 0x000000ffffc37224 */ /* 0x000fe400078e001e */
[----:B------:R-:W-:Y:S01]  /*14f0*/  IMAD.MOV.U32 R197, RZ, RZ, R31 ;  /* 0x000000ffffc57224 */ /* 0x000fe200078e001f */
[----:B--2---:R-:W-:Y:S07]  /*1500*/  @P1 BRA `(.L_x_1567) ;  /* 0x0000000000241947 */ /* 0x004fee0003800000 */
        /* <DEDUP_REMOVED lines=9> */
.L_x_1567:
[----:B------:R-:W-:Y:S02]  /*15a0*/  IMAD.U32 R24, RZ, RZ, UR5 ;  /* 0x00000005ff187e24 */ /* 0x000fe4000f8e00ff */
[----:B------:R-:W-:Y:S01]  /*15b0*/  IMAD.U32 R25, RZ, RZ, UR4 ;  /* 0x00000004ff197e24 */ /* 0x000fe2000f8e00ff */
[----:B------:R-:W-:Y:S06]  /*15c0*/  @!P2 BRA `(.L_x_1568) ;  /* 0x000000000010a947 */ /* 0x000fec0003800000 */
[----:B------:R-:W0:Y:S02]  /*15d0*/  LDC.64 R2, c[0x0][0xa20] ;  /* 0x00028800ff027b82 */ /* 0x000e240000000a00 */
[----:B0-----:R-:W-:-:S05]  /*15e0*/  IMAD.WIDE R2, R31, 0x4, R2 ;  /* 0x000000041f027825 */ /* 0x001fca00078e0202 */
[----:B------:R0:W5:Y:S01]  /*15f0*/  LDG.E R25, desc[UR60][R2.64] ;  /* 0x0000003c02197981 */ /* 0x000162000c1e1900 */
[----:B------:R-:W-:Y:S05]  /*1600*/  BRA `(.L_x_1569) ;  /* 0x0000000000107947 */ /* 0x000fea0003800000 */
.L_x_1568:
[----:B------:R-:W-:Y:S05]  /*1610*/  @!P3 BRA `(.L_x_1569) ;  /* 0x00000000000cb947 */ /* 0x000fea0003800000 */
[----:B------:R-:W2:Y:S04]  /*1620*/  LDG.E R2, desc[UR60][R8.64] ;  /* 0x0000003c08027981 */ /* 0x000ea8000c1e1900 */
[----:B------:R-:W2:Y:S02]  /*1630*/  LDG.E R25, desc[UR60][R8.64+0x4] ;  /* 0x0000043c08197981 */ /* 0x000ea4000c1e1900 */
[----:B--2---:R-:W-:-:S07]  /*1640*/  IMAD.IADD R25, R25, 0x1, -R2 ;  /* 0x0000000119197824 */ /* 0x004fce00078e0a02 */
.L_x_1569:
[----:B------:R-:W-:Y:S01]  /*1650*/  ULDC.64 UR4, c[0x0][0xa10] ;  /* 0x0002840000047ab9 */ /* 0x000fe20000000a00 */
[----:B0-----:R-:W0:Y:S01]  /*1660*/  LDC R2, c[0x0][0x448] ;  /* 0x00011200ff027b82 */ /* 0x001e220000000800 */
[----:B------:R-:W-:-:S04]  /*1670*/  ISETP.NE.U32.AND P0, PT, RZ, UR4, PT ;  /* 0x00000004ff007c0c */ /* 0x000fc8000bf05070 */
[----:B------:R-:W-:Y:S01]  /*1680*/  ISETP.NE.AND.EX P0, PT, RZ, UR5, PT, P0 ;  /* 0x00000005ff007c0c */ /* 0x000fe2000bf05300 */
[----:B------:R-:W-:Y:S02]  /*1690*/  ULDC.64 UR4, c[0x0][0xa30] ;  /* 0x00028c0000047ab9 */ /* 0x000fe40000000a00 */
[----:B------:R-:W-:-:S04]  /*16a0*/  ISETP.NE.U32.AND P1, PT, RZ, UR4, PT ;  /* 0x00000004ff007c0c */ /* 0x000fc8000bf25070 */
[----:B------:R-:W-:-:S06]  /*16b0*/  ISETP.NE.AND.EX P1, PT, RZ, UR5, PT, P1 ;  /* 0x00000005ff007c0c */ /* 0x000fcc000bf25310 */
[----:B------:R-:W1:Y:S08]  /*16c0*/  @P0 LDC.64 R4, c[0x0][0xa10] ;  /* 0x00028400ff040b82 */ /* 0x000e700000000a00 */
[----:B------:R-:W2:Y:S01]  /*16d0*/  @P1 LDC.64 R6, c[0x0][0xa30] ;  /* 0x00028c00ff061b82 */ /* 0x000ea20000000a00 */
[----:B-1----:R-:W-:-:S05]  /*16e0*/  @P0 IMAD.WIDE R4, R31, 0x4, R4 ;  /* 0x000000041f040825 */ /* 0x002fca00078e0204 */
[----:B------:R-:W3:Y:S04]  /*16f0*/  @P0 LDG.E R8, desc[UR60][R4.64] ;  /* 0x0000003c04080981 */ /* 0x000ee8000c1e1900 */
[----:B------:R1:W3:Y:S01]  /*1700*/  @P0 LDG.E R9, desc[UR60][R4.64+0x4] ;  /* 0x0000043c04090981 */ /* 0x0002e2000c1e1900 */
[----:B-----5:R-:W-:Y:S02]  /*1710*/  IMAD.MOV.U32 R141, RZ, RZ, R25 ;  /* 0x000000ffff8d7224 */ /* 0x020fe400078e0019 */
[----:B--2---:R-:W-:-:S05]  /*1720*/  @P1 IMAD.WIDE R6, R31, 0x4, R6 ;  /* 0x000000041f061825 */ /* 0x004fca00078e0206 */
[----:B------:R2:W5:Y:S01]  /*1730*/  @P1 LDG.E R141, desc[UR60][R6.64] ;  /* 0x0000003c068d1981 */ /* 0x000562000c1e1900 */
[----:B0-----:R-:W-:Y:S01]  /*1740*/  ISETP.NE.AND P1, PT, R2, 0x1, PT ;  /* 0x000000010200780c */ /* 0x001fe20003f25270 */
[----:B------:R-:W-:Y:S01]  /*1750*/  IMAD.SHL.U32 R187, R29, 0x80, RZ ;  /* 0x000000801dbb7824 */ /* 0x000fe200078e00ff */
[----:B------:R-:W0:Y:S03]  /*1760*/  LDC.64 R2, c[0x0][0x9e0] ;  /* 0x00027800ff027b82 */ /* 0x000e260000000a00 */
[----:B-1----:R-:W-:-:S08]  /*1770*/  VIADD R4, R187, 0x7f ;  /* 0x0000007fbb047836 */ /* 0x002fd00000000000 */
[----:B------:R-:W1:Y:S08]  /*1780*/  @P1 LDC R11, c[0x0][0x44c] ;  /* 0x00011300ff0b1b82 */ /* 0x000e700000000800 */
[----:B------:R-:W4:Y:S01]  /*1790*/  @P1 LDC R10, c[0x0][0x450] ;  /* 0x00011400ff0a1b82 */ /* 0x000f220000000800 */
[----:B0-----:R-:W-:Y:S01]  /*17a0*/  ISETP.GE.AND P2, PT, R3, 0x1, PT ;  /* 0x000000010300780c */ /* 0x001fe20003f46270 */
[----:B-1----:R-:W-:-:S05]  /*17b0*/  @P1 IMAD.HI.U32 R5, R4, R11, RZ ;  /* 0x0000000b04051227 */ /* 0x002fca00078e00ff */
[----:B----4-:R-:W-:Y:S01]  /*17c0*/  @P1 SHF.R.U32.HI R4, RZ, R10, R5 ;  /* 0x0000000aff041219 */ /* 0x010fe20000011605 */
[----:B---3--:R-:W-:Y:S02]  /*17d0*/  @P0 IMAD.IADD R24, R9, 0x1, -R8 ;  /* 0x0000000109180824 */ /* 0x008fe400078e0a08 */
[----:B------:R-:W-:-:S04]  /*17e0*/  IMAD.IADD R9, R25, 0x1, -R0 ;  /* 0x0000000119097824 */ /* 0x000fc800078e0a00 */
[----:B------:R-:W-:-:S04]  /*17f0*/  IMAD.IADD R167, R9, 0x1, R24 ;  /* 0x0000000109a77824 */ /* 0x000fc800078e0218 */
[C---:B------:R-:W-:Y:S01]  /*1800*/  VIADD R0, R167.reuse, 0x5f ;  /* 0x0000005fa7007836 */ /* 0x040fe20000000000 */
[----:B------:R-:W-:-:S03]  /*1810*/  IADD3 R5, R167, 0x1, -R166 ;  /* 0x00000001a7057810 */ /* 0x000fc60007ffe8a6 */
[----:B------:R-:W-:-:S04]  /*1820*/  IMAD.HI R0, R0, 0x2aaaaaab, RZ ;  /* 0x2aaaaaab00007827 */ /* 0x000fc800078e02ff */
[----:B------:R-:W-:Y:S01]  /*1830*/  IMAD.IADD R5, R5, 0x1, R4 ;  /* 0x0000000105057824 */ /* 0x000fe200078e0204 */
[----:B------:R-:W-:-:S03]  /*1840*/  SHF.R.U32.HI R143, RZ, 0x1f, R0 ;  /* 0x0000001fff8f7819 */ /* 0x000fc60000011600 */
[----:B------:R-:W-:Y:S01]  /*1850*/  IMAD.IADD R2, R5, 0x1, R2 ;  /* 0x0000000105027824 */ /* 0x000fe200078e0202 */
[----:B------:R-:W-:Y:S01]  /*1860*/  LEA.HI.SX32 R143, R0, R143, 0x1c ;  /* 0x0000008f008f7211 */ /* 0x000fe200078fe2ff */
[----:B--2---:R-:W-:Y:S06]  /*1870*/  @!P2 BRA `(.L_x_1570) ;  /* 0x000000000048a947 */ /* 0x004fec0003800000 */
        /* <DEDUP_REMOVED lines=11> */
.L_x_1572:
[----:B------:R-:W-:-:S13]  /*1930*/  ISETP.NE.AND P0, PT, R3, 0x1, PT ;  /* 0x000000010300780c */ /* 0x000fda0003f05270 */
[----:B------:R-:W0:Y:S02]  /*1940*/  @P0 LDC.64 R4, c[0x0][0x9e8] ;  /* 0x00027a00ff040b82 */ /* 0x000e240000000a00 */
[----:B0-----:R-:W-:-:S05]  /*1950*/  @P0 IMAD.HI.U32 R4, R0, R4, RZ ;  /* 0x0000000400040227 */ /* 0x001fca00078e00ff */
[----:B------:R-:W-:-:S07]  /*1960*/  @P0 SHF.R.U32.HI R0, RZ, R5, R4 ;  /* 0x00000005ff000219 */ /* 0x000fce0000011604 */
.L_x_1573:
[----:B------:R-:W-:Y:S05]  /*1970*/  BSYNC B0 ;  /* 0x0000000000007941 */ /* 0x000fea0003800000 */
.L_x_1571:
[----:B------:R-:W-:-:S05]  /*1980*/  IMAD R5, R0, R3, R3 ;  /* 0x0000000300057224 */ /* 0x000fca00078e0203 */
[----:B------:R-:W-:-:S07]  /*1990*/  VIMNMX R2, R2, R5, PT ;  /* 0x0000000502027248 */ /* 0x000fce0003fe0100 */
.L_x_1570:
[----:B------:R-:W0:Y:S01]  /*19a0*/  @P1 LDC R0, c[0x0][0x44c] ;  /* 0x00011300ff001b82 */ /* 0x000e220000000800 */
[----:B------:R-:W-:Y:S01]  /*19b0*/  IMAD.MOV.U32 R5, RZ, RZ, R187 ;  /* 0x000000ffff057224 */ /* 0x000fe200078e00bb */
[----:B------:R-:W-:Y:S01]  /*19c0*/  ULDC UR4, c[0x0][0x9dc] ;  /* 0x0002770000047ab9 */ /* 0x000fe20000000800 */
[----:B------:R-:W-:-:S05]  /*19d0*/  IMAD.IADD R142, R167, 0x1, -R166 ;  /* 0x00000001a78e7824 */ /* 0x000fca00078e0aa6 */
[----:B------:R-:W1:Y:S01]  /*19e0*/  @P1 LDC R7, c[0x0][0x450] ;  /* 0x00011400ff071b82 */ /* 0x000e620000000800 */
[----:B0-----:R-:W-:-:S05]  /*19f0*/  @P1 IMAD.HI.U32 R0, R187, R0, RZ ;  /* 0x00000000bb001227 */ /* 0x001fca00078e00ff */
[----:B-1----:R-:W-:-:S05]  /*1a00*/  @P1 SHF.R.U32.HI R5, RZ, R7, R0 ;  /* 0x00000007ff051219 */ /* 0x002fca0000011600 */
[----:B------:R-:W-:-:S04]  /*1a10*/  IMAD.IADD R0, R142, 0x1, R5 ;  /* 0x000000018e007824 */ /* 0x000fc800078e0205 */
[----:B------:R-:W-:Y:S01]  /*1a20*/  VIADD R4, R0, -UR4 ;  /* 0x8000000400047c36 */ /* 0x000fe20008000000 */
[----:B------:R-:W-:Y:S06]  /*1a30*/  @!P2 BRA `(.L_x_1574) ;  /* 0x000000000044a947 */ /* 0x000fec0003800000 */
[----:B------:R-:W-:Y:S01]  /*1a40*/  ISETP.GT.AND P0, PT, R0, -0x1, PT ;  /* 0xffffffff0000780c */ /* 0x000fe20003f04270 */
[----:B------:R-:W-:-:S12]  /*1a50*/  BSSY B0, `(.L_x_1575) ;  /* 0x000000d000007945 */ /* 0x000fd80003800000 */
        /* <DEDUP_REMOVED lines=8> */
.L_x_1576:
[----:B------:R-:W-:-:S13]  /*1ae0*/  ISETP.NE.AND P0, PT, R3, 0x1, PT ;  /* 0x000000010300780c */ /* 0x000fda0003f05270 */
[----:B------:R-:W0:Y:S02]  /*1af0*/  @P0 LDC.64 R6, c[0x0][0x9e8] ;  /* 0x00027a00ff060b82 */ /* 0x000e240000000a00 */
[----:B0-----:R-:W-:-:S05]  /*1b00*/  @P0 IMAD.HI.U32 R6, R0, R6, RZ ;  /* 0x0000000600060227 */ /* 0x001fca00078e00ff */
[----:B------:R-:W-:-:S07]  /*1b10*/  @P0 SHF.R.U32.HI R0, RZ, R7, R6 ;  /* 0x00000007ff000219 */ /* 0x000fce0000011606 */
.L_x_1577:
[----:B------:R-:W-:Y:S05]  /*1b20*/  BSYNC B0 ;  /* 0x0000000000007941 */ /* 0x000fea0003800000 */
.L_x_1575:
[----:B------:R-:W-:-:S05]  /*1b30*/  IMAD R3, R0, R3, RZ ;  /* 0x0000000300037224 */ /* 0x000fca00078e02ff */
[----:B------:R-:W-:-:S07]  /*1b40*/  VIMNMX R4, R4, R3, !PT ;  /* 0x0000000304047248 */ /* 0x000fce0007fe0100 */
.L_x_1574:
[----:B------:R-:W-:Y:S02]  /*1b50*/  VIADD R2, R2, 0x5f ;  /* 0x0000005f02027836 */ /* 0x000fe40000000000 */
[----:B------:R-:W-:-:S04]  /*1b60*/  IMAD.HI R4, R4, 0x2aaaaaab, RZ ;  /* 0x2aaaaaab04047827 */ /* 0x000fc800078e02ff */
[----:B------:R-:W-:Y:S01]  /*1b70*/  IMAD.HI R2, R2, 0x2aaaaaab, RZ ;  /* 0x2aaaaaab02027827 */ /* 0x000fe200078e02ff */
[----:B------:R-:W-:-:S04]  /*1b80*/  SHF.R.U32.HI R5, RZ, 0x1f, R4 ;  /* 0x0000001fff057819 */ /* 0x000fc80000011604 */
[----:B------:R-:W-:Y:S02]  /*1b90*/  SHF.R.U32.HI R3, RZ, 0x1f, R2 ;  /* 0x0000001fff037819 */ /* 0x000fe40000011602 */
[----:B------:R-:W-:Y:S02]  /*1ba0*/  LEA.HI.SX32 R5, R4, R5, 0x1c ;  /* 0x0000000504057211 */ /* 0x000fe400078fe2ff */
[----:B------:R-:W-:Y:S02]  /*1bb0*/  LEA.HI.SX32 R2, R2, R3, 0x1c ;  /* 0x0000000302027211 */ /* 0x000fe400078fe2ff */
[----:B------:R-:W-:Y:S02]  /*1bc0*/  VIMNMX R5, RZ, R5, !PT ;  /* 0x00000005ff057248 */ /* 0x000fe40007fe0100 */
[----:B------:R-:W-:-:S03]  /*1bd0*/  VIMNMX R2, R143, R2, PT ;  /* 0x000000028f027248 */ /* 0x000fc60003fe0100 */
[--C-:B------:R-:W-:Y:S02]  /*1be0*/  IMAD R5, R5, 0x60, -R9.reuse ;  /* 0x0000006005057824 */ /* 0x100fe400078e0a09 */
[----:B------:R-:W-:-:S03]  /*1bf0*/  IMAD R3, R2, 0x60, -R9 ;  /* 0x0000006002037824 */ /* 0x000fc600078e0a09 */
[----:B------:R-:W-:Y:S02]  /*1c00*/  VIMNMX R5, RZ, R5, !PT ;  /* 0x00000005ff057248 */ /* 0x000fe40007fe0100 */
[----:B------:R-:W-:-:S03]  /*1c10*/  VIMNMX R0, R3, R24, PT ;  /* 0x0000001803007248 */ /* 0x000fc60003fe0100 */
[----:B------:R-:W-:Y:S01]  /*1c20*/  IMAD.WIDE.U32 R126, R5, -0x55555555, RZ ;  /* 0xaaaaaaab057e7825 */ /* 0x000fe200078e00ff */
[----:B------:R-:W-:-:S04]  /*1c30*/  ISETP.GT.AND P0, PT, R0, R5, PT ;  /* 0x000000050000720c */ /* 0x000fc80003f04270 */
[----:B------:R-:W-:-:S05]  /*1c40*/  SHF.R.U32.HI R126, RZ, 0x6, R127 ;  /* 0x00000006ff7e7819 */ /* 0x000fca000001167f */
[----:B------:R-:W-:-:S04]  /*1c50*/  IMAD.MOV.U32 R2, RZ, RZ, R126 ;  /* 0x000000ffff027224 */ /* 0x000fc800078e007e */
[----:B------:R-:W-:-:S04]  /*1c60*/  @P0 VIADD R0, R0, 0x5f ;  /* 0x0000005f00000836 */ /* 0x000fc80000000000 */
[----:B------:R-:W-:-:S05]  /*1c70*/  @P0 IMAD.HI R0, R0, 0x2aaaaaab, RZ ;  /* 0x2aaaaaab00000827 */ /* 0x000fca00078e02ff */
[----:B------:R-:W-:-:S04]  /*1c80*/  @P0 SHF.R.U32.HI R3, RZ, 0x1f, R0 ;  /* 0x0000001fff030819 */ /* 0x000fc80000011600 */
[----:B------:R-:W-:Y:S02]  /*1c90*/  @P0 LEA.HI.SX32 R2, R0, R3, 0x1c ;  /* 0x0000000300020211 */ /* 0x000fe400078fe2ff */
[----:B------:R-:W-:Y:S02]  /*1ca0*/  PLOP3.LUT P0, PT, PT, PT, PT, 0x80, 0x0 ;  /* 0x000000000000781c */ /* 0x000fe40003f0f070 */
[----:B------:R-:W-:-:S13]  /*1cb0*/  ISETP.GT.AND P1, PT, R2, R126, PT ;  /* 0x0000007e0200720c */ /* 0x000fda0003f24270 */
[----:B------:R-:W-:Y:S05]  /*1cc0*/  @!P1 BRA `(.L_x_1578) ;  /* 0x0000009000f49947 */ /* 0x000fea0003800000 */
        /* <DEDUP_REMOVED lines=20> */
.L_x_1580:
[----:B------:R-:W-:Y:S05]  /*1e10*/  BSYNC B6 ;  /* 0x0000000000067941 */ /* 0x000fea0003800000 */
.L_x_1579:
        /* <DEDUP_REMOVED lines=20> */
.L_x_1582:
[----:B------:R-:W-:Y:S05]  /*1f60*/  BSYNC B6 ;  /* 0x0000000000067941 */ /* 0x000fea0003800000 */
.L_x_1581:
[----:B------:R-:W-:Y:S01]  /*1f70*/  ULDC.64 UR4, c[0x0][0x9f8] ;  /* 0x00027e0000047ab9 */ /* 0x000fe20000000a00 */
[----:B------:R-:W-:Y:S01]  /*1f80*/  IMAD.MOV.U32 R101, RZ, RZ, R31 ;  /* 0x000000ffff657224 */ /* 0x000fe200078e001f */
[----:B------:R-:W-:Y:S01]  /*1f90*/  ISETP.NE.U32.AND P0, PT, RZ, UR4, PT ;  /* 0x00000004ff007c0c */ /* 0x000fe2000bf05070 */
[----:B------:R-:W-:Y:S01]  /*1fa0*/  ULDC UR4, c[0x0][0x2f4] ;  /* 0x0000bd0000047ab9 */ /* 0x000fe20000000800 */
[----:B------:R-:W0:Y:S02]  /*1fb0*/  LDC.64 R94, c[0x0][0x3f8] ;  /* 0x0000fe00ff5e7b82 */ /* 0x000e240000000a00 */
[----:B------:R-:W-:Y:S01]  /*1fc0*/  ISETP.NE.AND.EX P0, PT, RZ, UR5, PT, P0 ;  /* 0x00000005ff007c0c */ /* 0x000fe2000bf05300 */
[----:B------:R-:W-:-:S05]  /*1fd0*/  ULDC UR5, c[0x0][0x320] ;  /* 0x0000c80000057ab9 */ /* 0x000fca0000000800 */
[----:B------:R-:W1:Y:S08]  /*1fe0*/  LDC R125, c[0x0][0x3f4] ;  /* 0x0000fd00ff7d7b82 */ /* 0x000e700000000800 */
[----:B------:R-:W2:Y:S08]  /*1ff0*/  @P0 LDC.64 R4, c[0x0][0x9f8] ;  /* 0x00027e00ff040b82 */ /* 0x000eb00000000a00 */
[----:B------:R-:W3:Y:S01]  /*2000*/  LDC.64 R88, c[0x0][0x408] ;  /* 0x00010200ff587b82 */ /* 0x000ee20000000a00 */
[----:B--2---:R-:W-:-:S05]  /*2010*/  @P0 IMAD.WIDE R4, R31, 0x4, R4 ;  /* 0x000000041f040825 */ /* 0x004fca00078e0204 */
[----:B------:R2:W4:Y:S01]  /*2020*/  @P0 LDG.E R101, desc[UR60][R4.64] ;  /* 0x0000003c04650981 */ /* 0x000522000c1e1900 */
[----:B------:R-:W-:Y:S01]  /*2030*/  ISETP.GE.AND P1, PT, R168, UR4, PT ;  /* 0x00000004a8007c0c */ /* 0x000fe2000bf26270 */
[--C-:B0-----:R-:W-:Y:S01]  /*2040*/  IMAD.WIDE.U32 R96, R174, R94, R16.reuse ;  /* 0x0000005eae607225 */ /* 0x101fe200078e0010 */
[----:B------:R-:W-:Y:S01]  /*2050*/  ISETP.GE.AND P0, PT, R16, UR4, PT ;  /* 0x0000000410007c0c */ /* 0x000fe2000bf06270 */
[----:B------:R-:W0:Y:S01]  /*2060*/  S2R R144, SR_TID.X ;  /* 0x0000000000907919 */ /* 0x000e220000002100 */
[----:B------:R-:W-:Y:S01]  /*2070*/  SEL R3, RZ, 0xffffffff, P1 ;  /* 0xffffffffff037807 */ /* 0x000fe20000800000 */
[----:B---3--:R-:W-:Y:S01]  /*2080*/  IMAD.WIDE.U32 R90, R174, R88, R16 ;  /* 0x00000058ae5a7225 */ /* 0x008fe200078e0010 */
[----:B------:R-:W-:Y:S02]  /*2090*/  SEL R0, RZ, 0x1, P0 ;  /* 0x00000001ff007807 */ /* 0x000fe40000000000 */
[----:B------:R-:W-:Y:S01]  /*20a0*/  ISETP.GE.AND P0, PT, R168, UR5, PT ;  /* 0x00000005a8007c0c */ /* 0x000fe2000bf06270 */
[----:B------:R-:W-:Y:S01]  /*20b0*/  IMAD.SHL.U32 R3, R3, 0x2, RZ ;  /* 0x0000000203037824 */ /* 0x000fe200078e00ff */
[----:B------:R-:W-:Y:S01]  /*20c0*/  ISETP.GE.AND P1, PT, R23, UR4, PT ;  /* 0x0000000417007c0c */ /* 0x000fe2000bf26270 */
[----:B------:R-:W-:Y:S01]  /*20d0*/  IMAD.MOV.U32 R127, RZ, RZ, 0x20 ;  /* 0x00000020ff7f7424 */ /* 0x000fe200078e00ff */
[----:B------:R-:W-:Y:S01]  /*20e0*/  SHF.R.S32.HI R7, RZ, 0x1f, R174 ;  /* 0x0000001fff077819 */ /* 0x000fe200000114ae */
[----:B------:R-:W-:Y:S01]  /*20f0*/  IMAD.SHL.U32 R107, R94, 0x40, RZ ;  /* 0x000000405e6b7824 */ /* 0x000fe200078e00ff */
[----:B------:R-:W-:Y:S01]  /*2100*/  LOP3.LUT R0, R3, 0x2, R0, 0xe2, !PT ;  /* 0x0000000203007812 */ /* 0x000fe200078ee200 */
[----:B------:R-:W-:Y:S01]  /*2110*/  IMAD R133, R89, 0x60, RZ ;  /* 0x0000006059857824 */ /* 0x000fe200078e02ff */
[----:B------:R-:W-:Y:S01]  /*2120*/  SEL R3, RZ, 0xffffffff, P0 ;  /* 0xffffffffff037807 */ /* 0x000fe20000000000 */
[----:B------:R-:W-:Y:S01]  /*2130*/  IMAD.SHL.U32 R109, R88, 0x40, RZ ;  /* 0x00000040586d7824 */ /* 0x000fe200078e00ff */
[----:B------:R-:W-:Y:S01]  /*2140*/  ISETP.GE.AND P0, PT, R169, UR4, PT ;  /* 0x00000004a9007c0c */ /* 0x000fe2000bf06270 */
[----:B------:R-:W-:Y:S01]  /*2150*/  IMAD.IADD R130, R130, 0x1, R25 ;  /* 0x0000000182827824 */ /* 0x000fe200078e0219 */
[----:B--2---:R-:W-:Y:S01]  /*2160*/  SEL R4, RZ, 0x8, P1 ;  /* 0x00000008ff047807 */ /* 0x004fe20000800000 */
[----:B------:R-:W-:Y:S01]  /*2170*/  IMAD.SHL.U32 R6, R3, 0x2, RZ ;  /* 0x0000000203067824 */ /* 0x000fe200078e00ff */
[----:B------:R-:W-:Y:S01]  /*2180*/  SEL R3, RZ, 0x4, P0 ;  /* 0x00000004ff037807 */ /* 0x000fe20000000000 */
[----:B------:R-:W-:Y:S01]  /*2190*/  IMAD R113, R199, 0x40, R174 ;  /* 0x00000040c7717824 */ /* 0x000fe200078e02ae */
[----:B------:R-:W-:-:S02]  /*21a0*/  SHF.R.S32.HI R165, RZ, 0x1f, R164 ;  /* 0x0000001fffa57819 */ /* 0x000fc400000114a4 */
[----:B------:R-:W-:Y:S01]  /*21b0*/  LOP3.LUT R0, R4, R0, R3, 0xfe, !PT ;  /* 0x0000000004007212 */ /* 0x000fe200078efe03 */
[-C--:B------:R-:W-:Y:S01]  /*21c0*/  IMAD R3, R7, R94.reuse, RZ ;  /* 0x0000005e07037224 */ /* 0x080fe200078e02ff */
[----:B------:R-:W-:Y:S01]  /*21d0*/  ISETP.GE.AND P0, PT, R161, UR4, PT ;  /* 0x00000004a1007c0c */ /* 0x000fe2000bf06270 */
[----:B------:R-:W-:Y:S01]  /*21e0*/  IMAD.WIDE.U32 R98, R174, R94, R164 ;  /* 0x0000005eae627225 */ /* 0x000fe200078e00a4 */
[----:B------:R-:W-:Y:S02]  /*21f0*/  ISETP.GE.AND P1, PT, R169, UR5, PT ;  /* 0x00000005a9007c0c */ /* 0x000fe4000bf26270 */
[----:B-1----:R-:W-:Y:S01]  /*2200*/  ISETP.GE.AND P3, PT, R16, R125, PT ;  /* 0x0000007d1000720c */ /* 0x002fe20003f66270 */
[----:B------:R-:W-:Y:S01]  /*2210*/  IMAD R9, R174, R95, R3 ;  /* 0x0000005fae097224 */ /* 0x000fe200078e0203 */
[----:B------:R-:W-:Y:S01]  /*2220*/  SEL R3, RZ, 0x10, P0 ;  /* 0x00000010ff037807 */ /* 0x000fe20000000000 */
[-C--:B------:R-:W-:Y:S01]  /*2230*/  IMAD R7, R7, R88.reuse, RZ ;  /* 0x0000005807077224 */ /* 0x080fe200078e02ff */
[----:B------:R-:W-:Y:S01]  /*2240*/  ISETP.GE.AND P2, PT, R16, UR5, PT ;  /* 0x0000000510007c0c */ /* 0x000fe2000bf46270 */
[----:B------:R-:W-:Y:S01]  /*2250*/  IMAD.IADD R99, R99, 0x1, R9 ;  /* 0x0000000163637824 */ /* 0x000fe200078e0209 */
[----:B------:R-:W-:Y:S01]  /*2260*/  SEL R4, RZ, 0x4, P1 ;  /* 0x00000004ff047807 */ /* 0x000fe20000800000 */
[----:B------:R-:W-:Y:S01]  /*2270*/  IMAD.IADD R97, R9, 0x1, R97 ;  /* 0x0000000109617824 */ /* 0x000fe200078e0261 */
[----:B------:R-:W-:Y:S01]  /*2280*/  LOP3.LUT R9, R0, R3, RZ, 0xfc, !PT ;  /* 0x0000000300097212 */ /* 0x000fe200078efcff */
[C---:B------:R-:W-:Y:S01]  /*2290*/  IMAD R11, R174.reuse, R89, R7 ;  /* 0x00000059ae0b7224 */ /* 0x040fe200078e0207 */
[----:B------:R-:W-:Y:S01]  /*22a0*/  ISETP.GE.AND P1, PT, R169, R125, PT ;  /* 0x0000007da900720c */ /* 0x000fe20003f26270 */
[----:B------:R-:W-:Y:S01]  /*22b0*/  IMAD.WIDE.U32 R92, R174, R88, R164 ;  /* 0x00000058ae5c7225 */ /* 0x000fe200078e00a4 */
[----:B------:R-:W-:-:S02]  /*22c0*/  SEL R3, R125, RZ, P3 ;  /* 0x000000ff7d037207 */ /* 0x000fc40001800000 */
[----:B------:R-:W-:Y:S01]  /*22d0*/  SEL R5, RZ, 0x1, P2 ;  /* 0x00000001ff057807 */ /* 0x000fe20001000000 */
[----:B------:R-:W-:Y:S01]  /*22e0*/  IMAD.IADD R93, R93, 0x1, R11 ;  /* 0x000000015d5d7824 */ /* 0x000fe200078e020b */
[----:B------:R-:W-:Y:S01]  /*22f0*/  ISETP.GE.AND P2, PT, R168, R125, PT ;  /* 0x0000007da800720c */ /* 0x000fe20003f46270 */
[----:B------:R-:W-:Y:S01]  /*2300*/  IMAD.IADD R3, R16, 0x1, R3 ;  /* 0x0000000110037824 */ /* 0x000fe200078e0203 */
[----:B------:R-:W-:Y:S01]  /*2310*/  SEL R0, R125, RZ, P1 ;  /* 0x000000ff7d007207 */ /* 0x000fe20000800000 */
[----:B------:R-:W-:Y:S01]  /*2320*/  IMAD.IADD R91, R11, 0x1, R91 ;  /* 0x000000010b5b7824 */ /* 0x000fe200078e025b */
[----:B------:R-:W-:Y:S01]  /*2330*/  SEL R7, R125, RZ, P2 ;  /* 0x000000ff7d077207 */ /* 0x000fe20001000000 */
[----:B-----5:R-:W-:Y:S01]  /*2340*/  IMAD.WIDE.U32 R98, R141, R94, R98 ;  /* 0x0000005e8d627225 */ /* 0x020fe200078e0062 */
[----:B------:R-:W-:Y:S02]  /*2350*/  LOP3.LUT R5, R6, 0x2, R5, 0xe2, !PT ;  /* 0x0000000206057812 */ /* 0x000fe400078ee205 */
[----:B------:R-:W-:Y:S01]  /*2360*/  SHF.R.S32.HI R21, RZ, 0x1f, R141 ;  /* 0x0000001fff157819 */ /* 0x000fe2000001148d */
[----:B------:R-:W-:Y:S01]  /*2370*/  IMAD.IADD R10, R169, 0x1, R0 ;  /* 0x00000001a90a7824 */ /* 0x000fe200078e0200 */
[----:B------:R-:W-:Y:S01]  /*2380*/  SHF.R.S32.HI R0, RZ, 0x1f, R3 ;  /* 0x0000001fff007819 */ /* 0x000fe20000011403 */
[----:B------:R-:W-:Y:S01]  /*2390*/  IMAD.IADD R7, R168, 0x1, R7 ;  /* 0x00000001a8077824 */ /* 0x000fe200078e0207 */
[----:B------:R-:W-:Y:S01]  /*23a0*/  LOP3.LUT R5, R5, R4, RZ, 0xfc, !PT ;  /* 0x0000000405057212 */ /* 0x000fe200078efcff */
[----:B------:R-:W-:Y:S01]  /*23b0*/  IMAD.WIDE.U32 R96, R141, R94, R96 ;  /* 0x0000005e8d607225 */ /* 0x000fe200078e0060 */
[----:B------:R-:W-:-:S02]  /*23c0*/  LEA.HI R6, R0, R3, RZ, 0x3 ;  /* 0x0000000300067211 */ /* 0x000fc400078f18ff */
[----:B------:R-:W-:Y:S01]  /*23d0*/  LEA.HI R0, R0, R3, RZ, 0x6 ;  /* 0x0000000300007211 */ /* 0x000fe200078f30ff */
[CC--:B------:R-:W-:Y:S01]  /*23e0*/  IMAD.WIDE.U32 R92, R141.reuse, R88.reuse, R92 ;  /* 0x000000588d5c7225 */ /* 0x0c0fe200078e005c */
[----:B------:R-:W-:Y:S02]  /*23f0*/  SHF.R.S32.HI R4, RZ, 0x1f, R7 ;  /* 0x0000001fff047819 */ /* 0x000fe40000011407 */
[----:B------:R-:W-:Y:S01]  /*2400*/  SHF.R.S32.HI R3, RZ, 0x6, R0 ;  /* 0x00000006ff037819 */ /* 0x000fe20000011400 */
[----:B------:R-:W-:Y:S01]  /*2410*/  IMAD.WIDE.U32 R90, R141, R88, R90 ;  /* 0x000000588d5a7225 */ /* 0x000fe200078e005a */
[CC--:B------:R-:W-:Y:S02]  /*2420*/  LEA.HI R8, R4.reuse, R7.reuse, RZ, 0x6 ;  /* 0x0000000704087211 */ /* 0x0c0fe400078f30ff */
[----:B------:R-:W-:Y:S01]  /*2430*/  LEA.HI R7, R4, R7, RZ, 0x3 ;  /* 0x0000000704077211 */ /* 0x000fe200078f18ff */
[C---:B------:R-:W-:Y:S01]  /*2440*/  IMAD R140, R3.reuse, 0x1800, R186 ;  /* 0x00001800038c7824 */ /* 0x040fe200078e02ba */
[C---:B------:R-:W-:Y:S01]  /*2450*/  LOP3.LUT R0, R184.reuse, 0x38, R6, 0xf8, !PT ;  /* 0x00000038b8007812 */ /* 0x040fe200078ef806 */
[----:B------:R-:W-:Y:S01]  /*2460*/  IMAD R138, R3, 0x1800, R188 ;  /* 0x00001800038a7824 */ /* 0x000fe200078e02bc */
[----:B------:R-:W-:Y:S01]  /*2470*/  SHF.R.S32.HI R15, RZ, 0x1f, R10 ;  /* 0x0000001fff0f7819 */ /* 0x000fe2000001140a */
[----:B------:R-:W-:Y:S01]  /*2480*/  IMAD.SHL.U32 R125, R125, 0x2, RZ ;  /* 0x000000027d7d7824 */ /* 0x000fe200078e00ff */
[----:B------:R-:W-:Y:S01]  /*2490*/  SHF.R.S32.HI R11, RZ, 0x6, R8 ;  /* 0x00000006ff0b7819 */ /* 0x000fe20000011408 */
[----:B------:R-:W-:Y:S01]  /*24a0*/  IMAD R8, R21, R94, RZ ;  /* 0x0000005e15087224 */ /* 0x000fe200078e02ff */
[----:B------:R-:W-:-:S02]  /*24b0*/  LOP3.LUT R4, R184, 0x38, R7, 0xf8, !PT ;  /* 0x00000038b8047812 */ /* 0x000fc400078ef807 */
[-C--:B------:R-:W-:Y:S01]  /*24c0*/  LOP3.LUT R3, R0, R185.reuse, RZ, 0x3c, !PT ;  /* 0x000000b900037212 */ /* 0x080fe200078e3cff */
[----:B------:R-:W-:Y:S01]  /*24d0*/  IMAD R139, R11, 0x1800, R186 ;  /* 0x000018000b8b7824 */ /* 0x000fe200078e02ba */
[-C--:B------:R-:W-:Y:S01]  /*24e0*/  LEA.HI R12, R15, R10.reuse, RZ, 0x3 ;  /* 0x0000000a0f0c7211 */ /* 0x080fe200078f18ff */
[----:B------:R-:W-:Y:S01]  /*24f0*/  IMAD R136, R11, 0x1800, R188 ;  /* 0x000018000b887824 */ /* 0x000fe200078e02bc */
[----:B------:R-:W-:Y:S01]  /*2500*/  LEA.HI R10, R15, R10, RZ, 0x6 ;  /* 0x0000000a0f0a7211 */ /* 0x000fe200078f30ff */
[----:B------:R-:W-:Y:S01]  /*2510*/  IMAD.IADD R140, R140, 0x1, R3 ;  /* 0x000000018c8c7824 */ /* 0x000fe200078e0203 */
[----:B------:R-:W-:Y:S01]  /*2520*/  LOP3.LUT R4, R4, R185, RZ, 0x3c, !PT ;  /* 0x000000b904047212 */ /* 0x000fe200078e3cff */
[----:B------:R-:W-:Y:S01]  /*2530*/  IMAD R103, R141, R95, R8 ;  /* 0x0000005f8d677224 */ /* 0x000fe200078e0208 */
[----:B------:R-:W-:Y:S01]  /*2540*/  SHF.R.S32.HI R3, RZ, 0x6, R10 ;  /* 0x00000006ff037819 */ /* 0x000fe2000001140a */
[----:B------:R-:W-:Y:S01]  /*2550*/  IMAD R11, R95, 0x60, RZ ;  /* 0x000000605f0b7824 */ /* 0x000fe200078e02ff */
[----:B------:R-:W-:Y:S01]  /*2560*/  LOP3.LUT R15, R181, 0x38, R12, 0xf8, !PT ;  /* 0x00000038b50f7812 */ /* 0x000fe200078ef80c */
[----:B------:R-:W-:Y:S01]  /*2570*/  IMAD.IADD R139, R139, 0x1, R4 ;  /* 0x000000018b8b7824 */ /* 0x000fe200078e0204 */
[----:B------:R-:W-:Y:S01]  /*2580*/  LOP3.LUT R13, R181, 0x38, R6, 0xf8, !PT ;  /* 0x00000038b50d7812 */ /* 0x000fe200078ef806 */
[----:B------:R-:W-:Y:S01]  /*2590*/  IMAD R135, R3, 0x1800, R188 ;  /* 0x0000180003877824 */ /* 0x000fe200078e02bc */
[-C--:B------:R-:W-:Y:S01]  /*25a0*/  LOP3.LUT R4, R15, R218.reuse, RZ, 0x3c, !PT ;  /* 0x000000da0f047212 */ /* 0x080fe200078e3cff */
[----:B------:R-:W-:Y:S01]  /*25b0*/  IMAD R137, R3, 0x1800, R186 ;  /* 0x0000180003897824 */ /* 0x000fe200078e02ba */
[----:B------:R-:W-:Y:S01]  /*25c0*/  LOP3.LUT R13, R13, R218, RZ, 0x3c, !PT ;  /* 0x000000da0d0d7212 */ /* 0x000fe200078e3cff */
[----:B------:R-:W-:Y:S01]  /*25d0*/  IMAD.IADD R105, R99, 0x1, R103 ;  /* 0x0000000163697824 */ /* 0x000fe200078e0267 */
[C---:B------:R-:W-:Y:S01]  /*25e0*/  LOP3.LUT R0, R184.reuse, 0x38, R12, 0xf8, !PT ;  /* 0x00000038b8007812 */ /* 0x040fe200078ef80c */
[----:B------:R-:W-:Y:S01]  /*25f0*/  IMAD.IADD R135, R135, 0x1, R4 ;  /* 0x0000000187877824 */ /* 0x000fe200078e0204 */
[----:B------:R-:W-:Y:S01]  /*2600*/  LOP3.LUT R4, R184, 0x18, R16, 0xf8, !PT ;  /* 0x00000018b8047812 */ /* 0x000fe200078ef810 */
[----:B------:R-:W-:Y:S01]  /*2610*/  IMAD.IADD R138, R138, 0x1, R13 ;  /* 0x000000018a8a7824 */ /* 0x000fe200078e020d */
[----:B------:R-:W-:Y:S01]  /*2620*/  ISETP.GE.AND P4, PT, R23, UR5, PT ;  /* 0x0000000517007c0c */ /* 0x000fe2000bf86270 */
[----:B------:R-:W-:Y:S01]  /*2630*/  IMAD.IADD R103, R103, 0x1, R97 ;  /* 0x0000000167677824 */ /* 0x000fe200078e0261 */
[----:B------:R-:W-:-:S02]  /*2640*/  LOP3.LUT R13, R181, 0x38, R7, 0xf8, !PT ;  /* 0x00000038b50d7812 */ /* 0x000fc400078ef807 */
[-C--:B------:R-:W-:Y:S02]  /*2650*/  LOP3.LUT R0, R0, R185.reuse, RZ, 0x3c, !PT ;  /* 0x000000b900007212 */ /* 0x080fe400078e3cff */
[----:B------:R-:W-:Y:S02]  /*2660*/  ISETP.GE.AND P0, PT, R162, UR4, PT ;  /* 0x00000004a2007c0c */ /* 0x000fe4000bf06270 */
[----:B------:R-:W-:Y:S01]  /*2670*/  LOP3.LUT R3, R4, R185, RZ, 0x3c, !PT ;  /* 0x000000b904037212 */ /* 0x000fe200078e3cff */
[----:B------:R-:W-:Y:S01]  /*2680*/  IMAD.IADD R137, R137, 0x1, R0 ;  /* 0x0000000189897824 */ /* 0x000fe200078e0200 */
[----:B------:R-:W-:Y:S01]  /*2690*/  SEL R4, RZ, 0x8, P4 ;  /* 0x00000008ff047807 */ /* 0x000fe20002000000 */
[----:B------:R-:W-:Y:S01]  /*26a0*/  IMAD R0, R21, R88, RZ ;  /* 0x0000005815007224 */ /* 0x000fe200078e02ff */
[----:B------:R-:W-:Y:S01]  /*26b0*/  LOP3.LUT R13, R13, R218, RZ, 0x3c, !PT ;  /* 0x000000da0d0d7212 */ /* 0x000fe200078e3cff */
[----:B------:R-:W-:Y:S01]  /*26c0*/  IMAD.IADD R3, R186, 0x1, R3 ;  /* 0x00000001ba037824 */ /* 0x000fe200078e0203 */
[----:B------:R-:W-:-:S02]  /*26d0*/  LOP3.LUT P5, RZ, R208, 0x4, RZ, 0xc0, !PT ;  /* 0x00000004d0ff7812 */ /* 0x000fc400078ac0ff */
[----:B------:R-:W-:Y:S01]  /*26e0*/  SEL R8, RZ, 0x20, P0 ;  /* 0x00000020ff087807 */ /* 0x000fe20000000000 */
[----:B------:R-:W-:Y:S01]  /*26f0*/  IMAD.IADD R136, R136, 0x1, R13 ;  /* 0x0000000188887824 */ /* 0x000fe200078e020d */
[----:B------:R-:W-:Y:S01]  /*2700*/  LOP3.LUT R20, R5, R4, RZ, 0xfc, !PT ;  /* 0x0000000405147212 */ /* 0x000fe200078efcff */
[----:B------:R-:W-:Y:S01]  /*2710*/  IMAD R13, R141, R89, R0 ;  /* 0x000000598d0d7224 */ /* 0x000fe200078e0200 */
[----:B------:R-:W-:Y:S02]  /*2720*/  LOP3.LUT R4, R5, 0x1, RZ, 0xc0, !PT ;  /* 0x0000000105047812 */ /* 0x000fe400078ec0ff */
[----:B------:R-:W-:Y:S01]  /*2730*/  SHF.R.S32.HI R118, RZ, 0x3, R6 ;  /* 0x00000003ff767819 */ /* 0x000fe20000011406 */
[----:B------:R-:W-:Y:S01]  /*2740*/  IMAD.IADD R104, R93, 0x1, R13 ;  /* 0x000000015d687824 */ /* 0x000fe200078e020d */
[----:B------:R-:W-:Y:S01]  /*2750*/  LOP3.LUT R5, R6, 0xfffffff8, RZ, 0xc0, !PT ;  /* 0xfffffff806057812 */ /* 0x000fe200078ec0ff */
[----:B------:R-:W-:Y:S01]  /*2760*/  IMAD.IADD R102, R13, 0x1, R91 ;  /* 0x000000010d667824 */ /* 0x000fe200078e025b */
[C---:B------:R-:W-:Y:S01]  /*2770*/  SHF.L.U64.HI R106, R94.reuse, 0x6, R95 ;  /* 0x000000065e6a7819 */ /* 0x040fe2000001025f */
[----:B------:R-:W-:Y:S01]  /*2780*/  IMAD.WIDE.U32 R94, R94, 0x60, RZ ;  /* 0x000000605e5e7825 */ /* 0x000fe200078e00ff */
[----:B------:R-:W-:-:S02]  /*2790*/  SHF.L.U64.HI R108, R88, 0x6, R89 ;  /* 0x00000006586c7819 */ /* 0x000fc40000010259 */
[----:B------:R-:W-:Y:S01]  /*27a0*/  SEL R127, R127, 0xffffffe0, !P5 ;  /* 0xffffffe07f7f7807 */ /* 0x000fe20006800000 */
[----:B------:R-:W-:Y:S01]  /*27b0*/  IMAD.WIDE.U32 R88, R88, 0x60, RZ ;  /* 0x0000006058587825 */ /* 0x000fe200078e00ff */
[----:B------:R-:W-:Y:S02]  /*27c0*/  SHF.R.S32.HI R117, RZ, 0x3, R7 ;  /* 0x00000003ff757819 */ /* 0x000fe40000011407 */
[----:B------:R-:W-:Y:S01]  /*27d0*/  LOP3.LUT R6, R7, 0xfffffff8, RZ, 0xc0, !PT ;  /* 0xfffffff807067812 */ /* 0x000fe200078ec0ff */
[----:B------:R-:W-:Y:S01]  /*27e0*/  IMAD.IADD R132, R95, 0x1, R11 ;  /* 0x000000015f847824 */ /* 0x000fe200078e020b */
[----:B------:R-:W-:Y:S01]  /*27f0*/  LOP3.LUT R27, R9, R8, RZ, 0xfc, !PT ;  /* 0x00000008091b7212 */ /* 0x000fe200078efcff */
[----:B------:R-:W-:Y:S01]  /*2800*/  IMAD.IADD R133, R89, 0x1, R133 ;  /* 0x0000000159857824 */ /* 0x000fe200078e0285 */
[----:B------:R-:W-:Y:S01]  /*2810*/  LOP3.LUT R7, R12, 0xfffffff8, RZ, 0xc0, !PT ;  /* 0xfffffff80c077812 */ /* 0x000fe200078ec0ff */
[----:B------:R-:W-:Y:S01]  /*2820*/  IMAD.IADD R134, R127, 0x1, R3 ;  /* 0x000000017f867824 */ /* 0x000fe200078e0203 */
[----:B------:R-:W-:-:S02]  /*2830*/  LOP3.LUT R8, R9, 0x1, RZ, 0xc0, !PT ;  /* 0x0000000109087812 */ /* 0x000fc400078ec0ff */
[C---:B------:R-:W-:Y:S02]  /*2840*/  LOP3.LUT R9, R20.reuse, 0x2, RZ, 0xc0, !PT ;  /* 0x0000000214097812 */ /* 0x040fe400078ec0ff */
[----:B------:R-:W-:Y:S02]  /*2850*/  LOP3.LUT R10, R20, 0x4, RZ, 0xc0, !PT ;  /* 0x00000004140a7812 */ /* 0x000fe400078ec0ff */
[C---:B------:R-:W-:Y:S02]  /*2860*/  LOP3.LUT R21, R27.reuse, 0x2, RZ, 0xc0, !PT ;  /* 0x000000021b157812 */ /* 0x040fe400078ec0ff */
[C---:B------:R-:W-:Y:S02]  /*2870*/  LOP3.LUT R25, R27.reuse, 0x4, RZ, 0xc0, !PT ;  /* 0x000000041b197812 */ /* 0x040fe400078ec0ff */
[C---:B------:R-:W-:Y:S02]  /*2880*/  LOP3.LUT R100, R27.reuse, 0x8, RZ, 0xc0, !PT ;  /* 0x000000081b647812 */ /* 0x040fe400078ec0ff */
[----:B------:R-:W-:-:S02]  /*2890*/  LOP3.LUT R26, R27, 0x10, RZ, 0xc0, !PT ;  /* 0x000000101b1a7812 */ /* 0x000fc400078ec0ff */
[----:B------:R-:W-:Y:S02]  /*28a0*/  SHF.R.S32.HI R0, RZ, 0x1f, R30 ;  /* 0x0000001fff007819 */ /* 0x000fe4000001141e */
[----:B0-----:R-:W-:Y:S02]  /*28b0*/  LEA.HI R144, R144, 0x8, RZ, 0x19 ;  /* 0x0000000890907811 */ /* 0x001fe400078fc8ff */
[----:B------:R-:W-:Y:S02]  /*28c0*/  SHF.R.S32.HI R114, RZ, 0x3, R12 ;  /* 0x00000003ff727819 */ /* 0x000fe4000001140c */
[----:B------:R-:W-:Y:S02]  /*28d0*/  LOP3.LUT R20, R20, 0x8, RZ, 0xc0, !PT ;  /* 0x0000000814147812 */ /* 0x000fe400078ec0ff */
[----:B------:R-:W-:Y:S02]  /*28e0*/  SHF.R.S32.HI R112, RZ, 0x1f, R5 ;  /* 0x0000001fff707819 */ /* 0x000fe40000011405 */
[----:B------:R-:W-:-:S02]  /*28f0*/  SHF.R.S32.HI R111, RZ, 0x1f, R6 ;  /* 0x0000001fff6f7819 */ /* 0x000fc40000011406 */
[----:B------:R-:W-:Y:S02]  /*2900*/  SHF.R.S32.HI R110, RZ, 0x1f, R7 ;  /* 0x0000001fff6e7819 */ /* 0x000fe40000011407 */
[----:B------:R-:W-:Y:S02]  /*2910*/  LOP3.LUT R27, R27, 0x20, RZ, 0xc0, !PT ;  /* 0x000000201b1b7812 */ /* 0x000fe400078ec0ff */
[----:B----4-:R-:W-:-:S07]  /*2920*/  SHF.R.S32.HI R129, RZ, 0x1f, R101 ;  /* 0x0000001fff817819 */ /* 0x010fce0000011465 */
.L_x_1688:
[----:B0-----:R-:W0:Y:S01]  /*2930*/  LDC R32, c[0x0][0x430] ;  /* 0x00010c00ff207b82 */ /* 0x001e220000000800 */
[----:B------:R-:W-:-:S04]  /*2940*/  VIADD R2, R2, 0xffffffff ;  /* 0xffffffff02027836 */ /* 0x000fc80000000000 */
[----:B------:R-:W-:-:S03]  /*2950*/  IMAD R11, R2, 0x60, R113 ;  /* 0x00000060020b7824 */ /* 0x000fc600078e0271 */
[----:B------:R-:W1:Y:S01]  /*2960*/  LDC R124, c[0x0][0x3f4] ;  /* 0x0000fd00ff7c7b82 */ /* 0x000e620000000800 */
[----:B------:R-:W-:Y:S01]  /*2970*/  IMAD.IADD R33, R130, 0x1, R11 ;  /* 0x0000000182217824 */ /* 0x000fe200078e020b */
[----:B------:R-:W-:-:S03]  /*2980*/  ISETP.GE.AND P0, PT, R11, R24, PT ;  /* 0x000000180b00720c */ /* 0x000fc60003f06270 */
[----:B------:R-:W-:Y:S01]  /*2990*/  IMAD.MOV.U32 R11, RZ, RZ, R33 ;  /* 0x000000ffff0b7224 */ /* 0x000fe200078e0021 */
[----:B------:R-:W-:Y:S02]  /*29a0*/  ISETP.GT.OR P0, PT, R113, 0x5f, P0 ;  /* 0x0000005f7100780c */ /* 0x000fe40000704670 */
[----:B0-----:R-:W-:-:S11]  /*29b0*/  ISETP.NE.AND P4, PT, R32, 0x1, PT ;  /* 0x000000012000780c */ /* 0x001fd60003f85270 */
        /* <DEDUP_REMOVED lines=8> */
[----:B------:R-:W-:Y:S02]  /*2a40*/  @!P0 IMAD R31, R101, R15, R28 ;  /* 0x0000000f651f8224 */ /* 0x000fe400078e021c */
[----:B------:R-:W-:-:S04]  /*2a50*/  @!P0 IMAD.MOV.U32 R28, RZ, RZ, R11 ;  /* 0x000000ffff1c8224 */ /* 0x000fc800078e000b */
[----:B------:R-:W-:-:S04]  /*2a60*/  @!P0 IMAD.WIDE.U32 R14, R101, R14, R28 ;  /* 0x0000000e650e8225 */ /* 0x000fc800078e001c */
[----:B------:R-:W-:Y:S01]  /*2a70*/  @!P0 IMAD.IADD R15, R15, 0x1, R31 ;  /* 0x000000010f0f8824 */ /* 0x000fe200078e021f */
[----:B--2---:R-:W-:Y:S01]  /*2a80*/  @!P0 LEA R12, P4, R14, R12, 0x2 ;  /* 0x0000000c0e0c8211 */ /* 0x004fe200078810ff */
[----:B------:R-:W-:-:S03]  /*2a90*/  IMAD.MOV.U32 R28, RZ, RZ, RZ ;  /* 0x000000ffff1c7224 */ /* 0x000fc600078e00ff */
[----:B------:R-:W-:-:S05]  /*2aa0*/  @!P0 LEA.HI.X R13, R14, R13, R15, 0x2, P4 ;  /* 0x0000000d0e0d8211 */ /* 0x000fca00020f140f */
[----:B------:R0:W5:Y:S01]  /*2ab0*/  @!P0 LDG.E R28, desc[UR60][R12.64] ;  /* 0x0000003c0c1c8981 */ /* 0x000162000c1e1900 */
[----:B-1----:R-:W-:Y:S01]  /*2ac0*/  ISETP.GE.AND P0, PT, R124, 0x1, PT ;  /* 0x000000017c00780c */ /* 0x002fe20003f06270 */
[----:B------:R-:W-:Y:S01]  /*2ad0*/  IMAD.MOV R29, RZ, RZ, -R11 ;  /* 0x000000ffff1d7224 */ /* 0x000fe200078e0a0b */
[----:B------:R-:W-:Y:S01]  /*2ae0*/  ISETP.GT.AND P4, PT, R2, R126, PT ;  /* 0x0000007e0200720c */ /* 0x000fe20003f84270 */
[C---:B------:R-:W-:Y:S01]  /*2af0*/  IMAD R11, R19.reuse, 0x4800, R134 ;  /* 0x00004800130b7824 */ /* 0x040fe200078e0286 */
        /* <DEDUP_REMOVED lines=15> */
[-C--:B------:R-:W-:Y:S02]  /*2bf0*/  IMAD R34, R133, R2.reuse, RZ ;  /* 0x0000000285227224 */ /* 0x080fe400078e02ff */
[----:B------:R-:W-:Y:S01]  /*2c00*/  IMAD R11, R29, UR5, R14 ;  /* 0x000000051d0b7c24 */ /* 0x000fe2000f8e020e */
[----:B------:R-:W-:Y:S01]  /*2c10*/  ULDC.64 UR4, c[0x0][0x310] ;  /* 0x0000c40000047ab9 */ /* 0x000fe20000000a00 */
[----:B------:R-:W-:-:S02]  /*2c20*/  IMAD R14, R132, R2, RZ ;  /* 0x00000002840e7224 */ /* 0x000fc400078e02ff */
[----:B------:R-:W-:Y:S02]  /*2c30*/  IMAD R15, R84, UR4, RZ ;  /* 0x00000004540f7c24 */ /* 0x000fe4000f8e02ff */
[----:B------:R-:W-:Y:S01]  /*2c40*/  IMAD.IADD R13, R13, 0x1, R11 ;  /* 0x000000010d0d7824 */ /* 0x000fe200078e020b */
[----:B------:R-:W-:Y:S01]  /*2c50*/  SHF.R.S32.HI R11, RZ, 0x1f, R2 ;  /* 0x0000001fff0b7819 */ /* 0x000fe20000011402 */
[C---:B------:R-:W-:Y:S02]  /*2c60*/  IMAD R15, R28.reuse, UR5, R15 ;  /* 0x000000051c0f7c24 */ /* 0x040fe4000f8e020f */
[----:B------:R-:W-:Y:S01]  /*2c70*/  IMAD.WIDE.U32 R12, R28, UR4, R12 ;  /* 0x000000041c0c7c25 */ /* 0x000fe2000f8e000c */
[----:B------:R-:W-:-:S03]  /*2c80*/  ULDC.64 UR4, c[0x0][0x308] ;  /* 0x0000c20000047ab9 */ /* 0x000fc60000000a00 */
[----:B------:R-:W-:Y:S02]  /*2c90*/  IMAD.IADD R13, R13, 0x1, R15 ;  /* 0x000000010d0d7824 */ /* 0x000fe400078e020f */
[----:B------:R-:W-:Y:S02]  /*2ca0*/  IMAD R15, R0, UR4, RZ ;  /* 0x00000004000f7c24 */ /* 0x000fe4000f8e02ff */
[----:B------:R-:W-:Y:S02]  /*2cb0*/  IMAD R39, R11, R88, R34 ;  /* 0x000000580b277224 */ /* 0x000fe400078e0222 */
[C---:B------:R-:W-:Y:S02]  /*2cc0*/  IMAD R115, R30.reuse, UR5, R15 ;  /* 0x000000051e737c24 */ /* 0x040fe4000f8e020f */
[----:B------:R-:W-:Y:S01]  /*2cd0*/  IMAD.WIDE.U32 R34, R30, UR4, R12 ;  /* 0x000000041e227c25 */ /* 0x000fe2000f8e000c */
[----:B------:R-:W-:-:S03]  /*2ce0*/  ULDC.64 UR4, c[0x0][0x2e8] ;  /* 0x0000ba0000047ab9 */ /* 0x000fc60000000a00 */
[----:B------:R-:W-:Y:S01]  /*2cf0*/  IMAD.IADD R115, R35, 0x1, R115 ;  /* 0x0000000123737824 */ /* 0x000fe200078e0273 */
[----:B------:R-:W-:Y:S01]  /*2d00*/  LEA R116, P4, R34, UR4, 0x1 ;  /* 0x0000000422747c11 */ /* 0x000fe2000f8808ff */
[----:B------:R-:W-:Y:S02]  /*2d10*/  IMAD R37, R11, R94, R14 ;  /* 0x0000005e0b257224 */ /* 0x000fe400078e020e */
[----:B------:R-:W-:Y:S01]  /*2d20*/  IMAD R85, R2, -0x60, R24 ;  /* 0xffffffa002557824 */ /* 0x000fe200078e0218 */
[----:B------:R-:W-:Y:S01]  /*2d30*/  LEA.HI.X R115, R34, UR5, R115, 0x1, P4 ;  /* 0x0000000522737c11 */ /* 0x000fe2000a0f0c73 */
[----:B------:R-:W-:-:S03]  /*2d40*/  IMAD.WIDE.U32 R14, R94, R2, RZ ;  /* 0x000000025e0e7225 */ /* 0x000fc600078e00ff */
[----:B------:R-:W-:Y:S01]  /*2d50*/  VIMNMX R85, R85, 0x60, PT ;  /* 0x0000006055557848 */ /* 0x000fe20003fe0100 */
[----:B------:R-:W-:-:S04]  /*2d60*/  IMAD.WIDE.U32 R12, R88, R2, RZ ;  /* 0x00000002580c7225 */ /* 0x000fc800078e00ff */
        /* <DEDUP_REMOVED lines=59> */
.L_x_1587:
[----:B------:R-:W-:Y:S05]  /*3120*/  BSYNC B1 ;  /* 0x0000000000017941 */ /* 0x000fea0003800000 */
.L_x_1586:
        /* <DEDUP_REMOVED lines=56> */
.L_x_1589:
[----:B------:R-:W-:Y:S05]  /*34b0*/  BSYNC B1 ;  /* 0x0000000000017941 */ /* 0x000fea0003800000 */
.L_x_1588:
[----:B------:R-:W2:Y:S01]  /*34c0*/  LDL R11, [R1+0x30] ;  /* 0x00003000010b7983 */ /* 0x000ea20000100800 */
[----:B0-----:R-:W-:Y:S01]  /*34d0*/  IMAD.MOV.U32 R12, RZ, RZ, R63 ;  /* 0x000000ffff0c7224 */ /* 0x001fe200078e003f */
[----:B------:R-:W-:Y:S01]  /*34e0*/  PRMT R157, R83, 0x5410, R86 ;  /* 0x00005410539d7816 */ /* 0x000fe20000000056 */
[----:B------:R-:W-:Y:S02]  /*34f0*/  IMAD.MOV.U32 R13, RZ, RZ, R66 ;  /* 0x000000ffff0d7224 */ /* 0x000fe400078e0042 */
[----:B------:R-:W-:-:S03]  /*3500*/  IMAD.MOV.U32 R14, RZ, RZ, R67 ;  /* 0x000000ffff0e7224 */ /* 0x000fc600078e0043 */
[----:B------:R-:W-:Y:S01]  /*3510*/  PRMT R204, R13, 0x7610, R204 ;  /* 0x000076100dcc7816 */ /* 0x000fe200000000cc */
[----:B------:R-:W-:Y:S01]  /*3520*/  IMAD.MOV.U32 R13, RZ, RZ, R74 ;  /* 0x000000ffff0d7224 */ /* 0x000fe200078e004a */
[----:B------:R-:W-:Y:S01]  /*3530*/  PRMT R201, R14, 0x7610, R201 ;  /* 0x000076100ec97816 */ /* 0x000fe200000000c9 */
[----:B------:R-:W-:-:S03]  /*3540*/  IMAD.MOV.U32 R14, RZ, RZ, R75 ;  /* 0x000000ffff0e7224 */ /* 0x000fc600078e004b */
[----:B------:R-:W-:Y:S01]  /*3550*/  PRMT R204, R204, 0x5410, R13 ;  /* 0x00005410cccc7816 */ /* 0x000fe2000000000d */
[----:B------:R-:W-:Y:S01]  /*3560*/  IMAD.MOV.U32 R13, RZ, RZ, R60 ;  /* 0x000000ffff0d7224 */ /* 0x000fe200078e003c */
[----:B--2---:R-:W-:Y:S01]  /*3570*/  R2UR UR4, R11 ;  /* 0x000000000b0472ca */ /* 0x004fe200000e0000 */
[----:B------:R-:W-:-:S05]  /*3580*/  IMAD.MOV.U32 R11, RZ, RZ, R62 ;  /* 0x000000ffff0b7224 */ /* 0x000fca00078e003e */
[----:B------:R-:W-:Y:S01]  /*3590*/  PRMT R189, R12, 0x5410, R11 ;  /* 0x000054100cbd7816 */ /* 0x000fe2000000000b */
[----:B------:R-:W-:Y:S02]  /*35a0*/  IMAD.MOV.U32 R11, RZ, RZ, R70 ;  /* 0x000000ffff0b7224 */ /* 0x000fe400078e0046 */
[----:B------:R-:W-:-:S03]  /*35b0*/  IMAD.MOV.U32 R12, RZ, RZ, R71 ;  /* 0x000000ffff0c7224 */ /* 0x000fc600078e0047 */
[----:B------:R-:W-:Y:S01]  /*35c0*/  PRMT R210, R11, 0x5410, R14 ;  /* 0x000054100bd27816 */ /* 0x000fe2000000000e */
[----:B------:R-:W-:Y:S01]  /*35d0*/  IMAD.MOV.U32 R11, RZ, RZ, R78 ;  /* 0x000000ffff0b7224 */ /* 0x000fe200078e004e */
[----:B------:R-:W-:Y:S01]  /*35e0*/  PRMT R201, R201, 0x5410, R12 ;  /* 0x00005410c9c97816 */ /* 0x000fe2000000000c */
[----:B------:R-:W-:Y:S01]  /*35f0*/  IMAD.MOV.U32 R12, RZ, RZ, R79 ;  /* 0x000000ffff0c7224 */ /* 0x000fe200078e004f */
[----:B------:R-:W-:Y:S01]  /*3600*/  UISETP.NE.AND UP0, UPT, UR4, 0x3, UPT ;  /* 0x000000030400788c */ /* 0x000fe2000bf05270 */
[----:B------:R-:W-:Y:S01]  /*3610*/  IMAD.MOV.U32 R14, RZ, RZ, R61 ;  /* 0x000000ffff0e7224 */ /* 0x000fe200078e003d */
[----:B------:R-:W-:Y:S01]  /*3620*/  PRMT R150, R150, 0x5410, R11 ;  /* 0x0000541096967816 */ /* 0x000fe2000000000b */
[----:B------:R-:W-:Y:S01]  /*3630*/  IMAD.MOV.U32 R11, RZ, RZ, R64 ;  /* 0x000000ffff0b7224 */ /* 0x000fe200078e0040 */
[----:B------:R-:W-:Y:S01]  /*3640*/  PRMT R211, R211, 0x5410, R12 ;  /* 0x00005410d3d37816 */ /* 0x000fe2000000000c */
[----:B------:R-:W-:Y:S01]  /*3650*/  IMAD.MOV.U32 R12, RZ, RZ, R65 ;  /* 0x000000ffff0c7224 */ /* 0x000fe200078e0041 */
[----:B------:R-:W-:Y:S01]  /*3660*/  PRMT R158, R13, 0x5410, R14 ;  /* 0x000054100d9e7816 */ /* 0x000fe2000000000e */
[----:B------:R-:W-:Y:S01]  /*3670*/  IMAD.MOV.U32 R13, RZ, RZ, R68 ;  /* 0x000000ffff0d7224 */ /* 0x000fe200078e0044 */
[----:B------:R-:W-:Y:S01]  /*3680*/  PLOP3.LUT P0, PT, PT, PT, UP0, 0x80, 0x0 ;  /* 0x000000000000781c */ /* 0x000fe20003f0f008 */
[----:B------:R-:W-:Y:S01]  /*3690*/  IMAD.MOV.U32 R14, RZ, RZ, R69 ;  /* 0x000000ffff0e7224 */ /* 0x000fe200078e0045 */
[----:B------:R-:W-:Y:S01]  /*36a0*/  PRMT R159, R12, 0x5410, R11 ;  /* 0x000054100c9f7816 */ /* 0x000fe2000000000b */
[----:B------:R-:W-:-:S02]  /*36b0*/  IMAD.MOV.U32 R12, RZ, RZ, R72 ;  /* 0x000000ffff0c7224 */ /* 0x000fc400078e0048 */
[----:B------:R-:W-:Y:S01]  /*36c0*/  IMAD.MOV.U32 R11, RZ, RZ, R77 ;  /* 0x000000ffff0b7224 */ /* 0x000fe200078e004d */
[----:B------:R-:W-:Y:S01]  /*36d0*/  PRMT R196, R14, 0x5410, R13 ;  /* 0x000054100ec47816 */ /* 0x000fe2000000000d */
[----:B------:R-:W-:Y:S02]  /*36e0*/  IMAD.MOV.U32 R14, RZ, RZ, R76 ;  /* 0x000000ffff0e7224 */ /* 0x000fe400078e004c */
[----:B------:R-:W-:Y:S01]  /*36f0*/  IMAD.MOV.U32 R13, RZ, RZ, R73 ;  /* 0x000000ffff0d7224 */ /* 0x000fe200078e0049 */
[----:B------:R-:W-:Y:S01]  /*3700*/  PRMT R212, R11, 0x5410, R12 ;  /* 0x000054100bd47816 */ /* 0x000fe2000000000c */
[----:B------:R-:W-:Y:S01]  /*3710*/  IMAD.MOV.U32 R12, RZ, RZ, R80 ;  /* 0x000000ffff0c7224 */ /* 0x000fe200078e0050 */
[----:B------:R-:W-:Y:S01]  /*3720*/  PRMT R211, R14, 0x7610, R211 ;  /* 0x000076100ed37816 */ /* 0x000fe200000000d3 */
[----:B-----5:R-:W-:Y:S01]  /*3730*/  IMAD.MOV.U32 R14, RZ, RZ, R34 ;  /* 0x000000ffff0e7224 */ /* 0x020fe200078e0022 */
[----:B------:R-:W-:Y:S01]  /*3740*/  PRMT R224, R224, 0x5410, R13 ;  /* 0x00005410e0e07816 */ /* 0x000fe2000000000d */
[----:B------:R-:W-:Y:S01]  /*3750*/  IMAD.MOV.U32 R11, RZ, RZ, R35 ;  /* 0x000000ffff0b7224 */ /* 0x000fe200078e0023 */
[----:B------:R-:W-:Y:S01]  /*3760*/  PRMT R150, R12, 0x7610, R150 ;  /* 0x000076100c967816 */ /* 0x000fe20000000096 */
[----:B------:R-:W-:-:S02]  /*3770*/  IMAD.MOV.U32 R13, RZ, RZ, R81 ;  /* 0x000000ffff0d7224 */ /* 0x000fc400078e0051 */
[----:B------:R-:W-:Y:S01]  /*3780*/  IMAD.MOV.U32 R12, RZ, RZ, R42 ;  /* 0x000000ffff0c7224 */ /* 0x000fe200078e002a */
[----:B------:R-:W-:Y:S01]  /*3790*/  PRMT R83, R14, 0x5410, R11 ;  /* 0x000054100e537816 */ /* 0x000fe2000000000b */
[----:B------:R-:W-:Y:S01]  /*37a0*/  IMAD.MOV.U32 R11, RZ, RZ, R43 ;  /* 0x000000ffff0b7224 */ /* 0x000fe200078e002b */
[----:B------:R-:W-:Y:S01]  /*37b0*/  PRMT R224, R13, 0x7610, R224 ;  /* 0x000076100de07816 */ /* 0x000fe200000000e0 */
[----:B------:R-:W-:Y:S02]  /*37c0*/  IMAD.MOV.U32 R14, RZ, RZ, R38 ;  /* 0x000000ffff0e7224 */ /* 0x000fe400078e0026 */
[----:B------:R-:W-:Y:S01]  /*37d0*/  IMAD.MOV.U32 R13, RZ, RZ, R39 ;  /* 0x000000ffff0d7224 */ /* 0x000fe200078e0027 */
[----:B------:R-:W-:Y:S01]  /*37e0*/  PRMT R131, R12, 0x5410, R11 ;  /* 0x000054100c837816 */ /* 0x000fe2000000000b */
[----:B------:R-:W-:Y:S02]  /*37f0*/  IMAD.MOV.U32 R12, RZ, RZ, R50 ;  /* 0x000000ffff0c7224 */ /* 0x000fe400078e0032 */
        /* <DEDUP_REMOVED lines=25> */
[----:B------:R-:W-:-:S04]  /*3990*/  PRMT R147, R14, 0x5410, R13 ;  /* 0x000054100e937816 */ /* 0x000fc8000000000d */
[----:B------:R-:W-:Y:S01]  /*39a0*/  PRMT R156, R12, 0x5410, R11 ;  /* 0x000054100c9c7816 */ /* 0x000fe2000000000b */
[----:B------:R-:W-:Y:S06]  /*39b0*/  @!P0 BRA `(.L_x_1590) ;  /* 0x0000000000048947 */ /* 0x000fec0003800000 */
[----:B------:R-:W-:Y:S01]  /*39c0*/  BPT.TRAP 0x1 ;  /* 0x000000040000795c */ /* 0x000fe20000300000 */
.L_x_1590:
[----:B------:R-:W-:Y:S01]  /*39d0*/  IMAD R86, R19, 0x8, R18 ;  /* 0x0000000813567824 */ /* 0x000fe200078e0212 */
[----:B------:R-:W-:Y:S01]  /*39e0*/  SHF.L.U32 R87, R175, 0x1f, RZ ;  /* 0x0000001faf577819 */ /* 0x000fe200000006ff */
[----:B------:R-:W-:Y:S03]  /*39f0*/  BSSY B1, `(.L_x_1591) ;  /* 0x0000003000017945 */ /* 0x000fe60003800000 */
[----:B------:R-:W0:Y:S02]  /*3a00*/  SYNCS.PHASECHK.TRANS64.TRYWAIT P6, [R86+URZ+0x2a890], R87 ;  /* 0x02a89057560075a7 */ /* 0x000e2400080c017f */
[----:B0-----:R-:W-:Y:S05]  /*3a10*/  @!P6 BRA `(.L_x_1592) ;  /* 0x0000026400a0e947 */ /* 0x001fea0003800000 */
.L_x_2005:
[----:B------:R-:W-:Y:S05]  /*3a20*/  BSYNC B1 ;  /* 0x0000000000017941 */ /* 0x000fea0003800000 */
.L_x_1591:
[----:B------:R-:W-:-:S03]  /*3a30*/  UMOV UR4, 0xffffffff ;  /* 0xffffffff00047882 */ /* 0x000fc60000000000 */
[----:B------:R-:W-:Y:S05]  /*3a40*/  BRA.DIV UR4, `(.L_x_1593) ;  /* 0x0000026604a87947 */ /* 0x000fea000b800000 */
[----:B------:R1:W2:Y:S04]  /*3a50*/  SHFL.IDX PT, R82, R115, RZ, 0x1c1f ;  /* 0x001c1fff73527589 */ /* 0x0002a800000e0000 */
[----:B------:R1:W3:Y:S02]  /*3a60*/  SHFL.IDX PT, R11, R116, RZ, 0x1c1f ;  /* 0x001c1fff740b7589 */ /* 0x0002e400000e0000 */
.L_x_2009:
        /* <DEDUP_REMOVED lines=27> */
[----:B------:R-:W-:Y:S02]  /*3c20*/  PRMT R13, R211, 0x5432, R148 ;  /* 0x00005432d30d7816 */ /* 0x000fe40000000094 */
        /* <DEDUP_REMOVED lines=29> */
.L_x_1599:
[----:B------:R-:W-:Y:S05]  /*3e00*/  BSYNC B3 ;  /* 0x0000000000037941 */ /* 0x000fea0003800000 */
.L_x_1598:
[----:B---3--:R-:W-:-:S04]  /*3e10*/  LEA R78, P4, R16, R11, 0x1 ;  /* 0x0000000b104e7211 */ /* 0x008fc800078808ff */
[----:B--2---:R-:W-:-:S05]  /*3e20*/  LEA.HI.X R79, R16, R82, R17, 0x1, P4 ;  /* 0x00000052104f7211 */ /* 0x004fca00020f0c11 */
[----:B0-----:R4:W-:Y:S04]  /*3e30*/  ST.E.128 desc[UR60][R78.64], R12 ;  /* 0x0000000c4e007985 */ /* 0x0019e8000c101d3c */
.L_x_1597:
[----:B------:R-:W-:Y:S05]  /*3e40*/  BSYNC B2 ;  /* 0x0000000000027941 */ /* 0x000fea0003800000 */
.L_x_1596:
        /* <DEDUP_REMOVED lines=11> */
[----:B------:R-:W-:Y:S01]  /*3f00*/  PRMT R77, R211, 0x5410, R75 ;  /* 0x00005410d34d7816 */ /* 0x000fe2000000004b */
        /* <DEDUP_REMOVED lines=43> */
.L_x_1603:
[----:B------:R-:W-:Y:S05]  /*41c0*/  BSYNC B3 ;  /* 0x0000000000037941 */ /* 0x000fea0003800000 */
.L_x_1602:
[----:B------:R-:W-:Y:S02]  /*41d0*/  IMAD.SHL.U32 R76, R170, 0x8, RZ ;  /* 0x00000008aa4c7824 */ /* 0x000fe400078e00ff */
[----:B---3--:R-:W-:Y:S02]  /*41e0*/  IMAD.MOV.U32 R74, RZ, RZ, R11 ;  /* 0x000000ffff4a7224 */ /* 0x008fe400078e000b */
[----:B--2---:R-:W-:Y:S02]  /*41f0*/  IMAD.MOV.U32 R75, RZ, RZ, R82 ;  /* 0x000000ffff4b7224 */ /* 0x004fe400078e0052 */
[----:B------:R-:W-:-:S05]  /*4200*/  IMAD.WIDE R74, R76, 0x2, R74 ;  /* 0x000000024c4a7825 */ /* 0x000fca00078e024a */
[----:B0-----:R0:W-:Y:S02]  /*4210*/  ST.E.128 desc[UR60][R74.64], R12 ;  /* 0x0000000c4a007985 */ /* 0x0011e4000c101d3c */
.L_x_1601:
[----:B------:R-:W-:Y:S05]  /*4220*/  BSYNC B2 ;  /* 0x0000000000027941 */ /* 0x000fea0003800000 */
.L_x_1600:
[----:B------:R-:W-:Y:S01]  /*4230*/  ISETP.NE.AND P4, PT, R25, RZ, PT ;  /* 0x000000ff1900720c */ /* 0x000fe20003f85270 */
[----:B------:R-:W-:-:S12]  /*4240*/  BSSY B2, `(.L_x_1604) ;  /* 0x000003a000027945 */ /* 0x000fd80003800000 */
[----:B------:R-:W-:Y:S05]  /*4250*/  @!P4 BRA `(.L_x_1605) ;  /* 0x0000000000e0c947 */ /* 0x000fea0003800000 */
[----:B0---4-:R0:W4:Y:S01]  /*4260*/  LDS.128 R12, [R33+0x3000] ;  /* 0x00300000210c7984 */ /* 0x0111220000000c00 */
[----:B------:R-:W-:Y:S01]  /*4270*/  ISETP.GE.AND P4, PT, R177, R124, PT ;  /* 0x0000007cb100720c */ /* 0x000fe20003f86270 */
[----:B------:R-:W-:Y:S01]  /*4280*/  IMAD.SHL.U32 R76, R171, 0x8, RZ ;  /* 0x00000008ab4c7824 */ /* 0x000fe200078e00ff */
[----:B------:R-:W-:Y:S01]  /*4290*/  BSSY B3, `(.L_x_1606) ;  /* 0x0000033000037945 */ /* 0x000fe20003800000 */
[----:B---3--:R-:W-:Y:S02]  /*42a0*/  IMAD.MOV.U32 R74, RZ, RZ, R11 ;  /* 0x000000ffff4a7224 */ /* 0x008fe400078e000b */
[----:B--2---:R-:W-:Y:S02]  /*42b0*/  IMAD.MOV.U32 R75, RZ, RZ, R82 ;  /* 0x000000ffff4b7224 */ /* 0x004fe400078e0052 */
[----:B------:R-:W-:-:S06]  /*42c0*/  IMAD.WIDE R74, R76, 0x2, R74 ;  /* 0x000000024c4a7825 */ /* 0x000fcc00078e024a */
[----:B0-----:R-:W-:Y:S05]  /*42d0*/  @P4 BRA `(.L_x_1607) ;  /* 0x0000000000b84947 */ /* 0x001fea0003800000 */
[----:B------:R-:W-:Y:S02]  /*42e0*/  SHF.R.U64 R76, R72, 0x10, R73 ;  /* 0x00000010484c7819 */ /* 0x000fe40000001249 */
[--C-:B------:R-:W-:Y:S02]  /*42f0*/  SHF.R.U64 R77, R70, 0x10, R71.reuse ;  /* 0x00000010464d7819 */ /* 0x100fe40000001247 */
[----:B------:R-:W-:Y:S02]  /*4300*/  SHF.R.U32.HI R70, RZ, 0x10, R71 ;  /* 0x00000010ff467819 */ /* 0x000fe40000011647 */
[----:B------:R-:W-:Y:S02]  /*4310*/  PRMT R76, R212, 0x5432, R76 ;  /* 0x00005432d44c7816 */ /* 0x000fe4000000004c */
[----:B------:R-:W-:Y:S02]  /*4320*/  PRMT R71, R210, 0x5410, R77 ;  /* 0x00005410d2477816 */ /* 0x000fe4000000004d */
[----:B------:R-:W-:-:S02]  /*4330*/  SHF.R.U32.HI R72, RZ, 0x10, R73 ;  /* 0x00000010ff487819 */ /* 0x000fc40000011649 */
[C---:B----4-:R-:W-:Y:S01]  /*4340*/  LOP3.LUT R78, R13.reuse, 0xffff0000, RZ, 0xc0, !PT ;  /* 0xffff00000d4e7812 */ /* 0x050fe200078ec0ff */
[----:B------:R-:W-:Y:S01]  /*4350*/  IMAD.U32 R13, R13, 0x10000, RZ ;  /* 0x000100000d0d7824 */ /* 0x000fe200078e00ff */
[----:B------:R-:W-:Y:S02]  /*4360*/  LOP3.LUT R77, R76, 0xffff0000, RZ, 0xc0, !PT ;  /* 0xffff00004c4d7812 */ /* 0x000fe400078ec0ff */
[C---:B------:R-:W-:Y:S01]  /*4370*/  LOP3.LUT R73, R71.reuse, 0xffff0000, RZ, 0xc0, !PT ;  /* 0xffff000047497812 */ /* 0x040fe200078ec0ff */
[----:B------:R-:W-:Y:S01]  /*4380*/  IMAD.U32 R71, R71, 0x10000, RZ ;  /* 0x0001000047477824 */ /* 0x000fe200078e00ff */
[----:B------:R-:W-:Y:S01]  /*4390*/  PRMT R72, R224, 0x5432, R72 ;  /* 0x00005432e0487816 */ /* 0x000fe20000000048 */
[C---:B------:R-:W-:Y:S01]  /*43a0*/  FMUL.FTZ R79, R78.reuse, R77 ;  /* 0x0000004d4e4f7220 */ /* 0x040fe20000410000 */
[----:B------:R-:W-:Y:S01]  /*43b0*/  PRMT R70, R201, 0x5432, R70 ;  /* 0x00005432c9467816 */ /* 0x000fe20000000046 */
[-C--:B------:R-:W-:Y:S01]  /*43c0*/  FMUL.FTZ R78, R78, R73.reuse ;  /* 0x000000494e4e7220 */ /* 0x080fe20000410000 */
[C---:B------:R-:W-:Y:S01]  /*43d0*/  LOP3.LUT R80, R14.reuse, 0xffff0000, RZ, 0xc0, !PT ;  /* 0xffff00000e507812 */ /* 0x040fe200078ec0ff */
[----:B------:R-:W-:Y:S01]  /*43e0*/  FFMA.FTZ R73, R13, R73, -R79 ;  /* 0x000000490d497223 */ /* 0x000fe2000001084f */
[----:B------:R-:W-:-:S02]  /*43f0*/  IMAD.U32 R14, R14, 0x10000, RZ ;  /* 0x000100000e0e7824 */ /* 0x000fc400078e00ff */
[----:B------:R-:W-:Y:S01]  /*4400*/  FFMA.FTZ R13, R13, R77, R78 ;  /* 0x0000004d0d0d7223 */ /* 0x000fe2000001004e */
[C---:B------:R-:W-:Y:S01]  /*4410*/  IMAD.U32 R77, R72.reuse, 0x10000, RZ ;  /* 0x00010000484d7824 */ /* 0x040fe200078e00ff */
[----:B------:R-:W-:Y:S01]  /*4420*/  LOP3.LUT R72, R72, 0xffff0000, RZ, 0xc0, !PT ;  /* 0xffff000048487812 */ /* 0x000fe200078ec0ff */
[C---:B------:R-:W-:Y:S01]  /*4430*/  IMAD.U32 R78, R70.reuse, 0x10000, RZ ;  /* 0x00010000464e7824 */ /* 0x040fe200078e00ff */
[----:B------:R-:W-:Y:S01]  /*4440*/  LOP3.LUT R70, R70, 0xffff0000, RZ, 0xc0, !PT ;  /* 0xffff000046467812 */ /* 0x000fe200078ec0ff */
[C---:B------:R-:W-:Y:S01]  /*4450*/  FMUL.FTZ R79, R80.reuse, R77 ;  /* 0x0000004d504f7220 */ /* 0x040fe20000410000 */
[----:B------:R-:W-:Y:S01]  /*4460*/  F2FP.BF16.F32.PACK_AB R13, R13, R73 ;  /* 0x000000490d0d723e */ /* 0x000fe200000010ff */
[-C--:B------:R-:W-:Y:S02]  /*4470*/  FMUL.FTZ R80, R80, R78.reuse ;  /* 0x0000004e50507220 */ /* 0x080fe40000410000 */
[----:B------:R-:W-:Y:S01]  /*4480*/  FFMA.FTZ R79, R14, R78, -R79 ;  /* 0x0000004e0e4f7223 */ /* 0x000fe2000001084f */
[----:B------:R-:W-:-:S02]  /*4490*/  IMAD.U32 R78, R76, 0x10000, RZ ;  /* 0x000100004c4e7824 */ /* 0x000fc400078e00ff */
        /* <DEDUP_REMOVED lines=10> */
[C---:B------:R-:W-:Y:S01]  /*4540*/  FMUL.FTZ R70, R12.reuse, R78 ;  /* 0x0000004e0c467220 */ /* 0x040fe20000410000 */
[----:B------:R-:W-:-:S03]  /*4550*/  FMUL.FTZ R12, R12, R71 ;  /* 0x000000470c0c7220 */ /* 0x000fc60000410000 */
[----:B------:R-:W-:Y:S01]  /*4560*/  F2FP.BF16.F32.PACK_AB R14, R14, R76 ;  /* 0x0000004c0e0e723e */ /* 0x000fe200000010ff */
[C---:B------:R-:W-:Y:S01]  /*4570*/  FFMA.FTZ R70, R77.reuse, R71, -R70 ;  /* 0x000000474d467223 */ /* 0x040fe20000010846 */
[----:B------:R-:W-:-:S03]  /*4580*/  FFMA.FTZ R12, R77, R78, R12 ;  /* 0x0000004e4d0c7223 */ /* 0x000fc6000001000c */
[----:B------:R-:W-:Y:S02]  /*4590*/  IMAD.MOV.U32 R15, RZ, RZ, R14 ;  /* 0x000000ffff0f7224 */ /* 0x000fe400078e000e */
[----:B------:R-:W-:Y:S01]  /*45a0*/  F2FP.BF16.F32.PACK_AB R12, R12, R70 ;  /* 0x000000460c0c723e */ /* 0x000fe200000010ff */
[----:B------:R-:W-:-:S07]  /*45b0*/  IMAD.MOV.U32 R14, RZ, RZ, R79 ;  /* 0x000000ffff0e7224 */ /* 0x000fce00078e004f */
.L_x_1607:
[----:B------:R-:W-:Y:S05]  /*45c0*/  BSYNC B3 ;  /* 0x0000000000037941 */ /* 0x000fea0003800000 */
.L_x_1606:
[----:B----4-:R0:W-:Y:S02]  /*45d0*/  ST.E.128 desc[UR60][R74.64], R12 ;  /* 0x0000000c4a007985 */ /* 0x0101e4000c101d3c */
.L_x_1605:
[----:B------:R-:W-:Y:S05]  /*45e0*/  BSYNC B2 ;  /* 0x0000000000027941 */ /* 0x000fea0003800000 */
.L_x_1604:
        /* <DEDUP_REMOVED lines=11> */
[--C-:B------:R-:W-:Y:S01]  /*46a0*/  SHF.R.U64 R73, R66, 0x10, R67.reuse ;  /* 0x0000001042497819 */ /* 0x100fe20000001243 */
[----:B------:R-:W-:Y:S01]  /*46b0*/  IMAD.U32 R76, R12, 0x10000, RZ ;  /* 0x000100000c4c7824 */ /* 0x000fe200078e00ff */
[----:B------:R-:W-:Y:S01]  /*46c0*/  SHF.R.U32.HI R75, RZ, 0x10, R67 ;  /* 0x00000010ff4b7819 */ /* 0x000fe20000011643 */
[----:B------:R-:W-:Y:S01]  /*46d0*/  IMAD.U32 R67, R14, 0x10000, RZ ;  /* 0x000100000e437824 */ /* 0x000fe200078e00ff */
[----:B------:R-:W-:Y:S02]  /*46e0*/  SHF.R.U32.HI R69, RZ, 0x10, R69 ;  /* 0x00000010ff457819 */ /* 0x000fe40000011645 */
[----:B------:R-:W-:Y:S02]  /*46f0*/  PRMT R72, R196, 0x5432, R72 ;  /* 0x00005432c4487816 */ /* 0x000fe40000000048 */
[----:B------:R-:W-:-:S02]  /*4700*/  PRMT R73, R204, 0x5410, R73 ;  /* 0x00005410cc497816 */ /* 0x000fc40000000049 */
[----:B------:R-:W-:Y:S01]  /*4710*/  LOP3.LUT R66, R15, 0xffff0000, RZ, 0xc0, !PT ;  /* 0xffff00000f427812 */ /* 0x000fe200078ec0ff */
[C---:B------:R-:W-:Y:S01]  /*4720*/  IMAD.U32 R15, R13.reuse, 0x10000, RZ ;  /* 0x000100000d0f7824 */ /* 0x040fe200078e00ff */
[----:B------:R-:W-:Y:S02]  /*4730*/  LOP3.LUT R80, R13, 0xffff0000, RZ, 0xc0, !PT ;  /* 0xffff00000d507812 */ /* 0x000fe400078ec0ff */
[----:B------:R-:W-:Y:S02]  /*4740*/  PRMT R68, R201, 0x5410, R75 ;  /* 0x00005410c9447816 */ /* 0x000fe4000000004b */
[----:B------:R-:W-:Y:S02]  /*4750*/  PRMT R69, R196, 0x5410, R69 ;  /* 0x00005410c4457816 */ /* 0x000fe40000000045 */
[----:B------:R-:W-:Y:S01]  /*4760*/  LOP3.LUT R13, R72, 0xffff0000, RZ, 0xc0, !PT ;  /* 0xffff0000480d7812 */ /* 0x000fe200078ec0ff */
[----:B------:R-:W-:Y:S01]  /*4770*/  IMAD.U32 R78, R68, 0x10000, RZ ;  /* 0x00010000444e7824 */ /* 0x000fe200078e00ff */
[----:B------:R-:W-:Y:S01]  /*4780*/  LOP3.LUT R75, R73, 0xffff0000, RZ, 0xc0, !PT ;  /* 0xffff0000494b7812 */ /* 0x000fe200078ec0ff */
[C---:B------:R-:W-:Y:S01]  /*4790*/  IMAD.U32 R77, R69.reuse, 0x10000, RZ ;  /* 0x00010000454d7824 */ /* 0x040fe200078e00ff */
[----:B------:R-:W-:Y:S01]  /*47a0*/  LOP3.LUT R69, R69, 0xffff0000, RZ, 0xc0, !PT ;  /* 0xffff000045457812 */ /* 0x000fe200078ec0ff */
[----:B------:R-:W-:Y:S01]  /*47b0*/  FMUL.FTZ R79, R80, R13 ;  /* 0x0000000d504f7220 */ /* 0x000fe20000410000 */
[----:B------:R-:W-:Y:S01]  /*47c0*/  LOP3.LUT R68, R68, 0xffff0000, RZ, 0xc0, !PT ;  /* 0xffff000044447812 */ /* 0x000fe200078ec0ff */
[----:B------:R-:W-:Y:S01]  /*47d0*/  FMUL.FTZ R80, R80, R75 ;  /* 0x0000004b50507220 */ /* 0x000fe20000410000 */
[----:B------:R-:W-:Y:S01]  /*47e0*/  LOP3.LUT R12, R12, 0xffff0000, RZ, 0xc0, !PT ;  /* 0xffff00000c0c7812 */ /* 0x000fe200078ec0ff */
[----:B------:R-:W-:Y:S01]  /*47f0*/  IMAD.U32 R72, R72, 0x10000, RZ ;  /* 0x0001000048487824 */ /* 0x000fe200078e00ff */
[----:B------:R-:W-:Y:S01]  /*4800*/  LOP3.LUT R14, R14, 0xffff0000, RZ, 0xc0, !PT ;  /* 0xffff00000e0e7812 */ /* 0x000fe200078ec0ff */
[----:B------:R-:W-:Y:S01]  /*4810*/  FFMA.FTZ R80, R15, R13, R80 ;  /* 0x0000000d0f507223 */ /* 0x000fe20000010050 */
[----:B------:R-:W-:Y:S01]  /*4820*/  FMUL.FTZ R13, R66, R69 ;  /* 0x00000045420d7220 */ /* 0x000fe20000410000 */
[----:B------:R-:W-:-:S02]  /*4830*/  IMAD.U32 R73, R73, 0x10000, RZ ;  /* 0x0001000049497824 */ /* 0x000fc400078e00ff */
[----:B------:R-:W-:Y:S01]  /*4840*/  FMUL.FTZ R66, R66, R68 ;  /* 0x0000004442427220 */ /* 0x000fe20000410000 */
[----:B------:R-:W-:Y:S01]  /*4850*/  FFMA.FTZ R79, R15, R75, -R79 ;  /* 0x0000004b0f4f7223 */ /* 0x000fe2000001084f */
[C---:B------:R-:W-:Y:S01]  /*4860*/  FMUL.FTZ R15, R12.reuse, R72 ;  /* 0x000000480c0f7220 */ /* 0x040fe20000410000 */
[----:B------:R-:W-:Y:S01]  /*4870*/  FMUL.FTZ R12, R12, R73 ;  /* 0x000000490c0c7220 */ /* 0x000fe20000410000 */
[C---:B------:R-:W-:Y:S01]  /*4880*/  FFMA.FTZ R13, R74.reuse, R68, -R13 ;  /* 0x000000444a0d7223 */ /* 0x040fe2000001080d */
[----:B------:R-:W-:Y:S01]  /*4890*/  FFMA.FTZ R66, R74, R69, R66 ;  /* 0x000000454a427223 */ /* 0x000fe20000010042 */
[C---:B------:R-:W-:Y:S01]  /*48a0*/  FMUL.FTZ R81, R14.reuse, R77 ;  /* 0x0000004d0e517220 */ /* 0x040fe20000410000 */
[----:B------:R-:W-:Y:S01]  /*48b0*/  FMUL.FTZ R14, R14, R78 ;  /* 0x0000004e0e0e7220 */ /* 0x000fe20000410000 */
[C---:B------:R-:W-:Y:S01]  /*48c0*/  FFMA.FTZ R15, R76.reuse, R73, -R15 ;  /* 0x000000494c0f7223 */ /* 0x040fe2000001080f */
[----:B------:R-:W-:Y:S01]  /*48d0*/  FFMA.FTZ R12, R76, R72, R12 ;  /* 0x000000484c0c7223 */ /* 0x000fe2000001000c */
[----:B------:R-:W-:Y:S01]  /*48e0*/  F2FP.BF16.F32.PACK_AB R13, R66, R13 ;  /* 0x0000000d420d723e */ /* 0x000fe200000010ff */
[C---:B------:R-:W-:Y:S01]  /*48f0*/  FFMA.FTZ R81, R67.reuse, R78, -R81 ;  /* 0x0000004e43517223 */ /* 0x040fe20000010851 */
[----:B------:R-:W-:Y:S01]  /*4900*/  FFMA.FTZ R14, R67, R77, R14 ;  /* 0x0000004d430e7223 */ /* 0x000fe2000001000e */
[----:B------:R-:W-:-:S02]  /*4910*/  F2FP.BF16.F32.PACK_AB R79, R80, R79 ;  /* 0x0000004f504f723e */ /* 0x000fc400000010ff */
[----:B------:R-:W-:Y:S01]  /*4920*/  F2FP.BF16.F32.PACK_AB R12, R12, R15 ;  /* 0x0000000f0c0c723e */ /* 0x000fe200000010ff */
[----:B------:R-:W-:Y:S01]  /*4930*/  IMAD.MOV.U32 R15, RZ, RZ, R13 ;  /* 0x000000ffff0f7224 */ /* 0x000fe200078e000d */
[----:B------:R-:W-:Y:S01]  /*4940*/  F2FP.BF16.F32.PACK_AB R14, R14, R81 ;  /* 0x000000510e0e723e */ /* 0x000fe200000010ff */
[----:B------:R-:W-:-:S07]  /*4950*/  IMAD.MOV.U32 R13, RZ, RZ, R79 ;  /* 0x000000ffff0d7224 */ /* 0x000fce00078e004f */
.L_x_1611:
[----:B------:R-:W-:Y:S05]  /*4960*/  BSYNC B3 ;  /* 0x0000000000037941 */ /* 0x000fea0003800000 */
.L_x_1610:
[----:B----4-:R0:W-:Y:S02]  /*4970*/  ST.E.128 desc[UR60][R70.64], R12 ;  /* 0x0000000c46007985 */ /* 0x0101e4000c101d3c */
.L_x_1609:
[----:B------:R-:W-:Y:S05]  /*4980*/  BSYNC B2 ;  /* 0x0000000000027941 */ /* 0x000fea0003800000 */
.L_x_1608:
        /* <DEDUP_REMOVED lines=55> */
.L_x_1615:
[----:B------:R-:W-:Y:S05]  /*4d00*/  BSYNC B3 ;  /* 0x0000000000037941 */ /* 0x000fea0003800000 */
.L_x_1614:
[----:B----4-:R0:W-:Y:S02]  /*4d10*/  ST.E.128 desc[UR60][R66.64], R12 ;  /* 0x0000000c42007985 */ /* 0x0101e4000c101d3c */
.L_x_1613:
[----:B------:R-:W-:Y:S05]  /*4d20*/  BSYNC B2 ;  /* 0x0000000000027941 */ /* 0x000fea0003800000 */
.L_x_1612:
        /* <DEDUP_REMOVED lines=8> */
[----:B------:R-:W-:Y:S02]  /*4db0*/  SHF.R.U64 R65, R60, 0x10, R61 ;  /* 0x000000103c417819 */ /* 0x000fe4000000123d */
[----:B------:R-:W-:Y:S01]  /*4dc0*/  SHF.R.U64 R66, R58, 0x10, R59 ;  /* 0x000000103a427819 */ /* 0x000fe2000000123b */
[----:B----4-:R-:W-:Y:S01]  /*4dd0*/  IMAD.U32 R58, R14, 0x10000, RZ ;  /* 0x000100000e3a7824 */ /* 0x010fe200078e00ff */
[----:B------:R-:W-:Y:S02]  /*4de0*/  SHF.R.U32.HI R61, RZ, 0x10, R61 ;  /* 0x00000010ff3d7819 */ /* 0x000fe4000001163d */
[----:B------:R-:W-:Y:S02]  /*4df0*/  SHF.R.U32.HI R64, RZ, 0x10, R59 ;  /* 0x00000010ff407819 */ /* 0x000fe4000001163b */
[C---:B------:R-:W-:Y:S02]  /*4e00*/  PRMT R60, R158.reuse, 0x5410, R65 ;  /* 0x000054109e3c7816 */ /* 0x040fe40000000041 */
[----:B------:R-:W-:Y:S01]  /*4e10*/  PRMT R59, R157, 0x5410, R66 ;  /* 0x000054109d3b7816 */ /* 0x000fe20000000042 */
[----:B------:R-:W-:Y:S01]  /*4e20*/  IMAD.U32 R66, R13, 0x10000, RZ ;  /* 0x000100000d427824 */ /* 0x000fe200078e00ff */
[----:B------:R-:W-:-:S02]  /*4e30*/  PRMT R158, R158, 0x5432, R61 ;  /* 0x000054329e9e7816 */ /* 0x000fc4000000003d */
[----:B------:R-:W-:Y:S02]  /*4e40*/  PRMT R157, R157, 0x5432, R64 ;  /* 0x000054329d9d7816 */ /* 0x000fe40000000040 */
[----:B------:R-:W-:Y:S01]  /*4e50*/  LOP3.LUT R11, R14, 0xffff0000, RZ, 0xc0, !PT ;  /* 0xffff00000e0b7812 */ /* 0x000fe200078ec0ff */
        /* <DEDUP_REMOVED lines=22> */
[C---:B------:R-:W-:Y:S01]  /*4fc0*/  FMUL.FTZ R14, R12.reuse, R60 ;  /* 0x0000003c0c0e7220 */ /* 0x040fe20000410000 */
[-C--:B------:R-:W-:Y:S01]  /*4fd0*/  FMUL.FTZ R11, R12, R59.reuse ;  /* 0x0000003b0c0b7220 */ /* 0x080fe20000410000 */
[----:B------:R-:W-:Y:S01]  /*4fe0*/  IMAD.U32 R15, R15, 0x10000, RZ ;  /* 0x000100000f0f7824 */ /* 0x000fe200078e00ff */
[----:B------:R-:W-:Y:S01]  /*4ff0*/  F2FP.BF16.F32.PACK_AB R64, R61, R64 ;  /* 0x000000403d40723e */ /* 0x000fe200000010ff */
[C---:B------:R-:W-:Y:S01]  /*5000*/  FFMA.FTZ R14, R13.reuse, R59, -R14 ;  /* 0x0000003b0d0e7223 */ /* 0x040fe2000001080e */
[----:B------:R-:W-:Y:S01]  /*5010*/  FFMA.FTZ R11, R13, R60, R11 ;  /* 0x0000003c0d0b7223 */ /* 0x000fe2000001000b */
[C---:B------:R-:W-:Y:S01]  /*5020*/  FFMA.FTZ R58, R15.reuse, R157, -R58 ;  /* 0x0000009d0f3a7223 */ /* 0x040fe2000001083a */
[----:B------:R-:W-:Y:S01]  /*5030*/  FFMA.FTZ R65, R15, R158, R65 ;  /* 0x0000009e0f417223 */ /* 0x000fe20000010041 */
[----:B------:R-:W-:-:S02]  /*5040*/  F2FP.BF16.F32.PACK_AB R13, R66, R67 ;  /* 0x00000043420d723e */ /* 0x000fc400000010ff */
[----:B------:R-:W-:Y:S01]  /*5050*/  F2FP.BF16.F32.PACK_AB R12, R11, R14 ;  /* 0x0000000e0b0c723e */ /* 0x000fe200000010ff */
[----:B------:R-:W-:Y:S01]  /*5060*/  IMAD.MOV.U32 R14, RZ, RZ, R64 ;  /* 0x000000ffff0e7224 */ /* 0x000fe200078e0040 */
[----:B------:R-:W-:-:S07]  /*5070*/  F2FP.BF16.F32.PACK_AB R15, R65, R58 ;  /* 0x0000003a410f723e */ /* 0x000fce00000010ff */
.L_x_1617:
[----:B------:R-:W-:Y:S05]  /*5080*/  BSYNC B2 ;  /* 0x0000000000027941 */ /* 0x000fea0003800000 */
.L_x_1616:
[----:B----4-:R0:W-:Y:S02]  /*5090*/  ST.E.128 desc[UR60][R62.64], R12 ;  /* 0x0000000c3e007985 */ /* 0x0101e4000c101d3c */
.L_x_1595:
[----:B------:R-:W-:Y:S05]  /*50a0*/  BSYNC B1 ;  /* 0x0000000000017941 */ /* 0x000fea0003800000 */
.L_x_1594:
[----:B------:R-:W-:-:S03]  /*50b0*/  UMOV UR4, 0xffffffff ;  /* 0xffffffff00047882 */ /* 0x000fc60000000000 */
[----:B------:R-:W-:Y:S05]  /*50c0*/  BRA.DIV UR4, `(.L_x_1618) ;  /* 0x0000025204547947 */ /* 0x000fea000b800000 */
[----:B-1----:R-:W1:Y:S04]  /*50d0*/  SHFL.IDX PT, R115, R115, 0x1, 0x1c1f ;  /* 0x003c1f0073737f89 */ /* 0x002e6800000e0000 */
[----:B------:R-:W0:Y:S02]  /*50e0*/  SHFL.IDX PT, R116, R116, 0x1, 0x1c1f ;  /* 0x003c1f0074747f89 */ /* 0x000e2400000e0000 */
.L_x_2013:
        /* <DEDUP_REMOVED lines=13> */
[----:B------:R-:W-:Y:S02]  /*51c0*/  SHF.R.U64 R61, R56, 0x10, R57 ;  /* 0x00000010383d7819 */ /* 0x000fe40000001239 */
[----:B------:R-:W-:Y:S01]  /*51d0*/  LOP3.LUT R55, R14, 0xffff0000, RZ, 0xc0, !PT ;  /* 0xffff00000e377812 */ /* 0x000fe200078ec0ff */
[C---:B------:R-:W-:Y:S01]  /*51e0*/  IMAD.U32 R14, R15.reuse, 0x10000, RZ ;  /* 0x000100000f0e7824 */ /* 0x040fe200078e00ff */
[----:B---3--:R-:W-:Y:S02]  /*51f0*/  LOP3.LUT R11, R15, 0xffff0000, RZ, 0xc0, !PT ;  /* 0xffff00000f0b7812 */ /* 0x008fe400078ec0ff */
[----:B------:R-:W-:-:S02]  /*5200*/  PRMT R15, R155, 0x5410, R62 ;  /* 0x000054109b0f7816 */ /* 0x000fc4000000003e */
[----:B------:R-:W-:Y:S02]  /*5210*/  SHF.R.U32.HI R57, RZ, 0x10, R57 ;  /* 0x00000010ff397819 */ /* 0x000fe40000011639 */
[----:B------:R-:W-:Y:S02]  /*5220*/  PRMT R155, R155, 0x5432, R60 ;  /* 0x000054329b9b7816 */ /* 0x000fe4000000003c */
[C---:B------:R-:W-:Y:S01]  /*5230*/  PRMT R60, R156.reuse, 0x5410, R61 ;  /* 0x000054109c3c7816 */ /* 0x040fe2000000003d */
[----:B------:R-:W-:Y:S01]  /*5240*/  IMAD.U32 R61, R13, 0x10000, RZ ;  /* 0x000100000d3d7824 */ /* 0x000fe200078e00ff */
[----:B------:R-:W-:Y:S01]  /*5250*/  PRMT R156, R156, 0x5432, R57 ;  /* 0x000054329c9c7816 */ /* 0x000fe20000000039 */
[----:B------:R-:W-:Y:S01]  /*5260*/  IMAD.U32 R63, R155, 0x10000, RZ ;  /* 0x000100009b3f7824 */ /* 0x000fe200078e00ff */
[----:B------:R-:W-:Y:S01]  /*5270*/  LOP3.LUT R57, R13, 0xffff0000, RZ, 0xc0, !PT ;  /* 0xffff00000d397812 */ /* 0x000fe200078ec0ff */
[----:B------:R-:W-:Y:S01]  /*5280*/  IMAD.U32 R13, R12, 0x10000, RZ ;  /* 0x000100000c0d7824 */ /* 0x000fe200078e00ff */
[----:B------:R-:W-:Y:S01]  /*5290*/  LOP3.LUT R64, R60, 0xffff0000, RZ, 0xc0, !PT ;  /* 0xffff00003c407812 */ /* 0x000fe200078ec0ff */
[----:B------:R-:W-:Y:S01]  /*52a0*/  IMAD.U32 R56, R156, 0x10000, RZ ;  /* 0x000100009c387824 */ /* 0x000fe200078e00ff */
[----:B------:R-:W-:-:S02]  /*52b0*/  LOP3.LUT R62, R15, 0xffff0000, RZ, 0xc0, !PT ;  /* 0xffff00000f3e7812 */ /* 0x000fc400078ec0ff */
[----:B------:R-:W-:Y:S01]  /*52c0*/  LOP3.LUT R156, R156, 0xffff0000, RZ, 0xc0, !PT ;  /* 0xffff00009c9c7812 */ /* 0x000fe200078ec0ff */
[----:B------:R-:W-:Y:S01]  /*52d0*/  FMUL.FTZ R66, R57, R64 ;  /* 0x0000004039427220 */ /* 0x000fe20000410000 */
[----:B------:R-:W-:Y:S01]  /*52e0*/  FMUL.FTZ R67, R55, R56 ;  /* 0x0000003837437220 */ /* 0x000fe20000410000 */
[-C--:B------:R-:W-:Y:S01]  /*52f0*/  FMUL.FTZ R65, R57, R62.reuse ;  /* 0x0000003e39417220 */ /* 0x080fe20000410000 */
[----:B------:R-:W-:Y:S01]  /*5300*/  LOP3.LUT R57, R12, 0xffff0000, RZ, 0xc0, !PT ;  /* 0xffff00000c397812 */ /* 0x000fe200078ec0ff */
[----:B------:R-:W-:Y:S01]  /*5310*/  FFMA.FTZ R12, R61, R62, -R66 ;  /* 0x0000003e3d0c7223 */ /* 0x000fe20000010842 */
[----:B------:R-:W-:Y:S01]  /*5320*/  LOP3.LUT R155, R155, 0xffff0000, RZ, 0xc0, !PT ;  /* 0xffff00009b9b7812 */ /* 0x000fe200078ec0ff */
[----:B------:R-:W-:Y:S01]  /*5330*/  FFMA.FTZ R61, R61, R64, R65 ;  /* 0x000000403d3d7223 */ /* 0x000fe20000010041 */
[-C--:B------:R-:W-:Y:S01]  /*5340*/  FMUL.FTZ R65, R55, R63.reuse ;  /* 0x0000003f37417220 */ /* 0x080fe20000410000 */
[----:B------:R-:W-:Y:S02]  /*5350*/  IMAD.U32 R62, R60, 0x10000, RZ ;  /* 0x000100003c3e7824 */ /* 0x000fe400078e00ff */
[----:B------:R-:W-:Y:S01]  /*5360*/  FFMA.FTZ R55, R54, R63, -R67 ;  /* 0x0000003f36377223 */ /* 0x000fe20000010843 */
[----:B------:R-:W-:-:S02]  /*5370*/  IMAD.U32 R60, R15, 0x10000, RZ ;  /* 0x000100000f3c7824 */ /* 0x000fc400078e00ff */
        /* <DEDUP_REMOVED lines=9> */
[----:B------:R-:W-:Y:S02]  /*5410*/  F2FP.BF16.F32.PACK_AB R13, R61, R12 ;  /* 0x0000000c3d0d723e */ /* 0x000fe400000010ff */
[----:B------:R-:W-:-:S02]  /*5420*/  F2FP.BF16.F32.PACK_AB R15, R14, R15 ;  /* 0x0000000f0e0f723e */ /* 0x000fc400000010ff */
[----:B------:R-:W-:Y:S02]  /*5430*/  F2FP.BF16.F32.PACK_AB R14, R56, R55 ;  /* 0x00000037380e723e */ /* 0x000fe400000010ff */
[----:B------:R-:W-:-:S07]  /*5440*/  F2FP.BF16.F32.PACK_AB R12, R57, R54 ;  /* 0x00000036390c723e */ /* 0x000fce00000010ff */
.L_x_1623:
[----:B------:R-:W-:Y:S05]  /*5450*/  BSYNC B2 ;  /* 0x0000000000027941 */ /* 0x000fea0003800000 */
.L_x_1622:
[----:B----4-:R0:W-:Y:S02]  /*5460*/  ST.E.128 desc[UR60][R58.64], R12 ;  /* 0x0000000c3a007985 */ /* 0x0101e4000c101d3c */
.L_x_1621:
[----:B------:R-:W-:Y:S05]  /*5470*/  BSYNC B1 ;  /* 0x0000000000017941 */ /* 0x000fea0003800000 */
.L_x_1620:
        /* <DEDUP_REMOVED lines=11> */
[----:B------:R-:W-:Y:S01]  /*5530*/  SHF.R.U64 R58, R50, 0x10, R51 ;  /* 0x00000010323a7819 */ /* 0x000fe20000001233 */
[----:B----4-:R-:W-:Y:S01]  /*5540*/  IMAD.U32 R50, R14, 0x10000, RZ ;  /* 0x000100000e327824 */ /* 0x010fe200078e00ff */
[----:B------:R-:W-:Y:S02]  /*5550*/  SHF.R.U64 R57, R52, 0x10, R53 ;  /* 0x0000001034397819 */ /* 0x000fe40000001235 */
[----:B------:R-:W-:Y:S02]  /*5560*/  SHF.R.U32.HI R56, RZ, 0x10, R51 ;  /* 0x00000010ff387819 */ /* 0x000fe40000011633 */
[----:B------:R-:W-:Y:S02]  /*5570*/  SHF.R.U32.HI R51, RZ, 0x10, R53 ;  /* 0x00000010ff337819 */ /* 0x000fe40000011635 */
[----:B------:R-:W-:Y:S02]  /*5580*/  PRMT R53, R153, 0x5410, R58 ;  /* 0x0000541099357816 */ /* 0x000fe4000000003a */
[----:B------:R-:W-:-:S02]  /*5590*/  PRMT R58, R154, 0x5410, R57 ;  /* 0x000054109a3a7816 */ /* 0x000fc40000000039 */
[----:B------:R-:W-:Y:S02]  /*55a0*/  PRMT R154, R154, 0x5432, R51 ;  /* 0x000054329a9a7816 */ /* 0x000fe40000000033 */
[----:B------:R-:W-:Y:S02]  /*55b0*/  PRMT R153, R153, 0x5432, R56 ;  /* 0x0000543299997816 */ /* 0x000fe40000000038 */
[----:B------:R-:W-:Y:S01]  /*55c0*/  LOP3.LUT R51, R13, 0xffff0000, RZ, 0xc0, !PT ;  /* 0xffff00000d337812 */ /* 0x000fe200078ec0ff */
[----:B------:R-:W-:Y:S01]  /*55d0*/  IMAD.U32 R59, R154, 0x10000, RZ ;  /* 0x000100009a3b7824 */ /* 0x000fe200078e00ff */
[C---:B------:R-:W-:Y:S01]  /*55e0*/  LOP3.LUT R60, R58.reuse, 0xffff0000, RZ, 0xc0, !PT ;  /* 0xffff00003a3c7812 */ /* 0x040fe200078ec0ff */
[----:B------:R-:W-:Y:S01]  /*55f0*/  IMAD.U32 R57, R153, 0x10000, RZ ;  /* 0x0001000099397824 */ /* 0x000fe200078e00ff */
[----:B------:R-:W-:Y:S01]  /*5600*/  LOP3.LUT R56, R53, 0xffff0000, RZ, 0xc0, !PT ;  /* 0xffff000035387812 */ /* 0x000fe200078ec0ff */
[----:B------:R-:W-:Y:S01]  /*5610*/  IMAD.U32 R58, R58, 0x10000, RZ ;  /* 0x000100003a3a7824 */ /* 0x000fe200078e00ff */
[----:B------:R-:W-:Y:S01]  /*5620*/  LOP3.LUT R52, R14, 0xffff0000, RZ, 0xc0, !PT ;  /* 0xffff00000e347812 */ /* 0x000fe200078ec0ff */
[C---:B------:R-:W-:Y:S01]  /*5630*/  IMAD.U32 R14, R15.reuse, 0x10000, RZ ;  /* 0x000100000f0e7824 */ /* 0x040fe200078e00ff */
[----:B------:R-:W-:Y:S01]  /*5640*/  LOP3.LUT R11, R15, 0xffff0000, RZ, 0xc0, !PT ;  /* 0xffff00000f0b7812 */ /* 0x000fe200078ec0ff */
[----:B------:R-:W-:Y:S01]  /*5650*/  FMUL.FTZ R62, R51, R60 ;  /* 0x0000003c333e7220 */ /* 0x000fe20000410000 */
[----:B------:R-:W-:-:S02]  /*5660*/  IMAD.U32 R15, R13, 0x10000, RZ ;  /* 0x000100000d0f7824 */ /* 0x000fc400078e00ff */
[-C--:B------:R-:W-:Y:S01]  /*5670*/  FMUL.FTZ R51, R51, R56.reuse ;  /* 0x0000003833337220 */ /* 0x080fe20000410000 */
[----:B------:R-:W-:Y:S01]  /*5680*/  LOP3.LUT R154, R154, 0xffff0000, RZ, 0xc0, !PT ;  /* 0xffff00009a9a7812 */ /* 0x000fe200078ec0ff */
[----:B------:R-:W-:Y:S02]  /*5690*/  IMAD.U32 R13, R12, 0x10000, RZ ;  /* 0x000100000c0d7824 */ /* 0x000fe400078e00ff */
[C---:B------:R-:W-:Y:S01]  /*56a0*/  FFMA.FTZ R62, R15.reuse, R56, -R62 ;  /* 0x000000380f3e7223 */ /* 0x040fe2000001083e */
[----:B------:R-:W-:Y:S01]  /*56b0*/  FFMA.FTZ R51, R15, R60, R51 ;  /* 0x0000003c0f337223 */ /* 0x000fe20000010033 */
[C---:B------:R-:W-:Y:S01]  /*56c0*/  FMUL.FTZ R15, R52.reuse, R57 ;  /* 0x00000039340f7220 */ /* 0x040fe20000410000 */
[-C--:B------:R-:W-:Y:S01]  /*56d0*/  FMUL.FTZ R61, R52, R59.reuse ;  /* 0x0000003b343d7220 */ /* 0x080fe20000410000 */
[----:B------:R-:W-:Y:S01]  /*56e0*/  LOP3.LUT R153, R153, 0xffff0000, RZ, 0xc0, !PT ;  /* 0xffff000099997812 */ /* 0x000fe200078ec0ff */
[----:B------:R-:W-:Y:S01]  /*56f0*/  IMAD.U32 R53, R53, 0x10000, RZ ;  /* 0x0001000035357824 */ /* 0x000fe200078e00ff */
[----:B------:R-:W-:Y:S01]  /*5700*/  LOP3.LUT R12, R12, 0xffff0000, RZ, 0xc0, !PT ;  /* 0xffff00000c0c7812 */ /* 0x000fe200078ec0ff */
[C---:B------:R-:W-:Y:S01]  /*5710*/  FFMA.FTZ R52, R50.reuse, R59, R15 ;  /* 0x0000003b32347223 */ /* 0x040fe2000001000f */
[----:B------:R-:W-:Y:S01]  /*5720*/  FFMA.FTZ R61, R50, R57, -R61 ;  /* 0x00000039323d7223 */ /* 0x000fe2000001083d */
[C---:B------:R-:W-:Y:S01]  /*5730*/  FMUL.FTZ R15, R11.reuse, R154 ;  /* 0x0000009a0b0f7220 */ /* 0x040fe20000410000 */
[----:B------:R-:W-:Y:S01]  /*5740*/  FMUL.FTZ R57, R11, R153 ;  /* 0x000000990b397220 */ /* 0x000fe20000410000 */
        /* <DEDUP_REMOVED lines=10> */
.L_x_1627:
[----:B------:R-:W-:Y:S05]  /*57f0*/  BSYNC B2 ;  /* 0x0000000000027941 */ /* 0x000fea0003800000 */
.L_x_1626:
[----:B----4-:R0:W-:Y:S02]  /*5800*/  ST.E.128 desc[UR60][R54.64], R12 ;  /* 0x0000000c36007985 */ /* 0x0101e4000c101d3c */
.L_x_1625:
[----:B------:R-:W-:Y:S05]  /*5810*/  BSYNC B1 ;  /* 0x0000000000017941 */ /* 0x000fea0003800000 */
.L_x_1624:
        /* <DEDUP_REMOVED lines=13> */
[--C-:B------:R-:W-:Y:S02]  /*58f0*/  SHF.R.U64 R54, R48, 0x10, R49.reuse ;  /* 0x0000001030367819 */ /* 0x100fe40000001231 */
[----:B------:R-:W-:Y:S02]  /*5900*/  SHF.R.U32.HI R52, RZ, 0x10, R49 ;  /* 0x00000010ff347819 */ /* 0x000fe40000011631 */
[----:B------:R-:W-:Y:S02]  /*5910*/  SHF.R.U32.HI R11, RZ, 0x10, R47 ;  /* 0x00000010ff0b7819 */ /* 0x000fe4000001162f */
[----:B------:R-:W-:Y:S02]  /*5920*/  PRMT R49, R146, 0x5410, R53 ;  /* 0x0000541092317816 */ /* 0x000fe40000000035 */
[----:B------:R-:W-:-:S02]  /*5930*/  PRMT R54, R147, 0x5410, R54 ;  /* 0x0000541093367816 */ /* 0x000fc40000000036 */
[----:B------:R-:W-:Y:S02]  /*5940*/  PRMT R147, R147, 0x5432, R52 ;  /* 0x0000543293937816 */ /* 0x000fe40000000034 */
[----:B------:R-:W-:Y:S01]  /*5950*/  LOP3.LUT R47, R14, 0xffff0000, RZ, 0xc0, !PT ;  /* 0xffff00000e2f7812 */ /* 0x000fe200078ec0ff */
[----:B------:R-:W-:Y:S01]  /*5960*/  IMAD.U32 R14, R13, 0x10000, RZ ;  /* 0x000100000d0e7824 */ /* 0x000fe200078e00ff */
[----:B------:R-:W-:Y:S01]  /*5970*/  PRMT R146, R146, 0x5432, R11 ;  /* 0x0000543292927816 */ /* 0x000fe2000000000b */
[----:B------:R-:W-:Y:S01]  /*5980*/  IMAD.U32 R56, R147, 0x10000, RZ ;  /* 0x0001000093387824 */ /* 0x000fe200078e00ff */
[----:B------:R-:W-:Y:S01]  /*5990*/  LOP3.LUT R13, R13, 0xffff0000, RZ, 0xc0, !PT ;  /* 0xffff00000d0d7812 */ /* 0x000fe200078ec0ff */
[----:B------:R-:W-:Y:S01]  /*59a0*/  IMAD.U32 R11, R12, 0x10000, RZ ;  /* 0x000100000c0b7824 */ /* 0x000fe200078e00ff */
[----:B------:R-:W-:Y:S01]  /*59b0*/  LOP3.LUT R55, R54, 0xffff0000, RZ, 0xc0, !PT ;  /* 0xffff000036377812 */ /* 0x000fe200078ec0ff */
[----:B------:R-:W-:Y:S01]  /*59c0*/  IMAD.U32 R53, R146, 0x10000, RZ ;  /* 0x0001000092357824 */ /* 0x000fe200078e00ff */
[----:B------:R-:W-:Y:S01]  /*59d0*/  LOP3.LUT R52, R49, 0xffff0000, RZ, 0xc0, !PT ;  /* 0xffff000031347812 */ /* 0x000fe200078ec0ff */
[----:B------:R-:W-:Y:S01]  /*59e0*/  IMAD.U32 R54, R54, 0x10000, RZ ;  /* 0x0001000036367824 */ /* 0x000fe200078e00ff */
[----:B------:R-:W-:Y:S01]  /*59f0*/  LOP3.LUT R48, R15, 0xffff0000, RZ, 0xc0, !PT ;  /* 0xffff00000f307812 */ /* 0x000fe200078ec0ff */
[C---:B------:R-:W-:Y:S01]  /*5a00*/  FMUL.FTZ R57, R13.reuse, R55 ;  /* 0x000000370d397220 */ /* 0x040fe20000410000 */
[----:B------:R-:W-:Y:S01]  /*5a10*/  LOP3.LUT R12, R12, 0xffff0000, RZ, 0xc0, !PT ;  /* 0xffff00000c0c7812 */ /* 0x000fe200078ec0ff */
[----:B------:R-:W-:Y:S01]  /*5a20*/  FMUL.FTZ R58, R13, R52 ;  /* 0x000000340d3a7220 */ /* 0x000fe20000410000 */
        /* <DEDUP_REMOVED lines=11> */
[C---:B------:R-:W-:Y:S01]  /*5ae0*/  FMUL.FTZ R14, R12.reuse, R54 ;  /* 0x000000360c0e7220 */ /* 0x040fe20000410000 */
[-C--:B------:R-:W-:Y:S01]  /*5af0*/  FMUL.FTZ R13, R12, R49.reuse ;  /* 0x000000310c0d7220 */ /* 0x080fe20000410000 */
        /* <DEDUP_REMOVED lines=11> */
.L_x_1631:
[----:B------:R-:W-:Y:S05]  /*5bb0*/  BSYNC B2 ;  /* 0x0000000000027941 */ /* 0x000fea0003800000 */
.L_x_1630:
[----:B----4-:R0:W-:Y:S02]  /*5bc0*/  ST.E.128 desc[UR60][R50.64], R12 ;  /* 0x0000000c32007985 */ /* 0x0101e4000c101d3c */
.L_x_1629:
[----:B------:R-:W-:Y:S05]  /*5bd0*/  BSYNC B1 ;  /* 0x0000000000017941 */ /* 0x000fea0003800000 */
.L_x_1628:
        /* <DEDUP_REMOVED lines=22> */
[----:B------:R-:W-:Y:S02]  /*5d40*/  LOP3.LUT R13, R13, 0xffff0000, RZ, 0xc0, !PT ;  /* 0xffff00000d0d7812 */ /* 0x000fe400078ec0ff */
[C---:B------:R-:W-:Y:S01]  /*5d50*/  LOP3.LUT R51, R50.reuse, 0xffff0000, RZ, 0xc0, !PT ;  /* 0xffff000032337812 */ /* 0x040fe200078ec0ff */
        /* <DEDUP_REMOVED lines=31> */
.L_x_1635:
[----:B------:R-:W-:Y:S05]  /*5f50*/  BSYNC B2 ;  /* 0x0000000000027941 */ /* 0x000fea0003800000 */
.L_x_1634:
[----:B----4-:R0:W-:Y:S02]  /*5f60*/  ST.E.128 desc[UR60][R46.64], R12 ;  /* 0x0000000c2e007985 */ /* 0x0101e4000c101d3c */
.L_x_1633:
[----:B------:R-:W-:Y:S05]  /*5f70*/  BSYNC B1 ;  /* 0x0000000000017941 */ /* 0x000fea0003800000 */
.L_x_1632:
        /* <DEDUP_REMOVED lines=11> */
[----:B------:R-:W-:Y:S01]  /*6030*/  SHF.R.U64 R46, R38, 0x10, R39 ;  /* 0x00000010262e7819 */ /* 0x000fe20000001227 */
[----:B---3--:R-:W-:Y:S01]  /*6040*/  IMAD.U32 R11, R12, 0x10000, RZ ;  /* 0x000100000c0b7824 */ /* 0x008fe200078e00ff */
[----:B------:R-:W-:Y:S02]  /*6050*/  SHF.R.U32.HI R41, RZ, 0x10, R41 ;  /* 0x00000010ff297819 */ /* 0x000fe40000011629 */
[----:B------:R-:W-:Y:S02]  /*6060*/  PRMT R45, R128, 0x5410, R45 ;  /* 0x00005410802d7816 */ /* 0x000fe4000000002d */
[----:B------:R-:W-:Y:S02]  /*6070*/  SHF.R.U32.HI R44, RZ, 0x10, R39 ;  /* 0x00000010ff2c7819 */ /* 0x000fe40000011627 */
[----:B------:R-:W-:-:S02]  /*6080*/  PRMT R40, R121, 0x5410, R46 ;  /* 0x0000541079287816 */ /* 0x000fc4000000002e */
[----:B------:R-:W-:Y:S01]  /*6090*/  LOP3.LUT R38, R14, 0xffff0000, RZ, 0xc0, !PT ;  /* 0xffff00000e267812 */ /* 0x000fe200078ec0ff */
[C---:B------:R-:W-:Y:S01]  /*60a0*/  IMAD.U32 R14, R13.reuse, 0x10000, RZ ;  /* 0x000100000d0e7824 */ /* 0x040fe200078e00ff */
[----:B------:R-:W-:Y:S02]  /*60b0*/  PRMT R128, R128, 0x5432, R41 ;  /* 0x0000543280807816 */ /* 0x000fe40000000029 */
[----:B------:R-:W-:Y:S02]  /*60c0*/  LOP3.LUT R13, R13, 0xffff0000, RZ, 0xc0, !PT ;  /* 0xffff00000d0d7812 */ /* 0x000fe400078ec0ff */
[----:B------:R-:W-:Y:S01]  /*60d0*/  LOP3.LUT R46, R45, 0xffff0000, RZ, 0xc0, !PT ;  /* 0xffff00002d2e7812 */ /* 0x000fe200078ec0ff */
[----:B------:R-:W-:Y:S01]  /*60e0*/  IMAD.U32 R47, R128, 0x10000, RZ ;  /* 0x00010000802f7824 */ /* 0x000fe200078e00ff */
[----:B------:R-:W-:Y:S01]  /*60f0*/  PRMT R121, R121, 0x5432, R44 ;  /* 0x0000543279797816 */ /* 0x000fe2000000002c */
[----:B------:R-:W-:Y:S01]  /*6100*/  IMAD.U32 R45, R45, 0x10000, RZ ;  /* 0x000100002d2d7824 */ /* 0x000fe200078e00ff */
[----:B------:R-:W-:Y:S01]  /*6110*/  LOP3.LUT R41, R40, 0xffff0000, RZ, 0xc0, !PT ;  /* 0xffff000028297812 */ /* 0x000fe200078ec0ff */
[----:B------:R-:W-:Y:S01]  /*6120*/  FMUL.FTZ R49, R13, R46 ;  /* 0x0000002e0d317220 */ /* 0x000fe20000410000 */
[----:B------:R-:W-:Y:S01]  /*6130*/  FMUL.FTZ R48, R38, R47 ;  /* 0x0000002f26307220 */ /* 0x000fe20000410000 */
[----:B------:R-:W-:Y:S01]  /*6140*/  IMAD.U32 R44, R121, 0x10000, RZ ;  /* 0x00010000792c7824 */ /* 0x000fe200078e00ff */
[----:B------:R-:W-:Y:S01]  /*6150*/  LOP3.LUT R39, R15, 0xffff0000, RZ, 0xc0, !PT ;  /* 0xffff00000f277812 */ /* 0x000fe200078ec0ff */
[-C--:B------:R-:W-:Y:S01]  /*6160*/  FMUL.FTZ R13, R13, R41.reuse ;  /* 0x000000290d0d7220 */ /* 0x080fe20000410000 */
[----:B------:R-:W-:Y:S01]  /*6170*/  LOP3.LUT R12, R12, 0xffff0000, RZ, 0xc0, !PT ;  /* 0xffff00000c0c7812 */ /* 0x000fe200078ec0ff */
[----:B------:R-:W-:Y:S01]  /*6180*/  FFMA.FTZ R49, R14, R41, -R49 ;  /* 0x000000290e317223 */ /* 0x000fe20000010831 */
[----:B------:R-:W-:Y:S01]  /*6190*/  FMUL.FTZ R38, R38, R44 ;  /* 0x0000002c26267220 */ /* 0x000fe20000410000 */
[----:B------:R-:W-:Y:S01]  /*61a0*/  FFMA.FTZ R46, R14, R46, R13 ;  /* 0x0000002e0e2e7223 */ /* 0x000fe2000001000d */
[----:B------:R-:W-:Y:S01]  /*61b0*/  LOP3.LUT R128, R128, 0xffff0000, RZ, 0xc0, !PT ;  /* 0xffff000080807812 */ /* 0x000fe200078ec0ff */
[----:B------:R-:W-:Y:S01]  /*61c0*/  IMAD.U32 R40, R40, 0x10000, RZ ;  /* 0x0001000028287824 */ /* 0x000fe200078e00ff */
[----:B------:R-:W-:Y:S01]  /*61d0*/  LOP3.LUT R14, R121, 0xffff0000, RZ, 0xc0, !PT ;  /* 0xffff0000790e7812 */ /* 0x000fe200078ec0ff */
[C---:B------:R-:W-:Y:S01]  /*61e0*/  FFMA.FTZ R48, R33.reuse, R44, -R48 ;  /* 0x0000002c21307223 */ /* 0x040fe20000010830 */
[----:B------:R-:W-:Y:S01]  /*61f0*/  FFMA.FTZ R33, R33, R47, R38 ;  /* 0x0000002f21217223 */ /* 0x000fe20000010026 */
[----:B------:R-:W-:Y:S01]  /*6200*/  FMUL.FTZ R44, R39, R128 ;  /* 0x00000080272c7220 */ /* 0x000fe20000410000 */
[----:B------:R-:W-:Y:S01]  /*6210*/  FMUL.FTZ R38, R12, R45 ;  /* 0x0000002d0c267220 */ /* 0x000fe20000410000 */
[----:B------:R-:W-:-:S02]  /*6220*/  IMAD.U32 R15, R15, 0x10000, RZ ;  /* 0x000100000f0f7824 */ /* 0x000fc400078e00ff */
[----:B------:R-:W-:Y:S01]  /*6230*/  FMUL.FTZ R39, R39, R14 ;  /* 0x0000000e27277220 */ /* 0x000fe20000410000 */
[-C--:B------:R-:W-:Y:S01]  /*6240*/  FMUL.FTZ R12, R12, R40.reuse ;  /* 0x000000280c0c7220 */ /* 0x080fe20000410000 */
[----:B------:R-:W-:Y:S01]  /*6250*/  FFMA.FTZ R38, R11, R40, -R38 ;  /* 0x000000280b267223 */ /* 0x000fe20000010826 */
[C---:B------:R-:W-:Y:S01]  /*6260*/  FFMA.FTZ R44, R15.reuse, R14, -R44 ;  /* 0x0000000e0f2c7223 */ /* 0x040fe2000001082c */
[----:B------:R-:W-:Y:S01]  /*6270*/  FFMA.FTZ R39, R15, R128, R39 ;  /* 0x000000800f277223 */ /* 0x000fe20000010027 */
[----:B------:R-:W-:Y:S01]  /*6280*/  FFMA.FTZ R11, R11, R45, R12 ;  /* 0x0000002d0b0b7223 */ /* 0x000fe2000001000c */
[----:B------:R-:W-:Y:S02]  /*6290*/  F2FP.BF16.F32.PACK_AB R13, R46, R49 ;  /* 0x000000312e0d723e */ /* 0x000fe400000010ff */
[----:B------:R-:W-:Y:S02]  /*62a0*/  F2FP.BF16.F32.PACK_AB R14, R33, R48 ;  /* 0x00000030210e723e */ /* 0x000fe400000010ff */
[----:B------:R-:W-:-:S02]  /*62b0*/  F2FP.BF16.F32.PACK_AB R15, R39, R44 ;  /* 0x0000002c270f723e */ /* 0x000fc400000010ff */
[----:B------:R-:W-:-:S07]  /*62c0*/  F2FP.BF16.F32.PACK_AB R12, R11, R38 ;  /* 0x000000260b0c723e */ /* 0x000fce00000010ff */
.L_x_1639:
[----:B------:R-:W-:Y:S05]  /*62d0*/  BSYNC B2 ;  /* 0x0000000000027941 */ /* 0x000fea0003800000 */
.L_x_1638:
[----:B----4-:R0:W-:Y:S02]  /*62e0*/  ST.E.128 desc[UR60][R42.64], R12 ;  /* 0x0000000c2a007985 */ /* 0x0101e4000c101d3c */
.L_x_1637:
[----:B------:R-:W-:Y:S05]  /*62f0*/  BSYNC B1 ;  /* 0x0000000000017941 */ /* 0x000fea0003800000 */
.L_x_1636:
        /* <DEDUP_REMOVED lines=19> */
[----:B------:R-:W-:Y:S01]  /*6430*/  LOP3.LUT R33, R14, 0xffff0000, RZ, 0xc0, !PT ;  /* 0xffff00000e217812 */ /* 0x000fe200078ec0ff */
[C---:B------:R-:W-:Y:S01]  /*6440*/  IMAD.U32 R14, R13.reuse, 0x10000, RZ ;  /* 0x000100000d0e7824 */ /* 0x040fe200078e00ff */
[----:B------:R-:W-:Y:S01]  /*6450*/  LOP3.LUT R13, R13, 0xffff0000, RZ, 0xc0, !PT ;  /* 0xffff00000d0d7812 */ /* 0x000fe200078ec0ff */
[----:B------:R-:W-:Y:S01]  /*6460*/  IMAD.U32 R42, R120, 0x10000, RZ ;  /* 0x00010000782a7824 */ /* 0x000fe200078e00ff */
        /* <DEDUP_REMOVED lines=31> */
.L_x_1641:
[----:B------:R-:W-:Y:S05]  /*6660*/  BSYNC B1 ;  /* 0x0000000000017941 */ /* 0x000fea0003800000 */
.L_x_1640:
[----:B----4-:R0:W-:Y:S01]  /*6670*/  ST.E.128 desc[UR60][R38.64], R12 ;  /* 0x0000000c26007985 */ /* 0x0101e2000c101d3c */
[----:B------:R-:W-:Y:S05]  /*6680*/  BRA `(.L_x_1619) ;  /* 0x0000004000b47947 */ /* 0x000fea0003800000 */
.L_x_1585:
        /* <DEDUP_REMOVED lines=20> */
[----:B------:R-:W-:Y:S01]  /*67d0*/  CS2R R40, SRZ ;  /* 0x0000000000287805 */ /* 0x000fe2000001ff00 */
[----:B------:R-:W-:Y:S01]  /*67e0*/  IMAD.X R34, R11, 0x1, R103, P0 ;  /* 0x000000010b227824 */ /* 0x000fe200000e0667 */
[----:B------:R-:W-:Y:S02]  /*67f0*/  LEA R56, P0, R33, UR4, 0x1 ;  /* 0x0000000421387c11 */ /* 0x000fe4000f8008ff */
[----:B------:R-:W-:-:S02]  /*6800*/  CS2R R54, SRZ ;  /* 0x0000000000367805 */ /* 0x000fc4000001ff00 */
        /* <DEDUP_REMOVED lines=23> */
.L_x_1643:
[----:B------:R-:W-:Y:S05]  /*6980*/  BSYNC B1 ;  /* 0x0000000000017941 */ /* 0x000fea0003800000 */
.L_x_1642:
        /* <DEDUP_REMOVED lines=47> */
.L_x_1645:
[----:B------:R-:W-:Y:S05]  /*6c80*/  BSYNC B1 ;  /* 0x0000000000017941 */ /* 0x000fea0003800000 */
.L_x_1644:
        /* <DEDUP_REMOVED lines=11> */
[----:B------:R-:W-:Y:S01]  /*6d40*/  PRMT R211, R14, 0x7610, R211 ;  /* 0x000076100ed37816 */ /* 0x000fe200000000d3 */
[----:B------:R-:W-:-:S05]  /*6d50*/  IMAD.MOV.U32 R14, RZ, RZ, R50 ;  /* 0x000000ffff0e7224 */ /* 0x000fca00078e0032 */
[----:B------:R-:W-:Y:S01]  /*6d60*/  PRMT R224, R14, 0x7610, R224 ;  /* 0x000076100ee07816 */ /* 0x000fe200000000e0 */
[----:B------:R-:W-:-:S05]  /*6d70*/  IMAD.MOV.U32 R14, RZ, RZ, R54 ;  /* 0x000000ffff0e7224 */ /* 0x000fca00078e0036 */
[----:B------:R-:W-:Y:S01]  /*6d80*/  PRMT R158, R158, 0x5410, R14 ;  /* 0x000054109e9e7816 */ /* 0x000fe2000000000e */
[----:B------:R-:W-:-:S05]  /*6d90*/  IMAD.MOV.U32 R14, RZ, RZ, R52 ;  /* 0x000000ffff0e7224 */ /* 0x000fca00078e0034 */
[----:B------:R-:W-:Y:S01]  /*6da0*/  PRMT R158, R14, 0x7610, R158 ;  /* 0x000076100e9e7816 */ /* 0x000fe2000000009e */
[----:B-----5:R-:W-:Y:S01]  /*6db0*/  IMAD.MOV.U32 R14, RZ, RZ, R59 ;  /* 0x000000ffff0e7224 */ /* 0x020fe200078e003b */
        /* <DEDUP_REMOVED lines=14> */
[----:B------:R-:W-:Y:S01]  /*6ea0*/  PLOP3.LUT P0, PT, PT, PT, UP0, 0x80, 0x0 ;  /* 0x000000000000781c */ /* 0x000fe20003f0f008 */
[----:B------:R-:W-:Y:S01]  /*6eb0*/  IMAD.MOV.U32 R13, RZ, RZ, R45 ;  /* 0x000000ffff0d7224 */ /* 0x000fe200078e002d */
[----:B------:R-:W-:Y:S01]  /*6ec0*/  PRMT R211, R211, 0x5410, R11 ;  /* 0x00005410d3d37816 */ /* 0x000fe2000000000b */
[----:B------:R-:W-:-:S03]  /*6ed0*/  IMAD.MOV.U32 R11, RZ, RZ, R51 ;  /* 0x000000ffff0b7224 */ /* 0x000fc600078e0033 */
[----:B------:R-:W-:Y:S01]  /*6ee0*/  PRMT R212, R12, 0x5410, R13 ;  /* 0x000054100cd47816 */ /* 0x000fe2000000000d */
[----:B------:R-:W-:Y:S02]  /*6ef0*/  IMAD.MOV.U32 R12, RZ, RZ, R48 ;  /* 0x000000ffff0c7224 */ /* 0x000fe400078e0030 */
[----:B------:R-:W-:-:S03]  /*6f00*/  IMAD.MOV.U32 R13, RZ, RZ, R49 ;  /* 0x000000ffff0d7224 */ /* 0x000fc600078e0031 */
[----:B------:R-:W-:Y:S01]  /*6f10*/  PRMT R226, R11, 0x5410, R12 ;  /* 0x000054100be27816 */ /* 0x000fe2000000000c */
[----:B------:R-:W-:Y:S01]  /*6f20*/  IMAD.MOV.U32 R12, RZ, RZ, R53 ;  /* 0x000000ffff0c7224 */ /* 0x000fe200078e0035 */
[----:B------:R-:W-:Y:S01]  /*6f30*/  PRMT R227, R13, 0x7610, R227 ;  /* 0x000076100de37816 */ /* 0x000fe200000000e3 */
[----:B------:R-:W-:Y:S02]  /*6f40*/  IMAD.MOV.U32 R13, RZ, RZ, R55 ;  /* 0x000000ffff0d7224 */ /* 0x000fe400078e0037 */
[----:B------:R-:W-:-:S03]  /*6f50*/  IMAD.MOV.U32 R11, RZ, RZ, R58 ;  /* 0x000000ffff0b7224 */ /* 0x000fc600078e003a */
[----:B------:R-:W-:Y:S01]  /*6f60*/  PRMT R159, R12, 0x5410, R13 ;  /* 0x000054100c9f7816 */ /* 0x000fe2000000000d */
[----:B------:R-:W-:Y:S01]  /*6f70*/  IMAD.MOV.U32 R13, RZ, RZ, R56 ;  /* 0x000000ffff0d7224 */ /* 0x000fe200078e0038 */
        /* <DEDUP_REMOVED lines=38> */
[----:B------:R-:W-:Y:S06]  /*71e0*/  @!P0 BRA `(.L_x_1646) ;  /* 0x0000000000048947 */ /* 0x000fec0003800000 */
[----:B------:R-:W-:Y:S01]  /*71f0*/  BPT.TRAP 0x1 ;  /* 0x000000040000795c */ /* 0x000fe20000300000 */
.L_x_1646:
[----:B------:R-:W-:Y:S01]  /*7200*/  IMAD R86, R19, 0x8, R18 ;  /* 0x0000000813567824 */ /* 0x000fe200078e0212 */
[----:B------:R-:W-:Y:S01]  /*7210*/  SHF.L.U32 R87, R175, 0x1f, RZ ;  /* 0x0000001faf577819 */ /* 0x000fe200000006ff */
[----:B------:R-:W0:Y:S01]  /*7220*/  LDC R128, c[0x0][0x2f4] ;  /* 0x0000bd00ff807b82 */ /* 0x000e220000000800 */
[----:B------:R-:W-:Y:S02]  /*7230*/  BSSY B1, `(.L_x_1647) ;  /* 0x0000003000017945 */ /* 0x000fe40003800000 */
[----:B------:R-:W1:Y:S02]  /*7240*/  SYNCS.PHASECHK.TRANS64.TRYWAIT P6, [R86+URZ+0x2a890], R87 ;  /* 0x02a89057560075a7 */ /* 0x000e6400080c017f */
[----:B-1----:R-:W-:Y:S05]  /*7250*/  @!P6 BRA `(.L_x_1648) ;  /* 0x00000230003ce947 */ /* 0x002fea0003800000 */
.L_x_2014:
[----:B------:R-:W-:Y:S05]  /*7260*/  BSYNC B1 ;  /* 0x0000000000017941 */ /* 0x000fea0003800000 */
.L_x_1647:
[----:B------:R-:W-:Y:S01]  /*7270*/  UMOV UR4, 0xffffffff ;  /* 0xffffffff00047882 */ /* 0x000fe20000000000 */
[----:B0-----:R-:W-:Y:S02]  /*7280*/  IMAD.IADD R131, R128, 0x1, -R125 ;  /* 0x0000000180837824 */ /* 0x001fe400078e0a7d */
[----:B------:R-:W-:Y:S05]  /*7290*/  BRA.DIV UR4, `(.L_x_1649) ;  /* 0x0000023204407947 */ /* 0x000fea000b800000 */
[----:B------:R0:W2:Y:S04]  /*72a0*/  SHFL.IDX PT, R121, R115, RZ, 0x1c1f ;  /* 0x001c1fff73797589 */ /* 0x0000a800000e0000 */
[----:B------:R0:W3:Y:S02]  /*72b0*/  SHFL.IDX PT, R11, R116, RZ, 0x1c1f ;  /* 0x001c1fff740b7589 */ /* 0x0000e400000e0000 */
.L_x_2018:
        /* <DEDUP_REMOVED lines=21> */
[----:B------:R-:W-:Y:S02]  /*7410*/  IMAD R12, R19, 0x4800, R140 ;  /* 0x00004800130c7824 */ /* 0x000fe400078e028c */
[--C-:B------:R-:W-:Y:S02]  /*7420*/  IMAD R80, R80, 0x2, R18.reuse ;  /* 0x0000000250507824 */ /* 0x100fe400078e0212 */
[----:B------:R-:W-:-:S04]  /*7430*/  IMAD R12, R12, 0x2, R18 ;  /* 0x000000020c0c7824 */ /* 0x000fc800078e0212 */
[----:B------:R-:W3:Y:S04]  /*7440*/  LDS.128 R80, [R80+0x18400] ;  /* 0x0184000050507984 */ /* 0x000ee80000000c00 */
[----:B------:R-:W4:Y:S01]  /*7450*/  LDS.128 R12, [R12+0x18400] ;  /* 0x018400000c0c7984 */ /* 0x000f220000000c00 */
[----:B------:R-:W-:Y:S05]  /*7460*/  @P4 BRA `(.L_x_1655) ;  /* 0x0000000400784947 */ /* 0x000fea0003800000 */
[--C-:B------:R-:W-:Y:S02]  /*7470*/  SHF.R.U64 R40, R40, 0x10, R41.reuse ;  /* 0x0000001028287819 */ /* 0x100fe40000001229 */
[----:B------:R-:W-:Y:S02]  /*7480*/  SHF.R.U32.HI R41, RZ, 0x10, R41 ;  /* 0x00000010ff297819 */ /* 0x000fe40000011629 */
[C---:B------:R-:W-:Y:S02]  /*7490*/  PRMT R40, R155.reuse, 0x5432, R40 ;  /* 0x000054329b287816 */ /* 0x040fe40000000028 */
[----:B------:R-:W-:Y:S02]  /*74a0*/  PRMT R41, R155, 0x5410, R41 ;  /* 0x000054109b297816 */ /* 0x000fe40000000029 */
[----:B------:R-:W-:Y:S02]  /*74b0*/  SHF.R.U32.HI R156, RZ, 0x10, R53 ;  /* 0x00000010ff9c7819 */ /* 0x000fe40000011635 */
[----:B------:R-:W-:-:S02]  /*74c0*/  SHF.R.U64 R42, R42, 0x10, R43 ;  /* 0x000000102a2a7819 */ /* 0x000fc4000000122b */
[----:B------:R-:W-:Y:S02]  /*74d0*/  SHF.R.U32.HI R155, RZ, 0x10, R43 ;  /* 0x00000010ff9b7819 */ /* 0x000fe4000001162b */
[----:B------:R-:W-:Y:S02]  /*74e0*/  SHF.R.U64 R43, R52, 0x10, R53 ;  /* 0x00000010342b7819 */ /* 0x000fe40000001235 */
[--C-:B------:R-:W-:Y:S02]  /*74f0*/  SHF.R.U64 R52, R54, 0x10, R55.reuse ;  /* 0x0000001036347819 */ /* 0x100fe40000001237 */
[----:B------:R-:W-:Y:S01]  /*7500*/  SHF.R.U32.HI R54, RZ, 0x10, R55 ;  /* 0x00000010ff367819 */ /* 0x000fe20000011637 */
[----:B------:R-:W-:Y:S01]  /*7510*/  IMAD.U32 R55, R41, 0x10000, RZ ;  /* 0x0001000029377824 */ /* 0x000fe200078e00ff */
[----:B------:R-:W-:Y:S02]  /*7520*/  PRMT R156, R159, 0x5410, R156 ;  /* 0x000054109f9c7816 */ /* 0x000fe4000000009c */
[----:B------:R-:W-:-:S02]  /*7530*/  PRMT R43, R158, 0x5410, R43 ;  /* 0x000054109e2b7816 */ /* 0x000fc4000000002b */
[----:B------:R-:W-:Y:S01]  /*7540*/  PRMT R52, R158, 0x5432, R52 ;  /* 0x000054329e347816 */ /* 0x000fe20000000034 */
[C---:B------:R-:W-:Y:S01]  /*7550*/  IMAD.U32 R158, R156.reuse, 0x10000, RZ ;  /* 0x000100009c9e7824 */ /* 0x040fe200078e00ff */
[----:B------:R-:W-:Y:S01]  /*7560*/  PRMT R54, R159, 0x5432, R54 ;  /* 0x000054329f367816 */ /* 0x000fe20000000036 */
[----:B---3--:R-:W-:Y:S01]  /*7570*/  IMAD.U32 R159, R81, 0x10000, RZ ;  /* 0x00010000519f7824 */ /* 0x008fe200078e00ff */
[C---:B------:R-:W-:Y:S02]  /*7580*/  PRMT R53, R157.reuse, 0x5432, R42 ;  /* 0x000054329d357816 */ /* 0x040fe4000000002a */
[----:B------:R-:W-:Y:S01]  /*7590*/  PRMT R42, R157, 0x5410, R155 ;  /* 0x000054109d2a7816 */ /* 0x000fe2000000009b */
[----:B----4-:R-:W-:Y:S02]  /*75a0*/  IMAD.U32 R157, R13, 0x10000, RZ ;  /* 0x000100000d9d7824 */ /* 0x010fe400078e00ff */
[----:B------:R-:W-:Y:S01]  /*75b0*/  FMUL.FTZ R155, R159, R158 ;  /* 0x0000009e9f9b7220 */ /* 0x000fe20000410000 */
[----:B------:R-:W-:-:S02]  /*75c0*/  LOP3.LUT R156, R156, 0xffff0000, RZ, 0xc0, !PT ;  /* 0xffff00009c9c7812 */ /* 0x000fc400078ec0ff */
[----:B------:R-:W-:Y:S01]  /*75d0*/  LOP3.LUT R81, R81, 0xffff0000, RZ, 0xc0, !PT ;  /* 0xffff000051517812 */ /* 0x000fe200078ec0ff */
[-C--:B------:R-:W-:Y:S01]  /*75e0*/  FFMA.FTZ R155, R157, R55.reuse, -R155 ;  /* 0x000000379d9b7223 */ /* 0x080fe2000001089b */
[----:B------:R-:W-:Y:S01]  /*75f0*/  FMUL.FTZ R55, R159, R55 ;  /* 0x000000379f377220 */ /* 0x000fe20000410000 */
[----:B------:R-:W-:Y:S01]  /*7600*/  LOP3.LUT R41, R41, 0xffff0000, RZ, 0xc0, !PT ;  /* 0xffff000029297812 */ /* 0x000fe200078ec0ff */
[C---:B------:R-:W-:Y:S01]  /*7610*/  IMAD.U32 R159, R83.reuse, 0x10000, RZ ;  /* 0x00010000539f7824 */ /* 0x040fe200078e00ff */
[----:B------:R-:W-:Y:S01]  /*7620*/  LOP3.LUT R83, R83, 0xffff0000, RZ, 0xc0, !PT ;  /* 0xffff000053537812 */ /* 0x000fe200078ec0ff */
[----:B------:R-:W-:Y:S01]  /*7630*/  FFMA.FTZ R55, R157, R158, R55 ;  /* 0x0000009e9d377223 */ /* 0x000fe20000010037 */
[----:B------:R-:W-:Y:S01]  /*7640*/  LOP3.LUT R157, R13, 0xffff0000, RZ, 0xc0, !PT ;  /* 0xffff00000d9d7812 */ /* 0x000fe200078ec0ff */
[----:B------:R-:W-:Y:S01]  /*7650*/  FMUL.FTZ R13, R81, R156 ;  /* 0x0000009c510d7220 */ /* 0x000fe20000410000 */
[C---:B------:R-:W-:Y:S01]  /*7660*/  IMAD.U32 R158, R54.reuse, 0x10000, RZ ;  /* 0x00010000369e7824 */ /* 0x040fe200078e00ff */
[----:B------:R-:W-:-:S02]  /*7670*/  LOP3.LUT R54, R54, 0xffff0000, RZ, 0xc0, !PT ;  /* 0xffff000036367812 */ /* 0x000fc400078ec0ff */
[-C--:B------:R-:W-:Y:S01]  /*7680*/  FFMA.FTZ R13, R157, R41.reuse, -R13 ;  /* 0x000000299d0d7223 */ /* 0x080fe2000001080d */
[----:B------:R-:W-:Y:S01]  /*7690*/  FMUL.FTZ R41, R81, R41 ;  /* 0x0000002951297220 */ /* 0x000fe20000410000 */
[----:B------:R-:W-:-:S03]  /*76a0*/  FMUL.FTZ R81, R159, R158 ;  /* 0x0000009e9f517220 */ /* 0x000fc60000410000 */
[----:B------:R-:W-:Y:S01]  /*76b0*/  FFMA.FTZ R41, R157, R156, R41 ;  /* 0x0000009c9d297223 */ /* 0x000fe20000010029 */
[C---:B------:R-:W-:Y:S01]  /*76c0*/  IMAD.U32 R157, R15.reuse, 0x10000, RZ ;  /* 0x000100000f9d7824 */ /* 0x040fe200078e00ff */
[----:B------:R-:W-:Y:S01]  /*76d0*/  LOP3.LUT R15, R15, 0xffff0000, RZ, 0xc0, !PT ;  /* 0xffff00000f0f7812 */ /* 0x000fe200078ec0ff */
[C---:B------:R-:W-:Y:S01]  /*76e0*/  IMAD.U32 R156, R42.reuse, 0x10000, RZ ;  /* 0x000100002a9c7824 */ /* 0x040fe200078e00ff */
[----:B------:R-:W-:Y:S02]  /*76f0*/  LOP3.LUT R42, R42, 0xffff0000, RZ, 0xc0, !PT ;  /* 0xffff00002a2a7812 */ /* 0x000fe400078ec0ff */
[----:B------:R-:W-:Y:S01]  /*7700*/  F2FP.BF16.F32.PACK_AB R41, R41, R55 ;  /* 0x000000372929723e */ /* 0x000fe200000010ff */
[-C--:B------:R-:W-:Y:S01]  /*7710*/  FFMA.FTZ R81, R157, R156.reuse, -R81 ;  /* 0x0000009c9d517223 */ /* 0x080fe20000010851 */
[----:B------:R-:W-:Y:S01]  /*7720*/  FMUL.FTZ R156, R159, R156 ;  /* 0x0000009c9f9c7220 */ /* 0x000fe20000410000 */
[----:B------:R-:W-:Y:S01]  /*7730*/  IMAD.U32 R55, R80, 0x10000, RZ ;  /* 0x0001000050377824 */ /* 0x000fe200078e00ff */
[----:B------:R-:W-:-:S02]  /*7740*/  F2FP.BF16.F32.PACK_AB R13, R13, R155 ;  /* 0x0000009b0d0d723e */ /* 0x000fc400000010ff */
        /* <DEDUP_REMOVED lines=12> */
[-C--:B------:R-:W-:Y:S01]  /*7810*/  FMUL.FTZ R55, R55, R81.reuse ;  /* 0x0000005137377220 */ /* 0x080fe20000410000 */
        /* <DEDUP_REMOVED lines=14> */
[C---:B------:R-:W-:Y:S01]  /*7900*/  FMUL.FTZ R80, R81.reuse, R43 ;  /* 0x0000002b51507220 */ /* 0x040fe20000410000 */
[C---:B------:R-:W-:Y:S02]  /*7910*/  IMAD.U32 R40, R14.reuse, 0x10000, RZ ;  /* 0x000100000e287824 */ /* 0x040fe400078e00ff */
[-C--:B------:R-:W-:Y:S01]  /*7920*/  FMUL.FTZ R81, R81, R54.reuse ;  /* 0x0000003651517220 */ /* 0x080fe20000410000 */
[----:B------:R-:W-:Y:S01]  /*7930*/  LOP3.LUT R14, R14, 0xffff0000, RZ, 0xc0, !PT ;  /* 0xffff00000e0e7812 */ /* 0x000fe200078ec0ff */
[----:B------:R-:W-:-:S02]  /*7940*/  FFMA.FTZ R80, R40, R54, -R80 ;  /* 0x0000003628507223 */ /* 0x000fc40000010850 */
[----:B------:R-:W-:Y:S01]  /*7950*/  FFMA.FTZ R81, R40, R43, R81 ;  /* 0x0000002b28517223 */ /* 0x000fe20000010051 */
[----:B------:R-:W-:Y:S02]  /*7960*/  LOP3.LUT R40, R82, 0xffff0000, RZ, 0xc0, !PT ;  /* 0xffff000052287812 */ /* 0x000fe400078ec0ff */
[----:B------:R-:W-:Y:S02]  /*7970*/  F2FP.BF16.F32.PACK_AB R15, R15, R55 ;  /* 0x000000370f0f723e */ /* 0x000fe400000010ff */
[----:B------:R-:W-:Y:S01]  /*7980*/  F2FP.BF16.F32.PACK_AB R12, R12, R83 ;  /* 0x000000530c0c723e */ /* 0x000fe200000010ff */
[CC--:B------:R-:W-:Y:S01]  /*7990*/  FMUL.FTZ R43, R40.reuse, R52.reuse ;  /* 0x00000034282b7220 */ /* 0x0c0fe20000410000 */
[-C--:B------:R-:W-:Y:S01]  /*79a0*/  FMUL.FTZ R40, R40, R53.reuse ;  /* 0x0000003528287220 */ /* 0x080fe20000410000 */
[----:B------:R-:W-:Y:S02]  /*79b0*/  IMAD.MOV.U32 R83, RZ, RZ, R42 ;  /* 0x000000ffff537224 */ /* 0x000fe400078e002a */
        /* <DEDUP_REMOVED lines=9> */
.L_x_1655:
[----:B------:R-:W-:Y:S05]  /*7a50*/  BSYNC B3 ;  /* 0x0000000000037941 */ /* 0x000fea0003800000 */
.L_x_1654:
[----:B------:R-:W-:-:S04]  /*7a60*/  LEA R40, P4, R5, R11, 0x1 ;  /* 0x0000000b05287211 */ /* 0x000fc800078808ff */
[----:B--2---:R-:W-:Y:S02]  /*7a70*/  LEA.HI.X R41, R5, R121, R112, 0x1, P4 ;  /* 0x0000007905297211 */ /* 0x004fe400020f0c70 */
[----:B------:R-:W-:-:S03]  /*7a80*/  ISETP.GE.AND P4, PT, R154, R128, PT ;  /* 0x000000809a00720c */ /* 0x000fc60003f86270 */
[----:B----4-:R2:W-:Y:S10]  /*7a90*/  ST.E.128 desc[UR60][R40.64], R12 ;  /* 0x0000000c28007985 */ /* 0x0105f4000c101d3c */
[----:B--2---:R-:W-:-:S05]  /*7aa0*/  @!P4 IMAD.WIDE R12, R154, 0x2, R120 ;  /* 0x000000029a0cc825 */ /* 0x004fca00078e0278 */
[----:B---3--:R3:W-:Y:S02]  /*7ab0*/  @!P4 ST.E.128 desc[UR60][R12.64], R80 ;  /* 0x000000500c00c985 */ /* 0x0087e4000c101d3c */
.L_x_1653:
[----:B------:R-:W-:Y:S05]  /*7ac0*/  BSYNC B2 ;  /* 0x0000000000027941 */ /* 0x000fea0003800000 */
.L_x_1652:
[----:B------:R-:W-:Y:S01]  /*7ad0*/  ISETP.NE.AND P4, PT, R21, RZ, PT ;  /* 0x000000ff1500720c */ /* 0x000fe20003f85270 */
[----:B------:R-:W-:-:S12]  /*7ae0*/  BSSY B2, `(.L_x_1656) ;  /* 0x000007c000027945 */ /* 0x000fd80003800000 */
[----:B------:R-:W-:Y:S05]  /*7af0*/  @!P4 BRA `(.L_x_1657) ;  /* 0x0000000400e8c947 */ /* 0x000fea0003800000 */
[----:B---3--:R-:W-:Y:S01]  /*7b00*/  SEL R12, R125, R131, !P2 ;  /* 0x000000837d0c7207 */ /* 0x008fe20005000000 */
[----:B------:R-:W-:Y:S01]  /*7b10*/  BSSY B3, `(.L_x_1658) ;  /* 0x0000075000037945 */ /* 0x000fe20003800000 */
[----:B------:R-:W-:Y:S02]  /*7b20*/  ISETP.GE.AND P6, PT, R168, R124, PT ;  /* 0x0000007ca800720c */ /* 0x000fe40003fc6270 */
[----:B------:R-:W-:Y:S02]  /*7b30*/  SHF.R.S32.HI R13, RZ, 0x1f, R12 ;  /* 0x0000001fff0d7819 */ /* 0x000fe4000001140c */
[C---:B------:R-:W-:Y:S02]  /*7b40*/  LEA R52, P4, R6.reuse, R11, 0x1 ;  /* 0x0000000b06347211 */ /* 0x040fe400078808ff */
[----:B------:R-:W-:Y:S02]  /*7b50*/  LEA.HI R13, R13, R12, RZ, 0x4 ;  /* 0x0000000c0d0d7211 */ /* 0x000fe400078f20ff */
[----:B--2---:R-:W-:-:S02]  /*7b60*/  LEA.HI.X R53, R6, R121, R111, 0x1, P4 ;  /* 0x0000007906357211 */ /* 0x004fc400020f0c6f */
        /* <DEDUP_REMOVED lines=8> */
[----:B------:R-:W-:-:S05]  /*7bf0*/  LOP3.LUT R12, R12, R185, RZ, 0x3c, !PT ;  /* 0x000000b90c0c7212 */ /* 0x000fca00078e3cff */
[----:B------:R-:W-:Y:S02]  /*7c00*/  IMAD.IADD R13, R13, 0x1, R12 ;  /* 0x000000010d0d7824 */ /* 0x000fe400078e020c */
[C---:B------:R-:W-:Y:S02]  /*7c10*/  IMAD R12, R19.reuse, 0x4800, R139 ;  /* 0x00004800130c7824 */ /* 0x040fe400078e028b */
[----:B------:R-:W-:Y:S02]  /*7c20*/  IMAD R40, R19, 0x4800, R13 ;  /* 0x0000480013287824 */ /* 0x000fe400078e020d */
[--C-:B------:R-:W-:Y:S02]  /*7c30*/  IMAD R12, R12, 0x2, R18.reuse ;  /* 0x000000020c0c7824 */ /* 0x100fe400078e0212 */
[----:B------:R-:W-:-:S04]  /*7c40*/  IMAD R40, R40, 0x2, R18 ;  /* 0x0000000228287824 */ /* 0x000fc800078e0212 */
[----:B------:R-:W2:Y:S04]  /*7c50*/  LDS.128 R12, [R12+0x18400] ;  /* 0x018400000c0c7984 */ /* 0x000ea80000000c00 */
[----:B------:R-:W3:Y:S01]  /*7c60*/  LDS.128 R40, [R40+0x18400] ;  /* 0x0184000028287984 */ /* 0x000ee20000000c00 */
[----:B------:R-:W-:Y:S05]  /*7c70*/  @P6 BRA `(.L_x_1659) ;  /* 0x0000000400786947 */ /* 0x000fea0003800000 */
[----:B------:R-:W-:Y:S01]  /*7c80*/  SHF.R.U32.HI R55, RZ, 0x10, R49 ;  /* 0x00000010ff377819 */ /* 0x000fe20000011631 */
[----:B---3--:R-:W-:Y:S01]  /*7c90*/  IMAD.U32 R154, R41, 0x10000, RZ ;  /* 0x00010000299a7824 */ /* 0x008fe200078e00ff */
[----:B------:R-:W-:Y:S01]  /*7ca0*/  SHF.R.U32.HI R80, RZ, 0x10, R37 ;  /* 0x00000010ff507819 */ /* 0x000fe20000011625 */
[----:B--2---:R-:W-:Y:S01]  /*7cb0*/  IMAD.U32 R81, R13, 0x10000, RZ ;  /* 0x000100000d517824 */ /* 0x004fe200078e00ff */
[----:B------:R-:W-:Y:S02]  /*7cc0*/  PRMT R55, R227, 0x5410, R55 ;  /* 0x00005410e3377816 */ /* 0x000fe40000000037 */
[----:B------:R-:W-:Y:S02]  /*7cd0*/  PRMT R80, R229, 0x5432, R80 ;  /* 0x00005432e5507816 */ /* 0x000fe40000000050 */
[----:B------:R-:W-:Y:S01]  /*7ce0*/  LOP3.LUT R41, R41, 0xffff0000, RZ, 0xc0, !PT ;  /* 0xffff000029297812 */ /* 0x000fe200078ec0ff */
[----:B------:R-:W-:Y:S01]  /*7cf0*/  IMAD.U32 R83, R55, 0x10000, RZ ;  /* 0x0001000037537824 */ /* 0x000fe200078e00ff */
[----:B------:R-:W-:Y:S01]  /*7d00*/  LOP3.LUT R13, R13, 0xffff0000, RZ, 0xc0, !PT ;  /* 0xffff00000d0d7812 */ /* 0x000fe200078ec0ff */
[----:B------:R-:W-:Y:S01]  /*7d10*/  IMAD.U32 R82, R80, 0x10000, RZ ;  /* 0x0001000050527824 */ /* 0x000fe200078e00ff */
[----:B------:R-:W-:Y:S01]  /*7d20*/  SHF.R.U64 R36, R36, 0x10, R37 ;  /* 0x0000001024247819 */ /* 0x000fe20000001225 */
[----:B------:R-:W-:Y:S01]  /*7d30*/  FMUL.FTZ R155, R154, R83 ;  /* 0x000000539a9b7220 */ /* 0x000fe20000410000 */
[----:B------:R-:W-:Y:S01]  /*7d40*/  SHF.R.U64 R48, R48, 0x10, R49 ;  /* 0x0000001030307819 */ /* 0x000fe20000001231 */
[-C--:B------:R-:W-:Y:S01]  /*7d50*/  FMUL.FTZ R154, R154, R82.reuse ;  /* 0x000000529a9a7220 */ /* 0x080fe20000410000 */
[----:B------:R-:W-:Y:S01]  /*7d60*/  SHF.R.U64 R50, R50, 0x10, R51 ;  /* 0x0000001032327819 */ /* 0x000fe20000001233 */
[----:B------:R-:W-:Y:S01]  /*7d70*/  FFMA.FTZ R82, R81, R82, -R155 ;  /* 0x0000005251527223 */ /* 0x000fe2000001089b */
[----:B------:R-:W-:-:S02]  /*7d80*/  IMAD.U32 R155, R43, 0x10000, RZ ;  /* 0x000100002b9b7824 */ /* 0x000fc400078e00ff */
[----:B------:R-:W-:Y:S01]  /*7d90*/  FFMA.FTZ R81, R81, R83, R154 ;  /* 0x0000005351517223 */ /* 0x000fe2000001009a */
[----:B------:R-:W-:Y:S02]  /*7da0*/  LOP3.LUT R83, R80, 0xffff0000, RZ, 0xc0, !PT ;  /* 0xffff000050537812 */ /* 0x000fe400078ec0ff */
[----:B------:R-:W-:Y:S02]  /*7db0*/  LOP3.LUT R80, R55, 0xffff0000, RZ, 0xc0, !PT ;  /* 0xffff000037507812 */ /* 0x000fe400078ec0ff */
[----:B------:R-:W-:Y:S02]  /*7dc0*/  LOP3.LUT R43, R43, 0xffff0000, RZ, 0xc0, !PT ;  /* 0xffff00002b2b7812 */ /* 0x000fe400078ec0ff */
[----:B------:R-:W-:Y:S01]  /*7dd0*/  SHF.R.U64 R38, R38, 0x10, R39 ;  /* 0x0000001026267819 */ /* 0x000fe20000001227 */
[C---:B------:R-:W-:Y:S01]  /*7de0*/  FMUL.FTZ R55, R41.reuse, R80 ;  /* 0x0000005029377220 */ /* 0x040fe20000410000 */
[----:B------:R-:W-:Y:S01]  /*7df0*/  FMUL.FTZ R41, R41, R83 ;  /* 0x0000005329297220 */ /* 0x000fe20000410000 */
[----:B------:R-:W-:-:S02]  /*7e00*/  PRMT R50, R224, 0x5410, R50 ;  /* 0x00005410e0327816 */ /* 0x000fc40000000032 */
[C---:B------:R-:W-:Y:S01]  /*7e10*/  FFMA.FTZ R55, R13.reuse, R83, -R55 ;  /* 0x000000530d377223 */ /* 0x040fe20000010837 */
[----:B------:R-:W-:Y:S01]  /*7e20*/  FFMA.FTZ R13, R13, R80, R41 ;  /* 0x000000500d0d7223 */ /* 0x000fe20000010029 */
[----:B------:R-:W-:Y:S01]  /*7e30*/  SHF.R.U32.HI R41, RZ, 0x10, R51 ;  /* 0x00000010ff297819 */ /* 0x000fe20000011633 */
[C---:B------:R-:W-:Y:S01]  /*7e40*/  IMAD.U32 R83, R15.reuse, 0x10000, RZ ;  /* 0x000100000f537824 */ /* 0x040fe200078e00ff */
[----:B------:R-:W-:Y:S02]  /*7e50*/  SHF.R.U32.HI R80, RZ, 0x10, R39 ;  /* 0x00000010ff507819 */ /* 0x000fe40000011627 */
[----:B------:R-:W-:Y:S02]  /*7e60*/  PRMT R41, R226, 0x5410, R41 ;  /* 0x00005410e2297816 */ /* 0x000fe40000000029 */
[----:B------:R-:W-:Y:S02]  /*7e70*/  PRMT R80, R228, 0x5432, R80 ;  /* 0x00005432e4507816 */ /* 0x000fe40000000050 */
[----:B------:R-:W-:Y:S01]  /*7e80*/  LOP3.LUT R15, R15, 0xffff0000, RZ, 0xc0, !PT ;  /* 0xffff00000f0f7812 */ /* 0x000fe200078ec0ff */
[C---:B------:R-:W-:Y:S01]  /*7e90*/  IMAD.U32 R154, R41.reuse, 0x10000, RZ ;  /* 0x00010000299a7824 */ /* 0x040fe200078e00ff */
[----:B------:R-:W-:Y:S01]  /*7ea0*/  LOP3.LUT R41, R41, 0xffff0000, RZ, 0xc0, !PT ;  /* 0xffff000029297812 */ /* 0x000fe200078ec0ff */
[C---:B------:R-:W-:Y:S01]  /*7eb0*/  IMAD.U32 R156, R80.reuse, 0x10000, RZ ;  /* 0x00010000509c7824 */ /* 0x040fe200078e00ff */
[----:B------:R-:W-:Y:S01]  /*7ec0*/  LOP3.LUT R37, R80, 0xffff0000, RZ, 0xc0, !PT ;  /* 0xffff000050257812 */ /* 0x000fe200078ec0ff */
[----:B------:R-:W-:Y:S01]  /*7ed0*/  FMUL.FTZ R157, R155, R154 ;  /* 0x0000009a9b9d7220 */ /* 0x000fe20000410000 */
[----:B------:R-:W-:Y:S01]  /*7ee0*/  LOP3.LUT R39, R12, 0xffff0000, RZ, 0xc0, !PT ;  /* 0xffff00000c277812 */ /* 0x000fe200078ec0ff */
[----:B------:R-:W-:Y:S01]  /*7ef0*/  FMUL.FTZ R49, R43, R41 ;  /* 0x000000292b317220 */ /* 0x000fe20000410000 */
[-C--:B------:R-:W-:Y:S01]  /*7f00*/  FMUL.FTZ R155, R155, R156.reuse ;  /* 0x0000009c9b9b7220 */ /* 0x080fe20000410000 */
[-C--:B------:R-:W-:Y:S01]  /*7f10*/  FMUL.FTZ R43, R43, R37.reuse ;  /* 0x000000252b2b7220 */ /* 0x080fe20000410000 */
[----:B------:R-:W-:Y:S01]  /*7f20*/  FFMA.FTZ R156, R83, R156, -R157 ;  /* 0x0000009c539c7223 */ /* 0x000fe2000001089d */
[----:B------:R-:W-:Y:S01]  /*7f30*/  FFMA.FTZ R37, R15, R37, -R49 ;  /* 0x000000250f257223 */ /* 0x000fe20000010831 */
[----:B------:R-:W-:Y:S01]  /*7f40*/  FFMA.FTZ R155, R83, R154, R155 ;  /* 0x0000009a539b7223 */ /* 0x000fe2000001009b */
[----:B------:R-:W-:Y:S01]  /*7f50*/  FFMA.FTZ R15, R15, R41, R43 ;  /* 0x000000290f0f7223 */ /* 0x000fe2000001002b */
[----:B------:R-:W-:Y:S01]  /*7f60*/  PRMT R41, R227, 0x5432, R36 ;  /* 0x00005432e3297816 */ /* 0x000fe20000000024 */
[----:B------:R-:W-:Y:S01]  /*7f70*/  IMAD.U32 R83, R40, 0x10000, RZ ;  /* 0x0001000028537824 */ /* 0x000fe200078e00ff */
[----:B------:R-:W-:Y:S01]  /*7f80*/  PRMT R36, R226, 0x5432, R48 ;  /* 0x00005432e2247816 */ /* 0x000fe20000000030 */
[----:B------:R-:W-:Y:S01]  /*7f90*/  IMAD.U32 R43, R12, 0x10000, RZ ;  /* 0x000100000c2b7824 */ /* 0x000fe200078e00ff */
[----:B------:R-:W-:Y:S01]  /*7fa0*/  LOP3.LUT R40, R40, 0xffff0000, RZ, 0xc0, !PT ;  /* 0xffff000028287812 */ /* 0x000fe200078ec0ff */
[C---:B------:R-:W-:Y:S01]  /*7fb0*/  IMAD.U32 R49, R41.reuse, 0x10000, RZ ;  /* 0x0001000029317824 */ /* 0x040fe200078e00ff */
[----:B------:R-:W-:Y:S01]  /*7fc0*/  LOP3.LUT R41, R41, 0xffff0000, RZ, 0xc0, !PT ;  /* 0xffff000029297812 */ /* 0x000fe200078ec0ff */
[C---:B------:R-:W-:Y:S01]  /*7fd0*/  IMAD.U32 R48, R36.reuse, 0x10000, RZ ;  /* 0x0001000024307824 */ /* 0x040fe200078e00ff */
[----:B------:R-:W-:-:S02]  /*7fe0*/  LOP3.LUT R36, R36, 0xffff0000, RZ, 0xc0, !PT ;  /* 0xffff000024247812 */ /* 0x000fc400078ec0ff */
[----:B------:R-:W-:Y:S01]  /*7ff0*/  PRMT R38, R224, 0x5432, R38 ;  /* 0x00005432e0267816 */ /* 0x000fe20000000026 */
        /* <DEDUP_REMOVED lines=8> */
[C---:B------:R-:W-:Y:S01]  /*8080*/  IMAD.U32 R48, R42.reuse, 0x10000, RZ ;  /* 0x000100002a307824 */ /* 0x040fe200078e00ff */
[----:B------:R-:W-:Y:S01]  /*8090*/  LOP3.LUT R42, R42, 0xffff0000, RZ, 0xc0, !PT ;  /* 0xffff00002a2a7812 */ /* 0x000fe200078ec0ff */
[C---:B------:R-:W-:Y:S01]  /*80a0*/  IMAD.U32 R40, R50.reuse, 0x10000, RZ ;  /* 0x0001000032287824 */ /* 0x040fe200078e00ff */
[----:B------:R-:W-:Y:S01]  /*80b0*/  LOP3.LUT R50, R50, 0xffff0000, RZ, 0xc0, !PT ;  /* 0xffff000032327812 */ /* 0x000fe200078ec0ff */
[C---:B------:R-:W-:Y:S01]  /*80c0*/  IMAD.U32 R41, R38.reuse, 0x10000, RZ ;  /* 0x0001000026297824 */ /* 0x040fe200078e00ff */
[----:B------:R-:W-:Y:S01]  /*80d0*/  LOP3.LUT R38, R38, 0xffff0000, RZ, 0xc0, !PT ;  /* 0xffff000026267812 */ /* 0x000fe200078ec0ff */
[----:B------:R-:W-:Y:S01]  /*80e0*/  FMUL.FTZ R43, R48, R40 ;  /* 0x00000028302b7220 */ /* 0x000fe20000410000 */
[----:B------:R-:W-:-:S02]  /*80f0*/  IMAD.U32 R39, R14, 0x10000, RZ ;  /* 0x000100000e277824 */ /* 0x000fc400078e00ff */
[-C--:B------:R-:W-:Y:S01]  /*8100*/  FMUL.FTZ R48, R48, R41.reuse ;  /* 0x0000002930307220 */ /* 0x080fe20000410000 */
[----:B------:R-:W-:Y:S01]  /*8110*/  LOP3.LUT R14, R14, 0xffff0000, RZ, 0xc0, !PT ;  /* 0xffff00000e0e7812 */ /* 0x000fe200078ec0ff */
[C---:B------:R-:W-:Y:S02]  /*8120*/  FFMA.FTZ R43, R39.reuse, R41, -R43 ;  /* 0x00000029272b7223 */ /* 0x040fe4000001082b */
[----:B------:R-:W-:Y:S01]  /*8130*/  FFMA.FTZ R48, R39, R40, R48 ;  /* 0x0000002827307223 */ /* 0x000fe20000010030 */
[C---:B------:R-:W-:Y:S01]  /*8140*/  FMUL.FTZ R39, R42.reuse, R50 ;  /* 0x000000322a277220 */ /* 0x040fe20000410000 */
[----:B------:R-:W-:Y:S01]  /*8150*/  FMUL.FTZ R42, R42, R38 ;  /* 0x000000262a2a7220 */ /* 0x000fe20000410000 */
[----:B------:R-:W-:Y:S02]  /*8160*/  F2FP.BF16.F32.PACK_AB R55, R55, R82 ;  /* 0x000000523737723e */ /* 0x000fe400000010ff */
[C---:B------:R-:W-:Y:S01]  /*8170*/  FFMA.FTZ R39, R14.reuse, R38, -R39 ;  /* 0x000000260e277223 */ /* 0x040fe20000010827 */
[----:B------:R-:W-:Y:S01]  /*8180*/  FFMA.FTZ R42, R14, R50, R42 ;  /* 0x000000320e2a7223 */ /* 0x000fe2000001002a */
[----:B------:R-:W-:-:S02]  /*8190*/  F2FP.BF16.F32.PACK_AB R37, R37, R156 ;  /* 0x0000009c2525723e */ /* 0x000fc400000010ff */
        /* <DEDUP_REMOVED lines=11> */
[----:B------:R-:W-:-:S07]  /*8250*/  IMAD.MOV.U32 R14, RZ, RZ, R39 ;  /* 0x000000ffff0e7224 */ /* 0x000fce00078e0027 */
.L_x_1659:
[----:B------:R-:W-:Y:S05]  /*8260*/  BSYNC B3 ;  /* 0x0000000000037941 */ /* 0x000fea0003800000 */
.L_x_1658:
[----:B------:R-:W-:Y:S01]  /*8270*/  @!P4 IMAD.WIDE R36, R54, 0x2, R120 ;  /* 0x000000023624c825 */ /* 0x000fe200078e0278 */
[----:B--2---:R4:W-:Y:S04]  /*8280*/  ST.E.128 desc[UR60][R52.64], R12 ;  /* 0x0000000c34007985 */ /* 0x0049e8000c101d3c */
[----:B---3--:R4:W-:Y:S02]  /*8290*/  @!P4 ST.E.128 desc[UR60][R36.64], R40 ;  /* 0x000000282400c985 */ /* 0x0089e4000c101d3c */
.L_x_1657:
[----:B------:R-:W-:Y:S05]  /*82a0*/  BSYNC B2 ;  /* 0x0000000000027941 */ /* 0x000fea0003800000 */
.L_x_1656:
        /* <DEDUP_REMOVED lines=22> */
[----:B------:R-:W-:Y:S02]  /*8410*/  IMAD R36, R36, 0x2, R18 ;  /* 0x0000000224247824 */ /* 0x000fe400078e0212 */
[----:B------:R-:W-:-:S02]  /*8420*/  @!P4 IMAD.WIDE R120, R12, 0x2, R120 ;  /* 0x000000020c78c825 */ /* 0x000fc400078e0278 */
[----:B------:R-:W2:Y:S04]  /*8430*/  LDS.128 R12, [R13+0x18400] ;  /* 0x018400000d0c7984 */ /* 0x000ea80000000c00 */
[----:B------:R-:W3:Y:S01]  /*8440*/  LDS.128 R36, [R36+0x18400] ;  /* 0x0184000024247984 */ /* 0x000ee20000000c00 */
[----:B------:R-:W-:Y:S05]  /*8450*/  @P6 BRA `(.L_x_1661) ;  /* 0x0000000400706947 */ /* 0x000fea0003800000 */
[--C-:B------:R-:W-:Y:S01]  /*8460*/  SHF.R.U64 R11, R32, 0x10, R33.reuse ;  /* 0x00000010200b7819 */ /* 0x100fe20000001221 */
[----:B--2---:R-:W-:Y:S01]  /*8470*/  IMAD.U32 R43, R13, 0x10000, RZ ;  /* 0x000100000d2b7824 */ /* 0x004fe200078e00ff */
[----:B------:R-:W-:Y:S01]  /*8480*/  SHF.R.U32.HI R32, RZ, 0x10, R33 ;  /* 0x00000010ff207819 */ /* 0x000fe20000011621 */
[----:B---3--:R-:W-:Y:S01]  /*8490*/  IMAD.U32 R51, R39, 0x10000, RZ ;  /* 0x0001000027337824 */ /* 0x008fe200078e00ff */
[----:B------:R-:W-:Y:S01]  /*84a0*/  SHF.R.U64 R33, R34, 0x10, R35 ;  /* 0x0000001022217819 */ /* 0x000fe20000001223 */
[----:B------:R-:W-:Y:S01]  /*84b0*/  IMAD.U32 R50, R15, 0x10000, RZ ;  /* 0x000100000f327824 */ /* 0x000fe200078e00ff */
[--C-:B------:R-:W-:Y:S01]  /*84c0*/  SHF.R.U64 R34, R44, 0x10, R45.reuse ;  /* 0x000000102c227819 */ /* 0x100fe2000000122d */
[----:B------:R-:W-:Y:S01]  /*84d0*/  IMAD.U32 R52, R38, 0x10000, RZ ;  /* 0x0001000026347824 */ /* 0x000fe200078e00ff */
[----:B------:R-:W-:Y:S01]  /*84e0*/  SHF.R.U32.HI R44, RZ, 0x10, R45 ;  /* 0x00000010ff2c7819 */ /* 0x000fe2000001162d */
[----:B------:R-:W-:Y:S01]  /*84f0*/  IMAD.U32 R49, R14, 0x10000, RZ ;  /* 0x000100000e317824 */ /* 0x000fe200078e00ff */
[----:B------:R-:W-:-:S02]  /*8500*/  SHF.R.U64 R42, R46, 0x10, R47 ;  /* 0x000000102e2a7819 */ /* 0x000fc4000000122f */
[----:B------:R-:W-:Y:S02]  /*8510*/  PRMT R44, R212, 0x5432, R44 ;  /* 0x00005432d42c7816 */ /* 0x000fe4000000002c */
[----:B------:R-:W-:Y:S01]  /*8520*/  SHF.R.U32.HI R46, RZ, 0x10, R47 ;  /* 0x00000010ff2e7819 */ /* 0x000fe2000001162f */
[C---:B------:R-:W-:Y:S01]  /*8530*/  IMAD.U32 R47, R37.reuse, 0x10000, RZ ;  /* 0x00010000252f7824 */ /* 0x040fe200078e00ff */
[----:B------:R-:W-:Y:S01]  /*8540*/  PRMT R32, R210, 0x5432, R32 ;  /* 0x00005432d2207816 */ /* 0x000fe20000000020 */
[----:B------:R-:W-:Y:S01]  /*8550*/  IMAD.U32 R53, R44, 0x10000, RZ ;  /* 0x000100002c357824 */ /* 0x000fe200078e00ff */
[----:B------:R-:W-:Y:S01]  /*8560*/  LOP3.LUT R48, R37, 0xffff0000, RZ, 0xc0, !PT ;  /* 0xffff000025307812 */ /* 0x000fe200078ec0ff */
[----:B------:R-:W-:Y:S01]  /*8570*/  IMAD.U32 R37, R36, 0x10000, RZ ;  /* 0x0001000024257824 */ /* 0x000fe200078e00ff */
[----:B------:R-:W-:Y:S01]  /*8580*/  PRMT R55, R211, 0x5410, R42 ;  /* 0x00005410d3377816 */ /* 0x000fe2000000002a */
[----:B------:R-:W-:Y:S01]  /*8590*/  IMAD.U32 R54, R32, 0x10000, RZ ;  /* 0x0001000020367824 */ /* 0x000fe200078e00ff */
[----:B------:R-:W-:Y:S01]  /*85a0*/  LOP3.LUT R44, R44, 0xffff0000, RZ, 0xc0, !PT ;  /* 0xffff00002c2c7812 */ /* 0x000fe200078ec0ff */
[CC--:B------:R-:W-:Y:S01]  /*85b0*/  FMUL.FTZ R42, R47.reuse, R53.reuse ;  /* 0x000000352f2a7220 */ /* 0x0c0fe20000410000 */
[----:B------:R-:W-:Y:S01]  /*85c0*/  SHF.R.U32.HI R35, RZ, 0x10, R35 ;  /* 0x00000010ff237819 */ /* 0x000fe20000011623 */
[-C--:B------:R-:W-:Y:S01]  /*85d0*/  FMUL.FTZ R47, R47, R54.reuse ;  /* 0x000000362f2f7220 */ /* 0x080fe20000410000 */
[----:B------:R-:W-:Y:S01]  /*85e0*/  PRMT R46, R211, 0x5432, R46 ;  /* 0x00005432d32e7816 */ /* 0x000fe2000000002e */
[----:B------:R-:W-:Y:S01]  /*85f0*/  FFMA.FTZ R42, R43, R54, -R42 ;  /* 0x000000362b2a7223 */ /* 0x000fe2000001082a */
[----:B------:R-:W-:Y:S01]  /*8600*/  LOP3.LUT R32, R32, 0xffff0000, RZ, 0xc0, !PT ;  /* 0xffff000020207812 */ /* 0x000fe200078ec0ff */
[----:B------:R-:W-:Y:S01]  /*8610*/  FMUL.FTZ R80, R48, R44 ;  /* 0x0000002c30507220 */ /* 0x000fe20000410000 */
[----:B------:R-:W-:Y:S01]  /*8620*/  LOP3.LUT R45, R13, 0xffff0000, RZ, 0xc0, !PT ;  /* 0xffff00000d2d7812 */ /* 0x000fe200078ec0ff */
[----:B------:R-:W-:Y:S01]  /*8630*/  IMAD.U32 R54, R46, 0x10000, RZ ;  /* 0x000100002e367824 */ /* 0x000fe200078e00ff */
[----:B------:R-:W-:Y:S01]  /*8640*/  PRMT R35, R204, 0x5432, R35 ;  /* 0x00005432cc237816 */ /* 0x000fe20000000023 */
[-C--:B------:R-:W-:Y:S01]  /*8650*/  FMUL.FTZ R48, R48, R32.reuse ;  /* 0x0000002030307220 */ /* 0x080fe20000410000 */
[----:B------:R-:W-:Y:S01]  /*8660*/  LOP3.LUT R39, R39, 0xffff0000, RZ, 0xc0, !PT ;  /* 0xffff000027277812 */ /* 0x000fe200078ec0ff */
[----:B------:R-:W-:Y:S01]  /*8670*/  FFMA.FTZ R47, R43, R53, R47 ;  /* 0x000000352b2f7223 */ /* 0x000fe2000001002f */
[----:B------:R-:W-:Y:S01]  /*8680*/  LOP3.LUT R46, R46, 0xffff0000, RZ, 0xc0, !PT ;  /* 0xffff00002e2e7812 */ /* 0x000fe200078ec0ff */
[----:B------:R-:W-:Y:S01]  /*8690*/  FFMA.FTZ R80, R45, R32, -R80 ;  /* 0x000000202d507223 */ /* 0x000fe20000010850 */
[----:B------:R-:W-:Y:S01]  /*86a0*/  PRMT R34, R212, 0x5410, R34 ;  /* 0x00005410d4227816 */ /* 0x000fe20000000022 */
[----:B------:R-:W-:Y:S01]  /*86b0*/  IMAD.U32 R43, R35, 0x10000, RZ ;  /* 0x00010000232b7824 */ /* 0x000fe200078e00ff */
[----:B------:R-:W-:Y:S01]  /*86c0*/  PRMT R11, R210, 0x5410, R11 ;  /* 0x00005410d20b7816 */ /* 0x000fe2000000000b */
[----:B------:R-:W-:Y:S01]  /*86d0*/  FMUL.FTZ R32, R51, R54 ;  /* 0x0000003633207220 */ /* 0x000fe20000410000 */
[----:B------:R-:W-:Y:S01]  /*86e0*/  LOP3.LUT R15, R15, 0xffff0000, RZ, 0xc0, !PT ;  /* 0xffff00000f0f7812 */ /* 0x000fe200078ec0ff */
[----:B------:R-:W-:Y:S01]  /*86f0*/  FFMA.FTZ R48, R45, R44, R48 ;  /* 0x0000002c2d307223 */ /* 0x000fe20000010030 */
[----:B------:R-:W-:Y:S01]  /*8700*/  LOP3.LUT R35, R35, 0xffff0000, RZ, 0xc0, !PT ;  /* 0xffff000023237812 */ /* 0x000fe200078ec0ff */
[----:B------:R-:W-:Y:S01]  /*8710*/  FMUL.FTZ R45, R39, R46 ;  /* 0x0000002e272d7220 */ /* 0x000fe20000410000 */
[-C--:B------:R-:W-:Y:S01]  /*8720*/  FMUL.FTZ R51, R51, R43.reuse ;  /* 0x0000002b33337220 */ /* 0x080fe20000410000 */
[----:B------:R-:W-:Y:S01]  /*8730*/  FFMA.FTZ R32, R50, R43, -R32 ;  /* 0x0000002b32207223 */ /* 0x000fe20000010820 */
[----:B------:R-:W-:-:S02]  /*8740*/  IMAD.U32 R44, R34, 0x10000, RZ ;  /* 0x00010000222c7824 */ /* 0x000fc400078e00ff */
[-C--:B------:R-:W-:Y:S01]  /*8750*/  FMUL.FTZ R39, R39, R35.reuse ;  /* 0x0000002327277220 */ /* 0x080fe20000410000 */
[----:B------:R-:W-:Y:S02]  /*8760*/  IMAD.U32 R43, R11, 0x10000, RZ ;  /* 0x000100000b2b7824 */ /* 0x000fe400078e00ff */
[C---:B------:R-:W-:Y:S01]  /*8770*/  FFMA.FTZ R45, R15.reuse, R35, -R45 ;  /* 0x000000230f2d7223 */ /* 0x040fe2000001082d */
[----:B------:R-:W-:Y:S01]  /*8780*/  LOP3.LUT R36, R36, 0xffff0000, RZ, 0xc0, !PT ;  /* 0xffff000024247812 */ /* 0x000fe200078ec0ff */
[----:B------:R-:W-:Y:S01]  /*8790*/  IMAD.U32 R13, R12, 0x10000, RZ ;  /* 0x000100000c0d7824 */ /* 0x000fe200078e00ff */
[----:B------:R-:W-:Y:S01]  /*87a0*/  LOP3.LUT R34, R34, 0xffff0000, RZ, 0xc0, !PT ;  /* 0xffff000022227812 */ /* 0x000fe200078ec0ff */
[----:B------:R-:W-:Y:S01]  /*87b0*/  FFMA.FTZ R39, R15, R46, R39 ;  /* 0x0000002e0f277223 */ /* 0x000fe20000010027 */
[----:B------:R-:W-:Y:S01]  /*87c0*/  LOP3.LUT R35, R11, 0xffff0000, RZ, 0xc0, !PT ;  /* 0xffff00000b237812 */ /* 0x000fe200078ec0ff */
[C---:B------:R-:W-:Y:S01]  /*87d0*/  FMUL.FTZ R11, R37.reuse, R44 ;  /* 0x0000002c250b7220 */ /* 0x040fe20000410000 */
[-C--:B------:R-:W-:Y:S01]  /*87e0*/  FMUL.FTZ R37, R37, R43.reuse ;  /* 0x0000002b25257220 */ /* 0x080fe20000410000 */
[----:B------:R-:W-:Y:S01]  /*87f0*/  LOP3.LUT R12, R12, 0xffff0000, RZ, 0xc0, !PT ;  /* 0xffff00000c0c7812 */ /* 0x000fe200078ec0ff */
[----:B------:R-:W-:Y:S01]  /*8800*/  FMUL.FTZ R15, R36, R34 ;  /* 0x00000022240f7220 */ /* 0x000fe20000410000 */
[----:B------:R-:W-:Y:S01]  /*8810*/  PRMT R33, R204, 0x5410, R33 ;  /* 0x00005410cc217816 */ /* 0x000fe20000000021 */
[C---:B------:R-:W-:Y:S01]  /*8820*/  FFMA.FTZ R11, R13.reuse, R43, -R11 ;  /* 0x0000002b0d0b7223 */ /* 0x040fe2000001080b */
[----:B------:R-:W-:Y:S01]  /*8830*/  FFMA.FTZ R37, R13, R44, R37 ;  /* 0x0000002c0d257223 */ /* 0x000fe20000010025 */
[C---:B------:R-:W-:Y:S01]  /*8840*/  IMAD.U32 R13, R55.reuse, 0x10000, RZ ;  /* 0x00010000370d7824 */ /* 0x040fe200078e00ff */
[----:B------:R-:W-:Y:S01]  /*8850*/  LOP3.LUT R38, R38, 0xffff0000, RZ, 0xc0, !PT ;  /* 0xffff000026267812 */ /* 0x000fe200078ec0ff */
[-C--:B------:R-:W-:Y:S01]  /*8860*/  FMUL.FTZ R36, R36, R35.reuse ;  /* 0x0000002324247220 */ /* 0x080fe20000410000 */
[----:B------:R-:W-:Y:S01]  /*8870*/  LOP3.LUT R55, R55, 0xffff0000, RZ, 0xc0, !PT ;  /* 0xffff000037377812 */ /* 0x000fe200078ec0ff */
[C---:B------:R-:W-:Y:S01]  /*8880*/  FFMA.FTZ R15, R12.reuse, R35, -R15 ;  /* 0x000000230c0f7223 */ /* 0x040fe2000001080f */
[C---:B------:R-:W-:Y:S01]  /*8890*/  IMAD.U32 R35, R33.reuse, 0x10000, RZ ;  /* 0x0001000021237824 */ /* 0x040fe200078e00ff */
[----:B------:R-:W-:Y:S01]  /*88a0*/  LOP3.LUT R33, R33, 0xffff0000, RZ, 0xc0, !PT ;  /* 0xffff000021217812 */ /* 0x000fe200078ec0ff */
[----:B------:R-:W-:Y:S01]  /*88b0*/  FFMA.FTZ R36, R12, R34, R36 ;  /* 0x000000220c247223 */ /* 0x000fe20000010024 */
[----:B------:R-:W-:Y:S01]  /*88c0*/  LOP3.LUT R14, R14, 0xffff0000, RZ, 0xc0, !PT ;  /* 0xffff00000e0e7812 */ /* 0x000fe200078ec0ff */
[----:B------:R-:W-:Y:S01]  /*88d0*/  FMUL.FTZ R12, R52, R13 ;  /* 0x0000000d340c7220 */ /* 0x000fe20000410000 */
[C---:B------:R-:W-:Y:S01]  /*88e0*/  FMUL.FTZ R34, R38.reuse, R55 ;  /* 0x0000003726227220 */ /* 0x040fe20000410000 */
[----:B------:R-:W-:Y:S01]  /*88f0*/  FMUL.FTZ R38, R38, R33 ;  /* 0x0000002126267220 */ /* 0x000fe20000410000 */
[-C--:B------:R-:W-:Y:S01]  /*8900*/  FMUL.FTZ R52, R52, R35.reuse ;  /* 0x0000002334347220 */ /* 0x080fe20000410000 */
[----:B------:R-:W-:Y:S01]  /*8910*/  FFMA.FTZ R12, R49, R35, -R12 ;  /* 0x00000023310c7223 */ /* 0x000fe2000001080c */
[C---:B------:R-:W-:Y:S01]  /*8920*/  FFMA.FTZ R33, R14.reuse, R33, -R34 ;  /* 0x000000210e217223 */ /* 0x040fe20000010822 */
[----:B------:R-:W-:Y:S01]  /*8930*/  FFMA.FTZ R55, R14, R55, R38 ;  /* 0x000000370e377223 */ /* 0x000fe20000010026 */
[----:B------:R-:W-:Y:S01]  /*8940*/  F2FP.BF16.F32.PACK_AB R14, R15, R11 ;  /* 0x0000000b0f0e723e */ /* 0x000fe200000010ff */
        /* <DEDUP_REMOVED lines=13> */
.L_x_1661:
[----:B------:R-:W-:Y:S05]  /*8a20*/  BSYNC B2 ;  /* 0x0000000000027941 */ /* 0x000fea0003800000 */
.L_x_1660:
[----:B--2---:R2:W-:Y:S04]  /*8a30*/  ST.E.128 desc[UR60][R40.64], R12 ;  /* 0x0000000c28007985 */ /* 0x0045e8000c101d3c */
[----:B---3--:R2:W-:Y:S02]  /*8a40*/  @!P4 ST.E.128 desc[UR60][R120.64], R36 ;  /* 0x000000247800c985 */ /* 0x0085e4000c101d3c */
.L_x_1651:
[----:B------:R-:W-:Y:S05]  /*8a50*/  BSYNC B1 ;  /* 0x0000000000017941 */ /* 0x000fea0003800000 */
.L_x_1650:
[----:B------:R-:W-:-:S03]  /*8a60*/  UMOV UR4, 0xffffffff ;  /* 0xffffffff00047882 */ /* 0x000fc60000000000 */
[----:B------:R-:W-:Y:S05]  /*8a70*/  BRA.DIV UR4, `(.L_x_1662) ;  /* 0x0000021a04947947 */ /* 0x000fea000b800000 */
[----:B0-----:R-:W0:Y:S04]  /*8a80*/  SHFL.IDX PT, R115, R115, 0x1, 0x1c1f ;  /* 0x003c1f0073737f89 */ /* 0x001e2800000e0000 */
[----:B------:R-:W0:Y:S02]  /*8a90*/  SHFL.IDX PT, R116, R116, 0x1, 0x1c1f ;  /* 0x003c1f0074747f89 */ /* 0x000e2400000e0000 */
.L_x_2022:
[----:B------:R-:W-:Y:S05]  /*8aa0*/  @P5 BRA `(.L_x_1619) ;  /* 0x0000001c00ac5947 */ /* 0x000fea0003800000 */
[----:B------:R-:W-:Y:S01]  /*8ab0*/  ISETP.NE.AND P4, PT, R8, RZ, PT ;  /* 0x000000ff0800720c */ /* 0x000fe20003f85270 */
[----:B------:R-:W-:Y:S01]  /*8ac0*/  BSSY B1, `(.L_x_1663) ;  /* 0x000007d000017945 */ /* 0x000fe20003800000 */
[----:B0-2-4-:R-:W-:Y:S02]  /*8ad0*/  IMAD.MOV.U32 R36, RZ, RZ, R116 ;  /* 0x000000ffff247224 */ /* 0x015fe400078e0074 */
[----:B------:R-:W-:-:S09]  /*8ae0*/  IMAD.MOV.U32 R37, RZ, RZ, R115 ;  /* 0x000000ffff257224 */ /* 0x000fd200078e0073 */
[----:B------:R-:W-:Y:S05]  /*8af0*/  @!P4 BRA `(.L_x_1664) ;  /* 0x0000000400e4c947 */ /* 0x000fea0003800000 */
[----:B---3--:R-:W-:Y:S01]  /*8b00*/  SEL R11, R125, R131, !P3 ;  /* 0x000000837d0b7207 */ /* 0x008fe20005800000 */
[----:B------:R-:W-:Y:S01]  /*8b10*/  BSSY B2, `(.L_x_1665) ;  /* 0x0000075000027945 */ /* 0x000fe20003800000 */
[C---:B------:R-:W-:Y:S02]  /*8b20*/  LEA R38, P5, R5.reuse, R116, 0x1 ;  /* 0x0000007405267211 */ /* 0x040fe400078a08ff */
[----:B------:R-:W-:Y:S02]  /*8b30*/  SHF.R.S32.HI R12, RZ, 0x1f, R11 ;  /* 0x0000001fff0c7819 */ /* 0x000fe4000001140b */
        /* <DEDUP_REMOVED lines=33> */
[----:B------:R-:W-:Y:S01]  /*8d50*/  SHF.R.U64 R44, R78, 0x10, R79 ;  /* 0x000000104e2c7819 */ /* 0x000fe2000000124f */
[----:B------:R-:W-:Y:S01]  /*8d60*/  IMAD.U32 R54, R76, 0x10000, RZ ;  /* 0x000100004c367824 */ /* 0x000fe200078e00ff */
[----:B------:R-:W-:Y:S01]  /*8d70*/  SHF.R.U64 R42, R66, 0x10, R67 ;  /* 0x00000010422a7819 */ /* 0x000fe20000001243 */
[----:B------:R-:W-:Y:S01]  /*8d80*/  IMAD.U32 R80, R64, 0x10000, RZ ;  /* 0x0001000040507824 */ /* 0x000fe200078e00ff */
[----:B------:R-:W-:Y:S01]  /*8d90*/  SHF.R.U32.HI R78, RZ, 0x10, R79 ;  /* 0x00000010ff4e7819 */ /* 0x000fe2000001164f */
[----:B------:R-:W-:Y:S01]  /*8da0*/  FMUL.FTZ R82, R47, R54 ;  /* 0x000000362f527220 */ /* 0x000fe20000410000 */
[----:B------:R-:W-:-:S02]  /*8db0*/  SHF.R.U32.HI R66, RZ, 0x10, R67 ;  /* 0x00000010ff427819 */ /* 0x000fc40000011643 */
[----:B------:R-:W-:Y:S01]  /*8dc0*/  LOP3.LUT R48, R33, 0xffff0000, RZ, 0xc0, !PT ;  /* 0xffff000021307812 */ /* 0x000fe200078ec0ff */
[----:B------:R-:W-:Y:S01]  /*8dd0*/  IMAD.U32 R33, R32, 0x10000, RZ ;  /* 0x0001000020217824 */ /* 0x000fe200078e00ff */
[----:B------:R-:W-:Y:S01]  /*8de0*/  LOP3.LUT R53, R76, 0xffff0000, RZ, 0xc0, !PT ;  /* 0xffff00004c357812 */ /* 0x000fe200078ec0ff */
[-C--:B------:R-:W-:Y:S01]  /*8df0*/  FMUL.FTZ R76, R47, R80.reuse ;  /* 0x000000502f4c7220 */ /* 0x080fe20000410000 */
        /* <DEDUP_REMOVED lines=18> */
[----:B------:R-:W-:Y:S01]  /*8f20*/  IMAD.U32 R66, R201, 0x10000, RZ ;  /* 0x00010000c9427824 */ /* 0x000fe200078e00ff */
[----:B------:R-:W-:Y:S01]  /*8f30*/  LOP3.LUT R15, R15, 0xffff0000, RZ, 0xc0, !PT ;  /* 0xffff00000f0f7812 */ /* 0x000fe200078ec0ff */
[----:B------:R-:W-:Y:S01]  /*8f40*/  FFMA.FTZ R47, R50, R47, -R65 ;  /* 0x0000002f322f7223 */ /* 0x000fe20000010841 */
[----:B------:R-:W-:Y:S01]  /*8f50*/  LOP3.LUT R32, R32, 0xffff0000, RZ, 0xc0, !PT ;  /* 0xffff000020207812 */ /* 0x000fe200078ec0ff */
[----:B------:R-:W-:Y:S01]  /*8f60*/  FMUL.FTZ R78, R35, R54 ;  /* 0x00000036234e7220 */ /* 0x000fe20000410000 */
[----:B------:R-:W-:Y:S01]  /*8f70*/  LOP3.LUT R201, R201, 0xffff0000, RZ, 0xc0, !PT ;  /* 0xffff0000c9c97812 */ /* 0x000fe200078ec0ff */
[----:B------:R-:W-:Y:S01]  /*8f80*/  FFMA.FTZ R50, R50, R55, R76 ;  /* 0x0000003732327223 */ /* 0x000fe2000001004c */
[----:B------:R-:W-:-:S02]  /*8f90*/  IMAD.U32 R76, R11, 0x10000, RZ ;  /* 0x000100000b4c7824 */ /* 0x000fc400078e00ff */
[-C--:B------:R-:W-:Y:S01]  /*8fa0*/  FMUL.FTZ R80, R35, R64.reuse ;  /* 0x0000004023507220 */ /* 0x080fe20000410000 */
[C---:B------:R-:W-:Y:S01]  /*8fb0*/  IMAD.U32 R13, R12.reuse, 0x10000, RZ ;  /* 0x000100000c0d7824 */ /* 0x040fe200078e00ff */
[----:B------:R-:W-:Y:S01]  /*8fc0*/  LOP3.LUT R35, R11, 0xffff0000, RZ, 0xc0, !PT ;  /* 0xffff00000b237812 */ /* 0x000fe200078ec0ff */
[----:B------:R-:W-:Y:S01]  /*8fd0*/  FFMA.FTZ R64, R15, R64, -R78 ;  /* 0x000000400f407223 */ /* 0x000fe2000001084e */
[----:B------:R-:W-:Y:S01]  /*8fe0*/  LOP3.LUT R12, R12, 0xffff0000, RZ, 0xc0, !PT ;  /* 0xffff00000c0c7812 */ /* 0x000fe200078ec0ff */
[----:B------:R-:W-:Y:S01]  /*8ff0*/  FMUL.FTZ R78, R33, R66 ;  /* 0x00000042214e7220 */ /* 0x000fe20000410000 */
[----:B------:R-:W-:Y:S01]  /*9000*/  PRMT R44, R196, 0x5410, R44 ;  /* 0x00005410c42c7816 */ /* 0x000fe2000000002c */
[----:B------:R-:W-:Y:S01]  /*9010*/  FMUL.FTZ R51, R32, R201 ;  /* 0x000000c920337220 */ /* 0x000fe20000410000 */
[----:B------:R-:W-:Y:S01]  /*9020*/  PRMT R42, R153, 0x5410, R42 ;  /* 0x00005410992a7816 */ /* 0x000fe2000000002a */
[-C--:B------:R-:W-:Y:S01]  /*9030*/  FMUL.FTZ R33, R33, R76.reuse ;  /* 0x0000004c21217220 */ /* 0x080fe20000410000 */
[----:B------:R-:W-:Y:S01]  /*9040*/  FFMA.FTZ R46, R46, R53, R77 ;  /* 0x000000352e2e7223 */ /* 0x000fe2000001004d */
[-C--:B------:R-:W-:Y:S01]  /*9050*/  FMUL.FTZ R55, R32, R35.reuse ;  /* 0x0000002320377220 */ /* 0x080fe20000410000 */
[----:B------:R-:W-:Y:S01]  /*9060*/  LOP3.LUT R34, R34, 0xffff0000, RZ, 0xc0, !PT ;  /* 0xffff000022227812 */ /* 0x000fe200078ec0ff */
[C---:B------:R-:W-:Y:S01]  /*9070*/  FFMA.FTZ R11, R13.reuse, R76, -R78 ;  /* 0x0000004c0d0b7223 */ /* 0x040fe2000001084e */
[----:B------:R-:W-:Y:S01]  /*9080*/  FFMA.FTZ R32, R12, R35, -R51 ;  /* 0x000000230c207223 */ /* 0x000fe20000010833 */
[C---:B------:R-:W-:Y:S01]  /*9090*/  LOP3.LUT R53, R44.reuse, 0xffff0000, RZ, 0xc0, !PT ;  /* 0xffff00002c357812 */ /* 0x040fe200078ec0ff */
[----:B------:R-:W-:Y:S01]  /*90a0*/  FFMA.FTZ R13, R13, R66, R33 ;  /* 0x000000420d0d7223 */ /* 0x000fe20000010021 */
[----:B------:R-:W-:Y:S01]  /*90b0*/  IMAD.U32 R51, R44, 0x10000, RZ ;  /* 0x000100002c337824 */ /* 0x000fe200078e00ff */
[C---:B------:R-:W-:Y:S01]  /*90c0*/  LOP3.LUT R35, R42.reuse, 0xffff0000, RZ, 0xc0, !PT ;  /* 0xffff00002a237812 */ /* 0x040fe200078ec0ff */
[----:B------:R-:W-:-:S02]  /*90d0*/  IMAD.U32 R33, R42, 0x10000, RZ ;  /* 0x000100002a217824 */ /* 0x000fc400078e00ff */
[----:B------:R-:W-:Y:S01]  /*90e0*/  FFMA.FTZ R12, R12, R201, R55 ;  /* 0x000000c90c0c7223 */ /* 0x000fe20000010037 */
[----:B------:R-:W-:Y:S01]  /*90f0*/  LOP3.LUT R14, R14, 0xffff0000, RZ, 0xc0, !PT ;  /* 0xffff00000e0e7812 */ /* 0x000fe200078ec0ff */
[----:B------:R-:W-:Y:S01]  /*9100*/  FMUL.FTZ R42, R52, R51 ;  /* 0x00000033342a7220 */ /* 0x000fe20000410000 */
[----:B------:R-:W-:Y:S01]  /*9110*/  FMUL.FTZ R55, R34, R53 ;  /* 0x0000003522377220 */ /* 0x000fe20000410000 */
[----:B------:R-:W-:Y:S01]  /*9120*/  FMUL.FTZ R52, R52, R33 ;  /* 0x0000002134347220 */ /* 0x000fe20000410000 */
[----:B------:R-:W-:Y:S01]  /*9130*/  FMUL.FTZ R34, R34, R35 ;  /* 0x0000002322227220 */ /* 0x000fe20000410000 */
[----:B------:R-:W-:Y:S01]  /*9140*/  F2FP.BF16.F32.PACK_AB R32, R32, R11 ;  /* 0x0000000b2020723e */ /* 0x000fe200000010ff */
[----:B------:R-:W-:Y:S01]  /*9150*/  FFMA.FTZ R15, R15, R54, R80 ;  /* 0x000000360f0f7223 */ /* 0x000fe20000010050 */
[C---:B------:R-:W-:Y:S01]  /*9160*/  FFMA.FTZ R52, R49.reuse, R51, R52 ;  /* 0x0000003331347223 */ /* 0x040fe20000010034 */
[----:B------:R-:W-:Y:S01]  /*9170*/  FFMA.FTZ R53, R14, R53, R34 ;  /* 0x000000350e357223 */ /* 0x000fe20000010022 */
[----:B------:R-:W-:Y:S01]  /*9180*/  F2FP.BF16.F32.PACK_AB R34, R12, R13 ;  /* 0x0000000d0c22723e */ /* 0x000fe200000010ff */
[----:B------:R-:W-:Y:S01]  /*9190*/  FFMA.FTZ R42, R49, R33, -R42 ;  /* 0x00000021312a7223 */ /* 0x000fe2000001082a */
[----:B------:R-:W-:Y:S01]  /*91a0*/  FFMA.FTZ R55, R14, R35, -R55 ;  /* 0x000000230e377223 */ /* 0x000fe20000010837 */
        /* <DEDUP_REMOVED lines=11> */
.L_x_1666:
[----:B------:R-:W-:Y:S05]  /*9260*/  BSYNC B2 ;  /* 0x0000000000027941 */ /* 0x000fea0003800000 */
.L_x_1665:
[----:B--2---:R2:W-:Y:S04]  /*9270*/  ST.E.128 desc[UR60][R38.64], R12 ;  /* 0x0000000c26007985 */ /* 0x0045e8000c101d3c */
[----:B---3--:R2:W-:Y:S02]  /*9280*/  @!P4 ST.E.128 desc[UR60][R40.64], R32 ;  /* 0x000000202800c985 */ /* 0x0085e4000c101d3c */
.L_x_1664:
[----:B------:R-:W-:Y:S05]  /*9290*/  BSYNC B1 ;  /* 0x0000000000017941 */ /* 0x000fea0003800000 */
.L_x_1663:
[----:B------:R-:W-:Y:S01]  /*92a0*/  ISETP.NE.AND P4, PT, R21, RZ, PT ;  /* 0x000000ff1500720c */ /* 0x000fe20003f85270 */
[----:B------:R-:W-:-:S12]  /*92b0*/  BSSY B1, `(.L_x_1667) ;  /* 0x0000079000017945 */ /* 0x000fd80003800000 */
[----:B------:R-:W-:Y:S05]  /*92c0*/  @!P4 BRA `(.L_x_1668) ;  /* 0x0000000400dcc947 */ /* 0x000fea0003800000 */
[----:B0--3--:R-:W-:Y:S01]  /*92d0*/  SEL R11, R125, R131, !P2 ;  /* 0x000000837d0b7207 */ /* 0x009fe20005000000 */
[----:B------:R-:W-:Y:S01]  /*92e0*/  BSSY B2, `(.L_x_1669) ;  /* 0x0000073000027945 */ /* 0x000fe20003800000 */
[C---:B--2---:R-:W-:Y:S02]  /*92f0*/  LEA R38, P5, R6.reuse, R116, 0x1 ;  /* 0x0000007406267211 */ /* 0x044fe400078a08ff */
        /* <DEDUP_REMOVED lines=22> */
[--C-:B------:R-:W-:Y:S01]  /*9460*/  SHF.R.U64 R49, R72, 0x10, R73.reuse ;  /* 0x0000001048317819 */ /* 0x100fe20000001249 */
[----:B---3--:R-:W-:Y:S01]  /*9470*/  IMAD.U32 R52, R33, 0x10000, RZ ;  /* 0x0001000021347824 */ /* 0x008fe200078e00ff */
[----:B------:R-:W-:Y:S01]  /*9480*/  SHF.R.U32.HI R73, RZ, 0x10, R73 ;  /* 0x00000010ff497819 */ /* 0x000fe20000011649 */
[----:B--2---:R-:W-:Y:S01]  /*9490*/  IMAD.U32 R47, R13, 0x10000, RZ ;  /* 0x000100000d2f7824 */ /* 0x004fe200078e00ff */
[--C-:B------:R-:W-:Y:S01]  /*94a0*/  SHF.R.U64 R45, R60, 0x10, R61.reuse ;  /* 0x000000103c2d7819 */ /* 0x100fe2000000123d */
[----:B------:R-:W-:Y:S01]  /*94b0*/  IMAD.U32 R51, R35, 0x10000, RZ ;  /* 0x0001000023337824 */ /* 0x000fe200078e00ff */
[----:B------:R-:W-:Y:S01]  /*94c0*/  SHF.R.U32.HI R61, RZ, 0x10, R61 ;  /* 0x00000010ff3d7819 */ /* 0x000fe2000001163d */
[----:B------:R-:W-:Y:S01]  /*94d0*/  IMAD.U32 R44, R15, 0x10000, RZ ;  /* 0x000100000f2c7824 */ /* 0x000fe200078e00ff */
[----:B------:R-:W-:Y:S01]  /*94e0*/  PRMT R54, R152, 0x5432, R73 ;  /* 0x0000543298367816 */ /* 0x000fe20000000049 */
[----:B0-----:R-:W-:Y:S01]  /*94f0*/  IMAD.U32 R11, R12, 0x10000, RZ ;  /* 0x000100000c0b7824 */ /* 0x001fe200078e00ff */
[----:B------:R-:W-:-:S02]  /*9500*/  PRMT R45, R150, 0x5410, R45 ;  /* 0x00005410962d7816 */ /* 0x000fc4000000002d */
[----:B------:R-:W-:Y:S01]  /*9510*/  PRMT R150, R150, 0x5432, R61 ;  /* 0x0000543296967816 */ /* 0x000fe2000000003d */
[----:B------:R-:W-:Y:S01]  /*9520*/  IMAD.U32 R55, R54, 0x10000, RZ ;  /* 0x0001000036377824 */ /* 0x000fe200078e00ff */
[----:B------:R-:W-:Y:S02]  /*9530*/  SHF.R.U64 R50, R74, 0x10, R75 ;  /* 0x000000104a327819 */ /* 0x000fe4000000124b */
[----:B------:R-:W-:Y:S01]  /*9540*/  SHF.R.U64 R46, R62, 0x10, R63 ;  /* 0x000000103e2e7819 */ /* 0x000fe2000000123f */
[----:B------:R-:W-:Y:S01]  /*9550*/  IMAD.U32 R53, R150, 0x10000, RZ ;  /* 0x0001000096357824 */ /* 0x000fe200078e00ff */
[----:B------:R-:W-:Y:S02]  /*9560*/  SHF.R.U32.HI R74, RZ, 0x10, R75 ;  /* 0x00000010ff4a7819 */ /* 0x000fe4000001164b */
[----:B------:R-:W-:Y:S02]  /*9570*/  PRMT R152, R152, 0x5410, R49 ;  /* 0x0000541098987816 */ /* 0x000fe40000000031 */
[----:B------:R-:W-:-:S02]  /*9580*/  SHF.R.U32.HI R62, RZ, 0x10, R63 ;  /* 0x00000010ff3e7819 */ /* 0x000fc4000001163f */
[C---:B------:R-:W-:Y:S01]  /*9590*/  PRMT R49, R151.reuse, 0x5410, R50 ;  /* 0x0000541097317816 */ /* 0x040fe20000000032 */
[C---:B------:R-:W-:Y:S01]  /*95a0*/  FMUL.FTZ R50, R52.reuse, R55 ;  /* 0x0000003734327220 */ /* 0x040fe20000410000 */
[----:B------:R-:W-:Y:S01]  /*95b0*/  PRMT R74, R151, 0x5432, R74 ;  /* 0x00005432974a7816 */ /* 0x000fe2000000004a */
[-C--:B------:R-:W-:Y:S01]  /*95c0*/  FMUL.FTZ R52, R52, R53.reuse ;  /* 0x0000003534347220 */ /* 0x080fe20000410000 */
[----:B------:R-:W-:Y:S01]  /*95d0*/  PRMT R62, R149, 0x5432, R62 ;  /* 0x00005432953e7816 */ /* 0x000fe2000000003e */
[----:B------:R-:W-:Y:S01]  /*95e0*/  FFMA.FTZ R50, R47, R53, -R50 ;  /* 0x000000352f327223 */ /* 0x000fe20000010832 */
[----:B------:R-:W-:Y:S01]  /*95f0*/  LOP3.LUT R48, R33, 0xffff0000, RZ, 0xc0, !PT ;  /* 0xffff000021307812 */ /* 0x000fe200078ec0ff */
[----:B------:R-:W-:Y:S01]  /*9600*/  IMAD.U32 R60, R74, 0x10000, RZ ;  /* 0x000100004a3c7824 */ /* 0x000fe200078e00ff */
[----:B------:R-:W-:Y:S01]  /*9610*/  LOP3.LUT R54, R54, 0xffff0000, RZ, 0xc0, !PT ;  /* 0xffff000036367812 */ /* 0x000fe200078ec0ff */
[----:B------:R-:W-:Y:S01]  /*9620*/  FFMA.FTZ R47, R47, R55, R52 ;  /* 0x000000372f2f7223 */ /* 0x000fe20000010034 */
[----:B------:R-:W-:Y:S01]  /*9630*/  LOP3.LUT R53, R150, 0xffff0000, RZ, 0xc0, !PT ;  /* 0xffff000096357812 */ /* 0x000fe200078ec0ff */
[----:B------:R-:W-:Y:S01]  /*9640*/  IMAD.U32 R52, R62, 0x10000, RZ ;  /* 0x000100003e347824 */ /* 0x000fe200078e00ff */
[----:B------:R-:W-:Y:S01]  /*9650*/  LOP3.LUT R43, R13, 0xffff0000, RZ, 0xc0, !PT ;  /* 0xffff00000d2b7812 */ /* 0x000fe200078ec0ff */
[C---:B------:R-:W-:Y:S01]  /*9660*/  FMUL.FTZ R64, R48.reuse, R54 ;  /* 0x0000003630407220 */ /* 0x040fe20000410000 */
[----:B------:R-:W-:Y:S01]  /*9670*/  FMUL.FTZ R55, R51, R60 ;  /* 0x0000003c33377220 */ /* 0x000fe20000410000 */
[-C--:B------:R-:W-:Y:S01]  /*9680*/  FMUL.FTZ R48, R48, R53.reuse ;  /* 0x0000003530307220 */ /* 0x080fe20000410000 */
[----:B------:R-:W-:Y:S01]  /*9690*/  LOP3.LUT R35, R35, 0xffff0000, RZ, 0xc0, !PT ;  /* 0xffff000023237812 */ /* 0x000fe200078ec0ff */
[----:B------:R-:W-:Y:S01]  /*96a0*/  FMUL.FTZ R51, R51, R52 ;  /* 0x0000003433337220 */ /* 0x000fe20000410000 */
[----:B------:R-:W-:Y:S01]  /*96b0*/  LOP3.LUT R74, R74, 0xffff0000, RZ, 0xc0, !PT ;  /* 0xffff00004a4a7812 */ /* 0x000fe200078ec0ff */
[C---:B------:R-:W-:Y:S01]  /*96c0*/  FFMA.FTZ R53, R43.reuse, R53, -R64 ;  /* 0x000000352b357223 */ /* 0x040fe20000010840 */
[----:B------:R-:W-:Y:S01]  /*96d0*/  FFMA.FTZ R48, R43, R54, R48 ;  /* 0x000000362b307223 */ /* 0x000fe20000010030 */
[----:B------:R-:W-:Y:S01]  /*96e0*/  LOP3.LUT R62, R62, 0xffff0000, RZ, 0xc0, !PT ;  /* 0xffff00003e3e7812 */ /* 0x000fe200078ec0ff */
[C---:B------:R-:W-:Y:S01]  /*96f0*/  FFMA.FTZ R43, R44.reuse, R52, -R55 ;  /* 0x000000342c2b7223 */ /* 0x040fe20000010837 */
[----:B------:R-:W-:Y:S01]  /*9700*/  LOP3.LUT R33, R15, 0xffff0000, RZ, 0xc0, !PT ;  /* 0xffff00000f217812 */ /* 0x000fe200078ec0ff */
[----:B------:R-:W-:Y:S01]  /*9710*/  FFMA.FTZ R44, R44, R60, R51 ;  /* 0x0000003c2c2c7223 */ /* 0x000fe20000010033 */
[----:B------:R-:W-:Y:S01]  /*9720*/  FMUL.FTZ R60, R35, R74 ;  /* 0x0000004a233c7220 */ /* 0x000fe20000410000 */
[----:B------:R-:W-:-:S02]  /*9730*/  IMAD.U32 R13, R32, 0x10000, RZ ;  /* 0x00010000200d7824 */ /* 0x000fc400078e00ff */
[-C--:B------:R-:W-:Y:S01]  /*9740*/  FMUL.FTZ R64, R35, R62.reuse ;  /* 0x0000003e23407220 */ /* 0x080fe20000410000 */
[----:B------:R-:W-:Y:S01]  /*9750*/  IMAD.U32 R54, R152, 0x10000, RZ ;  /* 0x0001000098367824 */ /* 0x000fe200078e00ff */
[----:B------:R-:W-:Y:S01]  /*9760*/  LOP3.LUT R32, R32, 0xffff0000, RZ, 0xc0, !PT ;  /* 0xffff000020207812 */ /* 0x000fe200078ec0ff */
[----:B------:R-:W-:Y:S01]  /*9770*/  IMAD.U32 R52, R45, 0x10000, RZ ;  /* 0x000100002d347824 */ /* 0x000fe200078e00ff */
[----:B------:R-:W-:Y:S01]  /*9780*/  LOP3.LUT R35, R152, 0xffff0000, RZ, 0xc0, !PT ;  /* 0xffff000098237812 */ /* 0x000fe200078ec0ff */
[----:B------:R-:W-:Y:S01]  /*9790*/  FFMA.FTZ R62, R33, R62, -R60 ;  /* 0x0000003e213e7223 */ /* 0x000fe2000001083c */
[----:B------:R-:W-:Y:S01]  /*97a0*/  LOP3.LUT R45, R45, 0xffff0000, RZ, 0xc0, !PT ;  /* 0xffff00002d2d7812 */ /* 0x000fe200078ec0ff */
[C---:B------:R-:W-:Y:S01]  /*97b0*/  FMUL.FTZ R60, R13.reuse, R54 ;  /* 0x000000360d3c7220 */ /* 0x040fe20000410000 */
[----:B------:R-:W-:Y:S01]  /*97c0*/  FMUL.FTZ R13, R13, R52 ;  /* 0x000000340d0d7220 */ /* 0x000fe20000410000 */
[----:B------:R-:W-:Y:S01]  /*97d0*/  PRMT R46, R149, 0x5410, R46 ;  /* 0x00005410952e7816 */ /* 0x000fe2000000002e */
[----:B------:R-:W-:Y:S01]  /*97e0*/  FFMA.FTZ R55, R33, R74, R64 ;  /* 0x0000004a21377223 */ /* 0x000fe20000010040 */
[C---:B------:R-:W-:Y:S01]  /*97f0*/  IMAD.U32 R15, R14.reuse, 0x10000, RZ ;  /* 0x000100000e0f7824 */ /* 0x040fe200078e00ff */
[----:B------:R-:W-:Y:S01]  /*9800*/  LOP3.LUT R42, R14, 0xffff0000, RZ, 0xc0, !PT ;  /* 0xffff00000e2a7812 */ /* 0x000fe200078ec0ff */
[C---:B------:R-:W-:Y:S01]  /*9810*/  FMUL.FTZ R33, R32.reuse, R35 ;  /* 0x0000002320217220 */ /* 0x040fe20000410000 */
[----:B------:R-:W-:Y:S01]  /*9820*/  FMUL.FTZ R51, R32, R45 ;  /* 0x0000002d20337220 */ /* 0x000fe20000410000 */
[----:B------:R-:W-:Y:S01]  /*9830*/  LOP3.LUT R12, R12, 0xffff0000, RZ, 0xc0, !PT ;  /* 0xffff00000c0c7812 */ /* 0x000fe200078ec0ff */
[C---:B------:R-:W-:Y:S01]  /*9840*/  IMAD.U32 R14, R34.reuse, 0x10000, RZ ;  /* 0x00010000220e7824 */ /* 0x040fe200078e00ff */
[----:B------:R-:W-:Y:S01]  /*9850*/  LOP3.LUT R34, R34, 0xffff0000, RZ, 0xc0, !PT ;  /* 0xffff000022227812 */ /* 0x000fe200078ec0ff */
[----:B------:R-:W-:-:S02]  /*9860*/  IMAD.U32 R32, R49, 0x10000, RZ ;  /* 0x0001000031207824 */ /* 0x000fc400078e00ff */
[----:B------:R-:W-:Y:S01]  /*9870*/  FFMA.FTZ R54, R11, R54, R13 ;  /* 0x000000360b367223 */ /* 0x000fe2000001000d */
[----:B------:R-:W-:Y:S01]  /*9880*/  LOP3.LUT R49, R49, 0xffff0000, RZ, 0xc0, !PT ;  /* 0xffff000031317812 */ /* 0x000fe200078ec0ff */
[----:B------:R-:W-:Y:S01]  /*9890*/  FFMA.FTZ R60, R11, R52, -R60 ;  /* 0x000000340b3c7223 */ /* 0x000fe2000001083c */
[C---:B------:R-:W-:Y:S01]  /*98a0*/  LOP3.LUT R13, R46.reuse, 0xffff0000, RZ, 0xc0, !PT ;  /* 0xffff00002e0d7812 */ /* 0x040fe200078ec0ff */
[----:B------:R-:W-:Y:S02]  /*98b0*/  IMAD.U32 R11, R46, 0x10000, RZ ;  /* 0x000100002e0b7824 */ /* 0x000fe400078e00ff */
[C---:B------:R-:W-:Y:S01]  /*98c0*/  FFMA.FTZ R33, R12.reuse, R45, -R33 ;  /* 0x0000002d0c217223 */ /* 0x040fe20000010821 */
[----:B------:R-:W-:Y:S01]  /*98d0*/  FFMA.FTZ R51, R12, R35, R51 ;  /* 0x000000230c337223 */ /* 0x000fe20000010033 */
[----:B------:R-:W-:Y:S01]  /*98e0*/  FMUL.FTZ R45, R34, R49 ;  /* 0x00000031222d7220 */ /* 0x000fe20000410000 */
[CC--:B------:R-:W-:Y:S01]  /*98f0*/  FMUL.FTZ R12, R14.reuse, R32.reuse ;  /* 0x000000200e0c7220 */ /* 0x0c0fe20000410000 */
[----:B------:R-:W-:Y:S01]  /*9900*/  FMUL.FTZ R35, R14, R11 ;  /* 0x0000000b0e237220 */ /* 0x000fe20000410000 */
[-C--:B------:R-:W-:Y:S01]  /*9910*/  FMUL.FTZ R34, R34, R13.reuse ;  /* 0x0000000d22227220 */ /* 0x080fe20000410000 */
        /* <DEDUP_REMOVED lines=13> */
[----:B------:R-:W-:-:S02]  /*99f0*/  F2FP.BF16.F32.PACK_AB R15, R62, R43 ;  /* 0x0000002b3e0f723e */ /* 0x000fc400000010ff */
[----:B------:R-:W-:-:S07]  /*9a00*/  F2FP.BF16.F32.PACK_AB R32, R51, R54 ;  /* 0x000000363320723e */ /* 0x000fce00000010ff */
.L_x_1670:
[----:B------:R-:W-:Y:S05]  /*9a10*/  BSYNC B2 ;  /* 0x0000000000027941 */ /* 0x000fea0003800000 */
.L_x_1669:
[----:B--2---:R4:W-:Y:S04]  /*9a20*/  ST.E.128 desc[UR60][R38.64], R12 ;  /* 0x0000000c26007985 */ /* 0x0049e8000c101d3c */
[----:B---3--:R4:W-:Y:S02]  /*9a30*/  @!P4 ST.E.128 desc[UR60][R40.64], R32 ;  /* 0x000000202800c985 */ /* 0x0089e4000c101d3c */
.L_x_1668:
[----:B------:R-:W-:Y:S05]  /*9a40*/  BSYNC B1 ;  /* 0x0000000000017941 */ /* 0x000fea0003800000 */
.L_x_1667:
        /* <DEDUP_REMOVED lines=11> */
[----:B0-----:R-:W-:-:S03]  /*9b00*/  IMAD.SHL.U32 R11, R131, 0x8, RZ ;  /* 0x00000008830b7824 */ /* 0x001fc600078e00ff */
[----:B------:R-:W-:Y:S02]  /*9b10*/  LEA.HI R12, R12, R131, RZ, 0x3 ;  /* 0x000000830c0c7211 */ /* 0x000fe400078f18ff */
[----:B------:R-:W-:Y:S02]  /*9b20*/  LOP3.LUT R13, R181, 0x38, R11, 0xf8, !PT ;  /* 0x00000038b50d7812 */ /* 0x000fe400078ef80b */
[----:B------:R-:W-:Y:S02]  /*9b30*/  SHF.R.S32.HI R15, RZ, 0x3, R12 ;  /* 0x00000003ff0f7819 */ /* 0x000fe4000001140c */
[----:B------:R-:W-:-:S03]  /*9b40*/  LOP3.LUT R13, R13, R218, RZ, 0x3c, !PT ;  /* 0x000000da0d0d7212 */ /* 0x000fc600078e3cff */
[----:B------:R-:W-:-:S04]  /*9b50*/  IMAD R12, R15, 0x1800, R188 ;  /* 0x000018000f0c7824 */ /* 0x000fc800078e02bc */
[----:B------:R-:W-:Y:S02]  /*9b60*/  IMAD.IADD R12, R12, 0x1, R13 ;  /* 0x000000010c0c7824 */ /* 0x000fe400078e020d */
[C---:B------:R-:W-:Y:S02]  /*9b70*/  IMAD R13, R19.reuse, 0x4800, R135 ;  /* 0x00004800130d7824 */ /* 0x040fe400078e0287 */
[----:B------:R-:W-:Y:S02]  /*9b80*/  IMAD R15, R19, 0x4800, R12 ;  /* 0x00004800130f7824 */ /* 0x000fe400078e020c */
[--C-:B------:R-:W-:Y:S02]  /*9b90*/  IMAD R13, R13, 0x2, R18.reuse ;  /* 0x000000020d0d7824 */ /* 0x100fe400078e0212 */
[----:B------:R-:W-:-:S04]  /*9ba0*/  IMAD R32, R15, 0x2, R18 ;  /* 0x000000020f207824 */ /* 0x000fc800078e0212 */
[----:B------:R-:W0:Y:S04]  /*9bb0*/  LDS.128 R12, [R13+0x18400] ;  /* 0x018400000d0c7984 */ /* 0x000e280000000c00 */
[----:B------:R-:W2:Y:S01]  /*9bc0*/  LDS.128 R32, [R32+0x18400] ;  /* 0x0184000020207984 */ /* 0x000ea20000000c00 */
[----:B------:R-:W-:Y:S05]  /*9bd0*/  @P5 BRA `(.L_x_1672) ;  /* 0x0000000400685947 */ /* 0x000fea0003800000 */
[--C-:B------:R-:W-:Y:S01]  /*9be0*/  SHF.R.U64 R49, R56, 0x10, R57.reuse ;  /* 0x0000001038317819 */ /* 0x100fe20000001239 */
[----:B--2---:R-:W-:Y:S01]  /*9bf0*/  IMAD.U32 R46, R33, 0x10000, RZ ;  /* 0x00010000212e7824 */ /* 0x004fe200078e00ff */
[----:B------:R-:W-:Y:S01]  /*9c00*/  SHF.R.U32.HI R57, RZ, 0x10, R57 ;  /* 0x00000010ff397819 */ /* 0x000fe20000011639 */
[----:B0-----:R-:W-:Y:S01]  /*9c10*/  IMAD.U32 R43, R13, 0x10000, RZ ;  /* 0x000100000d2b7824 */ /* 0x001fe200078e00ff */
[----:B------:R-:W-:Y:S01]  /*9c20*/  SHF.R.U32.HI R51, RZ, 0x10, R69 ;  /* 0x00000010ff337819 */ /* 0x000fe20000011645 */
[----:B------:R-:W-:Y:S01]  /*9c30*/  IMAD.U32 R48, R35, 0x10000, RZ ;  /* 0x0001000023307824 */ /* 0x000fe200078e00ff */
[----:B------:R-:W-:Y:S01]  /*9c40*/  PRMT R49, R146, 0x5410, R49 ;  /* 0x0000541092317816 */ /* 0x000fe20000000031 */
[----:B------:R-:W-:Y:S01]  /*9c50*/  IMAD.U32 R45, R15, 0x10000, RZ ;  /* 0x000100000f2d7824 */ /* 0x000fe200078e00ff */
[----:B------:R-:W-:Y:S01]  /*9c60*/  SHF.R.U64 R50, R58, 0x10, R59 ;  /* 0x000000103a327819 */ /* 0x000fe2000000123b */
[----:B------:R-:W-:Y:S01]  /*9c70*/  IMAD.U32 R41, R32, 0x10000, RZ ;  /* 0x0001000020297824 */ /* 0x000fe200078e00ff */
[----:B------:R-:W-:Y:S01]  /*9c80*/  PRMT R146, R146, 0x5432, R57 ;  /* 0x0000543292927816 */ /* 0x000fe20000000039 */
[----:B------:R-:W-:Y:S01]  /*9c90*/  IMAD.U32 R40, R12, 0x10000, RZ ;  /* 0x000100000c287824 */ /* 0x000fe200078e00ff */
[----:B------:R-:W-:-:S02]  /*9ca0*/  PRMT R51, R148, 0x5432, R51 ;  /* 0x0000543294337816 */ /* 0x000fc40000000033 */
[----:B------:R-:W-:Y:S02]  /*9cb0*/  SHF.R.U64 R53, R68, 0x10, R69 ;  /* 0x0000001044357819 */ /* 0x000fe40000001245 */
[--C-:B------:R-:W-:Y:S01]  /*9cc0*/  SHF.R.U64 R54, R70, 0x10, R71.reuse ;  /* 0x0000001046367819 */ /* 0x100fe20000001247 */
[----:B------:R-:W-:Y:S01]  /*9cd0*/  IMAD.U32 R52, R51, 0x10000, RZ ;  /* 0x0001000033347824 */ /* 0x000fe200078e00ff */
[----:B------:R-:W-:Y:S02]  /*9ce0*/  SHF.R.U32.HI R70, RZ, 0x10, R71 ;  /* 0x00000010ff467819 */ /* 0x000fe40000011647 */
[----:B------:R-:W-:Y:S02]  /*9cf0*/  LOP3.LUT R47, R33, 0xffff0000, RZ, 0xc0, !PT ;  /* 0xffff0000212f7812 */ /* 0x000fe400078ec0ff */
[----:B------:R-:W-:Y:S01]  /*9d00*/  PRMT R33, R145, 0x5410, R50 ;  /* 0x0000541091217816 */ /* 0x000fe20000000032 */
[----:B------:R-:W-:Y:S01]  /*9d10*/  IMAD.U32 R50, R146, 0x10000, RZ ;  /* 0x0001000092327824 */ /* 0x000fe200078e00ff */
[----:B------:R-:W-:-:S02]  /*9d20*/  SHF.R.U32.HI R58, RZ, 0x10, R59 ;  /* 0x00000010ff3a7819 */ /* 0x000fc4000001163b */
[----:B------:R-:W-:Y:S01]  /*9d30*/  PRMT R148, R148, 0x5410, R53 ;  /* 0x0000541094947816 */ /* 0x000fe20000000035 */
[C---:B------:R-:W-:Y:S01]  /*9d40*/  FMUL.FTZ R56, R46.reuse, R50 ;  /* 0x000000322e387220 */ /* 0x040fe20000410000 */
[C---:B------:R-:W-:Y:S01]  /*9d50*/  PRMT R53, R147.reuse, 0x5410, R54 ;  /* 0x0000541093357816 */ /* 0x040fe20000000036 */
[-C--:B------:R-:W-:Y:S01]  /*9d60*/  FMUL.FTZ R54, R46, R52.reuse ;  /* 0x000000342e367220 */ /* 0x080fe20000410000 */
[----:B------:R-:W-:Y:S01]  /*9d70*/  PRMT R147, R147, 0x5432, R70 ;  /* 0x0000543293937816 */ /* 0x000fe20000000046 */
[----:B------:R-:W-:Y:S01]  /*9d80*/  FFMA.FTZ R56, R43, R52, R56 ;  /* 0x000000342b387223 */ /* 0x000fe20000010038 */
[----:B------:R-:W-:Y:S01]  /*9d90*/  PRMT R145, R145, 0x5432, R58 ;  /* 0x0000543291917816 */ /* 0x000fe2000000003a */
[----:B------:R-:W-:Y:S01]  /*9da0*/  FFMA.FTZ R54, R43, R50, -R54 ;  /* 0x000000322b367223 */ /* 0x000fe20000010836 */
[----:B------:R-:W-:Y:S01]  /*9db0*/  LOP3.LUT R51, R51, 0xffff0000, RZ, 0xc0, !PT ;  /* 0xffff000033337812 */ /* 0x000fe200078ec0ff */
[----:B------:R-:W-:Y:S01]  /*9dc0*/  IMAD.U32 R46, R147, 0x10000, RZ ;  /* 0x00010000932e7824 */ /* 0x000fe200078e00ff */
[----:B------:R-:W-:Y:S01]  /*9dd0*/  LOP3.LUT R146, R146, 0xffff0000, RZ, 0xc0, !PT ;  /* 0xffff000092927812 */ /* 0x000fe200078ec0ff */
[----:B------:R-:W-:Y:S01]  /*9de0*/  IMAD.U32 R43, R145, 0x10000, RZ ;  /* 0x00010000912b7824 */ /* 0x000fe200078e00ff */
[----:B------:R-:W-:Y:S01]  /*9df0*/  LOP3.LUT R44, R13, 0xffff0000, RZ, 0xc0, !PT ;  /* 0xffff00000d2c7812 */ /* 0x000fe200078ec0ff */
[C---:B------:R-:W-:Y:S01]  /*9e00*/  FMUL.FTZ R55, R47.reuse, R51 ;  /* 0x000000332f377220 */ /* 0x040fe20000410000 */
[C---:B------:R-:W-:Y:S01]  /*9e10*/  FMUL.FTZ R50, R48.reuse, R46 ;  /* 0x0000002e30327220 */ /* 0x040fe20000410000 */
[-C--:B------:R-:W-:Y:S01]  /*9e20*/  FMUL.FTZ R47, R47, R146.reuse ;  /* 0x000000922f2f7220 */ /* 0x080fe20000410000 */
[----:B------:R-:W-:Y:S01]  /*9e30*/  LOP3.LUT R35, R35, 0xffff0000, RZ, 0xc0, !PT ;  /* 0xffff000023237812 */ /* 0x000fe200078ec0ff */
[----:B------:R-:W-:Y:S01]  /*9e40*/  FMUL.FTZ R57, R48, R43 ;  /* 0x0000002b30397220 */ /* 0x000fe20000410000 */
[----:B------:R-:W-:Y:S01]  /*9e50*/  LOP3.LUT R147, R147, 0xffff0000, RZ, 0xc0, !PT ;  /* 0xffff000093937812 */ /* 0x000fe200078ec0ff */
[C---:B------:R-:W-:Y:S01]  /*9e60*/  FFMA.FTZ R55, R44.reuse, R146, -R55 ;  /* 0x000000922c377223 */ /* 0x040fe20000010837 */
[----:B------:R-:W-:Y:S01]  /*9e70*/  LOP3.LUT R145, R145, 0xffff0000, RZ, 0xc0, !PT ;  /* 0xffff000091917812 */ /* 0x000fe200078ec0ff */
[----:B------:R-:W-:Y:S01]  /*9e80*/  FFMA.FTZ R47, R44, R51, R47 ;  /* 0x000000332c2f7223 */ /* 0x000fe2000001002f */
[----:B------:R-:W-:Y:S01]  /*9e90*/  FFMA.FTZ R50, R45, R43, -R50 ;  /* 0x0000002b2d327223 */ /* 0x000fe20000010832 */
[----:B------:R-:W-:-:S02]  /*9ea0*/  IMAD.U32 R44, R148, 0x10000, RZ ;  /* 0x00010000942c7824 */ /* 0x000fc400078e00ff */
[----:B------:R-:W-:Y:S01]  /*9eb0*/  FFMA.FTZ R57, R45, R46, R57 ;  /* 0x0000002e2d397223 */ /* 0x000fe20000010039 */
[----:B------:R-:W-:Y:S02]  /*9ec0*/  IMAD.U32 R43, R49, 0x10000, RZ ;  /* 0x00010000312b7824 */ /* 0x000fe400078e00ff */
[C---:B------:R-:W-:Y:S01]  /*9ed0*/  FMUL.FTZ R45, R35.reuse, R147 ;  /* 0x00000093232d7220 */ /* 0x040fe20000410000 */
[----:B------:R-:W-:Y:S01]  /*9ee0*/  FMUL.FTZ R51, R35, R145 ;  /* 0x0000009123337220 */ /* 0x000fe20000410000 */
[----:B------:R-:W-:Y:S01]  /*9ef0*/  LOP3.LUT R42, R15, 0xffff0000, RZ, 0xc0, !PT ;  /* 0xffff00000f2a7812 */ /* 0x000fe200078ec0ff */
[CC--:B------:R-:W-:Y:S01]  /*9f00*/  FMUL.FTZ R35, R41.reuse, R44.reuse ;  /* 0x0000002c29237220 */ /* 0x0c0fe20000410000 */
[----:B------:R-:W-:Y:S01]  /*9f10*/  LOP3.LUT R32, R32, 0xffff0000, RZ, 0xc0, !PT ;  /* 0xffff000020207812 */ /* 0x000fe200078ec0ff */
[----:B------:R-:W-:Y:S01]  /*9f20*/  FMUL.FTZ R41, R41, R43 ;  /* 0x0000002b29297220 */ /* 0x000fe20000410000 */
[----:B------:R-:W-:Y:S01]  /*9f30*/  LOP3.LUT R148, R148, 0xffff0000, RZ, 0xc0, !PT ;  /* 0xffff000094947812 */ /* 0x000fe200078ec0ff */
[C---:B------:R-:W-:Y:S01]  /*9f40*/  FFMA.FTZ R45, R42.reuse, R145, -R45 ;  /* 0x000000912a2d7223 */ /* 0x040fe2000001082d */
[----:B------:R-:W-:Y:S01]  /*9f50*/  LOP3.LUT R49, R49, 0xffff0000, RZ, 0xc0, !PT ;  /* 0xffff000031317812 */ /* 0x000fe200078ec0ff */
[----:B------:R-:W-:Y:S01]  /*9f60*/  FFMA.FTZ R46, R42, R147, R51 ;  /* 0x000000932a2e7223 */ /* 0x000fe20000010033 */
[----:B------:R-:W-:Y:S01]  /*9f70*/  LOP3.LUT R13, R12, 0xffff0000, RZ, 0xc0, !PT ;  /* 0xffff00000c0d7812 */ /* 0x000fe200078ec0ff */
[C---:B------:R-:W-:Y:S01]  /*9f80*/  FFMA.FTZ R43, R40.reuse, R43, -R35 ;  /* 0x0000002b282b7223 */ /* 0x040fe20000010823 */
[----:B------:R-:W-:Y:S01]  /*9f90*/  FFMA.FTZ R41, R40, R44, R41 ;  /* 0x0000002c28297223 */ /* 0x000fe20000010029 */
[----:B------:R-:W-:-:S02]  /*9fa0*/  IMAD.U32 R15, R34, 0x10000, RZ ;  /* 0x00010000220f7824 */ /* 0x000fc400078e00ff */
[CC--:B------:R-:W-:Y:S01]  /*9fb0*/  FMUL.FTZ R42, R32.reuse, R148.reuse ;  /* 0x00000094202a7220 */ /* 0x0c0fe20000410000 */
[-C--:B------:R-:W-:Y:S01]  /*9fc0*/  FMUL.FTZ R40, R32, R49.reuse ;  /* 0x0000003120287220 */ /* 0x080fe20000410000 */
[----:B------:R-:W-:Y:S01]  /*9fd0*/  IMAD.U32 R35, R53, 0x10000, RZ ;  /* 0x0001000035237824 */ /* 0x000fe200078e00ff */
[----:B------:R-:W-:Y:S01]  /*9fe0*/  LOP3.LUT R34, R34, 0xffff0000, RZ, 0xc0, !PT ;  /* 0xffff000022227812 */ /* 0x000fe200078ec0ff */
[----:B------:R-:W-:Y:S01]  /*9ff0*/  IMAD.U32 R32, R33, 0x10000, RZ ;  /* 0x0001000021207824 */ /* 0x000fe200078e00ff */
[----:B------:R-:W-:Y:S01]  /*a000*/  LOP3.LUT R53, R53, 0xffff0000, RZ, 0xc0, !PT ;  /* 0xffff000035357812 */ /* 0x000fe200078ec0ff */
[C---:B------:R-:W-:Y:S01]  /*a010*/  IMAD.U32 R12, R14.reuse, 0x10000, RZ ;  /* 0x000100000e0c7824 */ /* 0x040fe200078e00ff */
[----:B------:R-:W-:Y:S01]  /*a020*/  LOP3.LUT R33, R33, 0xffff0000, RZ, 0xc0, !PT ;  /* 0xffff000021217812 */ /* 0x000fe200078ec0ff */
[C---:B------:R-:W-:Y:S01]  /*a030*/  FFMA.FTZ R42, R13.reuse, R49, -R42 ;  /* 0x000000310d2a7223 */ /* 0x040fe2000001082a */
[----:B------:R-:W-:Y:S01]  /*a040*/  FFMA.FTZ R40, R13, R148, R40 ;  /* 0x000000940d287223 */ /* 0x000fe20000010028 */
[----:B------:R-:W-:Y:S01]  /*a050*/  LOP3.LUT R14, R14, 0xffff0000, RZ, 0xc0, !PT ;  /* 0xffff00000e0e7812 */ /* 0x000fe200078ec0ff */
        /* <DEDUP_REMOVED lines=15> */
[----:B------:R-:W-:Y:S02]  /*a150*/  F2FP.BF16.F32.PACK_AB R35, R46, R57 ;  /* 0x000000392e23723e */ /* 0x000fe400000010ff */
[----:B------:R-:W-:-:S02]  /*a160*/  F2FP.BF16.F32.PACK_AB R32, R40, R41 ;  /* 0x000000292820723e */ /* 0x000fc400000010ff */
[----:B------:R-:W-:-:S07]  /*a170*/  F2FP.BF16.F32.PACK_AB R34, R53, R44 ;  /* 0x0000002c3522723e */ /* 0x000fce00000010ff */
.L_x_1672:
[----:B------:R-:W-:Y:S05]  /*a180*/  BSYNC B1 ;  /* 0x0000000000017941 */ /* 0x000fea0003800000 */
.L_x_1671:
[----:B0-----:R0:W-:Y:S01]  /*a190*/  ST.E.128 desc[UR60][R38.64], R12 ;  /* 0x0000000c26007985 */ /* 0x0011e2000c101d3c */
[----:B------:R-:W-:-:S13]  /*a1a0*/  ISETP.GE.AND P4, PT, R11, R128, PT ;  /* 0x000000800b00720c */ /* 0x000fda0003f86270 */
[----:B------:R-:W-:Y:S05]  /*a1b0*/  @P4 BRA `(.L_x_1619) ;  /* 0x0000000400e84947 */ /* 0x000fea0003800000 */
[----:B------:R-:W-:-:S05]  /*a1c0*/  IMAD.WIDE R36, R11, 0x2, R36 ;  /* 0x000000020b247825 */ /* 0x000fca00078e0224 */
[----:B--2---:R2:W-:Y:S01]  /*a1d0*/  ST.E.128 desc[UR60][R36.64], R32 ;  /* 0x0000002024007985 */ /* 0x0045e2000c101d3c */
[----:B------:R-:W-:Y:S05]  /*a1e0*/  BRA `(.L_x_1619) ;  /* 0x0000000400dc7947 */ /* 0x000fea0003800000 */
.L_x_1584:
[----:B------:R-:W2:Y:S02]  /*a1f0*/  LDL R11, [R1+0x30] ;  /* 0x00003000010b7983 */ /* 0x000ea40000100800 */
[----:B--2---:R-:W-:-:S13]  /*a200*/  R2UR UR4, R11 ;  /* 0x000000000b0472ca */ /* 0x004fda00000e0000 */
[----:B------:R-:W-:-:S06]  /*a210*/  UISETP.NE.AND UP0, UPT, UR4, 0x3, UPT ;  /* 0x000000030400788c */ /* 0x000fcc000bf05270 */
[----:B------:R-:W-:-:S13]  /*a220*/  PLOP3.LUT P0, PT, PT, PT, UP0, 0x80, 0x0 ;  /* 0x000000000000781c */ /* 0x000fda0003f0f008 */
[----:B------:R-:W-:Y:S05]  /*a230*/  @!P0 BRA `(.L_x_1673) ;  /* 0x0000000000048947 */ /* 0x000fea0003800000 */
[----:B------:R-:W-:Y:S01]  /*a240*/  BPT.TRAP 0x1 ;  /* 0x000000040000795c */ /* 0x000fe20000300000 */
.L_x_1673:
[----:B------:R-:W-:Y:S01]  /*a250*/  IMAD R86, R19, 0x8, R18 ;  /* 0x0000000813567824 */ /* 0x000fe200078e0212 */
[----:B------:R-:W-:Y:S01]  /*a260*/  SHF.L.U32 R87, R175, 0x1f, RZ ;  /* 0x0000001faf577819 */ /* 0x000fe200000006ff */
[----:B------:R-:W-:Y:S01]  /*a270*/  BSSY B1, `(.L_x_1674) ;  /* 0x0000004000017945 */ /* 0x000fe20003800000 */
[----:B------:R-:W-:Y:S02]  /*a280*/  SHF.R.S32.HI R31, RZ, 0x1f, R29 ;  /* 0x0000001fff1f7819 */ /* 0x000fe4000001141d */
[----:B------:R-:W0:Y:S02]  /*a290*/  SYNCS.PHASECHK.TRANS64.TRYWAIT P4, [R86+URZ+0x2a890], R87 ;  /* 0x02a89057560075a7 */ /* 0x000e24000808017f */
[----:B0-----:R-:W-:Y:S05]  /*a2a0*/  @!P4 BRA `(.L_x_1675) ;  /* 0x0000020000d4c947 */ /* 0x001fea0003800000 */
.L_x_2023:
[----:B------:R-:W-:Y:S05]  /*a2b0*/  BSYNC B1 ;  /* 0x0000000000017941 */ /* 0x000fea0003800000 */
.L_x_1674:
        /* <DEDUP_REMOVED lines=27> */
.L_x_2027:
        /* <DEDUP_REMOVED lines=8> */
[----:B------:R-:W-:Y:S01]  /*a4f0*/  @!P5 IMAD.SHL.U32 R11, R170, 0x8, RZ ;  /* 0x00000008aa0bd824 */ /* 0x000fe200078e00ff */
        /* <DEDUP_REMOVED lines=28> */
.L_x_1678:
[----:B------:R-:W-:Y:S05]  /*a6c0*/  BSYNC B1 ;  /* 0x0000000000017941 */ /* 0x000fea0003800000 */
.L_x_1677:
[----:B------:R-:W-:-:S03]  /*a6d0*/  UMOV UR4, 0xffffffff ;  /* 0xffffffff00047882 */ /* 0x000fc60000000000 */
[----:B------:R-:W-:Y:S05]  /*a6e0*/  BRA.DIV UR4, `(.L_x_1679) ;  /* 0x0000020204247947 */ /* 0x000fea000b800000 */
[----:B--2---:R2:W0:Y:S04]  /*a6f0*/  SHFL.IDX PT, R36, R39, 0x1, 0x1c1f ;  /* 0x003c1f0027247f89 */ /* 0x00442800000e0000 */
[----:B---3--:R2:W3:Y:S02]  /*a700*/  SHFL.IDX PT, R37, R38, 0x1, 0x1c1f ;  /* 0x003c1f0026257f89 */ /* 0x0084e400000e0000 */
.L_x_2031:
        /* <DEDUP_REMOVED lines=12> */
[----:B0-----:R-:W-:Y:S02]  /*a7d0*/  @!P5 IMAD.MOV.U32 R34, RZ, RZ, R37 ;  /* 0x000000ffff22d224 */ /* 0x001fe400078e0025 */
[----:B------:R-:W-:Y:S02]  /*a7e0*/  @!P5 IMAD.MOV.U32 R35, RZ, RZ, R36 ;  /* 0x000000ffff23d224 */ /* 0x000fe400078e0024 */
[----:B------:R-:W-:-:S05]  /*a7f0*/  @!P5 IMAD.WIDE R34, R11, 0x2, R34 ;  /* 0x000000020b22d825 */ /* 0x000fca00078e0222 */
        /* <DEDUP_REMOVED lines=22> */
.L_x_1619:
[----:B------:R-:W-:Y:S05]  /*a960*/  BSYNC B0 ;  /* 0x0000000000007941 */ /* 0x000fea0003800000 */
.L_x_1583:
        /* <DEDUP_REMOVED lines=17> */
.L_x_1681:
[----:B------:R-:W-:Y:S05]  /*aa80*/  BSYNC B0 ;  /* 0x0000000000007941 */ /* 0x000fea0003800000 */
.L_x_1680:
[----:B------:R-:W3:Y:S01]  /*aa90*/  SYNCS.PHASECHK.TRANS64.TRYWAIT P0, [R86+URZ+0x2a8b0], R87 ;  /* 0x02a8b057560075a7 */ /* 0x000ee2000800017f */
[----:B------:R-:W-:Y:S04]  /*aaa0*/  BSSY B0, `(.L_x_1682) ;  /* 0x0000002000007945 */ /* 0x000fe80003800000 */
[----:B---3--:R-:W-:Y:S05]  /*aab0*/  @!P0 BRA `(.L_x_1683) ;  /* 0x000001fc007c8947 */ /* 0x008fea0003800000 */
.L_x_2032:
[----:B------:R-:W-:Y:S05]  /*aac0*/  BSYNC B0 ;  /* 0x0000000000007941 */ /* 0x000fea0003800000 */
.L_x_1682:
[----:B------:R-:W-:Y:S01]  /*aad0*/  ULDC.64 UR4, c[0x0][0x328] ;  /* 0x0000ca0000047ab9 */ /* 0x000fe20000000a00 */
[----:B------:R-:W-:Y:S01]  /*aae0*/  IMAD.IADD R85, R85, 0x1, -R174 ;  /* 0x0000000155557824 */ /* 0x000fe200078e0aae */
[----:B------:R-:W-:Y:S01]  /*aaf0*/  BSSY B0, `(.L_x_1684) ;  /* 0x000002e000007945 */ /* 0x000fe20003800000 */
[----:B--2-4-:R-:W-:Y:S02]  /*ab00*/  IMAD R14, R31, UR4, RZ ;  /* 0x000000041f0e7c24 */ /* 0x014fe4000f8e02ff */
[----:B------:R-:W-:Y:S01]  /*ab10*/  IMAD.WIDE.U32 R12, R29, UR4, RZ ;  /* 0x000000041d0c7c25 */ /* 0x000fe2000f8e00ff */
[----:B------:R-:W-:-:S03]  /*ab20*/  ISETP.GE.AND P0, PT, R85, 0x1, PT ;  /* 0x000000015500780c */ /* 0x000fc60003f06270 */
[----:B------:R-:W-:Y:S01]  /*ab30*/  IMAD R29, R29, UR5, R14 ;  /* 0x000000051d1d7c24 */ /* 0x000fe2000f8e020e */
[----:B------:R-:W-:Y:S01]  /*ab40*/  ULDC.64 UR4, c[0x0][0x338] ;  /* 0x0000ce0000047ab9 */ /* 0x000fe20000000a00 */
[----:B------:R-:W-:Y:S02]  /*ab50*/  IMAD R14, R19, 0x3000, R3 ;  /* 0x00003000130e7824 */ /* 0x000fe400078e0203 */
[----:B0-----:R-:W-:Y:S02]  /*ab60*/  IMAD R11, R84, UR4, RZ ;  /* 0x00000004540b7c24 */ /* 0x001fe4000f8e02ff */
[----:B------:R-:W-:Y:S02]  /*ab70*/  IMAD.IADD R13, R13, 0x1, R29 ;  /* 0x000000010d0d7824 */ /* 0x000fe400078e021d */
        /* <DEDUP_REMOVED lines=9> */
[----:B------:R-:W-:Y:S01]  /*ac10*/  LEA R31, P5, R12, UR4, 0x1 ;  /* 0x000000040c1f7c11 */ /* 0x000fe2000f8a08ff */
[----:B------:R-:W-:Y:S02]  /*ac20*/  IMAD.IADD R28, R127, 0x1, R14 ;  /* 0x000000017f1c7824 */ /* 0x000fe400078e020e */
[----:B------:R-:W-:Y:S01]  /*ac30*/  IMAD R34, R14, 0x2, R119 ;  /* 0x000000020e227824 */ /* 0x000fe200078e0277 */
[----:B------:R-:W-:Y:S01]  /*ac40*/  LEA.HI.X R11, R12, UR5, R11, 0x1, P5 ;  /* 0x000000050c0b7c11 */ /* 0x000fe2000a8f0c0b */
[----:B------:R-:W-:Y:S02]  /*ac50*/  IMAD R35, R28, 0x2, R119 ;  /* 0x000000021c237824 */ /* 0x000fe400078e0277 */
        /* <DEDUP_REMOVED lines=8> */
[----:B------:R-:W-:Y:S01]  /*ace0*/  @P0 IMAD.SHL.U32 R37, R170, 0x8, RZ ;  /* 0x00000008aa250824 */ /* 0x000fe200078e00ff */
[----:B-----5:R2:W-:Y:S01]  /*acf0*/  @P5 ST.E.128 desc[UR60][R32.64], R12 ;  /* 0x0000000c20005985 */ /* 0x0205e2000c101d3c */
[----:B------:R-:W-:-:S03]  /*ad00*/  ISETP.NE.AND P5, PT, R10, RZ, PT ;  /* 0x000000ff0a00720c */ /* 0x000fc60003fa5270 */
[----:B------:R-:W4:Y:S01]  /*ad10*/  @P0 LDS.128 R12, [R35] ;  /* 0x00000000230c0984 */ /* 0x000f220000000c00 */
[----:B--2---:R-:W-:-:S09]  /*ad20*/  @P0 IMAD.WIDE R32, R37, 0x2, R28 ;  /* 0x0000000225200825 */ /* 0x004fd200078e021c */
[----:B------:R-:W-:Y:S01]  /*ad30*/  @P5 IMAD.SHL.U32 R37, R171, 0x8, RZ ;  /* 0x00000008ab255824 */ /* 0x000fe200078e00ff */
[----:B----4-:R2:W-:Y:S01]  /*ad40*/  @P0 ST.E.128 desc[UR60][R32.64], R12 ;  /* 0x0000000c20000985 */ /* 0x0105e2000c101d3c */
[----:B------:R-:W-:-:S03]  /*ad50*/  ISETP.NE.AND P0, PT, R20, RZ, PT ;  /* 0x000000ff1400720c */ /* 0x000fc60003f05270 */
[----:B------:R-:W4:Y:S01]  /*ad60*/  @P5 LDS.128 R12, [R34+0x3000] ;  /* 0x00300000220c5984 */ /* 0x000f220000000c00 */
[----:B--2---:R-:W-:-:S05]  /*ad70*/  @P5 IMAD.WIDE R32, R37, 0x2, R28 ;  /* 0x0000000225205825 */ /* 0x004fca00078e021c */
[----:B----4-:R-:W-:Y:S04]  /*ad80*/  @P5 ST.E.128 desc[UR60][R32.64], R12 ;  /* 0x0000000c20005985 */ /* 0x010fe8000c101d3c */
[C---:B------:R-:W-:Y:S01]  /*ad90*/  @P0 LEA R28, P5, R23.reuse, R28, 0x1 ;  /* 0x0000001c171c0211 */ /* 0x040fe200078a08ff */
[----:B------:R-:W2:Y:S03]  /*ada0*/  @P0 LDS.128 R12, [R35+0x3000] ;  /* 0x00300000230c0984 */ /* 0x000ea60000000c00 */
[----:B------:R-:W-:-:S05]  /*adb0*/  @P0 LEA.HI.X R29, R23, R29, R173, 0x1, P5 ;  /* 0x0000001d171d0211 */ /* 0x000fca00028f0cad */
[----:B--2---:R2:W-:Y:S04]  /*adc0*/  @P0 ST.E.128 desc[UR60][R28.64], R12 ;  /* 0x0000000c1c000985 */ /* 0x0045e8000c101d3c */
.L_x_1685:
[----:B------:R-:W-:Y:S05]  /*add0*/  BSYNC B0 ;  /* 0x0000000000007941 */ /* 0x000fea0003800000 */
.L_x_1684:
[----:B------:R-:W-:Y:S01]  /*ade0*/  ISETP.GE.AND P0, PT, R85, 0x41, PT ;  /* 0x000000415500780c */ /* 0x000fe20003f06270 */
[----:B--2-4-:R2:W4:Y:S01]  /*adf0*/  SHFL.IDX PT, R29, R11, 0x1, 0x1c1f ;  /* 0x003c1f000b1d7f89 */ /* 0x01452200000e0000 */
[----:B------:R-:W-:Y:S03]  /*ae00*/  BSSY B0, `(.L_x_1686) ;  /* 0x0000017000007945 */ /* 0x000fe60003800000 */
[----:B------:R2:W0:Y:S08]  /*ae10*/  SHFL.IDX PT, R28, R31, 0x1, 0x1c1f ;  /* 0x003c1f001f1c7f89 */ /* 0x00043000000e0000 */
[----:B--2---:R-:W-:Y:S05]  /*ae20*/  @!P0 BRA `(.L_x_1687) ;  /* 0x0000000000508947 */ /* 0x004fea0003800000 */
[----:B------:R-:W-:-:S13]  /*ae30*/  ISETP.NE.AND P5, PT, R4, RZ, PT ;  /* 0x000000ff0400720c */ /* 0x000fda0003fa5270 */
[----:B------:R-:W2:Y:S01]  /*ae40*/  @P5 LDS.128 R12, [R34+0x2000] ;  /* 0x00200000220c5984 */ /* 0x000ea20000000c00 */
[----:B0-----:R-:W-:-:S04]  /*ae50*/  @P5 LEA R32, P0, R16, R28, 0x1 ;  /* 0x0000001c10205211 */ /* 0x001fc800078008ff */
[----:B----4-:R-:W-:Y:S02]  /*ae60*/  @P5 LEA.HI.X R33, R16, R29, R17, 0x1, P0 ;  /* 0x0000001d10215211 */ /* 0x010fe400000f0c11 */
[----:B------:R-:W-:-:S13]  /*ae70*/  ISETP.NE.AND P0, PT, R9, RZ, PT ;  /* 0x000000ff0900720c */ /* 0x000fda0003f05270 */
[----:B------:R-:W-:Y:S01]  /*ae80*/  @P0 IMAD.SHL.U32 R11, R170, 0x8, RZ ;  /* 0x00000008aa0b0824 */ /* 0x000fe200078e00ff */
[----:B--2---:R0:W-:Y:S01]  /*ae90*/  @P5 ST.E.128 desc[UR60][R32.64], R12 ;  /* 0x0000000c20005985 */ /* 0x0041e2000c101d3c */
[----:B------:R-:W-:-:S03]  /*aea0*/  ISETP.NE.AND P5, PT, R10, RZ, PT ;  /* 0x000000ff0a00720c */ /* 0x000fc60003fa5270 */
[----:B------:R-:W2:Y:S01]  /*aeb0*/  @P0 LDS.128 R12, [R35+0x2000] ;  /* 0x00200000230c0984 */ /* 0x000ea20000000c00 */
[----:B0-----:R-:W-:-:S09]  /*aec0*/  @P0 IMAD.WIDE R32, R11, 0x2, R28 ;  /* 0x000000020b200825 */ /* 0x001fd200078e021c */
[----:B------:R-:W-:Y:S01]  /*aed0*/  @P5 IMAD.SHL.U32 R11, R171, 0x8, RZ ;  /* 0x00000008ab0b5824 */ /* 0x000fe200078e00ff */
[----:B--2---:R0:W-:Y:S01]  /*aee0*/  @P0 ST.E.128 desc[UR60][R32.64], R12 ;  /* 0x0000000c20000985 */ /* 0x0041e2000c101d3c */
[----:B------:R-:W-:-:S03]  /*aef0*/  ISETP.NE.AND P0, PT, R20, RZ, PT ;  /* 0x000000ff1400720c */ /* 0x000fc60003f05270 */
[----:B------:R-:W2:Y:S01]  /*af00*/  @P5 LDS.128 R12, [R34+0x5000] ;  /* 0x00500000220c5984 */ /* 0x000ea20000000c00 */
[----:B0-----:R-:W-:-:S05]  /*af10*/  @P5 IMAD.WIDE R32, R11, 0x2, R28 ;  /* 0x000000020b205825 */ /* 0x001fca00078e021c */
[----:B--2---:R-:W-:Y:S04]  /*af20*/  @P5 ST.E.128 desc[UR60][R32.64], R12 ;  /* 0x0000000c20005985 */ /* 0x004fe8000c101d3c */
[C---:B------:R-:W-:Y:S01]  /*af30*/  @P0 LEA R28, P5, R23.reuse, R28, 0x1 ;  /* 0x0000001c171c0211 */ /* 0x040fe200078a08ff */
[----:B------:R-:W0:Y:S03]  /*af40*/  @P0 LDS.128 R12, [R35+0x5000] ;  /* 0x00500000230c0984 */ /* 0x000e260000000c00 */
[----:B------:R-:W-:-:S05]  /*af50*/  @P0 LEA.HI.X R29, R23, R29, R173, 0x1, P5 ;  /* 0x0000001d171d0211 */ /* 0x000fca00028f0cad */
[----:B0-----:R2:W-:Y:S04]  /*af60*/  @P0 ST.E.128 desc[UR60][R28.64], R12 ;  /* 0x0000000c1c000985 */ /* 0x0015e8000c101d3c */
.L_x_1687:
[----:B------:R-:W-:Y:S05]  /*af70*/  BSYNC B0 ;  /* 0x0000000000007941 */ /* 0x000fea0003800000 */
.L_x_1686:
[----:B------:R-:W-:Y:S01]  /*af80*/  @!PT LDS RZ, [RZ] ;  /* 0x00000000fffff984 */ /* 0x000fe20000000800 */
[----:B------:R-:W-:Y:S01]  /*af90*/  @!PT LDS RZ, [RZ] ;  /* 0x00000000fffff984 */ /* 0x000fe20000000800 */
[----:B------:R-:W-:Y:S01]  /*afa0*/  @!PT LDS RZ, [RZ] ;  /* 0x00000000fffff984 */ /* 0x000fe20000000800 */
[----:B------:R-:W-:Y:S01]  /*afb0*/  @!PT LDS RZ, [RZ] ;  /* 0x00000000fffff984 */ /* 0x000fe20000000800 */
[----:B------:R5:W-:Y:S06]  /*afc0*/  MEMBAR.ALL.CTA ;  /* 0x0000000000007992 */ /* 0x000bec0000008000 */
[----:B-----5:R-:W5:Y:S01]  /*afd0*/  FENCE.VIEW.ASYNC.S ;  /* 0x00000000000073c6 */ /* 0x020f620000000000 */
[----:B-1-3--:R-:W-:Y:S01]  /*afe0*/  @!P4 VIADD R86, R86, 0x2a8c0 ;  /* 0x0002a8c05656c836 */ /* 0x00afe20000000000 */
[----:B-----5:R1:W-:Y:S01]  /*aff0*/  BAR.SYNC.DEFER_BLOCKING R144, 0x80 ;  /* 0x000200900000751d */ /* 0x0203e20000010000 */
[----:B------:R-:W-:Y:S01]  /*b000*/  ISETP.NE.AND P5, PT, R123, RZ, PT ;  /* 0x000000ff7b00720c */ /* 0x000fe20003fa5270 */
[----:B------:R-:W-:-:S02]  /*b010*/  VIADD R19, R19, 0x1 ;  /* 0x0000000113137836 */ /* 0x000fc40000000000 */
[----:B------:R-:W-:Y:S02]  /*b020*/  @!P4 PRMT R86, RZ, 0x654, R86 ;  /* 0x00000654ff56c816 */ /* 0x000fe40000000056 */
[----:B------:R-:W-:Y:S02]  /*b030*/  PLOP3.LUT P0, PT, PT, PT, PT, 0x8, 0x0 ;  /* 0x000000000000781c */ /* 0x000fe40003f0e170 */
[----:B------:R1:W-:Y:S01]  /*b040*/  @!P4 SYNCS.ARRIVE.TRANS64.RED.A1T0 RZ, [R86+URZ], RZ ;  /* 0x000000ff56ffc9a7 */ /* 0x0003e2000810043f */
[----:B------:R-:W-:-:S04]  /*b050*/  ISETP.NE.AND P4, PT, R19, 0x2, PT ;  /* 0x000000021300780c */ /* 0x000fc80003f85270 */
[----:B--2---:R-:W-:Y:S02]  /*b060*/  SEL R12, RZ, 0x1, P4 ;  /* 0x00000001ff0c7807 */ /* 0x004fe40002000000 */
[----:B------:R-:W-:Y:S02]  /*b070*/  SEL R19, R19, RZ, P4 ;  /* 0x000000ff13137207 */ /* 0x000fe40002000000 */
[----:B------:R-:W-:Y:S01]  /*b080*/  LOP3.LUT R175, R175, R12, RZ, 0x3c, !PT ;  /* 0x0000000cafaf7212 */ /* 0x000fe200078e3cff */
[----:B-1----:R-:W-:Y:S06]  /*b090*/  @P5 BRA `(.L_x_1688) ;  /* 0xffffff7800245947 */ /* 0x002fec000383ffff */
.L_x_1578:
[----:B------:R-:W1:Y:S01]  /*b0a0*/  LDC R0, c[0x0][0x448] ;  /* 0x00011200ff007b82 */ /* 0x000e620000000800 */
[----:B------:R-:W-:Y:S01]  /*b0b0*/  IADD3 R5, R167, 0x1, -R166 ;  /* 0x00000001a7057810 */ /* 0x000fe20007ffe8a6 */
[----:B------:R-:W-:Y:S06]  /*b0c0*/  BSSY B0, `(.L_x_1689) ;  /* 0x000000d000007945 */ /* 0x000fec0003800000 */
[----:B------:R-:W2:Y:S01]  /*b0d0*/  LDC.64 R6, c[0x0][0x9e0] ;  /* 0x00027800ff067b82 */ /* 0x000ea20000000a00 */
[----:B-1----:R-:W-:Y:S01]  /*b0e0*/  ISETP.NE.AND P1, PT, R0, 0x1, PT ;  /* 0x000000010000780c */ /* 0x002fe20003f25270 */
[----:B------:R-:W-:Y:S01]  /*b0f0*/  VIADD R0, R187, 0x7f ;  /* 0x0000007fbb007836 */ /* 0x000fe20000000000 */
[----:B--2---:R-:W-:-:S11]  /*b100*/  ISETP.GE.AND P2, PT, R7, 0x1, PT ;  /* 0x000000010700780c */ /* 0x004fd60003f46270 */
[----:B------:R-:W1:Y:S08]  /*b110*/  @P1 LDC R3, c[0x0][0x44c] ;  /* 0x00011300ff031b82 */ /* 0x000e700000000800 */
[----:B------:R-:W2:Y:S01]  /*b120*/  @P1 LDC R2, c[0x0][0x450] ;  /* 0x00011400ff021b82 */ /* 0x000ea20000000800 */
[----:B-1----:R-:W-:-:S05]  /*b130*/  @P1 IMAD.HI.U32 R3, R0, R3, RZ ;  /* 0x0000000300031227 */ /* 0x002fca00078e00ff */
[----:B--2---:R-:W-:-:S05]  /*b140*/  @P1 SHF.R.U32.HI R0, RZ, R2, R3 ;  /* 0x00000002ff001219 */ /* 0x004fca0000011603 */
[----:B------:R-:W-:Y:S01]  /*b150*/  IMAD.IADD R3, R5, 0x1, R0 ;  /* 0x0000000105037824 */ /* 0x000fe200078e0200 */
[----:B------:R-:W-:Y:S06]  /*b160*/  @P0 BRA `(.L_x_1690) ;  /* 0x0000000000080947 */ /* 0x000fec0003800000 */
[----:B------:R-:W1:Y:S02]  /*b170*/  FENCE.VIEW.ASYNC.G ;  /* 0x00000000000073c6 */ /* 0x000e640000000100 */
[----:B-1----:R-:W-:Y:S06]  /*b180*/  BAR.ARV 0xc, 0x180 ;  /* 0x0306000000007b1d */ /* 0x002fec0000002000 */
.L_x_1690:
[----:B------:R-:W-:Y:S05]  /*b190*/  BSYNC B0 ;  /* 0x0000000000007941 */ /* 0x000fea0003800000 */
.L_x_1689:
[----:B------:R-:W-:Y:S01]  /*b1a0*/  IMAD.IADD R0, R3, 0x1, R6 ;  /* 0x0000000103007824 */ /* 0x000fe200078e0206 */
[----:B------:R-:W-:Y:S06]  /*b1b0*/  @!P2 BRA `(.L_x_1691) ;  /* 0x000000000048a947 */ /* 0x000fec0003800000 */
[C---:B------:R-:W-:Y:S01]  /*b1c0*/  ISETP.GT.AND P0, PT, R3.reuse, RZ, PT ;  /* 0x000000ff0300720c */ /* 0x040fe20003f04270 */
[----:B------:R-:W-:Y:S01]  /*b1d0*/  BSSY B0, `(.L_x_1692) ;  /* 0x000000e000007945 */ /* 0x000fe20003800000 */
[----:B------:R-:W-:-:S11]  /*b1e0*/  VIADD R2, R3, 0xffffffff ;  /* 0xffffffff03027836 */ /* 0x000fd60000000000 */
[----:B------:R-:W-:Y:S05]  /*b1f0*/  @P0 BRA `(.L_x_1693) ;  /* 0x00000000001c0947 */ /* 0x000fea0003800000 */
[----:B------:R-:W-:Y:S01]  /*b200*/  ISETP.NE.AND P0, PT, R7, 0x1, PT ;  /* 0x000000010700780c */ /* 0x000fe20003f05270 */
[----:B------:R-:W-:-:S12]  /*b210*/  IMAD.MOV R3, RZ, RZ, -R3 ;  /* 0x000000ffff037224 */ /* 0x000fd800078e0a03 */
[----:B------:R-:W1:Y:S02]  /*b220*/  @P0 LDC.64 R4, c[0x0][0x9e8] ;  /* 0x00027a00ff040b82 */ /* 0x000e640000000a00 */
[----:B-1----:R-:W-:-:S05]  /*b230*/  @P0 IMAD.HI.U32 R2, R3, R4, RZ ;  /* 0x0000000403020227 */ /* 0x002fca00078e00ff */
[----:B------:R-:W-:-:S04]  /*b240*/  @P0 SHF.R.U32.HI R3, RZ, R5, R2 ;  /* 0x00000005ff030219 */ /* 0x000fc80000011602 */
[----:B------:R-:W-:Y:S01]  /*b250*/  LOP3.LUT R2, RZ, R3, RZ, 0x33, !PT ;  /* 0x00000003ff027212 */ /* 0x000fe200078e33ff */
[----:B------:R-:W-:Y:S06]  /*b260*/  BRA `(.L_x_1694) ;  /* 0x0000000000107947 */ /* 0x000fec0003800000 */
.L_x_1693:
[----:B------:R-:W-:-:S13]  /*b270*/  ISETP.NE.AND P0, PT, R7, 0x1, PT ;  /* 0x000000010700780c */ /* 0x000fda0003f05270 */
[----:B------:R-:W1:Y:S02]  /*b280*/  @P0 LDC.64 R4, c[0x0][0x9e8] ;  /* 0x00027a00ff040b82 */ /* 0x000e640000000a00 */
[----:B-1----:R-:W-:-:S05]  /*b290*/  @P0 IMAD.HI.U32 R4, R2, R4, RZ ;  /* 0x0000000402040227 */ /* 0x002fca00078e00ff */
[----:B------:R-:W-:-:S07]  /*b2a0*/  @P0 SHF.R.U32.HI R2, RZ, R5, R4 ;  /* 0x00000005ff020219 */ /* 0x000fce0000011604 */
.L_x_1694:
[----:B------:R-:W-:Y:S05]  /*b2b0*/  BSYNC B0 ;  /* 0x0000000000007941 */ /* 0x000fea0003800000 */
.L_x_1692:
[----:B------:R-:W-:-:S05]  /*b2c0*/  IMAD R3, R2, R7, R7 ;  /* 0x0000000702037224 */ /* 0x000fca00078e0207 */
[----:B------:R-:W-:-:S07]  /*b2d0*/  VIMNMX R0, R0, R3, PT ;  /* 0x0000000300007248 */ /* 0x000fce0003fe0100 */
.L_x_1691:
[----:B------:R-:W1:Y:S01]  /*b2e0*/  @P1 LDC R2, c[0x0][0x44c] ;  /* 0x00011300ff021b82 */ /* 0x000e620000000800 */
[----:B------:R-:W-:Y:S01]  /*b2f0*/  VIADD R0, R0, 0x5f ;  /* 0x0000005f00007836 */ /* 0x000fe20000000000 */
[----:B------:R-:W-:Y:S01]  /*b300*/  ULDC UR4, c[0x0][0x9dc] ;  /* 0x0002770000047ab9 */ /* 0x000fe20000000800 */
[----:B------:R-:W-:Y:S02]  /*b310*/  IMAD.MOV.U32 R5, RZ, RZ, R187 ;  /* 0x000000ffff057224 */ /* 0x000fe400078e00bb */
[----:B------:R-:W-:-:S03]  /*b320*/  IMAD.HI R0, R0, 0x2aaaaaab, RZ ;  /* 0x2aaaaaab00007827 */ /* 0x000fc600078e02ff */
[----:B------:R-:W2:Y:S02]  /*b330*/  @P1 LDC R9, c[0x0][0x450] ;  /* 0x00011400ff091b82 */ /* 0x000ea40000000800 */
[----:B------:R-:W-:Y:S01]  /*b340*/  SHF.R.U32.HI R3, RZ, 0x1f, R0 ;  /* 0x0000001fff037819 */ /* 0x000fe20000011600 */
[----:B-1----:R-:W-:-:S05]  /*b350*/  @P1 IMAD.HI.U32 R2, R187, R2, RZ ;  /* 0x00000002bb021227 */ /* 0x002fca00078e00ff */
[----:B--2---:R-:W-:Y:S02]  /*b360*/  @P1 SHF.R.U32.HI R5, RZ, R9, R2 ;  /* 0x00000009ff051219 */ /* 0x004fe40000011602 */
[----:B------:R-:W-:-:S03]  /*b370*/  LEA.HI.SX32 R2, R0, R3, 0x1c ;  /* 0x0000000300027211 */ /* 0x000fc600078fe2ff */
[----:B------:R-:W-:Y:S01]  /*b380*/  IMAD.IADD R0, R142, 0x1, R5 ;  /* 0x000000018e007824 */ /* 0x000fe200078e0205 */
[----:B------:R-:W-:-:S03]  /*b390*/  VIMNMX R2, R143, R2, PT ;  /* 0x000000028f027248 */ /* 0x000fc60003fe0100 */
[----:B------:R-:W-:Y:S01]  /*b3a0*/  VIADD R3, R0, -UR4 ;  /* 0x8000000400037c36 */ /* 0x000fe20008000000 */
[----:B------:R-:W-:Y:S06]  /*b3b0*/  @!P2 BRA `(.L_x_1695) ;  /* 0x000000000044a947 */ /* 0x000fec0003800000 */
        /* <DEDUP_REMOVED lines=10> */
.L_x_1697:
[----:B------:R-:W-:-:S13]  /*b460*/  ISETP.NE.AND P0, PT, R7, 0x1, PT ;  /* 0x000000010700780c */ /* 0x000fda0003f05270 */
[----:B------:R-:W1:Y:S02]  /*b470*/  @P0 LDC.64 R4, c[0x0][0x9e8] ;  /* 0x00027a00ff040b82 */ /* 0x000e640000000a00 */
[----:B-1----:R-:W-:-:S05]  /*b480*/  @P0 IMAD.HI.U32 R4, R0, R4, RZ ;  /* 0x0000000400040227 */ /* 0x002fca00078e00ff */
[----:B------:R-:W-:-:S07]  /*b490*/  @P0 SHF.R.U32.HI R0, RZ, R5, R4 ;  /* 0x00000005ff000219 */ /* 0x000fce0000011604 */
.L_x_1698:
[----:B------:R-:W-:Y:S05]  /*b4a0*/  BSYNC B0 ;  /* 0x0000000000007941 */ /* 0x000fea0003800000 */
.L_x_1696:
[----:B------:R-:W-:-:S05]  /*b4b0*/  IMAD R0, R0, R7, RZ ;  /* 0x0000000700007224 */ /* 0x000fca00078e02ff */
[----:B------:R-:W-:-:S07]  /*b4c0*/  VIMNMX R3, R3, R0, !PT ;  /* 0x0000000003037248 */ /* 0x000fce0007fe0100 */
.L_x_1695:
[----:B------:R-:W-:Y:S01]  /*b4d0*/  IMAD.HI R3, R3, 0x2aaaaaab, RZ ;  /* 0x2aaaaaab03037827 */ /* 0x000fe200078e02ff */
[----:B------:R-:W-:Y:S02]  /*b4e0*/  PLOP3.LUT P0, PT, PT, PT, PT, 0x80, 0x0 ;  /* 0x000000000000781c */ /* 0x000fe40003f0f070 */
[----:B------:R-:W-:Y:S02]  /*b4f0*/  CS2R R20, SRZ ;  /* 0x0000000000147805 */ /* 0x000fe4000001ff00 */
[----:B------:R-:W-:Y:S02]  /*b500*/  CS2R R86, SRZ ;  /* 0x0000000000567805 */ /* 0x000fe4000001ff00 */
[----:B------:R-:W-:Y:S02]  /*b510*/  CS2R R84, SRZ ;  /* 0x0000000000547805 */ /* 0x000fe4000001ff00 */
[----:B------:R-:W-:Y:S02]  /*b520*/  SHF.R.U32.HI R0, RZ, 0x1f, R3 ;  /* 0x0000001fff007819 */ /* 0x000fe40000011603 */
[----:B------:R-:W-:-:S02]  /*b530*/  CS2R R82, SRZ ;  /* 0x0000000000527805 */ /* 0x000fc4000001ff00 */
[----:B------:R-:W-:Y:S02]  /*b540*/  CS2R R80, SRZ ;  /* 0x0000000000507805 */ /* 0x000fe4000001ff00 */
[----:B------:R-:W-:Y:S02]  /*b550*/  CS2R R42, SRZ ;  /* 0x00000000002a7805 */ /* 0x000fe4000001ff00 */
[----:B------:R-:W-:Y:S01]  /*b560*/  LEA.HI.SX32 R189, R3, R0, 0x1c ;  /* 0x0000000003bd7211 */ /* 0x000fe200078fe2ff */
[----:B------:R-:W-:Y:S01]  /*b570*/  IMAD.MOV.U32 R0, RZ, RZ, RZ ;  /* 0x000000ffff007224 */ /* 0x000fe200078e00ff */
[----:B------:R-:W-:Y:S02]  /*b580*/  CS2R R38, SRZ ;  /* 0x0000000000267805 */ /* 0x000fe4000001ff00 */
[----:B------:R-:W-:Y:S02]  /*b590*/  CS2R R76, SRZ ;  /* 0x00000000004c7805 */ /* 0x000fe4000001ff00 */
[----:B------:R-:W-:-:S02]  /*b5a0*/  VIMNMX R189, RZ, R189, !PT ;  /* 0x000000bdffbd7248 */ /* 0x000fc40007fe0100 */
[----:B------:R-:W-:Y:S02]  /*b5b0*/  CS2R R36, SRZ ;  /* 0x0000000000247805 */ /* 0x000fe4000001ff00 */
[----:B------:R-:W-:Y:S02]  /*b5c0*/  CS2R R72, SRZ ;  /* 0x0000000000487805 */ /* 0x000fe4000001ff00 */
[----:B------:R-:W-:Y:S02]  /*b5d0*/  CS2R R46, SRZ ;  /* 0x00000000002e7805 */ /* 0x000fe4000001ff00 */
[----:B------:R-:W-:Y:S02]  /*b5e0*/  ISETP.GT.AND P1, PT, R2, R189, PT ;  /* 0x000000bd0200720c */ /* 0x000fe40003f24270 */
        /* <DEDUP_REMOVED lines=18> */
[----:B------:R-:W-:Y:S01]  /*b710*/  IMAD.MOV.U32 R97, RZ, RZ, RZ ;  /* 0x000000ffff617224 */ /* 0x000fe200078e00ff */
[----:B------:R-:W-:Y:S01]  /*b720*/  CS2R R6, SRZ ;  /* 0x0000000000067805 */ /* 0x000fe2000001ff00 */
[----:B------:R-:W-:Y:S02]  /*b730*/  IMAD.MOV.U32 R26, RZ, RZ, RZ ;  /* 0x000000ffff1a7224 */ /* 0x000fe400078e00ff */
[----:B------:R-:W-:-:S02]  /*b740*/  IMAD.MOV.U32 R32, RZ, RZ, RZ ;  /* 0x000000ffff207224 */ /* 0x000fc400078e00ff */
[----:B------:R-:W-:Y:S02]  /*b750*/  IMAD.MOV.U32 R99, RZ, RZ, RZ ;  /* 0x000000ffff637224 */ /* 0x000fe400078e00ff */
[----:B------:R-:W-:Y:S01]  /*b760*/  IMAD.MOV.U32 R24, RZ, RZ, RZ ;  /* 0x000000ffff187224 */ /* 0x000fe200078e00ff */
[----:B------:R-:W-:Y:S06]  /*b770*/  @!P1 BRA `(.L_x_1699) ;  /* 0x00000154001c9947 */ /* 0x000fec0003800000 */
[----:B------:R-:W2:Y:S04]  /*b780*/  LDL R4, [R1+0x34] ;  /* 0x0000340001047983 */ /* 0x000ea80000100800 */
[----:B------:R-:W1:Y:S02]  /*b790*/  SHFL.IDX PT, R0, R220, RZ, 0x1f ;  /* 0x00001fffdc007589 */ /* 0x000e6400000e0000 */
[----:B-1----:R-:W-:-:S04]  /*b7a0*/  LEA.HI R3, R0, R0, RZ, 0x1 ;  /* 0x0000000000037211 */ /* 0x002fc800078f08ff */
        /* <DEDUP_REMOVED lines=13> */
[----:B------:R1:W2:Y:S01]  /*b880*/  LDC.64 R14, c[0x4][R0] ;  /* 0x01000000000e7b82 */ /* 0x0002a20000000a00 */
[----:B------:R-:W-:Y:S01]  /*b890*/  IMAD.U32 R5, RZ, RZ, UR5 ;  /* 0x00000005ff057e24 */ /* 0x000fe2000f8e00ff */
[----:B------:R-:W-:Y:S01]  /*b8a0*/  ULDC.64 UR4, c[0x4][0x30] ;  /* 0x01000c0000047ab9 */ /* 0x000fe20000000a00 */
[----:B------:R-:W-:Y:S02]  /*b8b0*/  IMAD.U32 R6, RZ, RZ, UR6 ;  /* 0x00000006ff067e24 */ /* 0x000fe4000f8e00ff */
[----:B------:R-:W-:Y:S02]  /*b8c0*/  IMAD.U32 R7, RZ, RZ, UR7 ;  /* 0x00000007ff077e24 */ /* 0x000fe4000f8e00ff */
[----:B------:R-:W-:-:S02]  /*b8d0*/  IMAD.U32 R10, RZ, RZ, UR4 ;  /* 0x00000004ff0a7e24 */ /* 0x000fc4000f8e00ff */
[----:B0-----:R-:W-:Y:S02]  /*b8e0*/  IMAD.U32 R11, RZ, RZ, UR5 ;  /* 0x00000005ff0b7e24 */ /* 0x001fe4000f8e00ff */
[----:B------:R-:W-:Y:S02]  /*b8f0*/  IMAD.MOV.U32 R8, RZ, RZ, 0x70 ;  /* 0x00000070ff087424 */ /* 0x000fe400078e00ff */
[----:B------:R-:W-:Y:S02]  /*b900*/  IMAD.MOV.U32 R12, RZ, RZ, 0x1 ;  /* 0x00000001ff0c7424 */ /* 0x000fe400078e00ff */
[----:B-1----:R-:W-:-:S07]  /*b910*/  IMAD.MOV.U32 R13, RZ, RZ, RZ ;  /* 0x000000ffff0d7224 */ /* 0x002fce00078e00ff */
[----:B------:R-:W-:-:S07]  /*b920*/  LEPC R20, `(.L_x_1700) ;  /* 0x000000001014794e */ /* 0x000fce0000000000 */
[----:B--2-45:R-:W-:Y:S05]  /*b930*/  CALL.ABS.NOINC R14 ;  /* 0x000000000e007343 */ /* 0x034fea0003c00000 */
.L_x_1700:
[----:B------:R-:W-:Y:S02]  /*b940*/  ULDC UR4, c[0x0][0x3f4] ;  /* 0x0000fd0000047ab9 */ /* 0x000fe40000000800 */
[----:B------:R-:W-:-:S13]  /*b950*/  ISETP.LT.AND P0, PT, RZ, UR4, PT ;  /* 0x00000004ff007c0c */ /* 0x000fda000bf01270 */
[----:B------:R-:W-:Y:S05]  /*b960*/  @P0 BRA `(.L_x_1701) ;  /* 0x00000000003c0947 */ /* 0x000fea0003800000 */
[----:B------:R-:W-:-:S04]  /*b970*/  LEA.HI R0, R198, R198, RZ, 0x1 ;  /* 0x000000c6c6007211 */ /* 0x000fc800078f08ff */
[----:B------:R-:W-:-:S05]  /*b980*/  LOP3.LUT R3, R0, 0xfffffffe, RZ, 0xc0, !PT ;  /* 0xfffffffe00037812 */ /* 0x000fca00078ec0ff */
[----:B------:R-:W-:-:S05]  /*b990*/  IMAD.IADD R3, R198, 0x1, -R3 ;  /* 0x00000001c6037824 */ /* 0x000fca00078e0a03 */
[----:B------:R-:W-:-:S04]  /*b9a0*/  SHF.L.U32 R3, R3, 0x1f, RZ ;  /* 0x0000001f03037819 */ /* 0x000fc800000006ff */
[----:B------:R1:W2:Y:S03]  /*b9b0*/  SYNCS.PHASECHK.TRANS64.TRYWAIT P0, [R18+URZ+0x2a800], R3 ;  /* 0x02a80003120075a7 */ /* 0x0002a6000800017f */
[----:B--2---:R-:W-:Y:S05]  /*b9c0*/  @!P0 NANOSLEEP.SYNCS 0x989680 ;  /* 0x009896800000895d */ /* 0x004fea0003900000 */
[----:B------:R-:W2:Y:S01]  /*b9d0*/  @!P0 SYNCS.PHASECHK.TRANS64 P0, [R18+URZ+0x2a800], R3 ;  /* 0x02a80003120085a7 */ /* 0x000ea2000800007f */
[----:B------:R-:W-:Y:S04]  /*b9e0*/  BSSY B0, `(.L_x_1702) ;  /* 0x0000006000007945 */ /* 0x000fe80003800000 */
[----:B--2---:R-:W-:Y:S05]  /*b9f0*/  @P0 BRA `(.L_x_1703) ;  /* 0x0000000000100947 */ /* 0x004fea0003800000 */
.L_x_1704:
[----:B--2---:R2:W3:Y:S02]  /*ba00*/  SYNCS.PHASECHK.TRANS64.TRYWAIT P0, [R18+URZ+0x2a800], R3 ;  /* 0x02a80003120075a7 */ /* 0x0044e4000800017f */
[----:B---3--:R-:W-:Y:S05]  /*ba10*/  @!P0 NANOSLEEP.SYNCS 0x989680 ;  /* 0x009896800000895d */ /* 0x008fea0003900000 */
[----:B------:R-:W3:Y:S02]  /*ba20*/  @!P0 SYNCS.PHASECHK.TRANS64 P0, [R18+URZ+0x2a800], R3 ;  /* 0x02a80003120085a7 */ /* 0x000ee4000800007f */
[----:B---3--:R-:W-:Y:S05]  /*ba30*/  @!P0 BRA `(.L_x_1704) ;  /* 0xfffffffc00f08947 */ /* 0x008fea000383ffff */
.L_x_1703:
[----:B------:R-:W-:Y:S05]  /*ba40*/  BSYNC B0 ;  /* 0x0000000000007941 */ /* 0x000fea0003800000 */
.L_x_1702:
[----:B------:R-:W-:Y:S05]  /*ba50*/  BRA `(.L_x_1705) ;  /* 0x0000007400247947 */ /* 0x000fea0003800000 */
.L_x_1701:
[----:B------:R-:W2:Y:S01]  /*ba60*/  LDL R0, [R1+0x34] ;  /* 0x0000340001007983 */ /* 0x000ea20000100800 */
[----:B------:R-:W-:Y:S02]  /*ba70*/  ULDC.64 UR6, c[0x0][0x408] ;  /* 0x0001020000067ab9 */ /* 0x000fe40000000a00 */
[----:B-----5:R-:W-:Y:S01]  /*ba80*/  IMAD.WIDE.U32 R24, R141, UR6, RZ ;  /* 0x000000068d187c25 */ /* 0x020fe2000f8e00ff */
[----:B--2---:R-:W-:Y:S02]  /*ba90*/  R2UR UR4, R0 ;  /* 0x00000000000472ca */ /* 0x004fe400000e0000 */
[----:B------:R-:W-:-:S11]  /*baa0*/  SHF.R.S32.HI R0, RZ, 0x1f, R141 ;  /* 0x0000001fff007819 */ /* 0x000fd6000001148d */
[----:B------:R-:W-:-:S03]  /*bab0*/  ULOP3.LUT UP0, URZ, UR4, 0x3ff, URZ, 0xc0, !UPT ;  /* 0x000003ff043f7892 */ /* 0x000fc6000f80c03f */
[----:B------:R-:W-:Y:S02]  /*bac0*/  ULDC.64 UR4, c[0x0][0x3f8] ;  /* 0x0000fe0000047ab9 */ /* 0x000fe40000000a00 */
[C---:B------:R-:W-:Y:S01]  /*bad0*/  IMAD R4, R0.reuse, UR4, RZ ;  /* 0x0000000400047c24 */ /* 0x040fe2000f8e02ff */
[----:B------:R-:W-:Y:S01]  /*bae0*/  PLOP3.LUT P0, PT, PT, PT, UP0, 0x80, 0x0 ;  /* 0x000000000000781c */ /* 0x000fe20003f0f008 */
[----:B------:R-:W-:Y:S02]  /*baf0*/  IMAD R0, R0, UR6, RZ ;  /* 0x0000000600007c24 */ /* 0x000fe4000f8e02ff */
[----:B------:R-:W-:-:S04]  /*bb00*/  IMAD.WIDE.U32 R26, R141, UR4, RZ ;  /* 0x000000048d1a7c25 */ /* 0x000fc8000f8e00ff */
[C---:B----4-:R-:W-:Y:S02]  /*bb10*/  IMAD R29, R141.reuse, UR5, R4 ;  /* 0x000000058d1d7c24 */ /* 0x050fe4000f8e0204 */
[----:B0-----:R-:W-:Y:S02]  /*bb20*/  IMAD R31, R141, UR7, R0 ;  /* 0x000000078d1f7c24 */ /* 0x001fe4000f8e0200 */
[----:B------:R-:W-:Y:S02]  /*bb30*/  IMAD.IADD R29, R29, 0x1, R27 ;  /* 0x000000011d1d7824 */ /* 0x000fe400078e021b */
[----:B------:R-:W-:Y:S01]  /*bb40*/  IMAD.IADD R31, R31, 0x1, R25 ;  /* 0x000000011f1f7824 */ /* 0x000fe200078e0219 */
[----:B------:R-:W-:Y:S06]  /*bb50*/  @!P0 BRA `(.L_x_1706) ;  /* 0x0000000000408947 */ /* 0x000fec0003800000 */
        /* <DEDUP_REMOVED lines=16> */
.L_x_1706:
[----:B------:R-:W-:Y:S01]  /*bc60*/  ULDC.U8 UR4, c[0x0][0x410] ;  /* 0x0001040000047ab9 */ /* 0x000fe20000000000 */
[----:B------:R-:W-:Y:S01]  /*bc70*/  BSSY B0, `(.L_x_1707) ;  /* 0x000071f000007945 */ /* 0x000fe20003800000 */
[----:B------:R-:W-:Y:S01]  /*bc80*/  ISETP.NE.AND P0, PT, RZ, UR4, PT ;  /* 0x00000004ff007c0c */ /* 0x000fe2000bf05270 */
[----:B------:R-:W-:-:S12]  /*bc90*/  IMAD.IADD R10, R174, 0x1, R187 ;  /* 0x00000001ae0a7824 */ /* 0x000fd800078e02bb */
[----:B------:R-:W-:Y:S05]  /*bca0*/  @!P0 BRA `(.L_x_1708) ;  /* 0x00000038006c8947 */ /* 0x000fea0003800000 */
[----:B------:R-:W0:Y:S01]  /*bcb0*/  LDC R91, c[0x0][0x448] ;  /* 0x00011200ff5b7b82 */ /* 0x000e220000000800 */
[----:B------:R-:W-:Y:S01]  /*bcc0*/  IMAD R3, R199, 0x40, R10 ;  /* 0x00000040c7037824 */ /* 0x000fe200078e020a */
[----:B------:R-:W-:Y:S01]  /*bcd0*/  ULDC.64 UR4, c[0x0][0x3f8] ;  /* 0x0000fe0000047ab9 */ /* 0x000fe20000000a00 */
[----:B------:R-:W-:Y:S01]  /*bce0*/  ULDC.64 UR6, c[0x0][0x408] ;  /* 0x0001020000067ab9 */ /* 0x000fe20000000a00 */
[----:B------:R-:W-:Y:S02]  /*bcf0*/  IMAD.MOV.U32 R8, RZ, RZ, R26 ;  /* 0x000000ffff087224 */ /* 0x000fe400078e001a */
[----:B------:R-:W-:Y:S02]  /*bd00*/  IMAD.MOV.U32 R9, RZ, RZ, R29 ;  /* 0x000000ffff097224 */ /* 0x000fe400078e001d */
[----:B------:R-:W-:Y:S02]  /*bd10*/  IMAD.MOV.U32 R12, RZ, RZ, R24 ;  /* 0x000000ffff0c7224 */ /* 0x000fe400078e0018 */
[----:B------:R-:W-:Y:S01]  /*bd20*/  IMAD.MOV.U32 R13, RZ, RZ, R31 ;  /* 0x000000ffff0d7224 */ /* 0x000fe200078e001f */
[----:B0-----:R-:W-:-:S13]  /*bd30*/  ISETP.NE.AND P0, PT, R91, 0x1, PT ;  /* 0x000000015b00780c */ /* 0x001fda0003f05270 */
[----:B------:R-:W0:Y:S08]  /*bd40*/  @P0 LDC R0, c[0x0][0x44c] ;  /* 0x00011300ff000b82 */ /* 0x000e300000000800 */
[----:B------:R-:W1:Y:S01]  /*bd50*/  @P0 LDC R5, c[0x0][0x450] ;  /* 0x00011400ff050b82 */ /* 0x000e620000000800 */
[----:B0-----:R-:W-:-:S05]  /*bd60*/  @P0 IMAD.HI.U32 R0, R3, R0, RZ ;  /* 0x0000000003000227 */ /* 0x001fca00078e00ff */
[----:B-1----:R-:W-:-:S04]  /*bd70*/  @P0 SHF.R.U32.HI R3, RZ, R5, R0 ;  /* 0x00000005ff030219 */ /* 0x002fc80000011600 */
[----:B------:R-:W-:Y:S01]  /*bd80*/  SHF.R.S32.HI R0, RZ, 0x1f, R3 ;  /* 0x0000001fff007819 */ /* 0x000fe20000011403 */
[----:B------:R-:W-:-:S04]  /*bd90*/  IMAD.WIDE.U32 R8, R3, UR4, R8 ;  /* 0x0000000403087c25 */ /* 0x000fc8000f8e0008 */
[C---:B------:R-:W-:Y:S02]  /*bda0*/  IMAD R4, R0.reuse, UR4, RZ ;  /* 0x0000000400047c24 */ /* 0x040fe4000f8e02ff */
[----:B------:R-:W-:Y:S02]  /*bdb0*/  IMAD R0, R0, UR6, RZ ;  /* 0x0000000600007c24 */ /* 0x000fe4000f8e02ff */
[C---:B------:R-:W-:Y:S01]  /*bdc0*/  IMAD R7, R3.reuse, UR5, R4 ;  /* 0x0000000503077c24 */ /* 0x040fe2000f8e0204 */
[----:B------:R-:W-:Y:S01]  /*bdd0*/  ULDC.64 UR4, c[0x0][0x3e8] ;  /* 0x0000fa0000047ab9 */ /* 0x000fe20000000a00 */
[C---:B------:R-:W-:Y:S01]  /*bde0*/  IMAD.WIDE.U32 R12, R3.reuse, UR6, R12 ;  /* 0x00000006030c7c25 */ /* 0x040fe2000f8e000c */
[----:B------:R-:W-:Y:S01]  /*bdf0*/  LEA R6, P0, R8, UR4, 0x1 ;  /* 0x0000000408067c11 */ /* 0x000fe2000f8008ff */
[----:B------:R-:W-:Y:S02]  /*be00*/  UMOV UR4, 0xffffffff ;  /* 0xffffffff00047882 */ /* 0x000fe40000000000 */
[----:B------:R-:W-:Y:S01]  /*be10*/  IMAD R3, R3, UR7, R0 ;  /* 0x0000000703037c24 */ /* 0x000fe2000f8e0200 */
[----:B------:R-:W-:Y:S01]  /*be20*/  ULDC.64 UR6, c[0x0][0x400] ;  /* 0x0001000000067ab9 */ /* 0x000fe20000000a00 */
[----:B------:R-:W-:Y:S01]  /*be30*/  IMAD.IADD R7, R9, 0x1, R7 ;  /* 0x0000000109077824 */ /* 0x000fe200078e0207 */
[----:B------:R-:W-:Y:S01]  /*be40*/  LEA R4, P1, R12, UR6, 0x1 ;  /* 0x000000060c047c11 */ /* 0x000fe2000f8208ff */
[----:B------:R-:W-:-:S03]  /*be50*/  IMAD.IADD R3, R13, 0x1, R3 ;  /* 0x000000010d037824 */ /* 0x000fc600078e0203 */
[----:B------:R-:W-:Y:S02]  /*be60*/  LEA.HI.X R7, R8, UR5, R7, 0x1, P0 ;  /* 0x0000000508077c11 */ /* 0x000fe400080f0c07 */
[----:B------:R-:W-:Y:S01]  /*be70*/  LEA.HI.X R8, R12, UR7, R3, 0x1, P1 ;  /* 0x000000070c087c11 */ /* 0x000fe200088f0c03 */
[----:B------:R-:W-:Y:S06]  /*be80*/  BRA.DIV UR4, `(.L_x_1709) ;  /* 0x000001ea049c7947 */ /* 0x000fec000b800000 */
[----:B------:R0:W1:Y:S04]  /*be90*/  SHFL.IDX PT, R3, R7, RZ, 0x1c1f ;  /* 0x001c1fff07037589 */ /* 0x00006800000e0000 */
[----:B------:R0:W2:Y:S04]  /*bea0*/  SHFL.IDX PT, R0, R6, RZ, 0x1c1f ;  /* 0x001c1fff06007589 */ /* 0x0000a800000e0000 */
[----:B------:R0:W3:Y:S04]  /*beb0*/  SHFL.IDX PT, R5, R8, RZ, 0x1c1f ;  /* 0x001c1fff08057589 */ /* 0x0000e800000e0000 */
[----:B------:R0:W4:Y:S02]  /*bec0*/  SHFL.IDX PT, R14, R4, RZ, 0x1c1f ;  /* 0x001c1fff040e7589 */ /* 0x00012400000e0000 */
.L_x_2038:
[----:B------:R-:W-:Y:S01]  /*bed0*/  IMAD R91, R166, R91, RZ ;  /* 0x0000005ba65b7224 */ /* 0x000fe200078e02ff */
[----:B------:R-:W-:Y:S01]  /*bee0*/  BSSY B1, `(.L_x_1710) ;  /* 0x0000051000017945 */ /* 0x000fe20003800000 */
[----:B------:R-:W-:Y:S02]  /*bef0*/  CS2R R60, SRZ ;  /* 0x00000000003c7805 */ /* 0x000fe4000001ff00 */
[----:B------:R-:W-:Y:S02]  /*bf00*/  CS2R R56, SRZ ;  /* 0x0000000000387805 */ /* 0x000fe4000001ff00 */
[----:B------:R-:W-:Y:S02]  /*bf10*/  CS2R R50, SRZ ;  /* 0x0000000000327805 */ /* 0x000fe4000001ff00 */
[----:B------:R-:W-:Y:S02]  /*bf20*/  ISETP.GE.AND P0, PT, R10, R91, PT ;  /* 0x0000005b0a00720c */ /* 0x000fe40003f06270 */
        /* <DEDUP_REMOVED lines=10> */
[----:B------:R-:W-:Y:S01]  /*bfd0*/  ULDC UR4, c[0x0][0x3f4] ;  /* 0x0000fd0000047ab9 */ /* 0x000fe20000000800 */
[----:B------:R-:W-:Y:S02]  /*bfe0*/  CS2R R58, SRZ ;  /* 0x00000000003a7805 */ /* 0x000fe4000001ff00 */
[----:B------:R-:W-:Y:S02]  /*bff0*/  ISETP.GE.AND P3, PT, R179, UR4, PT ;  /* 0x00000004b3007c0c */ /* 0x000fe4000bf66270 */
[----:B------:R-:W-:Y:S02]  /*c000*/  CS2R R60, SRZ ;  /* 0x00000000003c7805 */ /* 0x000fe4000001ff00 */
[----:B------:R-:W-:Y:S02]  /*c010*/  ISETP.GE.AND P2, PT, R177, UR4, PT ;  /* 0x00000004b1007c0c */ /* 0x000fe4000bf46270 */
[----:B------:R-:W-:Y:S02]  /*c020*/  ISETP.GE.AND P1, PT, R178, UR4, PT ;  /* 0x00000004b2007c0c */ /* 0x000fe4000bf26270 */
[----:B------:R-:W-:-:S02]  /*c030*/  ISETP.GE.AND P0, PT, R176, UR4, PT ;  /* 0x00000004b0007c0c */ /* 0x000fc4000bf06270 */
[----:B------:R-:W-:-:S03]  /*c040*/  ISETP.GE.AND P4, PT, R164, UR4, PT ;  /* 0x00000004a4007c0c */ /* 0x000fc6000bf86270 */
[C---:B------:R-:W-:Y:S01]  /*c050*/  @!P3 IMAD.SHL.U32 R31, R179.reuse, 0x2, RZ ;  /* 0x00000002b31fb824 */ /* 0x040fe200078e00ff */
[----:B------:R-:W-:-:S03]  /*c060*/  @!P3 SHF.L.U64.HI R12, R179, 0x1, R207 ;  /* 0x00000001b30cb819 */ /* 0x000fc600000102cf */
[C---:B------:R-:W-:Y:S01]  /*c070*/  @!P2 IMAD.SHL.U32 R33, R177.reuse, 0x2, RZ ;  /* 0x00000002b121a824 */ /* 0x040fe200078e00ff */
[----:B------:R-:W-:Y:S01]  /*c080*/  @!P2 SHF.L.U64.HI R24, R177, 0x1, R206 ;  /* 0x00000001b118a819 */ /* 0x000fe200000102ce */
[----:B------:R-:W-:Y:S01]  /*c090*/  @!P1 IMAD.SHL.U32 R35, R178, 0x2, RZ ;  /* 0x00000002b2239824 */ /* 0x000fe200078e00ff */
[-C--:B--2---:R-:W-:Y:S01]  /*c0a0*/  @!P3 IADD3 R28, P6, R0, R31.reuse, RZ ;  /* 0x0000001f001cb210 */ /* 0x084fe20007fde0ff */
[----:B------:R-:W-:Y:S01]  /*c0b0*/  @!P0 IMAD.SHL.U32 R63, R176, 0x2, RZ ;  /* 0x00000002b03f8824 */ /* 0x000fe200078e00ff */
[----:B----4-:R-:W-:Y:S01]  /*c0c0*/  @!P3 IADD3 R30, P5, R14, R31, RZ ;  /* 0x0000001f0e1eb210 */ /* 0x010fe20007fbe0ff */
[----:B-1----:R-:W-:Y:S01]  /*c0d0*/  @!P4 IMAD.MOV.U32 R25, RZ, RZ, R3 ;  /* 0x000000ffff19c224 */ /* 0x002fe200078e0003 */
[----:B------:R-:W-:Y:S01]  /*c0e0*/  @!P1 SHF.L.U64.HI R26, R178, 0x1, R205 ;  /* 0x00000001b21a9819 */ /* 0x000fe200000102cd */
[--C-:B------:R-:W-:Y:S01]  /*c0f0*/  @!P3 IMAD.X R29, R3, 0x1, R12.reuse, P6 ;  /* 0x00000001031db824 */ /* 0x100fe200030e060c */
[-C--:B------:R-:W-:Y:S01]  /*c100*/  @!P2 IADD3 R20, P6, R0, R33.reuse, RZ ;  /* 0x000000210014a210 */ /* 0x080fe20007fde0ff */
[----:B---3--:R-:W-:Y:S01]  /*c110*/  @!P3 IMAD.X R31, R5, 0x1, R12, P5 ;  /* 0x00000001051fb824 */ /* 0x008fe200028e060c */
[----:B------:R-:W-:Y:S01]  /*c120*/  @!P2 IADD3 R32, P5, R14, R33, RZ ;  /* 0x000000210e20a210 */ /* 0x000fe20007fbe0ff */
[----:B------:R-:W-:Y:S01]  /*c130*/  @!P4 IMAD.MOV.U32 R15, RZ, RZ, R5 ;  /* 0x000000ffff0fc224 */ /* 0x000fe200078e0005 */
[----:B------:R-:W-:Y:S01]  /*c140*/  @!P0 SHF.L.U64.HI R38, R176, 0x1, R203 ;  /* 0x00000001b0268819 */ /* 0x000fe200000102cb */
[--C-:B------:R-:W-:Y:S01]  /*c150*/  @!P2 IMAD.X R21, R3, 0x1, R24.reuse, P6 ;  /* 0x000000010315a824 */ /* 0x100fe200030e0618 */
[----:B------:R-:W-:Y:S01]  /*c160*/  @!P1 IADD3 R12, P6, R0, R35, RZ ;  /* 0x00000023000c9210 */ /* 0x000fe20007fde0ff */
[----:B------:R-:W-:Y:S01]  /*c170*/  @!P2 IMAD.X R33, R5, 0x1, R24, P5 ;  /* 0x000000010521a824 */ /* 0x000fe200028e0618 */
[----:B------:R-:W-:Y:S01]  /*c180*/  ISETP.GE.AND P5, PT, R180, UR4, PT ;  /* 0x00000004b4007c0c */ /* 0x000fe2000bfa6270 */
[----:B------:R-:W-:-:S02]  /*c190*/  @!P4 IMAD.MOV.U32 R24, RZ, RZ, R0 ;  /* 0x000000ffff18c224 */ /* 0x000fc400078e0000 */
[----:B------:R-:W-:Y:S01]  /*c1a0*/  @!P1 IMAD.X R13, R3, 0x1, R26, P6 ;  /* 0x00000001030d9824 */ /* 0x000fe200030e061a */
[----:B------:R-:W-:Y:S01]  /*c1b0*/  @!P1 IADD3 R34, P6, R14, R35, RZ ;  /* 0x000000230e229210 */ /* 0x000fe20007fde0ff */
[----:B------:R-:W-:-:S04]  /*c1c0*/  @!P4 IMAD.WIDE R24, R164, 0x2, R24 ;  /* 0x00000002a418c825 */ /* 0x000fc800078e0218 */
[----:B------:R-:W-:Y:S01]  /*c1d0*/  @!P1 IMAD.X R35, R5, 0x1, R26, P6 ;  /* 0x0000000105239824 */ /* 0x000fe200030e061a */
[-C--:B------:R-:W-:Y:S01]  /*c1e0*/  @!P0 IADD3 R40, P6, R0, R63.reuse, RZ ;  /* 0x0000003f00288210 */ /* 0x080fe20007fde0ff */
[----:B------:R-:W-:Y:S01]  /*c1f0*/  @!P4 IMAD.WIDE R26, R164, 0x2, R14 ;  /* 0x00000002a41ac825 */ /* 0x000fe200078e020e */
[----:B------:R1:W5:Y:S03]  /*c200*/  @!P4 LD.E.64 R58, desc[UR60][R24.64] ;  /* 0x0000003c183ac980 */ /* 0x000366000c101b00 */
[----:B------:R-:W-:Y:S01]  /*c210*/  @!P0 IMAD.X R41, R3, 0x1, R38, P6 ;  /* 0x0000000103298824 */ /* 0x000fe200030e0626 */
[----:B------:R-:W-:Y:S01]  /*c220*/  @!P0 IADD3 R62, P6, R14, R63, RZ ;  /* 0x0000003f0e3e8210 */ /* 0x000fe20007fde0ff */
[C---:B------:R-:W-:Y:S01]  /*c230*/  @!P5 IMAD.SHL.U32 R15, R180.reuse, 0x2, RZ ;  /* 0x00000002b40fd824 */ /* 0x040fe200078e00ff */
[----:B------:R1:W5:Y:S01]  /*c240*/  @!P4 LD.E.64 R60, desc[UR60][R26.64] ;  /* 0x0000003c1a3cc980 */ /* 0x000362000c101b00 */
[----:B------:R-:W-:-:S02]  /*c250*/  @!P5 SHF.L.U64.HI R36, R180, 0x1, R202 ;  /* 0x00000001b424d819 */ /* 0x000fc400000102ca */
[----:B------:R-:W-:Y:S01]  /*c260*/  CS2R R54, SRZ ;  /* 0x0000000000367805 */ /* 0x000fe2000001ff00 */
[----:B------:R-:W-:Y:S01]  /*c270*/  @!P0 IMAD.X R63, R5, 0x1, R38, P6 ;  /* 0x00000001053f8824 */ /* 0x000fe200030e0626 */
[-C--:B------:R-:W-:Y:S02]  /*c280*/  @!P5 IADD3 R64, P4, R0, R15.reuse, RZ ;  /* 0x0000000f0040d210 */ /* 0x080fe40007f9e0ff */
[----:B------:R-:W-:Y:S02]  /*c290*/  CS2R R56, SRZ ;  /* 0x0000000000387805 */ /* 0x000fe4000001ff00 */
[----:B------:R-:W-:Y:S02]  /*c2a0*/  @!P5 IADD3 R14, P6, R14, R15, RZ ;  /* 0x0000000f0e0ed210 */ /* 0x000fe40007fde0ff */
[----:B------:R-:W-:Y:S02]  /*c2b0*/  CS2R R52, SRZ ;  /* 0x0000000000347805 */ /* 0x000fe4000001ff00 */
[----:B------:R-:W-:Y:S01]  /*c2c0*/  CS2R R50, SRZ ;  /* 0x0000000000327805 */ /* 0x000fe2000001ff00 */
[--C-:B------:R-:W-:Y:S01]  /*c2d0*/  @!P5 IMAD.X R65, R3, 0x1, R36.reuse, P4 ;  /* 0x000000010341d824 */ /* 0x100fe200020e0624 */
[----:B------:R-:W-:Y:S01]  /*c2e0*/  CS2R R48, SRZ ;  /* 0x0000000000307805 */ /* 0x000fe2000001ff00 */
[----:B------:R-:W-:Y:S01]  /*c2f0*/  @!P5 IMAD.X R15, R5, 0x1, R36, P6 ;  /* 0x00000001050fd824 */ /* 0x000fe200030e0624 */
[----:B------:R-:W-:-:S02]  /*c300*/  CS2R R46, SRZ ;  /* 0x00000000002e7805 */ /* 0x000fc4000001ff00 */
[----:B------:R-:W-:Y:S02]  /*c310*/  CS2R R44, SRZ ;  /* 0x00000000002c7805 */ /* 0x000fe4000001ff00 */
[----:B------:R-:W-:Y:S02]  /*c320*/  CS2R R42, SRZ ;  /* 0x00000000002a7805 */ /* 0x000fe4000001ff00 */
[----:B------:R-:W-:Y:S02]  /*c330*/  CS2R R36, SRZ ;  /* 0x0000000000247805 */ /* 0x000fe4000001ff00 */
[----:B------:R-:W-:Y:S01]  /*c340*/  CS2R R38, SRZ ;  /* 0x0000000000267805 */ /* 0x000fe2000001ff00 */
[----:B------:R1:W5:Y:S04]  /*c350*/  @!P3 LD.E.64 R54, desc[UR60][R28.64] ;  /* 0x0000003c1c36b980 */ /* 0x000368000c101b00 */
        /* <DEDUP_REMOVED lines=8> */
[----:B------:R1:W5:Y:S02]  /*c3e0*/  @!P5 LD.E.64 R38, desc[UR60][R14.64] ;  /* 0x0000003c0e26d980 */ /* 0x000364000c101b00 */
.L_x_1711:
[----:B------:R-:W-:Y:S05]  /*c3f0*/  BSYNC B1 ;  /* 0x0000000000017941 */ /* 0x000fea0003800000 */
.L_x_1710:
[----:B--2--5:R-:W-:Y:S01]  /*c400*/  IMAD.MOV.U32 R0, RZ, RZ, R60 ;  /* 0x000000ffff007224 */ /* 0x024fe200078e003c */
[----:B------:R-:W-:Y:S01]  /*c410*/  UMOV UR4, 0xffffffff ;  /* 0xffffffff00047882 */ /* 0x000fe20000000000 */
[----:B-1----:R-:W-:Y:S01]  /*c420*/  IMAD.MOV.U32 R3, RZ, RZ, R61 ;  /* 0x000000ffff037224 */ /* 0x002fe200078e003d */
[----:B------:R-:W-:Y:S01]  /*c430*/  CS2R R30, SRZ ;  /* 0x00000000001e7805 */ /* 0x000fe2000001ff00 */
[----:B---3--:R-:W-:Y:S01]  /*c440*/  IMAD.MOV.U32 R5, RZ, RZ, R56 ;  /* 0x000000ffff057224 */ /* 0x008fe200078e0038 */
[----:B------:R-:W-:Y:S01]  /*c450*/  PRMT R109, R0, 0x7610, R109 ;  /* 0x00007610006d7816 */ /* 0x000fe2000000006d */
        /* <DEDUP_REMOVED lines=41> */
[----:B------:R-:W-:-:S02]  /*c6f0*/  PRMT R81, R3, 0x7610, R81 ;  /* 0x0000761003517816 */ /* 0x000fc40000000051 */
[----:B------:R-:W-:Y:S02]  /*c700*/  PRMT R78, R5, 0x7610, R78 ;  /* 0x00007610054e7816 */ /* 0x000fe4000000004e */
[----:B------:R-:W-:Y:S01]  /*c710*/  PRMT R69, R9, 0x7610, R69 ;  /* 0x0000761009457816 */ /* 0x000fe20000000045 */
[----:B------:R-:W-:Y:S06]  /*c720*/  BRA.DIV UR4, `(.L_x_1712) ;  /* 0x000001e204e47947 */ /* 0x000fec000b800000 */
[----:B------:R1:W2:Y:S04]  /*c730*/  SHFL.IDX PT, R3, R7, 0x1, 0x1c1f ;  /* 0x003c1f0007037f89 */ /* 0x0002a800000e0000 */
[----:B------:R1:W3:Y:S04]  /*c740*/  SHFL.IDX PT, R0, R6, 0x1, 0x1c1f ;  /* 0x003c1f0006007f89 */ /* 0x0002e800000e0000 */
[----:B------:R1:W1:Y:S04]  /*c750*/  SHFL.IDX PT, R5, R8, 0x1, 0x1c1f ;  /* 0x003c1f0008057f89 */ /* 0x00026800000e0000 */
[----:B0-----:R-:W0:Y:S02]  /*c760*/  SHFL.IDX PT, R4, R4, 0x1, 0x1c1f ;  /* 0x003c1f0004047f89 */ /* 0x001e2400000e0000 */
.L_x_2044:
[----:B------:R-:W-:Y:S01]  /*c770*/  VIADD R10, R10, 0x40 ;  /* 0x000000400a0a7836 */ /* 0x000fe20000000000 */
[----:B-1----:R-:W-:Y:S01]  /*c780*/  LOP3.LUT R6, R184, 0x18, R16, 0xf8, !PT ;  /* 0x00000018b8067812 */ /* 0x002fe200078ef810 */
[----:B------:R-:W-:Y:S01]  /*c790*/  BSSY B1, `(.L_x_1713) ;  /* 0x0000053000017945 */ /* 0x000fe20003800000 */
[----:B------:R-:W-:Y:S02]  /*c7a0*/  LOP3.LUT P0, RZ, R208, 0x4, RZ, 0xc0, !PT ;  /* 0x00000004d0ff7812 */ /* 0x000fe4000780c0ff */
[----:B------:R-:W-:Y:S02]  /*c7b0*/  CS2R R32, SRZ ;  /* 0x0000000000207805 */ /* 0x000fe4000001ff00 */
[----:B------:R-:W-:Y:S02]  /*c7c0*/  ISETP.GE.AND P1, PT, R10, R91, PT ;  /* 0x0000005b0a00720c */ /* 0x000fe40003f26270 */
[----:B------:R-:W-:Y:S02]  /*c7d0*/  CS2R R26, SRZ ;  /* 0x00000000001a7805 */ /* 0x000fe4000001ff00 */
[----:B------:R-:W-:-:S02]  /*c7e0*/  LOP3.LUT R7, R6, R185, RZ, 0x3c, !PT ;  /* 0x000000b906077212 */ /* 0x000fc400078e3cff */
[----:B------:R-:W-:Y:S02]  /*c7f0*/  CS2R R20, SRZ ;  /* 0x0000000000147805 */ /* 0x000fe4000001ff00 */
[----:B------:R-:W-:Y:S02]  /*c800*/  CS2R R12, SRZ ;  /* 0x00000000000c7805 */ /* 0x000fe4000001ff00 */
[----:B------:R-:W-:Y:S02]  /*c810*/  CS2R R8, SRZ ;  /* 0x0000000000087805 */ /* 0x000fe4000001ff00 */
[----:B------:R-:W-:Y:S01]  /*c820*/  CS2R R40, SRZ ;  /* 0x0000000000287805 */ /* 0x000fe2000001ff00 */
[----:B------:R-:W-:Y:S01]  /*c830*/  IMAD.IADD R7, R186, 0x1, R7 ;  /* 0x00000001ba077824 */ /* 0x000fe200078e0207 */
[----:B------:R-:W-:Y:S02]  /*c840*/  CS2R R34, SRZ ;  /* 0x0000000000227805 */ /* 0x000fe4000001ff00 */
[----:B------:R-:W-:-:S02]  /*c850*/  CS2R R28, SRZ ;  /* 0x00000000001c7805 */ /* 0x000fc4000001ff00 */
[----:B------:R-:W-:Y:S02]  /*c860*/  CS2R R24, SRZ ;  /* 0x0000000000187805 */ /* 0x000fe4000001ff00 */
[----:B----4-:R-:W-:Y:S01]  /*c870*/  CS2R R14, SRZ ;  /* 0x00000000000e7805 */ /* 0x010fe2000001ff00 */
[----:B------:R-:W-:Y:S01]  /*c880*/  IMAD R62, R7, 0x2, R18 ;  /* 0x00000002073e7824 */ /* 0x000fe200078e0212 */
        /* <DEDUP_REMOVED lines=8> */
[----:B------:R-:W-:-:S05]  /*c910*/  ISETP.GE.AND P1, PT, R176, UR4, PT ;  /* 0x00000004b0007c0c */ /* 0x000fca000bf26270 */
[C---:B------:R-:W-:Y:S01]  /*c920*/  @!P4 IMAD.SHL.U32 R9, R179.reuse, 0x2, RZ ;  /* 0x00000002b309c824 */ /* 0x040fe200078e00ff */
[----:B------:R-:W-:-:S03]  /*c930*/  @!P4 SHF.L.U64.HI R6, R179, 0x1, R207 ;  /* 0x00000001b306c819 */ /* 0x000fc600000102cf */
[C---:B------:R-:W-:Y:S01]  /*c940*/  @!P3 IMAD.SHL.U32 R73, R177.reuse, 0x2, RZ ;  /* 0x00000002b149b824 */ /* 0x040fe200078e00ff */
[----:B------:R-:W-:Y:S01]  /*c950*/  @!P3 SHF.L.U64.HI R12, R177, 0x1, R206 ;  /* 0x00000001b10cb819 */ /* 0x000fe200000102ce */
[----:B------:R-:W-:Y:S01]  /*c960*/  @!P2 IMAD.SHL.U32 R67, R178, 0x2, RZ ;  /* 0x00000002b243a824 */ /* 0x000fe200078e00ff */
[-C--:B---3--:R-:W-:Y:S01]  /*c970*/  @!P4 IADD3 R10, P5, R0, R9.reuse, RZ ;  /* 0x00000009000ac210 */ /* 0x088fe20007fbe0ff */
[----:B------:R-:W-:Y:S01]  /*c980*/  @!P1 IMAD.SHL.U32 R7, R176, 0x2, RZ ;  /* 0x00000002b0079824 */ /* 0x000fe200078e00ff */
[----:B0-----:R-:W-:Y:S02]  /*c990*/  @!P4 IADD3 R8, P6, R4, R9, RZ ;  /* 0x000000090408c210 */ /* 0x001fe40007fde0ff */
[----:B------:R-:W-:Y:S01]  /*c9a0*/  @!P2 SHF.L.U64.HI R14, R178, 0x1, R205 ;  /* 0x00000001b20ea819 */ /* 0x000fe200000102cd */
[--C-:B--2---:R-:W-:Y:S01]  /*c9b0*/  @!P4 IMAD.X R11, R3, 0x1, R6.reuse, P5 ;  /* 0x00000001030bc824 */ /* 0x104fe200028e0606 */
[-C--:B------:R-:W-:Y:S01]  /*c9c0*/  @!P3 IADD3 R76, P5, R0, R73.reuse, RZ ;  /* 0x00000049004cb210 */ /* 0x080fe20007fbe0ff */
[----:B------:R-:W-:Y:S01]  /*c9d0*/  @!P4 IMAD.X R9, R5, 0x1, R6, P6 ;  /* 0x000000010509c824 */ /* 0x000fe200030e0606 */
[----:B------:R-:W-:-:S02]  /*c9e0*/  @!P3 IADD3 R72, P6, R4, R73, RZ ;  /* 0x000000490448b210 */ /* 0x000fc40007fde0ff */
[----:B------:R-:W-:Y:S01]  /*c9f0*/  @!P1 SHF.L.U64.HI R20, R176, 0x1, R203 ;  /* 0x00000001b0149819 */ /* 0x000fe200000102cb */
[--C-:B------:R-:W-:Y:S01]  /*ca00*/  @!P3 IMAD.X R77, R3, 0x1, R12.reuse, P5 ;  /* 0x00000001034db824 */ /* 0x100fe200028e060c */
[-C--:B------:R-:W-:Y:S01]  /*ca10*/  @!P2 IADD3 R70, P5, R0, R67.reuse, RZ ;  /* 0x000000430046a210 */ /* 0x080fe20007fbe0ff */
[----:B------:R-:W-:Y:S01]  /*ca20*/  @!P3 IMAD.X R73, R5, 0x1, R12, P6 ;  /* 0x000000010549b824 */ /* 0x000fe200030e060c */
[----:B------:R-:W-:-:S03]  /*ca30*/  @!P2 IADD3 R66, P6, R4, R67, RZ ;  /* 0x000000430442a210 */ /* 0x000fc60007fde0ff */
[--C-:B------:R-:W-:Y:S01]  /*ca40*/  @!P2 IMAD.X R71, R3, 0x1, R14.reuse, P5 ;  /* 0x000000010347a824 */ /* 0x100fe200028e060e */
[----:B------:R-:W-:Y:S01]  /*ca50*/  @!P1 IADD3 R64, P5, R0, R7, RZ ;  /* 0x0000000700409210 */ /* 0x000fe20007fbe0ff */
[----:B------:R-:W-:Y:S01]  /*ca60*/  @!P2 IMAD.X R67, R5, 0x1, R14, P6 ;  /* 0x000000010543a824 */ /* 0x000fe200030e060e */
[----:B------:R-:W-:-:S03]  /*ca70*/  ISETP.GE.AND P6, PT, R164, UR4, PT ;  /* 0x00000004a4007c0c */ /* 0x000fc6000bfc6270 */
[----:B------:R-:W-:Y:S01]  /*ca80*/  @!P1 IMAD.X R65, R3, 0x1, R20, P5 ;  /* 0x0000000103419824 */ /* 0x000fe200028e0614 */
[----:B------:R-:W-:-:S05]  /*ca90*/  @!P1 IADD3 R6, P5, R4, R7, RZ ;  /* 0x0000000704069210 */ /* 0x000fca0007fbe0ff */
[----:B------:R-:W-:Y:S01]  /*caa0*/  @!P1 IMAD.X R7, R5, 0x1, R20, P5 ;  /* 0x0000000105079824 */ /* 0x000fe200028e0614 */
[----:B------:R-:W-:-:S03]  /*cab0*/  ISETP.GE.AND P5, PT, R180, UR4, PT ;  /* 0x00000004b4007c0c */ /* 0x000fc6000bfa6270 */
[----:B------:R-:W-:Y:S02]  /*cac0*/  @!P6 IMAD.MOV.U32 R12, RZ, RZ, R0 ;  /* 0x000000ffff0ce224 */ /* 0x000fe400078e0000 */
[----:B------:R-:W-:Y:S02]  /*cad0*/  @!P6 IMAD.MOV.U32 R13, RZ, RZ, R3 ;  /* 0x000000ffff0de224 */ /* 0x000fe400078e0003 */
[----:B------:R-:W-:-:S04]  /*cae0*/  @!P6 IMAD.WIDE R14, R164, 0x2, R4 ;  /* 0x00000002a40ee825 */ /* 0x000fc800078e0204 */
[----:B------:R-:W-:Y:S01]  /*caf0*/  @!P6 IMAD.WIDE R12, R164, 0x2, R12 ;  /* 0x00000002a40ce825 */ /* 0x000fe200078e020c */
[----:B------:R0:W5:Y:S03]  /*cb00*/  @!P6 LD.E.64 R30, desc[UR60][R14.64] ;  /* 0x0000003c0e1ee980 */ /* 0x000166000c101b00 */
[C---:B------:R-:W-:Y:S01]  /*cb10*/  @!P5 IMAD.SHL.U32 R21, R180.reuse, 0x2, RZ ;  /* 0x00000002b415d824 */ /* 0x040fe200078e00ff */
[----:B------:R1:W5:Y:S01]  /*cb20*/  @!P6 LD.E.64 R40, desc[UR60][R12.64] ;  /* 0x0000003c0c28e980 */ /* 0x000362000c101b00 */
[----:B------:R-:W-:-:S03]  /*cb30*/  @!P5 SHF.L.U64.HI R20, R180, 0x1, R202 ;  /* 0x00000001b414d819 */ /* 0x000fc600000102ca */
[-C--:B------:R-:W-:Y:S02]  /*cb40*/  @!P5 IADD3 R74, P6, R0, R21.reuse, RZ ;  /* 0x00000015004ad210 */ /* 0x080fe40007fde0ff */
[----:B------:R-:W-:Y:S02]  /*cb50*/  CS2R R34, SRZ ;  /* 0x0000000000227805 */ /* 0x000fe4000001ff00 */
[----:B------:R-:W-:Y:S01]  /*cb60*/  CS2R R32, SRZ ;  /* 0x0000000000207805 */ /* 0x000fe2000001ff00 */
[----:B------:R-:W-:Y:S01]  /*cb70*/  @!P5 IMAD.X R75, R3, 0x1, R20, P6 ;  /* 0x00000001034bd824 */ /* 0x000fe200030e0614 */
[----:B------:R-:W-:Y:S02]  /*cb80*/  @!P5 IADD3 R4, P6, R4, R21, RZ ;  /* 0x000000150404d210 */ /* 0x000fe40007fde0ff */
[----:B------:R2:W5:Y:S01]  /*cb90*/  @!P4 LD.E.64 R34, desc[UR60][R10.64] ;  /* 0x0000003c0a22c980 */ /* 0x000562000c101b00 */
[----:B------:R-:W-:Y:S02]  /*cba0*/  CS2R R28, SRZ ;  /* 0x00000000001c7805 */ /* 0x000fe4000001ff00 */
[----:B------:R-:W-:-:S02]  /*cbb0*/  CS2R R26, SRZ ;  /* 0x00000000001a7805 */ /* 0x000fc4000001ff00 */
[----:B------:R-:W-:Y:S01]  /*cbc0*/  CS2R R24, SRZ ;  /* 0x0000000000187805 */ /* 0x000fe2000001ff00 */
[----:B------:R-:W-:Y:S01]  /*cbd0*/  @!P5 IMAD.X R5, R5, 0x1, R20, P6 ;  /* 0x000000010505d824 */ /* 0x000fe200030e0614 */
[----:B------:R3:W5:Y:S01]  /*cbe0*/  @!P4 LD.E.64 R32, desc[UR60][R8.64] ;  /* 0x0000003c0820c980 */ /* 0x000762000c101b00 */
[----:B------:R-:W-:Y:S02]  /*cbf0*/  CS2R R20, SRZ ;  /* 0x0000000000147805 */ /* 0x000fe4000001ff00 */
[----:B0-----:R-:W-:Y:S02]  /*cc00*/  CS2R R14, SRZ ;  /* 0x00000000000e7805 */ /* 0x001fe4000001ff00 */
[----:B-1----:R-:W-:Y:S01]  /*cc10*/  CS2R R12, SRZ ;  /* 0x00000000000c7805 */ /* 0x002fe2000001ff00 */
[----:B------:R1:W5:Y:S01]  /*cc20*/  @!P3 LD.E.64 R28, desc[UR60][R76.64] ;  /* 0x0000003c4c1cb980 */ /* 0x000362000c101b00 */
[----:B--2---:R-:W-:-:S03]  /*cc30*/  CS2R R10, SRZ ;  /* 0x00000000000a7805 */ /* 0x004fc6000001ff00 */
[----:B------:R1:W5:Y:S01]  /*cc40*/  @!P3 LD.E.64 R26, desc[UR60][R72.64] ;  /* 0x0000003c481ab980 */ /* 0x000362000c101b00 */
[----:B---3--:R-:W-:-:S03]  /*cc50*/  CS2R R8, SRZ ;  /* 0x0000000000087805 */ /* 0x008fc6000001ff00 */
[----:B------:R1:W5:Y:S04]  /*cc60*/  @!P2 LD.E.64 R24, desc[UR60][R70.64] ;  /* 0x0000003c4618a980 */ /* 0x000368000c101b00 */
[----:B------:R1:W5:Y:S04]  /*cc70*/  @!P2 LD.E.64 R20, desc[UR60][R66.64] ;  /* 0x0000003c4214a980 */ /* 0x000368000c101b00 */
[----:B------:R1:W5:Y:S04]  /*cc80*/  @!P1 LD.E.64 R14, desc[UR60][R64.64] ;  /* 0x0000003c400e9980 */ /* 0x000368000c101b00 */
[----:B------:R1:W5:Y:S04]  /*cc90*/  @!P1 LD.E.64 R12, desc[UR60][R6.64] ;  /* 0x0000003c060c9980 */ /* 0x000368000c101b00 */
[----:B------:R1:W5:Y:S04]  /*cca0*/  @!P5 LD.E.64 R10, desc[UR60][R74.64] ;  /* 0x0000003c4a0ad980 */ /* 0x000368000c101b00 */
[----:B------:R1:W5:Y:S02]  /*ccb0*/  @!P5 LD.E.64 R8, desc[UR60][R4.64] ;  /* 0x0000003c0408d980 */ /* 0x000364000c101b00 */
.L_x_1714:
[----:B------:R-:W-:Y:S05]  /*ccc0*/  BSYNC B1 ;  /* 0x0000000000017941 */ /* 0x000fea0003800000 */
.L_x_1713:
[----:B--2---:R-:W-:Y:S01]  /*ccd0*/  LEA.HI R3, R198, R198, RZ, 0x1 ;  /* 0x000000c6c6037211 */ /* 0x004fe200078f08ff */
[C---:B-1----:R-:W-:Y:S01]  /*cce0*/  VIADD R5, R62.reuse, 0xc400 ;  /* 0x0000c4003e057836 */ /* 0x042fe20000000000 */
[----:B------:R-:W-:Y:S01]  /*ccf0*/  VIADDMNMX R91, R91, -R187, 0x80, PT ;  /* 0x000000805b5b7446 */ /* 0x000fe200038009bb */
[----:B---3--:R-:W-:Y:S01]  /*cd00*/  VIADD R0, R62, 0xc440 ;  /* 0x0000c4403e007836 */ /* 0x008fe20000000000 */
[----:B------:R-:W-:Y:S01]  /*cd10*/  LOP3.LUT R3, R3, 0xfffffffe, RZ, 0xc0, !PT ;  /* 0xfffffffe03037812 */ /* 0x000fe200078ec0ff */
[----:B------:R-:W-:Y:S01]  /*cd20*/  @P0 VIADD R0, R5, 0xffffffc0 ;  /* 0xffffffc005000836 */ /* 0x000fe20000000000 */
[----:B------:R-:W-:Y:S01]  /*cd30*/  BSSY B1, `(.L_x_1715) ;  /* 0x0000034000017945 */ /* 0x000fe20003800000 */
[----:B-----5:R-:W-:Y:S01]  /*cd40*/  IMAD.MOV.U32 R5, RZ, RZ, R32 ;  /* 0x000000ffff057224 */ /* 0x020fe200078e0020 */
[----:B------:R-:W-:Y:S01]  /*cd50*/  ISETP.GE.AND P1, PT, R174, R91, PT ;  /* 0x0000005bae00720c */ /* 0x000fe20003f26270 */
[----:B------:R-:W-:Y:S02]  /*cd60*/  IMAD.IADD R3, R198, 0x1, -R3 ;  /* 0x00000001c6037824 */ /* 0x000fe400078e0a03 */
[----:B0-----:R-:W-:Y:S01]  /*cd70*/  IMAD.MOV.U32 R4, RZ, RZ, R30 ;  /* 0x000000ffff047224 */ /* 0x001fe200078e001e */
[----:B------:R-:W-:Y:S01]  /*cd80*/  PRMT R96, R5, 0x7610, R96 ;  /* 0x0000761005607816 */ /* 0x000fe20000000060 */
[----:B------:R-:W-:Y:S01]  /*cd90*/  IMAD.MOV.U32 R6, RZ, RZ, R33 ;  /* 0x000000ffff067224 */ /* 0x000fe200078e0021 */
[----:B------:R-:W-:Y:S01]  /*cda0*/  SHF.L.U32 R5, R3, 0x1f, RZ ;  /* 0x0000001f03057819 */ /* 0x000fe200000006ff */
[----:B------:R-:W-:Y:S01]  /*cdb0*/  IMAD.MOV.U32 R7, RZ, RZ, R20 ;  /* 0x000000ffff077224 */ /* 0x000fe200078e0014 */
[----:B------:R-:W-:Y:S01]  /*cdc0*/  PRMT R104, R4, 0x7610, R104 ;  /* 0x0000761004687816 */ /* 0x000fe20000000068 */
[----:B------:R-:W-:Y:S01]  /*cdd0*/  IMAD.MOV.U32 R4, RZ, RZ, R31 ;  /* 0x000000ffff047224 */ /* 0x000fe200078e001f */
[----:B------:R-:W0:Y:S01]  /*cde0*/  SYNCS.PHASECHK.TRANS64.TRYWAIT P0, [R18+URZ+0x2a800], R5 ;  /* 0x02a80005120075a7 */ /* 0x000e22000800017f */
        /* <DEDUP_REMOVED lines=39> */
[----:B0-----:R-:W-:Y:S06]  /*d060*/  @!P0 BRA `(.L_x_1716) ;  /* 0x000001dc00088947 */ /* 0x001fec0003800000 */
.L_x_2045:
[----:B------:R-:W-:Y:S05]  /*d070*/  BSYNC B1 ;  /* 0x0000000000017941 */ /* 0x000fea0003800000 */
.L_x_1715:
[----:B------:R-:W-:Y:S01]  /*d080*/  BSSY B1, `(.L_x_1717) ;  /* 0x000012f000017945 */ /* 0x000fe20003800000 */
[----:B------:R-:W-:Y:S02]  /*d090*/  PRMT R64, R4, 0x7610, R64 ;  /* 0x0000761004407816 */ /* 0x000fe40000000040 */
[----:B------:R-:W-:Y:S01]  /*d0a0*/  PRMT R65, R6, 0x7610, R65 ;  /* 0x0000761006417816 */ /* 0x000fe20000000041 */
[----:B------:R-:W-:Y:S06]  /*d0b0*/  @P1 BRA `(.L_x_1718) ;  /* 0x0000001000ac1947 */ /* 0x000fec0003800000 */
[----:B0-----:R-:W0:Y:S01]  /*d0c0*/  LDC R5, c[0x0][0x3f4] ;  /* 0x0000fd00ff057b82 */ /* 0x001e220000000800 */
        /* <DEDUP_REMOVED lines=9> */
[----:B------:R-:W-:Y:S02]  /*d160*/  SHF.R.U64 R112, R58, 0x10, R59 ;  /* 0x000000103a707819 */ /* 0x000fe4000000123b */
[--C-:B------:R-:W-:Y:S02]  /*d170*/  SHF.R.U64 R58, R60, 0x10, R61.reuse ;  /* 0x000000103c3a7819 */ /* 0x100fe4000000123d */
[----:B------:R-:W-:Y:S02]  /*d180*/  SHF.R.U32.HI R61, RZ, 0x10, R61 ;  /* 0x00000010ff3d7819 */ /* 0x000fe4000001163d */
[----:B------:R-:W-:Y:S02]  /*d190*/  SHF.R.U32.HI R59, RZ, 0x10, R59 ;  /* 0x00000010ff3b7819 */ /* 0x000fe4000001163b */
[----:B------:R-:W-:Y:S02]  /*d1a0*/  PRMT R111, R111, 0x5410, R112 ;  /* 0x000054106f6f7816 */ /* 0x000fe40000000070 */
[----:B------:R-:W-:-:S02]  /*d1b0*/  PRMT R112, R108, 0x5410, R61 ;  /* 0x000054106c707816 */ /* 0x000fc4000000003d */
[----:B------:R-:W-:Y:S02]  /*d1c0*/  PRMT R110, R110, 0x5410, R59 ;  /* 0x000054106e6e7816 */ /* 0x000fe4000000003b */
[----:B------:R-:W-:Y:S01]  /*d1d0*/  PRMT R109, R109, 0x5410, R58 ;  /* 0x000054106d6d7816 */ /* 0x000fe2000000003a */
[C---:B------:R-:W-:Y:S01]  /*d1e0*/  IMAD.U32 R113, R112.reuse, 0x10000, RZ ;  /* 0x0001000070717824 */ /* 0x040fe200078e00ff */
[----:B------:R-:W-:Y:S01]  /*d1f0*/  LOP3.LUT R112, R112, 0xffff0000, RZ, 0xc0, !PT ;  /* 0xffff000070707812 */ /* 0x000fe200078ec0ff */
[C---:B------:R-:W-:Y:S01]  /*d200*/  IMAD.U32 R108, R110.reuse, 0x10000, RZ ;  /* 0x000100006e6c7824 */ /* 0x040fe200078e00ff */
[----:B------:R-:W-:Y:S02]  /*d210*/  LOP3.LUT R110, R110, 0xffff0000, RZ, 0xc0, !PT ;  /* 0xffff00006e6e7812 */ /* 0x000fe400078ec0ff */
[C---:B0-----:R-:W-:Y:S01]  /*d220*/  LOP3.LUT R59, R6.reuse, 0xffff0000, RZ, 0xc0, !PT ;  /* 0xffff0000063b7812 */ /* 0x041fe200078ec0ff */
[----:B------:R-:W-:Y:S01]  /*d230*/  IMAD.U32 R58, R6, 0x10000, RZ ;  /* 0x00010000063a7824 */ /* 0x000fe200078e00ff */
[C---:B------:R-:W-:Y:S01]  /*d240*/  LOP3.LUT R61, R7.reuse, 0xffff0000, RZ, 0xc0, !PT ;  /* 0xffff0000073d7812 */ /* 0x040fe200078ec0ff */
[----:B------:R-:W-:-:S02]  /*d250*/  IMAD.U32 R60, R7, 0x10000, RZ ;  /* 0x00010000073c7824 */ /* 0x000fc400078e00ff */
[CC--:B------:R-:W-:Y:S01]  /*d260*/  FMUL.FTZ R115, R59.reuse, R113.reuse ;  /* 0x000000713b737220 */ /* 0x0c0fe20000410000 */
[----:B------:R-:W-:Y:S01]  /*d270*/  FMUL.FTZ R114, R59, R108 ;  /* 0x0000006c3b727220 */ /* 0x000fe20000410000 */
[----:B------:R-:W-:Y:S01]  /*d280*/  FMUL.FTZ R59, R61, R112 ;  /* 0x000000703d3b7220 */ /* 0x000fe20000410000 */
[----:B------:R-:W-:Y:S02]  /*d290*/  IMAD.U32 R6, R4, 0x10000, RZ ;  /* 0x0001000004067824 */ /* 0x000fe400078e00ff */
[C---:B------:R-:W-:Y:S01]  /*d2a0*/  FFMA.FTZ R115, R58.reuse, R108, -R115 ;  /* 0x0000006c3a737223 */ /* 0x040fe20000010873 */
[----:B------:R-:W-:Y:S02]  /*d2b0*/  IMAD.U32 R7, R5, 0x10000, RZ ;  /* 0x0001000005077824 */ /* 0x000fe400078e00ff */
[----:B------:R-:W-:Y:S01]  /*d2c0*/  FFMA.FTZ R114, R58, R113, R114 ;  /* 0x000000713a727223 */ /* 0x000fe20000010072 */
[----:B------:R-:W-:Y:S01]  /*d2d0*/  LOP3.LUT R4, R4, 0xffff0000, RZ, 0xc0, !PT ;  /* 0xffff000004047812 */ /* 0x000fe200078ec0ff */
[-C--:B------:R-:W-:Y:S01]  /*d2e0*/  FMUL.FTZ R117, R61, R110.reuse ;  /* 0x0000006e3d757220 */ /* 0x080fe20000410000 */
        /* <DEDUP_REMOVED lines=10> */
[-C--:B------:R-:W-:Y:S01]  /*d390*/  FMUL.FTZ R111, R5, R58.reuse ;  /* 0x0000003a056f7220 */ /* 0x080fe20000410000 */
[C---:B------:R-:W-:Y:S01]  /*d3a0*/  FFMA.FTZ R4, R6.reuse, R59, -R109 ;  /* 0x0000003b06047223 */ /* 0x040fe2000001086d */
[C---:B------:R-:W-:Y:S01]  /*d3b0*/  FFMA.FTZ R5, R7.reuse, R58, -R110 ;  /* 0x0000003a07057223 */ /* 0x040fe2000001086e */
[----:B------:R-:W-:Y:S01]  /*d3c0*/  FFMA.FTZ R61, R6, R61, R60 ;  /* 0x0000003d063d7223 */ /* 0x000fe2000001003c */
[----:B------:R-:W-:Y:S01]  /*d3d0*/  FFMA.FTZ R108, R7, R108, R111 ;  /* 0x0000006c076c7223 */ /* 0x000fe2000001006f */
[----:B------:R-:W-:Y:S02]  /*d3e0*/  F2FP.BF16.F32.PACK_AB R6, R114, R115 ;  /* 0x000000737206723e */ /* 0x000fe400000010ff */
[----:B------:R-:W-:-:S02]  /*d3f0*/  F2FP.BF16.F32.PACK_AB R7, R112, R113 ;  /* 0x000000717007723e */ /* 0x000fc400000010ff */
[----:B------:R-:W-:Y:S02]  /*d400*/  F2FP.BF16.F32.PACK_AB R4, R61, R4 ;  /* 0x000000043d04723e */ /* 0x000fe400000010ff */
[----:B------:R-:W-:-:S05]  /*d410*/  F2FP.BF16.F32.PACK_AB R5, R108, R5 ;  /* 0x000000056c05723e */ /* 0x000fca00000010ff */
[----:B------:R0:W-:Y:S02]  /*d420*/  STS.128 [R62+0xc400], R4 ;  /* 0x00c400043e007388 */ /* 0x0001e40000000c00 */
.L_x_1720:
[----:B------:R-:W-:Y:S05]  /*d430*/  BSYNC B2 ;  /* 0x0000000000027941 */ /* 0x000fea0003800000 */
.L_x_1719:
[----:B------:R-:W-:Y:S04]  /*d440*/  BSSY B2, `(.L_x_1721) ;  /* 0x0000030000027945 */ /* 0x000fe80003800000 */
[----:B------:R-:W-:Y:S05]  /*d450*/  @P1 BRA `(.L_x_1722) ;  /* 0x0000000000b81947 */ /* 0x000fea0003800000 */
[----:B0-----:R-:W0:Y:S01]  /*d460*/  LDS.128 R4, [R0] ;  /* 0x0000000000047984 */ /* 0x001e220000000c00 */
[--C-:B------:R-:W-:Y:S02]  /*d470*/  SHF.R.U64 R59, R54, 0x10, R55.reuse ;  /* 0x00000010363b7819 */ /* 0x100fe40000001237 */
[----:B------:R-:W-:Y:S02]  /*d480*/  SHF.R.U32.HI R54, RZ, 0x10, R55 ;  /* 0x00000010ff367819 */ /* 0x000fe40000011637 */
[--C-:B------:R-:W-:Y:S02]  /*d490*/  SHF.R.U64 R55, R56, 0x10, R57.reuse ;  /* 0x0000001038377819 */ /* 0x100fe40000001239 */
[----:B------:R-:W-:Y:S02]  /*d4a0*/  SHF.R.U32.HI R56, RZ, 0x10, R57 ;  /* 0x00000010ff387819 */ /* 0x000fe40000011639 */
[----:B------:R-:W-:Y:S02]  /*d4b0*/  PRMT R103, R103, 0x5410, R54 ;  /* 0x0000541067677816 */ /* 0x000fe40000000036 */
[----:B------:R-:W-:-:S02]  /*d4c0*/  PRMT R101, R101, 0x5410, R56 ;  /* 0x0000541065657816 */ /* 0x000fc40000000038 */
[----:B------:R-:W-:Y:S01]  /*d4d0*/  PRMT R100, R100, 0x5410, R55 ;  /* 0x0000541064647816 */ /* 0x000fe20000000037 */
[----:B------:R-:W-:Y:S01]  /*d4e0*/  IMAD.U32 R58, R103, 0x10000, RZ ;  /* 0x00010000673a7824 */ /* 0x000fe200078e00ff */
[----:B------:R-:W-:Y:S01]  /*d4f0*/  PRMT R102, R102, 0x5410, R59 ;  /* 0x0000541066667816 */ /* 0x000fe2000000003b */
[C---:B------:R-:W-:Y:S01]  /*d500*/  IMAD.U32 R59, R101.reuse, 0x10000, RZ ;  /* 0x00010000653b7824 */ /* 0x040fe200078e00ff */
[----:B------:R-:W-:Y:S02]  /*d510*/  LOP3.LUT R101, R101, 0xffff0000, RZ, 0xc0, !PT ;  /* 0xffff000065657812 */ /* 0x000fe400078ec0ff */
[----:B------:R-:W-:Y:S02]  /*d520*/  LOP3.LUT R103, R103, 0xffff0000, RZ, 0xc0, !PT ;  /* 0xffff000067677812 */ /* 0x000fe400078ec0ff */
[C---:B0-----:R-:W-:Y:S01]  /*d530*/  LOP3.LUT R55, R6.reuse, 0xffff0000, RZ, 0xc0, !PT ;  /* 0xffff000006377812 */ /* 0x041fe200078ec0ff */
[----:B------:R-:W-:Y:S01]  /*d540*/  IMAD.U32 R54, R6, 0x10000, RZ ;  /* 0x0001000006367824 */ /* 0x000fe200078e00ff */
[C---:B------:R-:W-:Y:S01]  /*d550*/  LOP3.LUT R57, R7.reuse, 0xffff0000, RZ, 0xc0, !PT ;  /* 0xffff000007397812 */ /* 0x040fe200078ec0ff */
[----:B------:R-:W-:-:S02]  /*d560*/  IMAD.U32 R56, R7, 0x10000, RZ ;  /* 0x0001000007387824 */ /* 0x000fc400078e00ff */
[CC--:B------:R-:W-:Y:S01]  /*d570*/  FMUL.FTZ R60, R55.reuse, R58.reuse ;  /* 0x0000003a373c7220 */ /* 0x0c0fe20000410000 */
[----:B------:R-:W-:Y:S01]  /*d580*/  FMUL.FTZ R61, R55, R59 ;  /* 0x0000003b373d7220 */ /* 0x000fe20000410000 */
[C---:B------:R-:W-:Y:S01]  /*d590*/  FMUL.FTZ R55, R57.reuse, R101 ;  /* 0x0000006539377220 */ /* 0x040fe20000410000 */
[----:B------:R-:W-:Y:S02]  /*d5a0*/  IMAD.U32 R6, R4, 0x10000, RZ ;  /* 0x0001000004067824 */ /* 0x000fe400078e00ff */
[----:B------:R-:W-:Y:S01]  /*d5b0*/  FFMA.FTZ R109, R54, R59, R60 ;  /* 0x0000003b366d7223 */ /* 0x000fe2000001003c */
[-C--:B------:R-:W-:Y:S01]  /*d5c0*/  FMUL.FTZ R59, R57, R103.reuse ;  /* 0x00000067393b7220 */ /* 0x080fe20000410000 */
[----:B------:R-:W-:Y:S01]  /*d5d0*/  FFMA.FTZ R103, R56, R103, -R55 ;  /* 0x0000006738677223 */ /* 0x000fe20000010837 */
[C---:B------:R-:W-:Y:S01]  /*d5e0*/  IMAD.U32 R7, R5.reuse, 0x10000, RZ ;  /* 0x0001000005077824 */ /* 0x040fe200078e00ff */
[----:B------:R-:W-:Y:S01]  /*d5f0*/  LOP3.LUT R4, R4, 0xffff0000, RZ, 0xc0, !PT ;  /* 0xffff000004047812 */ /* 0x000fe200078ec0ff */
[----:B------:R-:W-:Y:S01]  /*d600*/  IMAD.U32 R57, R100, 0x10000, RZ ;  /* 0x0001000064397824 */ /* 0x000fe200078e00ff */
[----:B------:R-:W-:Y:S01]  /*d610*/  LOP3.LUT R5, R5, 0xffff0000, RZ, 0xc0, !PT ;  /* 0xffff000005057812 */ /* 0x000fe200078ec0ff */
[----:B------:R-:W-:Y:S01]  /*d620*/  IMAD.U32 R55, R102, 0x10000, RZ ;  /* 0x0001000066377824 */ /* 0x000fe200078e00ff */
[----:B------:R-:W-:Y:S01]  /*d630*/  LOP3.LUT R100, R100, 0xffff0000, RZ, 0xc0, !PT ;  /* 0xffff000064647812 */ /* 0x000fe200078ec0ff */
[----:B------:R-:W-:Y:S01]  /*d640*/  FFMA.FTZ R58, R54, R58, -R61 ;  /* 0x0000003a363a7223 */ /* 0x000fe2000001083d */
[----:B------:R-:W-:Y:S01]  /*d650*/  LOP3.LUT R102, R102, 0xffff0000, RZ, 0xc0, !PT ;  /* 0xffff000066667812 */ /* 0x000fe200078ec0ff */
        /* <DEDUP_REMOVED lines=14> */
.L_x_1722:
[----:B------:R-:W-:Y:S05]  /*d740*/  BSYNC B2 ;  /* 0x0000000000027941 */ /* 0x000fea0003800000 */
.L_x_1721:
[----:B------:R-:W-:Y:S04]  /*d750*/  BSSY B2, `(.L_x_1723) ;  /* 0x0000030000027945 */ /* 0x000fe80003800000 */
[----:B------:R-:W-:Y:S05]  /*d760*/  @P2 BRA `(.L_x_1724) ;  /* 0x0000000000b82947 */ /* 0x000fea0003800000 */
[----:B01----:R-:W0:Y:S01]  /*d770*/  LDS.128 R4, [R62+0x10400] ;  /* 0x010400003e047984 */ /* 0x003e220000000c00 */
        /* <DEDUP_REMOVED lines=45> */
.L_x_1724:
[----:B------:R-:W-:Y:S05]  /*da50*/  BSYNC B2 ;  /* 0x0000000000027941 */ /* 0x000fea0003800000 */
.L_x_1723:
[----:B------:R-:W-:Y:S04]  /*da60*/  BSSY B2, `(.L_x_1725) ;  /* 0x0000030000027945 */ /* 0x000fe80003800000 */
[----:B------:R-:W-:Y:S05]  /*da70*/  @P3 BRA `(.L_x_1726) ;  /* 0x0000000000b83947 */ /* 0x000fea0003800000 */
[----:B012---:R-:W0:Y:S01]  /*da80*/  LDS.128 R4, [R0+0x4000] ;  /* 0x0040000000047984 */ /* 0x007e220000000c00 */
        /* <DEDUP_REMOVED lines=45> */
.L_x_1726:
[----:B------:R-:W-:Y:S05]  /*dd60*/  BSYNC B2 ;  /* 0x0000000000027941 */ /* 0x000fea0003800000 */
.L_x_1725:
[----:B------:R-:W-:Y:S04]  /*dd70*/  BSSY B2, `(.L_x_1727) ;  /* 0x0000030000027945 */ /* 0x000fe80003800000 */
[----:B------:R-:W-:Y:S05]  /*dd80*/  @P4 BRA `(.L_x_1728) ;  /* 0x0000000000b84947 */ /* 0x000fea0003800000 */
[----:B0123--:R-:W0:Y:S01]  /*dd90*/  LDS.128 R4, [R62+0x14400] ;  /* 0x014400003e047984 */ /* 0x00fe220000000c00 */
        /* <DEDUP_REMOVED lines=45> */
.L_x_1728:
[----:B------:R-:W-:Y:S05]  /*e070*/  BSYNC B2 ;  /* 0x0000000000027941 */ /* 0x000fea0003800000 */
.L_x_1727:
[----:B------:R-:W-:Y:S05]  /*e080*/  @P5 BRA `(.L_x_1718) ;  /* 0x0000000000b85947 */ /* 0x000fea0003800000 */
[----:B01234-:R-:W0:Y:S01]  /*e090*/  LDS.128 R4, [R0+0x8000] ;  /* 0x0080000000047984 */ /* 0x01fe220000000c00 */
        /* <DEDUP_REMOVED lines=45> */
.L_x_1718:
[----:B------:R-:W-:Y:S05]  /*e370*/  BSYNC B1 ;  /* 0x0000000000017941 */ /* 0x000fea0003800000 */
.L_x_1717:
        /* <DEDUP_REMOVED lines=13> */
[----:B------:R-:W-:Y:S02]  /*e450*/  SHF.R.U64 R37, R30, 0x10, R31 ;  /* 0x000000101e257819 */ /* 0x000fe4000000121f */
[----:B------:R-:W-:Y:S02]  /*e460*/  SHF.R.U32.HI R40, RZ, 0x10, R41 ;  /* 0x00000010ff287819 */ /* 0x000fe40000011629 */
        /* <DEDUP_REMOVED lines=42> */
.L_x_1731:
[----:B------:R-:W-:Y:S05]  /*e710*/  BSYNC B1 ;  /* 0x0000000000017941 */ /* 0x000fea0003800000 */
.L_x_1730:
[----:B------:R-:W-:Y:S04]  /*e720*/  BSSY B1, `(.L_x_1732) ;  /* 0x0000030000017945 */ /* 0x000fe80003800000 */
[----:B------:R-:W-:Y:S05]  /*e730*/  @P1 BRA `(.L_x_1733) ;  /* 0x0000000000b81947 */ /* 0x000fea0003800000 */
[----:B0-----:R-:W0:Y:S01]  /*e740*/  LDS.128 R4, [R0+0x2000] ;  /* 0x0020000000047984 */ /* 0x001e220000000c00 */
        /* <DEDUP_REMOVED lines=45> */
.L_x_1733:
[----:B------:R-:W-:Y:S05]  /*ea20*/  BSYNC B1 ;  /* 0x0000000000017941 */ /* 0x000fea0003800000 */
.L_x_1732:
[----:B------:R-:W-:Y:S04]  /*ea30*/  BSSY B1, `(.L_x_1734) ;  /* 0x0000030000017945 */ /* 0x000fe80003800000 */
[----:B------:R-:W-:Y:S05]  /*ea40*/  @P2 BRA `(.L_x_1735) ;  /* 0x0000000000b82947 */ /* 0x000fea0003800000 */
[----:B01----:R-:W0:Y:S01]  /*ea50*/  LDS.128 R4, [R62+0x12400] ;  /* 0x012400003e047984 */ /* 0x003e220000000c00 */
[----:B------:R-:W-:Y:S02]  /*ea60*/  SHF.R.U64 R28, R28, 0x10, R29 ;  /* 0x000000101c1c7819 */ /* 0x000fe4000000121d */
[----:B------:R-:W-:Y:S02]  /*ea70*/  SHF.R.U64 R26, R26, 0x10, R27 ;  /* 0x000000101a1a7819 */ /* 0x000fe4000000121b */
[----:B------:R-:W-:Y:S02]  /*ea80*/  SHF.R.U32.HI R29, RZ, 0x10, R29 ;  /* 0x00000010ff1d7819 */ /* 0x000fe4000001161d */
[----:B------:R-:W-:Y:S02]  /*ea90*/  SHF.R.U32.HI R27, RZ, 0x10, R27 ;  /* 0x00000010ff1b7819 */ /* 0x000fe4000001161b */
[----:B------:R-:W-:Y:S02]  /*eaa0*/  PRMT R90, R90, 0x5410, R29 ;  /* 0x000054105a5a7816 */ /* 0x000fe4000000001d */
[----:B------:R-:W-:-:S02]  /*eab0*/  PRMT R76, R76, 0x5410, R27 ;  /* 0x000054104c4c7816 */ /* 0x000fc4000000001b */
[----:B------:R-:W-:Y:S01]  /*eac0*/  PRMT R77, R77, 0x5410, R26 ;  /* 0x000054104d4d7816 */ /* 0x000fe2000000001a */
[C---:B------:R-:W-:Y:S01]  /*ead0*/  IMAD.U32 R30, R90.reuse, 0x10000, RZ ;  /* 0x000100005a1e7824 */ /* 0x040fe200078e00ff */
[----:B------:R-:W-:Y:S01]  /*eae0*/  LOP3.LUT R90, R90, 0xffff0000, RZ, 0xc0, !PT ;  /* 0xffff00005a5a7812 */ /* 0x000fe200078ec0ff */
[C---:B------:R-:W-:Y:S01]  /*eaf0*/  IMAD.U32 R31, R76.reuse, 0x10000, RZ ;  /* 0x000100004c1f7824 */ /* 0x040fe200078e00ff */
[----:B------:R-:W-:Y:S02]  /*eb00*/  LOP3.LUT R76, R76, 0xffff0000, RZ, 0xc0, !PT ;  /* 0xffff00004c4c7812 */ /* 0x000fe400078ec0ff */
[----:B------:R-:W-:Y:S02]  /*eb10*/  PRMT R89, R89, 0x5410, R28 ;  /* 0x0000541059597816 */ /* 0x000fe4000000001c */
[C---:B0-----:R-:W-:Y:S01]  /*eb20*/  LOP3.LUT R27, R6.reuse, 0xffff0000, RZ, 0xc0, !PT ;  /* 0xffff0000061b7812 */ /* 0x041fe200078ec0ff */
[----:B------:R-:W-:Y:S01]  /*eb30*/  IMAD.U32 R26, R6, 0x10000, RZ ;  /* 0x00010000061a7824 */ /* 0x000fe200078e00ff */
[C---:B------:R-:W-:Y:S01]  /*eb40*/  LOP3.LUT R29, R7.reuse, 0xffff0000, RZ, 0xc0, !PT ;  /* 0xffff0000071d7812 */ /* 0x040fe200078ec0ff */
[----:B------:R-:W-:-:S02]  /*eb50*/  IMAD.U32 R28, R7, 0x10000, RZ ;  /* 0x00010000071c7824 */ /* 0x000fc400078e00ff */
[C---:B------:R-:W-:Y:S01]  /*eb60*/  FMUL.FTZ R32, R27.reuse, R30 ;  /* 0x0000001e1b207220 */ /* 0x040fe20000410000 */
[-C--:B------:R-:W-:Y:S01]  /*eb70*/  FMUL.FTZ R33, R27, R31.reuse ;  /* 0x0000001f1b217220 */ /* 0x080fe20000410000 */
[----:B------:R-:W-:Y:S01]  /*eb80*/  FMUL.FTZ R27, R29, R76 ;  /* 0x0000004c1d1b7220 */ /* 0x000fe20000410000 */
[----:B------:R-:W-:Y:S02]  /*eb90*/  IMAD.U32 R6, R4, 0x10000, RZ ;  /* 0x0001000004067824 */ /* 0x000fe400078e00ff */
[C---:B------:R-:W-:Y:S01]  /*eba0*/  FFMA.FTZ R35, R26.reuse, R31, R32 ;  /* 0x0000001f1a237223 */ /* 0x040fe20000010020 */
[----:B------:R-:W-:Y:S02]  /*ebb0*/  IMAD.U32 R7, R5, 0x10000, RZ ;  /* 0x0001000005077824 */ /* 0x000fe400078e00ff */
[----:B------:R-:W-:Y:S01]  /*ebc0*/  FFMA.FTZ R34, R26, R30, -R33 ;  /* 0x0000001e1a227223 */ /* 0x000fe20000010821 */
[-C--:B------:R-:W-:Y:S01]  /*ebd0*/  FMUL.FTZ R31, R29, R90.reuse ;  /* 0x0000005a1d1f7220 */ /* 0x080fe20000410000 */
[----:B------:R-:W-:Y:S01]  /*ebe0*/  LOP3.LUT R4, R4, 0xffff0000, RZ, 0xc0, !PT ;  /* 0xffff000004047812 */ /* 0x000fe200078ec0ff */
[C---:B------:R-:W-:Y:S01]  /*ebf0*/  FFMA.FTZ R90, R28.reuse, R90, -R27 ;  /* 0x0000005a1c5a7223 */ /* 0x040fe2000001081b */
[----:B------:R-:W-:Y:S01]  /*ec00*/  LOP3.LUT R5, R5, 0xffff0000, RZ, 0xc0, !PT ;  /* 0xffff000005057812 */ /* 0x000fe200078ec0ff */
[C---:B------:R-:W-:Y:S01]  /*ec10*/  IMAD.U32 R29, R77.reuse, 0x10000, RZ ;  /* 0x000100004d1d7824 */ /* 0x040fe200078e00ff */
[----:B------:R-:W-:Y:S01]  /*ec20*/  LOP3.LUT R30, R77, 0xffff0000, RZ, 0xc0, !PT ;  /* 0xffff00004d1e7812 */ /* 0x000fe200078ec0ff */
[C---:B------:R-:W-:Y:S01]  /*ec30*/  IMAD.U32 R27, R89.reuse, 0x10000, RZ ;  /* 0x00010000591b7824 */ /* 0x040fe200078e00ff */
        /* <DEDUP_REMOVED lines=15> */
.L_x_1735:
[----:B------:R-:W-:Y:S05]  /*ed30*/  BSYNC B1 ;  /* 0x0000000000017941 */ /* 0x000fea0003800000 */
.L_x_1734:
[----:B------:R-:W-:Y:S04]  /*ed40*/  BSSY B1, `(.L_x_1736) ;  /* 0x0000030000017945 */ /* 0x000fe80003800000 */
[----:B------:R-:W-:Y:S05]  /*ed50*/  @P3 BRA `(.L_x_1737) ;  /* 0x0000000000b83947 */ /* 0x000fea0003800000 */
[----:B012---:R-:W0:Y:S01]  /*ed60*/  LDS.128 R4, [R0+0x6000] ;  /* 0x0060000000047984 */ /* 0x007e220000000c00 */
        /* <DEDUP_REMOVED lines=16> */
[C---:B------:R-:W-:Y:S01]  /*ee70*/  FMUL.FTZ R30, R21.reuse, R26 ;  /* 0x0000001a151e7220 */ /* 0x040fe20000410000 */
[-C--:B------:R-:W-:Y:S01]  /*ee80*/  FMUL.FTZ R29, R21, R27.reuse ;  /* 0x0000001b151d7220 */ /* 0x080fe20000410000 */
[C---:B------:R-:W-:Y:S01]  /*ee90*/  FMUL.FTZ R21, R25.reuse, R72 ;  /* 0x0000004819157220 */ /* 0x040fe20000410000 */
[----:B------:R-:W-:Y:S02]  /*eea0*/  IMAD.U32 R6, R4, 0x10000, RZ ;  /* 0x0001000004067824 */ /* 0x000fe400078e00ff */
[----:B------:R-:W-:Y:S01]  /*eeb0*/  FFMA.FTZ R31, R20, R27, R30 ;  /* 0x0000001b141f7223 */ /* 0x000fe2000001001e */
[-C--:B------:R-:W-:Y:S01]  /*eec0*/  FMUL.FTZ R27, R25, R75.reuse ;  /* 0x0000004b191b7220 */ /* 0x080fe20000410000 */
[----:B------:R-:W-:Y:S01]  /*eed0*/  FFMA.FTZ R75, R24, R75, -R21 ;  /* 0x0000004b184b7223 */ /* 0x000fe20000010815 */
[----:B------:R-:W-:Y:S02]  /*eee0*/  IMAD.U32 R7, R5, 0x10000, RZ ;  /* 0x0001000005077824 */ /* 0x000fe400078e00ff */
[----:B------:R-:W-:Y:S01]  /*eef0*/  FFMA.FTZ R28, R20, R26, -R29 ;  /* 0x0000001a141c7223 */ /* 0x000fe2000001081d */
[----:B------:R-:W-:Y:S01]  /*ef00*/  IMAD.U32 R21, R74, 0x10000, RZ ;  /* 0x000100004a157824 */ /* 0x000fe200078e00ff */
[----:B------:R-:W-:Y:S01]  /*ef10*/  LOP3.LUT R4, R4, 0xffff0000, RZ, 0xc0, !PT ;  /* 0xffff000004047812 */ /* 0x000fe200078ec0ff */
[----:B------:R-:W-:Y:S01]  /*ef20*/  IMAD.U32 R25, R73, 0x10000, RZ ;  /* 0x0001000049197824 */ /* 0x000fe200078e00ff */
[----:B------:R-:W-:Y:S01]  /*ef30*/  LOP3.LUT R5, R5, 0xffff0000, RZ, 0xc0, !PT ;  /* 0xffff000005057812 */ /* 0x000fe200078ec0ff */
[----:B------:R-:W-:Y:S01]  /*ef40*/  FFMA.FTZ R72, R24, R72, R27 ;  /* 0x0000004818487223 */ /* 0x000fe2000001001b */
[----:B------:R-:W-:Y:S01]  /*ef50*/  LOP3.LUT R20, R73, 0xffff0000, RZ, 0xc0, !PT ;  /* 0xffff000049147812 */ /* 0x000fe200078ec0ff */
[----:B------:R-:W-:Y:S01]  /*ef60*/  FMUL.FTZ R27, R4, R25 ;  /* 0x00000019041b7220 */ /* 0x000fe20000410000 */
[----:B------:R-:W-:Y:S01]  /*ef70*/  LOP3.LUT R74, R74, 0xffff0000, RZ, 0xc0, !PT ;  /* 0xffff00004a4a7812 */ /* 0x000fe200078ec0ff */
[----:B------:R-:W-:-:S02]  /*ef80*/  FMUL.FTZ R24, R4, R21 ;  /* 0x0000001504187220 */ /* 0x000fc40000410000 */
[C---:B------:R-:W-:Y:S01]  /*ef90*/  FMUL.FTZ R26, R5.reuse, R20 ;  /* 0x00000014051a7220 */ /* 0x040fe20000410000 */
[C---:B------:R-:W-:Y:S01]  /*efa0*/  FFMA.FTZ R4, R6.reuse, R21, -R27 ;  /* 0x0000001506047223 */ /* 0x040fe2000001081b */
[-C--:B------:R-:W-:Y:S01]  /*efb0*/  FMUL.FTZ R29, R5, R74.reuse ;  /* 0x0000004a051d7220 */ /* 0x080fe20000410000 */
[----:B------:R-:W-:Y:S01]  /*efc0*/  FFMA.FTZ R25, R6, R25, R24 ;  /* 0x0000001906197223 */ /* 0x000fe20000010018 */
[----:B------:R-:W-:Y:S01]  /*efd0*/  FFMA.FTZ R5, R7, R74, -R26 ;  /* 0x0000004a07057223 */ /* 0x000fe2000001081a */
[----:B------:R-:W-:Y:S01]  /*efe0*/  F2FP.BF16.F32.PACK_AB R6, R31, R28 ;  /* 0x0000001c1f06723e */ /* 0x000fe200000010ff */
[----:B------:R-:W-:Y:S01]  /*eff0*/  FFMA.FTZ R20, R7, R20, R29 ;  /* 0x0000001407147223 */ /* 0x000fe2000001001d */
[----:B------:R-:W-:Y:S02]  /*f000*/  F2FP.BF16.F32.PACK_AB R7, R72, R75 ;  /* 0x0000004b4807723e */ /* 0x000fe400000010ff */
[----:B------:R-:W-:Y:S02]  /*f010*/  F2FP.BF16.F32.PACK_AB R4, R25, R4 ;  /* 0x000000041904723e */ /* 0x000fe400000010ff */
[----:B------:R-:W-:-:S05]  /*f020*/  F2FP.BF16.F32.PACK_AB R5, R20, R5 ;  /* 0x000000051405723e */ /* 0x000fca00000010ff */
[----:B------:R3:W-:Y:S02]  /*f030*/  STS.128 [R0+0x6000], R4 ;  /* 0x0060000400007388 */ /* 0x0007e40000000c00 */
.L_x_1737:
[----:B------:R-:W-:Y:S05]  /*f040*/  BSYNC B1 ;  /* 0x0000000000017941 */ /* 0x000fea0003800000 */
.L_x_1736:
[----:B------:R-:W-:Y:S04]  /*f050*/  BSSY B1, `(.L_x_1738) ;  /* 0x0000030000017945 */ /* 0x000fe80003800000 */
[----:B------:R-:W-:Y:S05]  /*f060*/  @P4 BRA `(.L_x_1739) ;  /* 0x0000000000b84947 */ /* 0x000fea0003800000 */
[----:B0123--:R-:W0:Y:S01]  /*f070*/  LDS.128 R4, [R62+0x16400] ;  /* 0x016400003e047984 */ /* 0x00fe220000000c00 */
        /* <DEDUP_REMOVED lines=45> */
.L_x_1739:
[----:B------:R-:W-:Y:S05]  /*f350*/  BSYNC B1 ;  /* 0x0000000000017941 */ /* 0x000fea0003800000 */
.L_x_1738:
[----:B------:R-:W-:Y:S05]  /*f360*/  @P5 BRA `(.L_x_1729) ;  /* 0x0000003800bc5947 */ /* 0x000fea0003800000 */
[----:B01234-:R-:W0:Y:S01]  /*f370*/  LDS.128 R4, [R0+0xa000] ;  /* 0x00a0000000047984 */ /* 0x01fe220000000c00 */
        /* <DEDUP_REMOVED lines=13> */
[C---:B------:R-:W-:Y:S01]  /*f450*/  IMAD.U32 R10, R7.reuse, 0x10000, RZ ;  /* 0x00010000070a7824 */ /* 0x040fe200078e00ff */
[----:B------:R-:W-:Y:S01]  /*f460*/  LOP3.LUT R7, R7, 0xffff0000, RZ, 0xc0, !PT ;  /* 0xffff000007077812 */ /* 0x000fe200078ec0ff */
[----:B------:R-:W-:-:S02]  /*f470*/  IMAD.U32 R8, R6, 0x10000, RZ ;  /* 0x0001000006087824 */ /* 0x000fc400078e00ff */
[C---:B------:R-:W-:Y:S01]  /*f480*/  FMUL.FTZ R15, R9.reuse, R13 ;  /* 0x0000000d090f7220 */ /* 0x040fe20000410000 */
[----:B------:R-:W-:Y:S01]  /*f490*/  FMUL.FTZ R14, R9, R11 ;  /* 0x0000000b090e7220 */ /* 0x000fe20000410000 */
[C---:B------:R-:W-:Y:S01]  /*f4a0*/  FMUL.FTZ R9, R7.reuse, R63 ;  /* 0x0000003f07097220 */ /* 0x040fe20000410000 */
[----:B------:R-:W-:Y:S02]  /*f4b0*/  IMAD.U32 R3, R4, 0x10000, RZ ;  /* 0x0001000004037824 */ /* 0x000fe400078e00ff */
[C---:B------:R-:W-:Y:S01]  /*f4c0*/  FFMA.FTZ R15, R8.reuse, R11, -R15 ;  /* 0x0000000b080f7223 */ /* 0x040fe2000001080f */
[----:B------:R-:W-:Y:S01]  /*f4d0*/  FFMA.FTZ R14, R8, R13, R14 ;  /* 0x0000000d080e7223 */ /* 0x000fe2000001000e */
[-C--:B------:R-:W-:Y:S01]  /*f4e0*/  FMUL.FTZ R11, R7, R65.reuse ;  /* 0x00000041070b7220 */ /* 0x080fe20000410000 */
        /* <DEDUP_REMOVED lines=21> */
[----:B------:R0:W-:Y:S01]  /*f640*/  STS.128 [R0+0xa000], R4 ;  /* 0x00a0000400007388 */ /* 0x0001e20000000c00 */
[----:B------:R-:W-:Y:S05]  /*f650*/  BRA `(.L_x_1729) ;  /* 0x0000003800007947 */ /* 0x000fea0003800000 */
.L_x_1708:
[----:B------:R-:W0:Y:S01]  /*f660*/  LDC R89, c[0x0][0x448] ;  /* 0x00011200ff597b82 */ /* 0x000e220000000800 */
[----:B------:R-:W-:Y:S01]  /*f670*/  IMAD R3, R199, 0x40, R10 ;  /* 0x00000040c7037824 */ /* 0x000fe200078e020a */
[----:B------:R-:W-:Y:S01]  /*f680*/  ULDC.64 UR4, c[0x0][0x3f8] ;  /* 0x0000fe0000047ab9 */ /* 0x000fe20000000a00 */
[----:B------:R-:W-:Y:S01]  /*f690*/  ULDC.64 UR6, c[0x0][0x408] ;  /* 0x0001020000067ab9 */ /* 0x000fe20000000a00 */
[----:B------:R-:W-:Y:S02]  /*f6a0*/  IMAD.MOV.U32 R4, RZ, RZ, R26 ;  /* 0x000000ffff047224 */ /* 0x000fe400078e001a */
[----:B------:R-:W-:Y:S02]  /*f6b0*/  IMAD.MOV.U32 R8, RZ, RZ, R24 ;  /* 0x000000ffff087224 */ /* 0x000fe400078e0018 */
[----:B------:R-:W-:Y:S01]  /*f6c0*/  IMAD.MOV.U32 R9, RZ, RZ, R31 ;  /* 0x000000ffff097224 */ /* 0x000fe200078e001f */
[----:B0-----:R-:W-:-:S13]  /*f6d0*/  ISETP.NE.AND P0, PT, R89, 0x1, PT ;  /* 0x000000015900780c */ /* 0x001fda0003f05270 */
[----:B------:R-:W0:Y:S08]  /*f6e0*/  @P0 LDC R0, c[0x0][0x44c] ;  /* 0x00011300ff000b82 */ /* 0x000e300000000800 */
[----:B------:R-:W1:Y:S01]  /*f6f0*/  @P0 LDC R5, c[0x0][0x450] ;  /* 0x00011400ff050b82 */ /* 0x000e620000000800 */
[----:B0-----:R-:W-:-:S05]  /*f700*/  @P0 IMAD.HI.U32 R0, R3, R0, RZ ;  /* 0x0000000003000227 */ /* 0x001fca00078e00ff */
[----:B-1----:R-:W-:Y:S01]  /*f710*/  @P0 SHF.R.U32.HI R3, RZ, R5, R0 ;  /* 0x00000005ff030219 */ /* 0x002fe20000011600 */
[----:B------:R-:W-:-:S03]  /*f720*/  IMAD.MOV.U32 R5, RZ, RZ, R29 ;  /* 0x000000ffff057224 */ /* 0x000fc600078e001d */
        /* <DEDUP_REMOVED lines=21> */
.L_x_2051:
        /* <DEDUP_REMOVED lines=17> */
[----:B--2---:R-:W-:Y:S01]  /*f990*/  IMAD.MOV.U32 R12, RZ, RZ, R0 ;  /* 0x000000ffff0c7224 */ /* 0x004fe200078e0000 */
[----:B------:R-:W-:Y:S01]  /*f9a0*/  ISETP.GE.AND P2, PT, R16, UR4, PT ;  /* 0x0000000410007c0c */ /* 0x000fe2000bf46270 */
[----:B-1----:R-:W-:Y:S01]  /*f9b0*/  IMAD.MOV.U32 R13, RZ, RZ, R3 ;  /* 0x000000ffff0d7224 */ /* 0x002fe200078e0003 */
[----:B------:R-:W-:Y:S01]  /*f9c0*/  ISETP.GE.AND P3, PT, R168, UR4, PT ;  /* 0x00000004a8007c0c */ /* 0x000fe2000bf66270 */
[----:B----4-:R-:W-:Y:S01]  /*f9d0*/  IMAD.MOV.U32 R24, RZ, RZ, R14 ;  /* 0x000000ffff187224 */ /* 0x010fe200078e000e */
[----:B------:R-:W-:Y:S01]  /*f9e0*/  ISETP.GE.AND P4, PT, R169, UR4, PT ;  /* 0x00000004a9007c0c */ /* 0x000fe2000bf86270 */
[----:B---3--:R-:W-:Y:S01]  /*f9f0*/  IMAD.MOV.U32 R25, RZ, RZ, R5 ;  /* 0x000000ffff197224 */ /* 0x008fe200078e0005 */
[----:B------:R-:W-:Y:S02]  /*fa00*/  CS2R R28, SRZ ;  /* 0x00000000001c7805 */ /* 0x000fe4000001ff00 */
[----:B------:R-:W-:-:S02]  /*fa10*/  CS2R R30, SRZ ;  /* 0x00000000001e7805 */ /* 0x000fc4000001ff00 */
[----:B------:R-:W-:Y:S02]  /*fa20*/  CS2R R40, SRZ ;  /* 0x0000000000287805 */ /* 0x000fe4000001ff00 */
[----:B------:R-:W-:Y:S02]  /*fa30*/  CS2R R42, SRZ ;  /* 0x00000000002a7805 */ /* 0x000fe4000001ff00 */
[----:B------:R-:W-:Y:S01]  /*fa40*/  CS2R R26, SRZ ;  /* 0x00000000001a7805 */ /* 0x000fe2000001ff00 */
[----:B------:R-:W-:Y:S02]  /*fa50*/  @!P2 IMAD.SHL.U32 R9, R16, 0x2, RZ ;  /* 0x000000021009a824 */ /* 0x000fe400078e00ff */
[----:B------:R-:W-:Y:S02]  /*fa60*/  @!P3 IMAD.SHL.U32 R11, R170, 0x8, RZ ;  /* 0x00000008aa0bb824 */ /* 0x000fe400078e00ff */
[----:B------:R-:W-:Y:S01]  /*fa70*/  @!P4 IMAD.SHL.U32 R49, R171, 0x8, RZ ;  /* 0x00000008ab31c824 */ /* 0x000fe200078e00ff */
[----:B------:R-:W-:-:S02]  /*fa80*/  @!P2 IADD3 R50, P0, R0, R9, RZ ;  /* 0x000000090032a210 */ /* 0x000fc40007f1e0ff */
[----:B------:R-:W-:Y:S01]  /*fa90*/  @!P2 IADD3 R4, P1, R14, R9, RZ ;  /* 0x000000090e04a210 */ /* 0x000fe20007f3e0ff */
[----:B------:R-:W-:Y:S01]  /*faa0*/  @!P3 IMAD.WIDE R8, R11, 0x2, R12 ;  /* 0x000000020b08b825 */ /* 0x000fe200078e020c */
[----:B------:R-:W-:Y:S02]  /*fab0*/  @!P2 SHF.L.U64.HI R0, R16, 0x1, R17 ;  /* 0x000000011000a819 */ /* 0x000fe40000010211 */
[----:B------:R-:W-:Y:S01]  /*fac0*/  CS2R R36, SRZ ;  /* 0x0000000000247805 */ /* 0x000fe2000001ff00 */
[----:B------:R-:W-:Y:S01]  /*fad0*/  @!P4 IMAD.WIDE R14, R49, 0x2, R12 ;  /* 0x00000002310ec825 */ /* 0x000fe200078e020c */
[----:B------:R-:W-:Y:S02]  /*fae0*/  CS2R R38, SRZ ;  /* 0x0000000000267805 */ /* 0x000fe4000001ff00 */
[----:B------:R-:W-:Y:S02]  /*faf0*/  CS2R R32, SRZ ;  /* 0x0000000000207805 */ /* 0x000fe4000001ff00 */
[----:B------:R-:W-:Y:S01]  /*fb00*/  CS2R R34, SRZ ;  /* 0x0000000000227805 */ /* 0x000fe2000001ff00 */
[----:B------:R-:W-:Y:S01]  /*fb10*/  @!P3 IMAD.WIDE R12, R11, 0x2, R24 ;  /* 0x000000020b0cb825 */ /* 0x000fe200078e0218 */
[----:B------:R-:W-:-:S02]  /*fb20*/  CS2R R44, SRZ ;  /* 0x00000000002c7805 */ /* 0x000fc4000001ff00 */
[----:B------:R-:W-:Y:S01]  /*fb30*/  CS2R R46, SRZ ;  /* 0x00000000002e7805 */ /* 0x000fe2000001ff00 */
[----:B------:R1:W5:Y:S01]  /*fb40*/  @!P3 LD.E.128 R28, desc[UR60][R8.64] ;  /* 0x0000003c081cb980 */ /* 0x000362000c101d00 */
[----:B------:R-:W-:Y:S01]  /*fb50*/  @!P4 IMAD.WIDE R48, R49, 0x2, R24 ;  /* 0x000000023130c825 */ /* 0x000fe200078e0218 */
[----:B------:R-:W-:Y:S02]  /*fb60*/  CS2R R24, SRZ ;  /* 0x0000000000187805 */ /* 0x000fe4000001ff00 */
[----:B------:R1:W5:Y:S01]  /*fb70*/  @!P3 LD.E.128 R40, desc[UR60][R12.64] ;  /* 0x0000003c0c28b980 */ /* 0x000362000c101d00 */
[--C-:B------:R-:W-:Y:S02]  /*fb80*/  @!P2 IMAD.X R51, R3, 0x1, R0.reuse, P0 ;  /* 0x000000010333a824 */ /* 0x100fe400000e0600 */
[----:B------:R-:W-:Y:S01]  /*fb90*/  @!P2 IMAD.X R5, R5, 0x1, R0, P1 ;  /* 0x000000010505a824 */ /* 0x000fe200008e0600 */
[----:B------:R1:W5:Y:S04]  /*fba0*/  @!P4 LD.E.128 R24, desc[UR60][R14.64] ;  /* 0x0000003c0e18c980 */ /* 0x000368000c101d00 */
[----:B------:R1:W5:Y:S04]  /*fbb0*/  @!P4 LD.E.128 R36, desc[UR60][R48.64] ;  /* 0x0000003c3024c980 */ /* 0x000368000c101d00 */
[----:B------:R1:W5:Y:S04]  /*fbc0*/  @!P2 LD.E.128 R32, desc[UR60][R50.64] ;  /* 0x0000003c3220a980 */ /* 0x000368000c101d00 */
[----:B------:R1:W5:Y:S02]  /*fbd0*/  @!P2 LD.E.128 R44, desc[UR60][R4.64] ;  /* 0x0000003c042ca980 */ /* 0x000364000c101d00 */
.L_x_1742:
[----:B------:R-:W-:Y:S05]  /*fbe0*/  BSYNC B1 ;  /* 0x0000000000017941 */ /* 0x000fea0003800000 */
.L_x_1741:
[----:B-1---5:R-:W-:Y:S01]  /*fbf0*/  IMAD.MOV.U32 R4, RZ, RZ, R46 ;  /* 0x000000ffff047224 */ /* 0x022fe200078e002e */
[----:B------:R-:W-:Y:S01]  /*fc00*/  UMOV UR4, 0xffffffff ;  /* 0xffffffff00047882 */ /* 0x000fe20000000000 */
[----:B---3--:R-:W-:Y:S02]  /*fc10*/  IMAD.MOV.U32 R5, RZ, RZ, R47 ;  /* 0x000000ffff057224 */ /* 0x008fe400078e002f */
[----:B--2---:R-:W-:Y:S01]  /*fc20*/  IMAD.MOV.U32 R0, RZ, RZ, R44 ;  /* 0x000000ffff007224 */ /* 0x004fe200078e002c */
        /* <DEDUP_REMOVED lines=43> */
[----:B------:R-:W-:Y:S02]  /*fee0*/  CS2R R4, SRZ ;  /* 0x0000000000047805 */ /* 0x000fe4000001ff00 */
[----:B------:R-:W-:Y:S02]  /*fef0*/  PRMT R85, R0, 0x7610, R85 ;  /* 0x0000761000557816 */ /* 0x000fe40000000055 */
[----:B------:R-:W-:Y:S01]  /*ff00*/  PRMT R86, R3, 0x7610, R86 ;  /* 0x0000761003567816 */ /* 0x000fe20000000056 */
[----:B------:R-:W-:Y:S06]  /*ff10*/  BRA.DIV UR4, `(.L_x_1743) ;  /* 0x000001ae04e07947 */ /* 0x000fec000b800000 */
[----:B------:R1:W2:Y:S04]  /*ff20*/  SHFL.IDX PT, R3, R7, 0x1, 0x1c1f ;  /* 0x003c1f0007037f89 */ /* 0x0002a800000e0000 */
[----:B------:R1:W3:Y:S04]  /*ff30*/  SHFL.IDX PT, R0, R6, 0x1, 0x1c1f ;  /* 0x003c1f0006007f89 */ /* 0x0002e800000e0000 */
[----:B0-----:R-:W0:Y:S04]  /*ff40*/  SHFL.IDX PT, R21, R21, 0x1, 0x1c1f ;  /* 0x003c1f0015157f89 */ /* 0x001e2800000e0000 */
[----:B-1----:R-:W0:Y:S02]  /*ff50*/  SHFL.IDX PT, R20, R20, 0x1, 0x1c1f ;  /* 0x003c1f0014147f89 */ /* 0x002e2400000e0000 */
.L_x_2057:
[----:B------:R-:W-:Y:S01]  /*ff60*/  VIADD R10, R10, 0x40 ;  /* 0x000000400a0a7836 */ /* 0x000fe20000000000 */
[----:B------:R-:W-:Y:S01]  /*ff70*/  BSSY B1, `(.L_x_1744) ;  /* 0x0000032000017945 */ /* 0x000fe20003800000 */
[----:B------:R-:W-:Y:S02]  /*ff80*/  CS2R R6, SRZ ;  /* 0x0000000000067805 */ /* 0x000fe4000001ff00 */
[----:B------:R-:W-:Y:S02]  /*ff90*/  CS2R R8, SRZ ;  /* 0x0000000000087805 */ /* 0x000fe4000001ff00 */
[----:B------:R-:W-:Y:S02]  /*ffa0*/  CS2R R12, SRZ ;  /* 0x00000000000c7805 */ /* 0x000fe4000001ff00 */
[----:B------:R-:W-:Y:S02]  /*ffb0*/  ISETP.GE.AND P0, PT, R10, R89, PT ;  /* 0x000000590a00720c */ /* 0x000fe40003f06270 */
[----:B------:R-:W-:-:S02]  /*ffc0*/  CS2R R10, SRZ ;  /* 0x00000000000a7805 */ /* 0x000fc4000001ff00 */
[----:B----4-:R-:W-:Y:S02]  /*ffd0*/  CS2R R14, SRZ ;  /* 0x00000000000e7805 */ /* 0x010fe4000001ff00 */
[----:B------:R-:W-:Y:S02]  /*ffe0*/  CS2R R48, SRZ ;  /* 0x0000000000307805 */ /* 0x000fe4000001ff00 */
[----:B------:R-:W-:Y:S02]  /*fff0*/  CS2R R50, SRZ ;  /* 0x0000000000327805 */ /* 0x000fe4000001ff00 */
[----:B------:R-:W-:Y:S02]  /*10000*/  CS2R R52, SRZ ;  /* 0x0000000000347805 */ /* 0x000fe4000001ff00 */
[----:B------:R-:W-:Y:S02]  /*10010*/  CS2R R54, SRZ ;  /* 0x0000000000367805 */ /* 0x000fe4000001ff00 */
[----:B------:R-:W-:-:S02]  /*10020*/  CS2R R56, SRZ ;  /* 0x0000000000387805 */ /* 0x000fc4000001ff00 */
[----:B------:R-:W-:Y:S01]  /*10030*/  CS2R R58, SRZ ;  /* 0x00000000003a7805 */ /* 0x000fe2000001ff00 */
[----:B------:R-:W-:Y:S06]  /*10040*/  @P0 BRA `(.L_x_1745) ;  /* 0x0000000000900947 */ /* 0x000fec0003800000 */
[----:B------:R-:W-:Y:S01]  /*10050*/  ULDC UR4, c[0x0][0x3f4] ;  /* 0x0000fd0000047ab9 */ /* 0x000fe20000000800 */
[----:B---3--:R-:W-:Y:S01]  /*10060*/  IMAD.MOV.U32 R4, RZ, RZ, R0 ;  /* 0x000000ffff047224 */ /* 0x008fe200078e0000 */
[----:B------:R-:W-:Y:S01]  /*10070*/  ISETP.GE.AND P2, PT, R16, UR4, PT ;  /* 0x0000000410007c0c */ /* 0x000fe2000bf46270 */
[----:B--2---:R-:W-:Y:S01]  /*10080*/  IMAD.MOV.U32 R5, RZ, RZ, R3 ;  /* 0x000000ffff057224 */ /* 0x004fe200078e0003 */
[----:B------:R-:W-:Y:S02]  /*10090*/  ISETP.GE.AND P3, PT, R168, UR4, PT ;  /* 0x00000004a8007c0c */ /* 0x000fe4000bf66270 */
[----:B------:R-:W-:Y:S02]  /*100a0*/  CS2R R52, SRZ ;  /* 0x0000000000347805 */ /* 0x000fe4000001ff00 */
[----:B------:R-:W-:Y:S02]  /*100b0*/  ISETP.GE.AND P4, PT, R169, UR4, PT ;  /* 0x00000004a9007c0c */ /* 0x000fe4000bf86270 */
[----:B------:R-:W-:-:S02]  /*100c0*/  CS2R R54, SRZ ;  /* 0x0000000000367805 */ /* 0x000fc4000001ff00 */
[----:B------:R-:W-:Y:S02]  /*100d0*/  CS2R R8, SRZ ;  /* 0x0000000000087805 */ /* 0x000fe4000001ff00 */
[----:B------:R-:W-:Y:S02]  /*100e0*/  CS2R R10, SRZ ;  /* 0x00000000000a7805 */ /* 0x000fe4000001ff00 */
[----:B------:R-:W-:Y:S02]  /*100f0*/  CS2R R56, SRZ ;  /* 0x0000000000387805 */ /* 0x000fe4000001ff00 */
[----:B------:R-:W-:Y:S01]  /*10100*/  CS2R R58, SRZ ;  /* 0x00000000003a7805 */ /* 0x000fe2000001ff00 */
[----:B------:R-:W-:Y:S02]  /*10110*/  @!P2 IMAD.SHL.U32 R63, R16, 0x2, RZ ;  /* 0x00000002103fa824 */ /* 0x000fe400078e00ff */
[----:B------:R-:W-:Y:S02]  /*10120*/  @!P3 IMAD.SHL.U32 R73, R170, 0x8, RZ ;  /* 0x00000008aa49b824 */ /* 0x000fe400078e00ff */
[----:B------:R-:W-:Y:S01]  /*10130*/  @!P4 IMAD.SHL.U32 R65, R171, 0x8, RZ ;  /* 0x00000008ab41c824 */ /* 0x000fe200078e00ff */
[-C--:B------:R-:W-:Y:S01]  /*10140*/  @!P2 IADD3 R60, P0, R0, R63.reuse, RZ ;  /* 0x0000003f003ca210 */ /* 0x080fe20007f1e0ff */
[----:B------:R-:W-:Y:S01]  /*10150*/  @!P3 IMAD.WIDE R66, R73, 0x2, R4 ;  /* 0x000000024942b825 */ /* 0x000fe200078e0204 */
[----:B0-----:R-:W-:-:S02]  /*10160*/  @!P2 IADD3 R62, P1, R20, R63, RZ ;  /* 0x0000003f143ea210 */ /* 0x001fc40007f3e0ff */
[----:B------:R-:W-:Y:S01]  /*10170*/  @!P2 SHF.L.U64.HI R0, R16, 0x1, R17 ;  /* 0x000000011000a819 */ /* 0x000fe20000010211 */
[----:B------:R-:W-:Y:S01]  /*10180*/  @!P4 IMAD.WIDE R70, R65, 0x2, R4 ;  /* 0x000000024146c825 */ /* 0x000fe200078e0204 */
[----:B------:R-:W-:Y:S02]  /*10190*/  CS2R R12, SRZ ;  /* 0x00000000000c7805 */ /* 0x000fe4000001ff00 */
[----:B------:R-:W-:Y:S02]  /*101a0*/  CS2R R14, SRZ ;  /* 0x00000000000e7805 */ /* 0x000fe4000001ff00 */
[----:B------:R-:W-:Y:S02]  /*101b0*/  CS2R R48, SRZ ;  /* 0x0000000000307805 */ /* 0x000fe4000001ff00 */
[----:B------:R-:W-:Y:S02]  /*101c0*/  CS2R R50, SRZ ;  /* 0x0000000000327805 */ /* 0x000fe4000001ff00 */
[----:B------:R-:W-:-:S02]  /*101d0*/  CS2R R4, SRZ ;  /* 0x0000000000047805 */ /* 0x000fc4000001ff00 */
[----:B------:R-:W-:Y:S01]  /*101e0*/  CS2R R6, SRZ ;  /* 0x0000000000067805 */ /* 0x000fe2000001ff00 */
[--C-:B------:R-:W-:Y:S01]  /*101f0*/  @!P3 IMAD.WIDE R72, R73, 0x2, R20.reuse ;  /* 0x000000024948b825 */ /* 0x100fe200078e0214 */
        /* <DEDUP_REMOVED lines=9> */
.L_x_1745:
[----:B------:R-:W-:Y:S05]  /*10290*/  BSYNC B1 ;  /* 0x0000000000017941 */ /* 0x000fea0003800000 */
.L_x_1744:
[----:B--2--5:R-:W-:Y:S01]  /*102a0*/  IMAD.MOV.U32 R3, RZ, RZ, R4 ;  /* 0x000000ffff037224 */ /* 0x024fe200078e0004 */
[----:B---3--:R-:W-:Y:S01]  /*102b0*/  LEA.HI R0, R198, R198, RZ, 0x1 ;  /* 0x000000c6c6007211 */ /* 0x008fe200078f08ff */
[----:B-1----:R-:W-:Y:S01]  /*102c0*/  IMAD.MOV.U32 R60, RZ, RZ, R7 ;  /* 0x000000ffff3c7224 */ /* 0x002fe200078e0007 */
[----:B------:R-:W-:Y:S01]  /*102d0*/  VIADDMNMX R89, R89, -R187, 0x80, PT ;  /* 0x0000008059597446 */ /* 0x000fe200038009bb */
[----:B0-----:R-:W-:Y:S01]  /*102e0*/  IMAD.MOV.U32 R20, RZ, RZ, R5 ;  /* 0x000000ffff147224 */ /* 0x001fe200078e0005 */
[----:B------:R-:W-:Y:S01]  /*102f0*/  PRMT R90, R3, 0x7610, R90 ;  /* 0x00007610035a7816 */ /* 0x000fe2000000005a */
[----:B------:R-:W-:Y:S01]  /*10300*/  IMAD.MOV.U32 R21, RZ, RZ, R6 ;  /* 0x000000ffff157224 */ /* 0x000fe200078e0006 */
[----:B------:R-:W-:Y:S01]  /*10310*/  LOP3.LUT R3, R0, 0xfffffffe, RZ, 0xc0, !PT ;  /* 0xfffffffe00037812 */ /* 0x000fe200078ec0ff */
[----:B------:R-:W-:Y:S01]  /*10320*/  IMAD.MOV.U32 R62, RZ, RZ, R49 ;  /* 0x000000ffff3e7224 */ /* 0x000fe200078e0031 */
[----:B------:R-:W-:Y:S01]  /*10330*/  PRMT R93, R60, 0x7610, R93 ;  /* 0x000076103c5d7816 */ /* 0x000fe2000000005d */
[----:B------:R-:W-:Y:S01]  /*10340*/  IMAD.MOV.U32 R60, RZ, RZ, R48 ;  /* 0x000000ffff3c7224 */ /* 0x000fe200078e0030 */
[----:B------:R-:W-:Y:S01]  /*10350*/  PRMT R91, R20, 0x7610, R91 ;  /* 0x00007610145b7816 */ /* 0x000fe2000000005b */
[----:B------:R-:W-:Y:S01]  /*10360*/  IMAD.IADD R3, R198, 0x1, -R3 ;  /* 0x00000001c6037824 */ /* 0x000fe200078e0a03 */
[----:B------:R-:W-:Y:S01]  /*10370*/  PRMT R92, R21, 0x7610, R92 ;  /* 0x00007610155c7816 */ /* 0x000fe2000000005c */
[----:B------:R-:W-:Y:S01]  /*10380*/  IMAD.MOV.U32 R63, RZ, RZ, R50 ;  /* 0x000000ffff3f7224 */ /* 0x000fe200078e0032 */
        /* <DEDUP_REMOVED lines=25> */
[----:B------:R-:W-:Y:S01]  /*10520*/  BSSY B1, `(.L_x_1746) ;  /* 0x000000e000017945 */ /* 0x000fe20003800000 */
        /* <DEDUP_REMOVED lines=9> */
[----:B------:R-:W-:-:S02]  /*105c0*/  ISETP.GE.AND P1, PT, R174, R89, PT ;  /* 0x00000059ae00720c */ /* 0x000fc40003f26270 */
[----:B------:R-:W-:Y:S02]  /*105d0*/  PRMT R69, R63, 0x7610, R69 ;  /* 0x000076103f457816 */ /* 0x000fe40000000045 */
[----:B------:R-:W-:Y:S01]  /*105e0*/  PRMT R70, R64, 0x7610, R70 ;  /* 0x0000761040467816 */ /* 0x000fe20000000046 */
[----:B0-----:R-:W-:Y:S08]  /*105f0*/  @!P0 BRA `(.L_x_1747) ;  /* 0x000001a8009c8947 */ /* 0x001ff00003800000 */
.L_x_2058:
[----:B------:R-:W-:Y:S05]  /*10600*/  BSYNC B1 ;  /* 0x0000000000017941 */ /* 0x000fea0003800000 */
.L_x_1746:
[----:B------:R-:W-:Y:S01]  /*10610*/  BSSY B1, `(.L_x_1748) ;  /* 0x0000145000017945 */ /* 0x000fe20003800000 */
[----:B------:R-:W-:Y:S02]  /*10620*/  PRMT R71, R60, 0x7610, R71 ;  /* 0x000076103c477816 */ /* 0x000fe40000000047 */
[----:B------:R-:W-:Y:S01]  /*10630*/  PRMT R72, R62, 0x7610, R72 ;  /* 0x000076103e487816 */ /* 0x000fe20000000048 */
[----:B------:R-:W-:Y:S06]  /*10640*/  @P1 BRA `(.L_x_1749) ;  /* 0x0000001400041947 */ /* 0x000fec0003800000 */
[----:B------:R-:W1:Y:S01]  /*10650*/  LDC R106, c[0x0][0x3f4] ;  /* 0x0000fd00ff6a7b82 */ /* 0x000e620000000800 */
[----:B------:R-:W-:Y:S01]  /*10660*/  BSSY B2, `(.L_x_1750) ;  /* 0x000006f000027945 */ /* 0x000fe20003800000 */
[-C--:B-1----:R-:W-:Y:S02]  /*10670*/  ISETP.GE.AND P0, PT, R16, R106.reuse, PT ;  /* 0x0000006a1000720c */ /* 0x082fe40003f06270 */
[-C--:B------:R-:W-:Y:S02]  /*10680*/  ISETP.GE.AND P1, PT, R168, R106.reuse, PT ;  /* 0x0000006aa800720c */ /* 0x080fe40003f26270 */
[----:B------:R-:W-:-:S09]  /*10690*/  ISETP.GE.AND P2, PT, R169, R106, PT ;  /* 0x0000006aa900720c */ /* 0x000fd20003f46270 */
[----:B------:R-:W-:Y:S05]  /*106a0*/  @P0 BRA `(.L_x_1751) ;  /* 0x0000000400a80947 */ /* 0x000fea0003800000 */
[----:B------:R-:W-:Y:S02]  /*106b0*/  LEA.HI R62, R106, R199, RZ, 0x1d ;  /* 0x000000c76a3e7211 */ /* 0x000fe400078fe8ff */
[----:B------:R-:W-:Y:S02]  /*106c0*/  LOP3.LUT R60, R184, 0x38, R16, 0xf8, !PT ;  /* 0x00000038b83c7812 */ /* 0x000fe400078ef810 */
[----:B------:R-:W-:Y:S01]  /*106d0*/  SHF.R.S32.HI R65, RZ, 0x1f, R62 ;  /* 0x0000001fff417819 */ /* 0x000fe2000001143e */
[----:B------:R-:W-:Y:S01]  /*106e0*/  IMAD.SHL.U32 R63, R62, 0x8, RZ ;  /* 0x000000083e3f7824 */ /* 0x000fe200078e00ff */
[-C--:B0-----:R-:W-:Y:S02]  /*106f0*/  LOP3.LUT R61, R60, R185.reuse, RZ, 0x3c, !PT ;  /* 0x000000b93c3d7212 */ /* 0x081fe400078e3cff */
[----:B------:R-:W-:Y:S02]  /*10700*/  LEA.HI R65, R65, R62, RZ, 0x3 ;  /* 0x0000003e41417211 */ /* 0x000fe400078f18ff */
[----:B------:R-:W-:Y:S01]  /*10710*/  LOP3.LUT R60, R184, 0x38, R63, 0xf8, !PT ;  /* 0x00000038b83c7812 */ /* 0x000fe200078ef83f */
[----:B------:R-:W-:Y:S01]  /*10720*/  IMAD.IADD R61, R186, 0x1, R61 ;  /* 0x00000001ba3d7824 */ /* 0x000fe200078e023d */
[----:B------:R-:W-:Y:S01]  /*10730*/  SHF.R.U64 R117, R44, 0x10, R45 ;  /* 0x000000102c757819 */ /* 0x000fe2000000122d */
[----:B------:R-:W-:Y:S01]  /*10740*/  IMAD.SHL.U32 R65, R65, 0x400, RZ ;  /* 0x0000040041417824 */ /* 0x000fe200078e00ff */
[----:B------:R-:W-:Y:S01]  /*10750*/  LOP3.LUT R60, R60, R185, RZ, 0x3c, !PT ;  /* 0x000000b93c3c7212 */ /* 0x000fe200078e3cff */
[----:B------:R-:W-:Y:S01]  /*10760*/  IMAD R107, R61, 0x2, R18 ;  /* 0x000000023d6b7824 */ /* 0x000fe200078e0212 */
[----:B------:R-:W-:-:S02]  /*10770*/  SHF.R.U64 R113, R32, 0x10, R33 ;  /* 0x0000001020717819 */ /* 0x000fc40000001221 */
[----:B------:R-:W-:Y:S02]  /*10780*/  LOP3.LUT R65, R65, 0x7fffe000, RZ, 0xc0, !PT ;  /* 0x7fffe00041417812 */ /* 0x000fe400078ec0ff */
[----:B------:R-:W-:Y:S02]  /*10790*/  PRMT R117, R112, 0x5410, R117 ;  /* 0x0000541070757816 */ /* 0x000fe40000000075 */
[----:B------:R-:W-:Y:S02]  /*107a0*/  IADD3 R65, R60, R65, R186 ;  /* 0x000000413c417210 */ /* 0x000fe40007ffe0ba */
[----:B------:R-:W0:Y:S01]  /*107b0*/  LDS.128 R60, [R107+0xc400] ;  /* 0x00c400006b3c7984 */ /* 0x000e220000000c00 */
[----:B------:R-:W-:Y:S01]  /*107c0*/  SHF.R.U32.HI R114, RZ, 0x10, R33 ;  /* 0x00000010ff727819 */ /* 0x000fe20000011621 */
[----:B------:R-:W-:Y:S01]  /*107d0*/  IMAD.U32 R120, R117, 0x10000, RZ ;  /* 0x0001000075787824 */ /* 0x000fe200078e00ff */
[----:B------:R-:W-:Y:S01]  /*107e0*/  SHF.R.U32.HI R44, RZ, 0x10, R45 ;  /* 0x00000010ff2c7819 */ /* 0x000fe2000001162d */
[----:B------:R-:W-:Y:S01]  /*107f0*/  IMAD R108, R65, 0x2, R18 ;  /* 0x00000002416c7824 */ /* 0x000fe200078e0212 */
[----:B------:R-:W-:-:S02]  /*10800*/  SHF.R.U64 R33, R34, 0x10, R35 ;  /* 0x0000001022217819 */ /* 0x000fc40000001223 */
[----:B------:R-:W-:Y:S02]  /*10810*/  PRMT R110, R110, 0x5410, R113 ;  /* 0x000054106e6e7816 */ /* 0x000fe40000000071 */
[----:B------:R-:W1:Y:S01]  /*10820*/  LDS.128 R64, [R108+0xc400] ;  /* 0x00c400006c407984 */ /* 0x000e620000000c00 */
[--C-:B------:R-:W-:Y:S02]  /*10830*/  SHF.R.U64 R45, R46, 0x10, R47.reuse ;  /* 0x000000102e2d7819 */ /* 0x100fe4000000122f */
[----:B------:R-:W-:Y:S02]  /*10840*/  SHF.R.U32.HI R34, RZ, 0x10, R47 ;  /* 0x00000010ff227819 */ /* 0x000fe4000001162f */
[----:B------:R-:W-:Y:S02]  /*10850*/  PRMT R119, R111, 0x5410, R44 ;  /* 0x000054106f777816 */ /* 0x000fe4000000002c */
[----:B------:R-:W-:Y:S02]  /*10860*/  SHF.R.U32.HI R32, RZ, 0x10, R35 ;  /* 0x00000010ff207819 */ /* 0x000fe40000011623 */
[----:B------:R-:W-:Y:S01]  /*10870*/  PRMT R109, R109, 0x5410, R114 ;  /* 0x000054106d6d7816 */ /* 0x000fe20000000072 */
[----:B------:R-:W-:Y:S01]  /*10880*/  IMAD.U32 R122, R119, 0x10000, RZ ;  /* 0x00010000777a7824 */ /* 0x000fe200078e00ff */
[----:B------:R-:W-:-:S02]  /*10890*/  PRMT R32, R75, 0x5432, R32 ;  /* 0x000054324b207816 */ /* 0x000fc40000000020 */
[----:B------:R-:W-:Y:S02]  /*108a0*/  PRMT R34, R69, 0x5432, R34 ;  /* 0x0000543245227816 */ /* 0x000fe40000000022 */
[----:B------:R-:W-:Y:S02]  /*108b0*/  LOP3.LUT R117, R117, 0xffff0000, RZ, 0xc0, !PT ;  /* 0xffff000075757812 */ /* 0x000fe400078ec0ff */
[----:B------:R-:W-:Y:S01]  /*108c0*/  PRMT R45, R74, 0x5432, R45 ;  /* 0x000054324a2d7816 */ /* 0x000fe2000000002d */
[----:B------:R-:W-:Y:S01]  /*108d0*/  IMAD.U32 R121, R34, 0x10000, RZ ;  /* 0x0001000022797824 */ /* 0x000fe200078e00ff */
[----:B------:R-:W-:Y:S01]  /*108e0*/  PRMT R33, R76, 0x5432, R33 ;  /* 0x000054324c217816 */ /* 0x000fe20000000021 */
[C---:B0-----:R-:W-:Y:S01]  /*108f0*/  IMAD.U32 R111, R60.reuse, 0x10000, RZ ;  /* 0x000100003c6f7824 */ /* 0x041fe200078e00ff */
[----:B------:R-:W-:Y:S01]  /*10900*/  LOP3.LUT R112, R60, 0xffff0000, RZ, 0xc0, !PT ;  /* 0xffff00003c707812 */ /* 0x000fe200078ec0ff */
[----:B------:R-:W-:Y:S01]  /*10910*/  IMAD.U32 R60, R110, 0x10000, RZ ;  /* 0x000100006e3c7824 */ /* 0x000fe200078e00ff */
[C---:B------:R-:W-:Y:S01]  /*10920*/  LOP3.LUT R35, R62.reuse, 0xffff0000, RZ, 0xc0, !PT ;  /* 0xffff00003e237812 */ /* 0x040fe200078ec0ff */
[----:B------:R-:W-:Y:S01]  /*10930*/  IMAD.U32 R44, R62, 0x10000, RZ ;  /* 0x000100003e2c7824 */ /* 0x000fe200078e00ff */
[C---:B------:R-:W-:Y:S01]  /*10940*/  LOP3.LUT R62, R63.reuse, 0xffff0000, RZ, 0xc0, !PT ;  /* 0xffff00003f3e7812 */ /* 0x040fe200078ec0ff */
[----:B------:R-:W-:Y:S01]  /*10950*/  IMAD.U32 R114, R63, 0x10000, RZ ;  /* 0x000100003f727824 */ /* 0x000fe200078e00ff */
[----:B------:R-:W-:Y:S01]  /*10960*/  LOP3.LUT R110, R110, 0xffff0000, RZ, 0xc0, !PT ;  /* 0xffff00006e6e7812 */ /* 0x000fe200078ec0ff */
[----:B------:R-:W-:Y:S01]  /*10970*/  IMAD.U32 R113, R61, 0x10000, RZ ;  /* 0x000100003d717824 */ /* 0x000fe200078e00ff */
[C---:B-1----:R-:W-:Y:S01]  /*10980*/  LOP3.LUT R115, R64.reuse, 0xffff0000, RZ, 0xc0, !PT ;  /* 0xffff000040737812 */ /* 0x042fe200078ec0ff */
[----:B------:R-:W-:Y:S01]  /*10990*/  IMAD.U32 R47, R64, 0x10000, RZ ;  /* 0x00010000402f7824 */ /* 0x000fe200078e00ff */
[C---:B------:R-:W-:Y:S01]  /*109a0*/  LOP3.LUT R46, R66.reuse, 0xffff0000, RZ, 0xc0, !PT ;  /* 0xffff0000422e7812 */ /* 0x040fe200078ec0ff */
[C---:B------:R-:W-:Y:S01]  /*109b0*/  IMAD.U32 R63, R65.reuse, 0x10000, RZ ;  /* 0x00010000413f7824 */ /* 0x040fe200078e00ff */
[----:B------:R-:W-:Y:S01]  /*109c0*/  LOP3.LUT R65, R65, 0xffff0000, RZ, 0xc0, !PT ;  /* 0xffff000041417812 */ /* 0x000fe200078ec0ff */
[C---:B------:R-:W-:Y:S01]  /*109d0*/  FMUL.FTZ R118, R47.reuse, R120 ;  /* 0x000000782f767220 */ /* 0x040fe20000410000 */
[-C--:B------:R-:W-:Y:S01]  /*109e0*/  FMUL.FTZ R124, R47, R60.reuse ;  /* 0x0000003c2f7c7220 */ /* 0x080fe20000410000 */
[----:B------:R-:W-:Y:S01]  /*109f0*/  IMAD.U32 R116, R66, 0x10000, RZ ;  /* 0x0001000042747824 */ /* 0x000fe200078e00ff */
[----:B------:R-:W-:Y:S01]  /*10a00*/  LOP3.LUT R66, R67, 0xffff0000, RZ, 0xc0, !PT ;  /* 0xffff000043427812 */ /* 0x000fe200078ec0ff */
[----:B------:R-:W-:Y:S01]  /*10a10*/  FFMA.FTZ R47, R111, R60, -R118 ;  /* 0x0000003c6f2f7223 */ /* 0x000fe20000010876 */
[----:B------:R-:W-:-:S02]  /*10a20*/  IMAD.U32 R118, R109, 0x10000, RZ ;  /* 0x000100006d767824 */ /* 0x000fc400078e00ff */
[----:B------:R-:W-:Y:S01]  /*10a30*/  FMUL.FTZ R126, R63, R122 ;  /* 0x0000007a3f7e7220 */ /* 0x000fe20000410000 */
[----:B------:R-:W-:Y:S02]  /*10a40*/  IMAD.U32 R64, R67, 0x10000, RZ ;  /* 0x0001000043407824 */ /* 0x000fe400078e00ff */
[----:B------:R-:W-:Y:S01]  /*10a50*/  FFMA.FTZ R60, R111, R120, R124 ;  /* 0x000000786f3c7223 */ /* 0x000fe2000001007c */
[----:B------:R-:W-:Y:S02]  /*10a60*/  IMAD.U32 R67, R32, 0x10000, RZ ;  /* 0x0001000020437824 */ /* 0x000fe400078e00ff */
[-C--:B------:R-:W-:Y:S01]  /*10a70*/  FMUL.FTZ R120, R63, R118.reuse ;  /* 0x000000763f787220 */ /* 0x080fe20000410000 */
[C---:B------:R-:W-:Y:S01]  /*10a80*/  FFMA.FTZ R63, R113.reuse, R118, -R126 ;  /* 0x00000076713f7223 */ /* 0x040fe2000001087e */
[C---:B------:R-:W-:Y:S01]  /*10a90*/  FMUL.FTZ R111, R64.reuse, R121 ;  /* 0x00000079406f7220 */ /* 0x040fe20000410000 */
[-C--:B------:R-:W-:Y:S01]  /*10aa0*/  FMUL.FTZ R118, R64, R67.reuse ;  /* 0x0000004340767220 */ /* 0x080fe20000410000 */
[----:B------:R-:W-:Y:S01]  /*10ab0*/  FFMA.FTZ R120, R113, R122, R120 ;  /* 0x0000007a71787223 */ /* 0x000fe20000010078 */
[----:B------:R-:W-:Y:S01]  /*10ac0*/  LOP3.LUT R61, R61, 0xffff0000, RZ, 0xc0, !PT ;  /* 0xffff00003d3d7812 */ /* 0x000fe200078ec0ff */
[C---:B------:R-:W-:Y:S01]  /*10ad0*/  FFMA.FTZ R64, R114.reuse, R67, -R111 ;  /* 0x0000004372407223 */ /* 0x040fe2000001086f */
[----:B------:R-:W-:Y:S01]  /*10ae0*/  FFMA.FTZ R121, R114, R121, R118 ;  /* 0x0000007972797223 */ /* 0x000fe20000010076 */
[----:B------:R-:W-:Y:S01]  /*10af0*/  LOP3.LUT R118, R119, 0xffff0000, RZ, 0xc0, !PT ;  /* 0xffff000077767812 */ /* 0x000fe200078ec0ff */
[----:B------:R-:W-:Y:S01]  /*10b00*/  FMUL.FTZ R67, R115, R117 ;  /* 0x0000007573437220 */ /* 0x000fe20000410000 */
[----:B------:R-:W-:Y:S01]  /*10b10*/  LOP3.LUT R114, R109, 0xffff0000, RZ, 0xc0, !PT ;  /* 0xffff00006d727812 */ /* 0x000fe200078ec0ff */
[----:B------:R-:W-:Y:S01]  /*10b20*/  FMUL.FTZ R115, R115, R110 ;  /* 0x0000006e73737220 */ /* 0x000fe20000410000 */
[----:B------:R-:W-:-:S02]  /*10b30*/  IMAD.U32 R109, R45, 0x10000, RZ ;  /* 0x000100002d6d7824 */ /* 0x000fc400078e00ff */
[C---:B------:R-:W-:Y:S01]  /*10b40*/  FMUL.FTZ R122, R65.reuse, R118 ;  /* 0x00000076417a7220 */ /* 0x040fe20000410000 */
[----:B------:R-:W-:Y:S01]  /*10b50*/  FFMA.FTZ R110, R112, R110, -R67 ;  /* 0x0000006e706e7223 */ /* 0x000fe20000010843 */
[-C--:B------:R-:W-:Y:S01]  /*10b60*/  FMUL.FTZ R65, R65, R114.reuse ;  /* 0x0000007241417220 */ /* 0x080fe20000410000 */
[----:B------:R-:W-:Y:S02]  /*10b70*/  IMAD.U32 R67, R33, 0x10000, RZ ;  /* 0x0001000021437824 */ /* 0x000fe400078e00ff */
[----:B------:R-:W-:Y:S01]  /*10b80*/  FFMA.FTZ R122, R61, R114, -R122 ;  /* 0x000000723d7a7223 */ /* 0x000fe2000001087a */
[----:B------:R-:W-:Y:S01]  /*10b90*/  LOP3.LUT R33, R33, 0xffff0000, RZ, 0xc0, !PT ;  /* 0xffff000021217812 */ /* 0x000fe200078ec0ff */
[----:B------:R-:W-:Y:S01]  /*10ba0*/  FFMA.FTZ R111, R61, R118, R65 ;  /* 0x000000763d6f7223 */ /* 0x000fe20000010041 */
[----:B------:R-:W-:Y:S01]  /*10bb0*/  LOP3.LUT R61, R45, 0xffff0000, RZ, 0xc0, !PT ;  /* 0xffff00002d3d7812 */ /* 0x000fe200078ec0ff */
[----:B------:R-:W-:Y:S01]  /*10bc0*/  FMUL.FTZ R113, R116, R109 ;  /* 0x0000006d74717220 */ /* 0x000fe20000410000 */
[----:B------:R-:W-:Y:S01]  /*10bd0*/  LOP3.LUT R65, R34, 0xffff0000, RZ, 0xc0, !PT ;  /* 0xffff000022417812 */ /* 0x000fe200078ec0ff */
[----:B------:R-:W-:Y:S01]  /*10be0*/  FFMA.FTZ R115, R112, R117, R115 ;  /* 0x0000007570737223 */ /* 0x000fe20000010073 */
[----:B------:R-:W-:Y:S01]  /*10bf0*/  LOP3.LUT R45, R32, 0xffff0000, RZ, 0xc0, !PT ;  /* 0xffff0000202d7812 */ /* 0x000fe200078ec0ff */
[----:B------:R-:W-:Y:S01]  /*10c00*/  FMUL.FTZ R32, R46, R61 ;  /* 0x0000003d2e207220 */ /* 0x000fe20000410000 */
[-C--:B------:R-:W-:Y:S01]  /*10c10*/  FMUL.FTZ R117, R116, R67.reuse ;  /* 0x0000004374757220 */ /* 0x080fe20000410000 */
[----:B------:R-:W-:Y:S01]  /*10c20*/  FFMA.FTZ R113, R44, R67, -R113 ;  /* 0x000000432c717223 */ /* 0x000fe20000010871 */
[----:B------:R-:W-:Y:S01]  /*10c30*/  FMUL.FTZ R46, R46, R33 ;  /* 0x000000212e2e7220 */ /* 0x000fe20000410000 */
[C---:B------:R-:W-:Y:S01]  /*10c40*/  FMUL.FTZ R67, R66.reuse, R65 ;  /* 0x0000004142437220 */ /* 0x040fe20000410000 */
[----:B------:R-:W-:Y:S01]  /*10c50*/  FMUL.FTZ R66, R66, R45 ;  /* 0x0000002d42427220 */ /* 0x000fe20000410000 */
[C---:B------:R-:W-:Y:S01]  /*10c60*/  FFMA.FTZ R34, R35.reuse, R33, -R32 ;  /* 0x0000002123227223 */ /* 0x040fe20000010820 */
[----:B------:R-:W-:Y:S01]  /*10c70*/  FFMA.FTZ R46, R35, R61, R46 ;  /* 0x0000003d232e7223 */ /* 0x000fe2000001002e */
        /* <DEDUP_REMOVED lines=13> */
.L_x_1751:
[----:B------:R-:W-:Y:S05]  /*10d50*/  BSYNC B2 ;  /* 0x0000000000027941 */ /* 0x000fea0003800000 */
.L_x_1750:
[----:B------:R-:W-:Y:S04]  /*10d60*/  BSSY B2, `(.L_x_1752) ;  /* 0x0000068000027945 */ /* 0x000fe80003800000 */
[----:B------:R-:W-:Y:S05]  /*10d70*/  @P1 BRA `(.L_x_1753) ;  /* 0x0000000400981947 */ /* 0x000fea0003800000 */
[----:B-1----:R-:W-:Y:S02]  /*10d80*/  LEA.HI R32, R106, R170, RZ, 0x1d ;  /* 0x000000aa6a207211 */ /* 0x002fe400078fe8ff */
[----:B------:R-:W-:Y:S02]  /*10d90*/  SHF.R.U64 R63, R28, 0x10, R29 ;  /* 0x000000101c3f7819 */ /* 0x000fe4000000121d */
[----:B------:R-:W-:Y:S01]  /*10da0*/  SHF.R.S32.HI R35, RZ, 0x1f, R32 ;  /* 0x0000001fff237819 */ /* 0x000fe20000011420 */
[----:B------:R-:W-:Y:S01]  /*10db0*/  IMAD.SHL.U32 R33, R32, 0x8, RZ ;  /* 0x0000000820217824 */ /* 0x000fe200078e00ff */
[----:B0-----:R-:W-:Y:S02]  /*10dc0*/  SHF.R.U64 R61, R30, 0x10, R31 ;  /* 0x000000101e3d7819 */ /* 0x001fe4000000121f */
[----:B------:R-:W-:Y:S02]  /*10dd0*/  LEA.HI R35, R35, R32, RZ, 0x3 ;  /* 0x0000002023237211 */ /* 0x000fe400078f18ff */
[----:B------:R-:W-:-:S02]  /*10de0*/  LOP3.LUT R32, R184, 0x38, R33, 0xf8, !PT ;  /* 0x00000038b8207812 */ /* 0x000fc400078ef821 */
[----:B------:R-:W-:Y:S01]  /*10df0*/  SHF.R.U32.HI R28, RZ, 0x10, R29 ;  /* 0x00000010ff1c7819 */ /* 0x000fe2000001161d */
[----:B------:R-:W-:Y:S01]  /*10e00*/  IMAD.SHL.U32 R35, R35, 0x400, RZ ;  /* 0x0000040023237824 */ /* 0x000fe200078e00ff */
[----:B------:R-:W-:Y:S02]  /*10e10*/  LOP3.LUT R32, R32, R185, RZ, 0x3c, !PT ;  /* 0x000000b920207212 */ /* 0x000fe400078e3cff */
[----:B------:R-:W-:Y:S02]  /*10e20*/  SHF.R.U32.HI R30, RZ, 0x10, R31 ;  /* 0x00000010ff1e7819 */ /* 0x000fe4000001161f */
[----:B------:R-:W-:Y:S02]  /*10e30*/  LOP3.LUT R35, R35, 0x7fffe000, RZ, 0xc0, !PT ;  /* 0x7fffe00023237812 */ /* 0x000fe400078ec0ff */
[----:B------:R-:W-:Y:S02]  /*10e40*/  SHF.R.U64 R31, R40, 0x10, R41 ;  /* 0x00000010281f7819 */ /* 0x000fe40000001229 */
[----:B------:R-:W-:-:S02]  /*10e50*/  IADD3 R45, R32, R35, R186 ;  /* 0x00000023202d7210 */ /* 0x000fc40007ffe0ba */
[----:B------:R-:W0:Y:S01]  /*10e60*/  LDS.128 R32, [R217] ;  /* 0x00000000d9207984 */ /* 0x000e220000000c00 */
[----:B------:R-:W-:Y:S02]  /*10e70*/  SHF.R.U64 R29, R42, 0x10, R43 ;  /* 0x000000102a1d7819 */ /* 0x000fe4000000122b */
[----:B------:R-:W-:Y:S01]  /*10e80*/  IMAD R60, R45, 0x2, R18 ;  /* 0x000000022d3c7824 */ /* 0x000fe200078e0212 */
[----:B------:R-:W-:Y:S02]  /*10e90*/  SHF.R.U32.HI R40, RZ, 0x10, R41 ;  /* 0x00000010ff287819 */ /* 0x000fe40000011629 */
[----:B------:R-:W-:Y:S02]  /*10ea0*/  PRMT R103, R103, 0x5410, R28 ;  /* 0x0000541067677816 */ /* 0x000fe4000000001c */
[----:B------:R-:W1:Y:S01]  /*10eb0*/  LDS.128 R44, [R60+0xc400] ;  /* 0x00c400003c2c7984 */ /* 0x000e620000000c00 */
[----:B------:R-:W-:Y:S02]  /*10ec0*/  PRMT R98, R98, 0x5410, R31 ;  /* 0x0000541062627816 */ /* 0x000fe4000000001f */
[----:B------:R-:W-:-:S02]  /*10ed0*/  PRMT R100, R100, 0x5410, R29 ;  /* 0x0000541064647816 */ /* 0x000fc4000000001d */
[----:B------:R-:W-:Y:S02]  /*10ee0*/  SHF.R.U32.HI R42, RZ, 0x10, R43 ;  /* 0x00000010ff2a7819 */ /* 0x000fe4000001162b */
[----:B------:R-:W-:Y:S02]  /*10ef0*/  PRMT R105, R105, 0x5410, R30 ;  /* 0x0000541069697816 */ /* 0x000fe4000000001e */
[----:B------:R-:W-:Y:S01]  /*10f00*/  PRMT R102, R102, 0x5410, R63 ;  /* 0x0000541066667816 */ /* 0x000fe2000000003f */
[----:B------:R-:W-:Y:S01]  /*10f10*/  IMAD.U32 R63, R98, 0x10000, RZ ;  /* 0x00010000623f7824 */ /* 0x000fe200078e00ff */
[----:B------:R-:W-:Y:S02]  /*10f20*/  PRMT R99, R99, 0x5410, R40 ;  /* 0x0000541063637816 */ /* 0x000fe40000000028 */
[----:B------:R-:W-:Y:S01]  /*10f30*/  PRMT R101, R101, 0x5410, R42 ;  /* 0x0000541065657816 */ /* 0x000fe2000000002a */
[----:B------:R-:W-:Y:S01]  /*10f40*/  IMAD.U32 R62, R102, 0x10000, RZ ;  /* 0x00010000663e7824 */ /* 0x000fe200078e00ff */
[----:B------:R-:W-:-:S02]  /*10f50*/  PRMT R104, R104, 0x5410, R61 ;  /* 0x0000541068687816 */ /* 0x000fc4000000003d */
        /* <DEDUP_REMOVED lines=21> */
[----:B------:R-:W-:Y:S02]  /*110b0*/  IMAD.U32 R35, R103, 0x10000, RZ ;  /* 0x0001000067237824 */ /* 0x000fe400078e00ff */
[----:B------:R-:W-:Y:S01]  /*110c0*/  FFMA.FTZ R65, R28, R62, -R65 ;  /* 0x0000003e1c417223 */ /* 0x000fe20000010841 */
        /* <DEDUP_REMOVED lines=11> */
[----:B------:R-:W-:Y:S01]  /*11180*/  LOP3.LUT R103, R103, 0xffff0000, RZ, 0xc0, !PT ;  /* 0xffff000067677812 */ /* 0x000fe200078ec0ff */
[----:B------:R-:W-:Y:S01]  /*11190*/  FMUL.FTZ R28, R41, R98 ;  /* 0x00000062291c7220 */ /* 0x000fe20000410000 */
[----:B------:R-:W-:Y:S01]  /*111a0*/  FFMA.FTZ R61, R40, R62, R61 ;  /* 0x0000003e283d7223 */ /* 0x000fe2000001003d */
[----:B------:R-:W-:-:S02]  /*111b0*/  IMAD.U32 R30, R100, 0x10000, RZ ;  /* 0x00010000641e7824 */ /* 0x000fc400078e00ff */
[-C--:B------:R-:W-:Y:S01]  /*111c0*/  FMUL.FTZ R40, R41, R102.reuse ;  /* 0x0000006629287220 */ /* 0x080fe20000410000 */
[C---:B------:R-:W-:Y:S01]  /*111d0*/  FMUL.FTZ R35, R44.reuse, R99 ;  /* 0x000000632c237220 */ /* 0x040fe20000410000 */
[----:B------:R-:W-:Y:S01]  /*111e0*/  FFMA.FTZ R102, R29, R102, -R28 ;  /* 0x000000661d667223 */ /* 0x000fe2000001081c */
[-C--:B------:R-:W-:Y:S01]  /*111f0*/  FMUL.FTZ R44, R44, R103.reuse ;  /* 0x000000672c2c7220 */ /* 0x080fe20000410000 */
[----:B------:R-:W-:Y:S02]  /*11200*/  IMAD.U32 R28, R104, 0x10000, RZ ;  /* 0x00010000681c7824 */ /* 0x000fe400078e00ff */
[----:B------:R-:W-:Y:S01]  /*11210*/  FMUL.FTZ R62, R43, R30 ;  /* 0x0000001e2b3e7220 */ /* 0x000fe20000410000 */
[----:B------:R-:W-:Y:S01]  /*11220*/  LOP3.LUT R100, R100, 0xffff0000, RZ, 0xc0, !PT ;  /* 0xffff000064647812 */ /* 0x000fe200078ec0ff */
[----:B------:R-:W-:Y:S01]  /*11230*/  FFMA.FTZ R42, R32, R103, -R35 ;  /* 0x00000067202a7223 */ /* 0x000fe20000010823 */
[----:B------:R-:W-:Y:S01]  /*11240*/  LOP3.LUT R104, R104, 0xffff0000, RZ, 0xc0, !PT ;  /* 0xffff000068687812 */ /* 0x000fe200078ec0ff */
[----:B------:R-:W-:Y:S01]  /*11250*/  FFMA.FTZ R44, R32, R99, R44 ;  /* 0x00000063202c7223 */ /* 0x000fe2000001002c */
[----:B------:R-:W-:Y:S01]  /*11260*/  LOP3.LUT R101, R101, 0xffff0000, RZ, 0xc0, !PT ;  /* 0xffff000065657812 */ /* 0x000fe200078ec0ff */
[-C--:B------:R-:W-:Y:S01]  /*11270*/  FMUL.FTZ R32, R43, R28.reuse ;  /* 0x0000001c2b207220 */ /* 0x080fe20000410000 */
[----:B------:R-:W-:Y:S01]  /*11280*/  LOP3.LUT R105, R105, 0xffff0000, RZ, 0xc0, !PT ;  /* 0xffff000069697812 */ /* 0x000fe200078ec0ff */
[----:B------:R-:W-:Y:S01]  /*11290*/  FFMA.FTZ R62, R31, R28, -R62 ;  /* 0x0000001c1f3e7223 */ /* 0x000fe2000001083e */
[----:B------:R-:W-:Y:S01]  /*112a0*/  FMUL.FTZ R28, R45, R100 ;  /* 0x000000642d1c7220 */ /* 0x000fe20000410000 */
[----:B------:R-:W-:Y:S01]  /*112b0*/  FFMA.FTZ R40, R29, R98, R40 ;  /* 0x000000621d287223 */ /* 0x000fe20000010028 */
[----:B------:R-:W-:Y:S01]  /*112c0*/  FMUL.FTZ R45, R45, R104 ;  /* 0x000000682d2d7220 */ /* 0x000fe20000410000 */
[----:B------:R-:W-:Y:S01]  /*112d0*/  FFMA.FTZ R31, R31, R30, R32 ;  /* 0x0000001e1f1f7223 */ /* 0x000fe20000010020 */
[C---:B------:R-:W-:Y:S01]  /*112e0*/  FMUL.FTZ R29, R46.reuse, R101 ;  /* 0x000000652e1d7220 */ /* 0x040fe20000410000 */
[-C--:B------:R-:W-:Y:S01]  /*112f0*/  FMUL.FTZ R30, R46, R105.reuse ;  /* 0x000000692e1e7220 */ /* 0x080fe20000410000 */
[C---:B------:R-:W-:Y:S01]  /*11300*/  FFMA.FTZ R100, R33.reuse, R100, R45 ;  /* 0x0000006421647223 */ /* 0x040fe2000001002d */
[----:B------:R-:W-:Y:S01]  /*11310*/  FFMA.FTZ R35, R33, R104, -R28 ;  /* 0x0000006821237223 */ /* 0x000fe2000001081c */
[C---:B------:R-:W-:Y:S01]  /*11320*/  FFMA.FTZ R46, R34.reuse, R105, -R29 ;  /* 0x00000069222e7223 */ /* 0x040fe2000001081d */
[----:B------:R-:W-:Y:S01]  /*11330*/  FFMA.FTZ R64, R34, R101, R30 ;  /* 0x0000006522407223 */ /* 0x000fe2000001001e */
[----:B------:R-:W-:-:S02]  /*11340*/  F2FP.BF16.F32.PACK_AB R28, R102, R65 ;  /* 0x00000041661c723e */ /* 0x000fc400000010ff */
[----:B------:R-:W-:Y:S02]  /*11350*/  F2FP.BF16.F32.PACK_AB R34, R100, R31 ;  /* 0x0000001f6422723e */ /* 0x000fe400000010ff */
[----:B------:R-:W-:Y:S02]  /*11360*/  F2FP.BF16.F32.PACK_AB R29, R42, R107 ;  /* 0x0000006b2a1d723e */ /* 0x000fe400000010ff */
[----:B------:R-:W-:Y:S02]  /*11370*/  F2FP.BF16.F32.PACK_AB R30, R35, R62 ;  /* 0x0000003e231e723e */ /* 0x000fe400000010ff */
[----:B------:R-:W-:Y:S02]  /*11380*/  F2FP.BF16.F32.PACK_AB R31, R46, R47 ;  /* 0x0000002f2e1f723e */ /* 0x000fe400000010ff */
[----:B------:R-:W-:Y:S02]  /*11390*/  F2FP.BF16.F32.PACK_AB R32, R40, R67 ;  /* 0x000000432820723e */ /* 0x000fe400000010ff */
[----:B------:R-:W-:Y:S01]  /*113a0*/  F2FP.BF16.F32.PACK_AB R33, R44, R63 ;  /* 0x0000003f2c21723e */ /* 0x000fe200000010ff */
[----:B------:R2:W-:Y:S01]  /*113b0*/  STS.128 [R217], R28 ;  /* 0x0000001cd9007388 */ /* 0x0005e20000000c00 */
[----:B------:R-:W-:-:S05]  /*113c0*/  F2FP.BF16.F32.PACK_AB R35, R64, R61 ;  /* 0x0000003d4023723e */ /* 0x000fca00000010ff */
[----:B------:R2:W-:Y:S02]  /*113d0*/  STS.128 [R60+0xc400], R32 ;  /* 0x00c400203c007388 */ /* 0x0005e40000000c00 */
.L_x_1753:
[----:B------:R-:W-:Y:S05]  /*113e0*/  BSYNC B2 ;  /* 0x0000000000027941 */ /* 0x000fea0003800000 */
.L_x_1752:
[----:B------:R-:W-:Y:S05]  /*113f0*/  @P2 BRA `(.L_x_1749) ;  /* 0x0000000400982947 */ /* 0x000fea0003800000 */
[----:B------:R-:W-:Y:S02]  /*11400*/  LEA.HI R106, R106, R171, RZ, 0x1d ;  /* 0x000000ab6a6a7211 */ /* 0x000fe400078fe8ff */
[----:B-1----:R-:W-:Y:S02]  /*11410*/  SHF.R.U64 R44, R24, 0x10, R25 ;  /* 0x00000010182c7819 */ /* 0x002fe40000001219 */
[----:B--2---:R-:W-:Y:S01]  /*11420*/  SHF.R.S32.HI R31, RZ, 0x1f, R106 ;  /* 0x0000001fff1f7819 */ /* 0x004fe2000001146a */
[----:B------:R-:W-:Y:S01]  /*11430*/  IMAD.SHL.U32 R29, R106, 0x8, RZ ;  /* 0x000000086a1d7824 */ /* 0x000fe200078e00ff */
[----:B------:R-:W-:Y:S02]  /*11440*/  SHF.R.U64 R42, R26, 0x10, R27 ;  /* 0x000000101a2a7819 */ /* 0x000fe4000000121b */
[----:B------:R-:W-:Y:S02]  /*11450*/  LEA.HI R31, R31, R106, RZ, 0x3 ;  /* 0x0000006a1f1f7211 */ /* 0x000fe400078f18ff */
[----:B------:R-:W-:-:S02]  /*11460*/  LOP3.LUT R28, R184, 0x38, R29, 0xf8, !PT ;  /* 0x00000038b81c7812 */ /* 0x000fc400078ef81d */
[----:B------:R-:W-:Y:S01]  /*11470*/  SHF.R.U32.HI R25, RZ, 0x10, R25 ;  /* 0x00000010ff197819 */ /* 0x000fe20000011619 */
[----:B------:R-:W-:Y:S01]  /*11480*/  IMAD.SHL.U32 R31, R31, 0x400, RZ ;  /* 0x000004001f1f7824 */ /* 0x000fe200078e00ff */
[----:B------:R-:W-:Y:S02]  /*11490*/  LOP3.LUT R28, R28, R185, RZ, 0x3c, !PT ;  /* 0x000000b91c1c7212 */ /* 0x000fe400078e3cff */
[----:B------:R-:W-:Y:S02]  /*114a0*/  SHF.R.U64 R26, R36, 0x10, R37 ;  /* 0x00000010241a7819 */ /* 0x000fe40000001225 */
[----:B------:R-:W-:Y:S02]  /*114b0*/  LOP3.LUT R31, R31, 0x7fffe000, RZ, 0xc0, !PT ;  /* 0x7fffe0001f1f7812 */ /* 0x000fe400078ec0ff */
[----:B------:R-:W-:Y:S02]  /*114c0*/  SHF.R.U64 R24, R38, 0x10, R39 ;  /* 0x0000001026187819 */ /* 0x000fe40000001227 */
[----:B------:R-:W-:-:S02]  /*114d0*/  IADD3 R33, R28, R31, R186 ;  /* 0x0000001f1c217210 */ /* 0x000fc40007ffe0ba */
[----:B------:R-:W1:Y:S01]  /*114e0*/  LDS.128 R28, [R215] ;  /* 0x00000000d71c7984 */ /* 0x000e620000000c00 */
[----:B------:R-:W-:Y:S02]  /*114f0*/  SHF.R.U32.HI R27, RZ, 0x10, R27 ;  /* 0x00000010ff1b7819 */ /* 0x000fe4000001161b */
[----:B------:R-:W-:Y:S01]  /*11500*/  IMAD R40, R33, 0x2, R18 ;  /* 0x0000000221287824 */ /* 0x000fe200078e0212 */
[----:B------:R-:W-:Y:S02]  /*11510*/  SHF.R.U32.HI R37, RZ, 0x10, R37 ;  /* 0x00000010ff257819 */ /* 0x000fe40000011625 */
[----:B------:R-:W-:Y:S02]  /*11520*/  PRMT R86, R86, 0x5410, R25 ;  /* 0x0000541056567816 */ /* 0x000fe40000000019 */
[----:B------:R-:W2:Y:S01]  /*11530*/  LDS.128 R32, [R40+0xc400] ;  /* 0x00c4000028207984 */ /* 0x000ea20000000c00 */
[----:B------:R-:W-:Y:S02]  /*11540*/  PRMT R81, R81, 0x5410, R26 ;  /* 0x0000541051517816 */ /* 0x000fe4000000001a */
[----:B------:R-:W-:-:S02]  /*11550*/  PRMT R83, R83, 0x5410, R24 ;  /* 0x0000541053537816 */ /* 0x000fc40000000018 */
[----:B------:R-:W-:Y:S02]  /*11560*/  PRMT R88, R88, 0x5410, R27 ;  /* 0x0000541058587816 */ /* 0x000fe4000000001b */
[----:B------:R-:W-:Y:S02]  /*11570*/  PRMT R85, R85, 0x5410, R44 ;  /* 0x0000541055557816 */ /* 0x000fe4000000002c */
[----:B------:R-:W-:Y:S01]  /*11580*/  PRMT R87, R87, 0x5410, R42 ;  /* 0x0000541057577816 */ /* 0x000fe2000000002a */
[----:B------:R-:W-:Y:S01]  /*11590*/  IMAD.U32 R42, R81, 0x10000, RZ ;  /* 0x00010000512a7824 */ /* 0x000fe200078e00ff */
[----:B------:R-:W-:Y:S01]  /*115a0*/  PRMT R82, R82, 0x5410, R37 ;  /* 0x0000541052527816 */ /* 0x000fe20000000025 */
[----:B------:R-:W-:Y:S01]  /*115b0*/  IMAD.U32 R41, R85, 0x10000, RZ ;  /* 0x0001000055297824 */ /* 0x000fe200078e00ff */
[----:B------:R-:W-:Y:S02]  /*115c0*/  SHF.R.U32.HI R39, RZ, 0x10, R39 ;  /* 0x00000010ff277819 */ /* 0x000fe40000011627 */
[----:B------:R-:W-:Y:S01]  /*115d0*/  LOP3.LUT R81, R81, 0xffff0000, RZ, 0xc0, !PT ;  /* 0xffff000051517812 */ /* 0x000fe200078ec0ff */
[----:B------:R-:W-:Y:S01]  /*115e0*/  IMAD.U32 R43, R82, 0x10000, RZ ;  /* 0x00010000522b7824 */ /* 0x000fe200078e00ff */
[----:B------:R-:W-:-:S02]  /*115f0*/  PRMT R84, R84, 0x5410, R39 ;  /* 0x0000541054547816 */ /* 0x000fc40000000027 */
[----:B------:R-:W-:Y:S02]  /*11600*/  LOP3.LUT R85, R85, 0xffff0000, RZ, 0xc0, !PT ;  /* 0xffff000055557812 */ /* 0x000fe400078ec0ff */
        /* <DEDUP_REMOVED lines=9> */
[C---:B--2---:R-:W-:Y:S01]  /*116a0*/  IMAD.U32 R31, R32.reuse, 0x10000, RZ ;  /* 0x00010000201f7824 */ /* 0x044fe200078e00ff */
[----:B------:R-:W-:Y:S01]  /*116b0*/  LOP3.LUT R32, R32, 0xffff0000, RZ, 0xc0, !PT ;  /* 0xffff000020207812 */ /* 0x000fe200078ec0ff */
[C---:B------:R-:W-:Y:S01]  /*116c0*/  IMAD.U32 R37, R33.reuse, 0x10000, RZ ;  /* 0x0001000021257824 */ /* 0x040fe200078e00ff */
[----:B------:R-:W-:Y:S01]  /*116d0*/  LOP3.LUT R33, R33, 0xffff0000, RZ, 0xc0, !PT ;  /* 0xffff000021217812 */ /* 0x000fe200078ec0ff */
[C---:B------:R-:W-:Y:S01]  /*116e0*/  FMUL.FTZ R45, R31.reuse, R42 ;  /* 0x0000002a1f2d7220 */ /* 0x040fe20000410000 */
[----:B------:R-:W-:Y:S01]  /*116f0*/  FMUL.FTZ R47, R31, R41 ;  /* 0x000000291f2f7220 */ /* 0x000fe20000410000 */
[----:B------:R-:W-:-:S02]  /*11700*/  IMAD.U32 R31, R86, 0x10000, RZ ;  /* 0x00010000561f7824 */ /* 0x000fc400078e00ff */
[----:B0-----:R-:W-:Y:S01]  /*11710*/  FMUL.FTZ R61, R37, R43 ;  /* 0x0000002b253d7220 */ /* 0x001fe20000410000 */
[C---:B------:R-:W-:Y:S01]  /*11720*/  FFMA.FTZ R45, R24.reuse, R41, -R45 ;  /* 0x00000029182d7223 */ /* 0x040fe2000001082d */
[----:B------:R-:W-:Y:S02]  /*11730*/  IMAD.U32 R39, R35, 0x10000, RZ ;  /* 0x0001000023277824 */ /* 0x000fe400078e00ff */
[----:B------:R-:W-:Y:S01]  /*11740*/  FFMA.FTZ R47, R24, R42, R47 ;  /* 0x0000002a182f7223 */ /* 0x000fe2000001002f */
[----:B------:R-:W-:Y:S02]  /*11750*/  IMAD.U32 R41, R84, 0x10000, RZ ;  /* 0x0001000054297824 */ /* 0x000fe400078e00ff */
[-C--:B------:R-:W-:Y:S01]  /*11760*/  FMUL.FTZ R37, R37, R31.reuse ;  /* 0x0000001f25257220 */ /* 0x080fe20000410000 */
[----:B------:R-:W-:Y:S02]  /*11770*/  IMAD.U32 R24, R88, 0x10000, RZ ;  /* 0x0001000058187824 */ /* 0x000fe400078e00ff */
[C---:B------:R-:W-:Y:S01]  /*11780*/  FFMA.FTZ R61, R26.reuse, R31, -R61 ;  /* 0x0000001f1a3d7223 */ /* 0x040fe2000001083d */
[C---:B------:R-:W-:Y:S01]  /*11790*/  FMUL.FTZ R31, R39.reuse, R41 ;  /* 0x00000029271f7220 */ /* 0x040fe20000410000 */
[----:B------:R-:W-:Y:S01]  /*117a0*/  FFMA.FTZ R37, R26, R43, R37 ;  /* 0x0000002b1a257223 */ /* 0x000fe20000010025 */
[----:B------:R-:W-:Y:S01]  /*117b0*/  FMUL.FTZ R42, R39, R24 ;  /* 0x00000018272a7220 */ /* 0x000fe20000410000 */
[----:B------:R-:W-:-:S02]  /*117c0*/  IMAD.U32 R38, R34, 0x10000, RZ ;  /* 0x0001000022267824 */ /* 0x000fc400078e00ff */
[----:B------:R-:W-:Y:S01]  /*117d0*/  FFMA.FTZ R39, R36, R24, -R31 ;  /* 0x0000001824277223 */ /* 0x000fe2000001081f */
[----:B------:R-:W-:Y:S01]  /*117e0*/  FMUL.FTZ R24, R32, R81 ;  /* 0x0000005120187220 */ /* 0x000fe20000410000 */
[----:B------:R-:W-:Y:S02]  /*117f0*/  IMAD.U32 R26, R83, 0x10000, RZ ;  /* 0x00010000531a7824 */ /* 0x000fe400078e00ff */
[----:B------:R-:W-:Y:S01]  /*11800*/  FFMA.FTZ R41, R36, R41, R42 ;  /* 0x0000002924297223 */ /* 0x000fe2000001002a */
[-C--:B------:R-:W-:Y:S01]  /*11810*/  FMUL.FTZ R36, R32, R85.reuse ;  /* 0x0000005520247220 */ /* 0x080fe20000410000 */
[----:B------:R-:W-:Y:S01]  /*11820*/  FFMA.FTZ R32, R25, R85, -R24 ;  /* 0x0000005519207223 */ /* 0x000fe20000010818 */
[----:B------:R-:W-:Y:S01]  /*11830*/  LOP3.LUT R34, R34, 0xffff0000, RZ, 0xc0, !PT ;  /* 0xffff000022227812 */ /* 0x000fe200078ec0ff */
[----:B------:R-:W-:Y:S01]  /*11840*/  IMAD.U32 R24, R87, 0x10000, RZ ;  /* 0x0001000057187824 */ /* 0x000fe200078e00ff */
[----:B------:R-:W-:Y:S01]  /*11850*/  LOP3.LUT R35, R35, 0xffff0000, RZ, 0xc0, !PT ;  /* 0xffff000023237812 */ /* 0x000fe200078ec0ff */
[----:B------:R-:W-:Y:S01]  /*11860*/  FMUL.FTZ R42, R38, R26 ;  /* 0x0000001a262a7220 */ /* 0x000fe20000410000 */
[----:B------:R-:W-:Y:S01]  /*11870*/  LOP3.LUT R83, R83, 0xffff0000, RZ, 0xc0, !PT ;  /* 0xffff000053537812 */ /* 0x000fe200078ec0ff */
[----:B------:R-:W-:Y:S01]  /*11880*/  FFMA.FTZ R36, R25, R81, R36 ;  /* 0x0000005119247223 */ /* 0x000fe20000010024 */
[----:B------:R-:W-:Y:S01]  /*11890*/  LOP3.LUT R84, R84, 0xffff0000, RZ, 0xc0, !PT ;  /* 0xffff000054547812 */ /* 0x000fe200078ec0ff */
[-C--:B------:R-:W-:Y:S01]  /*118a0*/  FMUL.FTZ R38, R38, R24.reuse ;  /* 0x0000001826267220 */ /* 0x080fe20000410000 */
[----:B------:R-:W-:Y:S01]  /*118b0*/  LOP3.LUT R86, R86, 0xffff0000, RZ, 0xc0, !PT ;  /* 0xffff000056567812 */ /* 0x000fe200078ec0ff */
[----:B------:R-:W-:Y:S01]  /*118c0*/  FFMA.FTZ R42, R27, R24, -R42 ;  /* 0x000000181b2a7223 */ /* 0x000fe2000001082a */
[----:B------:R-:W-:Y:S01]  /*118d0*/  LOP3.LUT R87, R87, 0xffff0000, RZ, 0xc0, !PT ;  /* 0xffff000057577812 */ /* 0x000fe200078ec0ff */
[----:B------:R-:W-:Y:S01]  /*118e0*/  FMUL.FTZ R31, R33, R82 ;  /* 0x00000052211f7220 */ /* 0x000fe20000410000 */
[----:B------:R-:W-:Y:S01]  /*118f0*/  LOP3.LUT R88, R88, 0xffff0000, RZ, 0xc0, !PT ;  /* 0xffff000058587812 */ /* 0x000fe200078ec0ff */
[C---:B------:R-:W-:Y:S01]  /*11900*/  FMUL.FTZ R24, R34.reuse, R83 ;  /* 0x0000005322187220 */ /* 0x040fe20000410000 */
[----:B------:R-:W-:Y:S01]  /*11910*/  FMUL.FTZ R25, R35, R84 ;  /* 0x0000005423197220 */ /* 0x000fe20000410000 */
[----:B------:R-:W-:Y:S01]  /*11920*/  FMUL.FTZ R33, R33, R86 ;  /* 0x0000005621217220 */ /* 0x000fe20000410000 */
[-C--:B------:R-:W-:Y:S01]  /*11930*/  FMUL.FTZ R34, R34, R87.reuse ;  /* 0x0000005722227220 */ /* 0x080fe20000410000 */
[----:B------:R-:W-:Y:S01]  /*11940*/  FMUL.FTZ R35, R35, R88 ;  /* 0x0000005823237220 */ /* 0x000fe20000410000 */
[----:B------:R-:W-:Y:S01]  /*11950*/  FFMA.FTZ R86, R28, R86, -R31 ;  /* 0x000000561c567223 */ /* 0x000fe2000001081f */
        /* <DEDUP_REMOVED lines=16> */
.L_x_1749:
[----:B------:R-:W-:Y:S05]  /*11a60*/  BSYNC B1 ;  /* 0x0000000000017941 */ /* 0x000fea0003800000 */
.L_x_1748:
[----:B------:R-:W-:-:S13]  /*11a70*/  ISETP.GE.AND P0, PT, R219, R89, PT ;  /* 0x00000059db00720c */ /* 0x000fda0003f06270 */
[----:B------:R-:W-:Y:S05]  /*11a80*/  @P0 BRA `(.L_x_1729) ;  /* 0x0000001000f40947 */ /* 0x000fea0003800000 */
[----:B-12---:R-:W1:Y:S01]  /*11a90*/  LDC R32, c[0x0][0x3f4] ;  /* 0x0000fd00ff207b82 */ /* 0x006e620000000800 */
[----:B------:R-:W-:Y:S01]  /*11aa0*/  BSSY B1, `(.L_x_1754) ;  /* 0x000006b000017945 */ /* 0x000fe20003800000 */
[-C--:B-1----:R-:W-:Y:S02]  /*11ab0*/  ISETP.GE.AND P0, PT, R16, R32.reuse, PT ;  /* 0x000000201000720c */ /* 0x082fe40003f06270 */
[-C--:B------:R-:W-:Y:S02]  /*11ac0*/  ISETP.GE.AND P1, PT, R168, R32.reuse, PT ;  /* 0x00000020a800720c */ /* 0x080fe40003f26270 */
[----:B------:R-:W-:-:S09]  /*11ad0*/  ISETP.GE.AND P2, PT, R169, R32, PT ;  /* 0x00000020a900720c */ /* 0x000fd20003f46270 */
[----:B------:R-:W-:Y:S05]  /*11ae0*/  @P0 BRA `(.L_x_1755) ;  /* 0x0000000400980947 */ /* 0x000fea0003800000 */
[----:B---3--:R-:W-:Y:S02]  /*11af0*/  LEA.HI R24, R32, R199, RZ, 0x1d ;  /* 0x000000c720187211 */ /* 0x008fe400078fe8ff */
[--C-:B------:R-:W-:Y:S02]  /*11b00*/  SHF.R.U64 R35, R4, 0x10, R5.reuse ;  /* 0x0000001004237819 */ /* 0x100fe40000001205 */
[----:B------:R-:W-:Y:S01]  /*11b10*/  SHF.R.S32.HI R25, RZ, 0x1f, R24 ;  /* 0x0000001fff197819 */ /* 0x000fe20000011418 */
[----:B------:R-:W-:Y:S01]  /*11b20*/  IMAD.SHL.U32 R26, R24, 0x8, RZ ;  /* 0x00000008181a7824 */ /* 0x000fe200078e00ff */
[----:B------:R-:W-:Y:S02]  /*11b30*/  SHF.R.U32.HI R4, RZ, 0x10, R5 ;  /* 0x00000010ff047819 */ /* 0x000fe40000011605 */
[----:B------:R-:W-:Y:S02]  /*11b40*/  LEA.HI R24, R25, R24, RZ, 0x3 ;  /* 0x0000001819187211 */ /* 0x000fe400078f18ff */
[----:B------:R-:W-:-:S02]  /*11b50*/  LOP3.LUT R25, R181, 0x38, R26, 0xf8, !PT ;  /* 0x00000038b5197812 */ /* 0x000fc400078ef81a */
[--C-:B------:R-:W-:Y:S01]  /*11b60*/  SHF.R.U64 R5, R6, 0x10, R7.reuse ;  /* 0x0000001006057819 */ /* 0x100fe20000001207 */
[----:B------:R-:W-:Y:S01]  /*11b70*/  IMAD.SHL.U32 R24, R24, 0x400, RZ ;  /* 0x0000040018187824 */ /* 0x000fe200078e00ff */
[----:B------:R-:W-:Y:S02]  /*11b80*/  LOP3.LUT R25, R25, R218, RZ, 0x3c, !PT ;  /* 0x000000da19197212 */ /* 0x000fe400078e3cff */
[----:B------:R-:W-:Y:S02]  /*11b90*/  SHF.R.U32.HI R6, RZ, 0x10, R7 ;  /* 0x00000010ff067819 */ /* 0x000fe40000011607 */
[----:B------:R-:W-:Y:S02]  /*11ba0*/  LOP3.LUT R24, R24, 0x7fffe000, RZ, 0xc0, !PT ;  /* 0x7fffe00018187812 */ /* 0x000fe400078ec0ff */
[----:B------:R-:W-:Y:S02]  /*11bb0*/  SHF.R.U64 R39, R48, 0x10, R49 ;  /* 0x0000001030277819 */ /* 0x000fe40000001231 */
[----:B------:R-:W-:-:S02]  /*11bc0*/  IADD3 R33, R25, R24, R188 ;  /* 0x0000001819217210 */ /* 0x000fc40007ffe0bc */
[----:B------:R-:W1:Y:S01]  /*11bd0*/  LDS.128 R24, [R216] ;  /* 0x00000000d8187984 */ /* 0x000e620000000c00 */
[----:B------:R-:W-:Y:S02]  /*11be0*/  PRMT R90, R90, 0x5410, R35 ;  /* 0x000054105a5a7816 */ /* 0x000fe40000000023 */
[----:B------:R-:W-:Y:S01]  /*11bf0*/  IMAD R33, R33, 0x2, R18 ;  /* 0x0000000221217824 */ /* 0x000fe200078e0212 */
[----:B------:R-:W-:Y:S02]  /*11c00*/  PRMT R91, R91, 0x5410, R4 ;  /* 0x000054105b5b7816 */ /* 0x000fe40000000004 */
[----:B------:R-:W-:Y:S02]  /*11c10*/  PRMT R92, R92, 0x5410, R5 ;  /* 0x000054105c5c7816 */ /* 0x000fe40000000005 */
[----:B------:R-:W2:Y:S01]  /*11c20*/  LDS.128 R28, [R33+0xc400] ;  /* 0x00c40000211c7984 */ /* 0x000ea20000000c00 */
[----:B------:R-:W-:Y:S01]  /*11c30*/  PRMT R93, R93, 0x5410, R6 ;  /* 0x000054105d5d7816 */ /* 0x000fe20000000006 */
[----:B------:R-:W-:Y:S01]  /*11c40*/  IMAD.U32 R40, R91, 0x10000, RZ ;  /* 0x000100005b287824 */ /* 0x000fe200078e00ff */
[----:B------:R-:W-:Y:S01]  /*11c50*/  PRMT R94, R94, 0x5410, R39 ;  /* 0x000054105e5e7816 */ /* 0x000fe20000000027 */
[----:B------:R-:W-:Y:S01]  /*11c60*/  IMAD.U32 R39, R90, 0x10000, RZ ;  /* 0x000100005a277824 */ /* 0x000fe200078e00ff */
[----:B------:R-:W-:-:S02]  /*11c70*/  SHF.R.U32.HI R48, RZ, 0x10, R49 ;  /* 0x00000010ff307819 */ /* 0x000fc40000011631 */
[--C-:B------:R-:W-:Y:S01]  /*11c80*/  SHF.R.U64 R37, R50, 0x10, R51.reuse ;  /* 0x0000001032257819 */ /* 0x100fe20000001233 */
[----:B------:R-:W-:Y:S01]  /*11c90*/  IMAD.U32 R38, R94, 0x10000, RZ ;  /* 0x000100005e267824 */ /* 0x000fe200078e00ff */
[----:B------:R-:W-:Y:S02]  /*11ca0*/  SHF.R.U32.HI R50, RZ, 0x10, R51 ;  /* 0x00000010ff327819 */ /* 0x000fe40000011633 */
[----:B------:R-:W-:Y:S02]  /*11cb0*/  PRMT R95, R95, 0x5410, R48 ;  /* 0x000054105f5f7816 */ /* 0x000fe40000000030 */
[----:B------:R-:W-:Y:S02]  /*11cc0*/  PRMT R97, R97, 0x5410, R50 ;  /* 0x0000541061617816 */ /* 0x000fe40000000032 */
[----:B------:R-:W-:Y:S02]  /*11cd0*/  PRMT R96, R96, 0x5410, R37 ;  /* 0x0000541060607816 */ /* 0x000fe40000000025 */
[----:B------:R-:W-:-:S02]  /*11ce0*/  LOP3.LUT R90, R90, 0xffff0000, RZ, 0xc0, !PT ;  /* 0xffff00005a5a7812 */ /* 0x000fc400078ec0ff */
        /* <DEDUP_REMOVED lines=30> */
[C---:B------:R-:W-:Y:S01]  /*11ed0*/  FMUL.FTZ R4, R28.reuse, R90 ;  /* 0x0000005a1c047220 */ /* 0x040fe20000410000 */
[-C--:B------:R-:W-:Y:S01]  /*11ee0*/  FMUL.FTZ R28, R28, R94.reuse ;  /* 0x0000005e1c1c7220 */ /* 0x080fe20000410000 */
[----:B------:R-:W-:Y:S01]  /*11ef0*/  IMAD.U32 R6, R92, 0x10000, RZ ;  /* 0x000100005c067824 */ /* 0x000fe200078e00ff */
[----:B------:R-:W-:Y:S01]  /*11f00*/  LOP3.LUT R30, R30, 0xffff0000, RZ, 0xc0, !PT ;  /* 0xffff00001e1e7812 */ /* 0x000fe200078ec0ff */
[----:B------:R-:W-:Y:S01]  /*11f10*/  FFMA.FTZ R94, R5, R94, -R4 ;  /* 0x0000005e055e7223 */ /* 0x000fe20000010804 */
[----:B------:R-:W-:Y:S01]  /*11f20*/  IMAD.U32 R4, R96, 0x10000, RZ ;  /* 0x0001000060047824 */ /* 0x000fe200078e00ff */
[----:B------:R-:W-:Y:S01]  /*11f30*/  LOP3.LUT R95, R95, 0xffff0000, RZ, 0xc0, !PT ;  /* 0xffff00005f5f7812 */ /* 0x000fe200078ec0ff */
[----:B------:R-:W-:Y:S01]  /*11f40*/  FMUL.FTZ R40, R36, R6 ;  /* 0x0000000624287220 */ /* 0x000fe20000410000 */
[----:B------:R-:W-:Y:S01]  /*11f50*/  LOP3.LUT R92, R92, 0xffff0000, RZ, 0xc0, !PT ;  /* 0xffff00005c5c7812 */ /* 0x000fe200078ec0ff */
[----:B------:R-:W-:Y:S01]  /*11f60*/  FMUL.FTZ R36, R36, R4 ;  /* 0x0000000424247220 */ /* 0x000fe20000410000 */
[----:B------:R-:W-:Y:S01]  /*11f70*/  LOP3.LUT R31, R31, 0xffff0000, RZ, 0xc0, !PT ;  /* 0xffff00001f1f7812 */ /* 0x000fe200078ec0ff */
[----:B------:R-:W-:Y:S01]  /*11f80*/  FFMA.FTZ R39, R34, R38, R39 ;  /* 0x0000002622277223 */ /* 0x000fe20000010027 */
[----:B------:R-:W-:Y:S01]  /*11f90*/  LOP3.LUT R96, R96, 0xffff0000, RZ, 0xc0, !PT ;  /* 0xffff000060607812 */ /* 0x000fe200078ec0ff */
[----:B------:R-:W-:Y:S01]  /*11fa0*/  FFMA.FTZ R40, R7, R4, -R40 ;  /* 0x0000000407287223 */ /* 0x000fe20000010828 */
[----:B------:R-:W-:Y:S01]  /*11fb0*/  LOP3.LUT R93, R93, 0xffff0000, RZ, 0xc0, !PT ;  /* 0xffff00005d5d7812 */ /* 0x000fe200078ec0ff */
[----:B------:R-:W-:Y:S01]  /*11fc0*/  FMUL.FTZ R27, R29, R91 ;  /* 0x0000005b1d1b7220 */ /* 0x000fe20000410000 */
[----:B------:R-:W-:Y:S01]  /*11fd0*/  LOP3.LUT R97, R97, 0xffff0000, RZ, 0xc0, !PT ;  /* 0xffff000061617812 */ /* 0x000fe200078ec0ff */
[----:B------:R-:W-:Y:S01]  /*11fe0*/  FMUL.FTZ R38, R29, R95 ;  /* 0x0000005f1d267220 */ /* 0x000fe20000410000 */
[----:B------:R-:W-:Y:S01]  /*11ff0*/  FFMA.FTZ R28, R5, R90, R28 ;  /* 0x0000005a051c7223 */ /* 0x000fe2000001001c */
[C---:B------:R-:W-:Y:S01]  /*12000*/  FMUL.FTZ R4, R30.reuse, R92 ;  /* 0x0000005c1e047220 */ /* 0x040fe20000410000 */
[----:B------:R-:W-:Y:S01]  /*12010*/  FFMA.FTZ R36, R7, R6, R36 ;  /* 0x0000000607247223 */ /* 0x000fe20000010024 */
[-C--:B------:R-:W-:Y:S01]  /*12020*/  FMUL.FTZ R5, R30, R96.reuse ;  /* 0x000000601e057220 */ /* 0x080fe20000410000 */
[C---:B------:R-:W-:Y:S01]  /*12030*/  FMUL.FTZ R29, R31.reuse, R93 ;  /* 0x0000005d1f1d7220 */ /* 0x040fe20000410000 */
[----:B------:R-:W-:Y:S01]  /*12040*/  FMUL.FTZ R6, R31, R97 ;  /* 0x000000611f067220 */ /* 0x000fe20000410000 */
[----:B------:R-:W-:Y:S01]  /*12050*/  FFMA.FTZ R34, R24, R95, -R27 ;  /* 0x0000005f18227223 */ /* 0x000fe2000001081b */
        /* <DEDUP_REMOVED lines=15> */
.L_x_1755:
[----:B------:R-:W-:Y:S05]  /*12150*/  BSYNC B1 ;  /* 0x0000000000017941 */ /* 0x000fea0003800000 */
.L_x_1754:
[----:B------:R-:W-:Y:S04]  /*12160*/  BSSY B1, `(.L_x_1756) ;  /* 0x0000068000017945 */ /* 0x000fe80003800000 */
[----:B------:R-:W-:Y:S05]  /*12170*/  @P1 BRA `(.L_x_1757) ;  /* 0x0000000400981947 */ /* 0x000fea0003800000 */
[----:B-1----:R-:W-:Y:S02]  /*12180*/  LEA.HI R4, R32, R170, RZ, 0x1d ;  /* 0x000000aa20047211 */ /* 0x002fe400078fe8ff */
[----:B---3--:R-:W-:Y:S02]  /*12190*/  SHF.R.U64 R30, R8, 0x10, R9 ;  /* 0x00000010081e7819 */ /* 0x008fe40000001209 */
[----:B------:R-:W-:Y:S01]  /*121a0*/  SHF.R.S32.HI R5, RZ, 0x1f, R4 ;  /* 0x0000001fff057819 */ /* 0x000fe20000011404 */
[----:B------:R-:W-:Y:S01]  /*121b0*/  IMAD.SHL.U32 R6, R4, 0x8, RZ ;  /* 0x0000000804067824 */ /* 0x000fe200078e00ff */
[----:B------:R-:W-:Y:S02]  /*121c0*/  SHF.R.U64 R36, R52, 0x10, R53 ;  /* 0x0000001034247819 */ /* 0x000fe40000001235 */
[----:B------:R-:W-:Y:S02]  /*121d0*/  LEA.HI R4, R5, R4, RZ, 0x3 ;  /* 0x0000000405047211 */ /* 0x000fe400078f18ff */
[----:B------:R-:W-:-:S02]  /*121e0*/  LOP3.LUT R5, R181, 0x38, R6, 0xf8, !PT ;  /* 0x00000038b5057812 */ /* 0x000fc400078ef806 */
[----:B------:R-:W-:Y:S01]  /*121f0*/  PRMT R73, R73, 0x5410, R30 ;  /* 0x0000541049497816 */ /* 0x000fe2000000001e */
[----:B------:R-:W-:Y:S01]  /*12200*/  IMAD.SHL.U32 R4, R4, 0x400, RZ ;  /* 0x0000040004047824 */ /* 0x000fe200078e00ff */
[----:B------:R-:W-:Y:S02]  /*12210*/  LOP3.LUT R5, R5, R218, RZ, 0x3c, !PT ;  /* 0x000000da05057212 */ /* 0x000fe400078e3cff */
[----:B------:R-:W-:Y:S01]  /*12220*/  SHF.R.U64 R34, R54, 0x10, R55 ;  /* 0x0000001036227819 */ /* 0x000fe20000001237 */
[----:B------:R-:W-:Y:S01]  /*12230*/  IMAD.U32 R35, R73, 0x10000, RZ ;  /* 0x0001000049237824 */ /* 0x000fe200078e00ff */
[----:B------:R-:W-:Y:S02]  /*12240*/  LOP3.LUT R4, R4, 0x7fffe000, RZ, 0xc0, !PT ;  /* 0x7fffe00004047812 */ /* 0x000fe400078ec0ff */
[----:B------:R-:W-:Y:S02]  /*12250*/  PRMT R77, R77, 0x5410, R36 ;  /* 0x000054104d4d7816 */ /* 0x000fe40000000024 */
[----:B------:R-:W-:-:S02]  /*12260*/  IADD3 R25, R5, R4, R188 ;  /* 0x0000000405197210 */ /* 0x000fc40007ffe0bc */
[----:B------:R-:W1:Y:S01]  /*12270*/  LDS.128 R4, [R214] ;  /* 0x00000000d6047984 */ /* 0x000e620000000c00 */
[----:B------:R-:W-:Y:S02]  /*12280*/  SHF.R.U32.HI R9, RZ, 0x10, R9 ;  /* 0x00000010ff097819 */ /* 0x000fe40000011609 */
[----:B------:R-:W-:Y:S01]  /*12290*/  IMAD R28, R25, 0x2, R18 ;  /* 0x00000002191c7824 */ /* 0x000fe200078e0212 */
[----:B------:R-:W-:Y:S02]  /*122a0*/  SHF.R.U32.HI R53, RZ, 0x10, R53 ;  /* 0x00000010ff357819 */ /* 0x000fe40000011635 */
[--C-:B------:R-:W-:Y:S02]  /*122b0*/  SHF.R.U64 R8, R10, 0x10, R11.reuse ;  /* 0x000000100a087819 */ /* 0x100fe4000000120b */
[----:B------:R-:W2:Y:S01]  /*122c0*/  LDS.128 R24, [R28+0xc400] ;  /* 0x00c400001c187984 */ /* 0x000ea20000000c00 */
[----:B------:R-:W-:Y:S02]  /*122d0*/  SHF.R.U32.HI R11, RZ, 0x10, R11 ;  /* 0x00000010ff0b7819 */ /* 0x000fe4000001160b */
[----:B------:R-:W-:Y:S01]  /*122e0*/  PRMT R79, R79, 0x5410, R34 ;  /* 0x000054104f4f7816 */ /* 0x000fe20000000022 */
[----:B------:R-:W-:Y:S01]  /*122f0*/  IMAD.U32 R34, R77, 0x10000, RZ ;  /* 0x000100004d227824 */ /* 0x000fe200078e00ff */
[----:B------:R-:W-:-:S02]  /*12300*/  SHF.R.U32.HI R55, RZ, 0x10, R55 ;  /* 0x00000010ff377819 */ /* 0x000fc40000011637 */
[----:B------:R-:W-:Y:S02]  /*12310*/  PRMT R74, R74, 0x5410, R9 ;  /* 0x000054104a4a7816 */ /* 0x000fe40000000009 */
[----:B------:R-:W-:Y:S02]  /*12320*/  PRMT R78, R78, 0x5410, R53 ;  /* 0x000054104e4e7816 */ /* 0x000fe40000000035 */
[----:B------:R-:W-:Y:S01]  /*12330*/  PRMT R75, R75, 0x5410, R8 ;  /* 0x000054104b4b7816 */ /* 0x000fe20000000008 */
[----:B------:R-:W-:Y:S01]  /*12340*/  IMAD.U32 R36, R74, 0x10000, RZ ;  /* 0x000100004a247824 */ /* 0x000fe200078e00ff */
        /* <DEDUP_REMOVED lines=27> */
[----:B------:R-:W-:Y:S01]  /*12500*/  FFMA.FTZ R38, R9, R29, -R38 ;  /* 0x0000001d09267223 */ /* 0x000fe20000010826 */
[----:B------:R-:W-:Y:S01]  /*12510*/  FMUL.FTZ R40, R33, R34 ;  /* 0x0000002221287220 */ /* 0x000fe20000410000 */
[----:B------:R-:W-:Y:S01]  /*12520*/  FFMA.FTZ R36, R9, R36, R30 ;  /* 0x0000002409247223 */ /* 0x000fe2000001001e */
[-C--:B------:R-:W-:Y:S01]  /*12530*/  FMUL.FTZ R33, R33, R8.reuse ;  /* 0x0000000821217220 */ /* 0x080fe20000410000 */
[----:B------:R-:W-:Y:S01]  /*12540*/  FMUL.FTZ R9, R24, R73 ;  /* 0x0000004918097220 */ /* 0x000fe20000410000 */
[C---:B------:R-:W-:Y:S01]  /*12550*/  FFMA.FTZ R40, R11.reuse, R8, -R40 ;  /* 0x000000080b287223 */ /* 0x040fe20000010828 */
[----:B------:R-:W-:Y:S01]  /*12560*/  LOP3.LUT R78, R78, 0xffff0000, RZ, 0xc0, !PT ;  /* 0xffff00004e4e7812 */ /* 0x000fe200078ec0ff */
[----:B------:R-:W-:Y:S01]  /*12570*/  FFMA.FTZ R33, R11, R34, R33 ;  /* 0x000000220b217223 */ /* 0x000fe20000010021 */
[-C--:B------:R-:W-:Y:S01]  /*12580*/  FMUL.FTZ R11, R24, R77.reuse ;  /* 0x0000004d180b7220 */ /* 0x080fe20000410000 */
[----:B------:R-:W-:Y:S01]  /*12590*/  FFMA.FTZ R24, R4, R77, -R9 ;  /* 0x0000004d04187223 */ /* 0x000fe20000010809 */
[----:B------:R-:W-:-:S02]  /*125a0*/  IMAD.U32 R31, R26, 0x10000, RZ ;  /* 0x000100001a1f7824 */ /* 0x000fc400078e00ff */
[----:B------:R-:W-:Y:S01]  /*125b0*/  FMUL.FTZ R34, R25, R74 ;  /* 0x0000004a19227220 */ /* 0x000fe20000410000 */
[----:B------:R-:W-:Y:S01]  /*125c0*/  IMAD.U32 R9, R75, 0x10000, RZ ;  /* 0x000100004b097824 */ /* 0x000fe200078e00ff */
[----:B------:R-:W-:Y:S01]  /*125d0*/  LOP3.LUT R26, R26, 0xffff0000, RZ, 0xc0, !PT ;  /* 0xffff00001a1a7812 */ /* 0x000fe200078ec0ff */
[----:B------:R-:W-:Y:S01]  /*125e0*/  IMAD.U32 R8, R79, 0x10000, RZ ;  /* 0x000100004f087824 */ /* 0x000fe200078e00ff */
[----:B------:R-:W-:Y:S01]  /*125f0*/  LOP3.LUT R27, R27, 0xffff0000, RZ, 0xc0, !PT ;  /* 0xffff00001b1b7812 */ /* 0x000fe200078ec0ff */
[----:B------:R-:W-:Y:S01]  /*12600*/  FMUL.FTZ R25, R25, R78 ;  /* 0x0000004e19197220 */ /* 0x000fe20000410000 */
[----:B------:R-:W-:Y:S01]  /*12610*/  FMUL.FTZ R29, R31, R9 ;  /* 0x000000091f1d7220 */ /* 0x000fe20000410000 */
[----:B------:R-:W-:Y:S01]  /*12620*/  LOP3.LUT R75, R75, 0xffff0000, RZ, 0xc0, !PT ;  /* 0xffff00004b4b7812 */ /* 0x000fe200078ec0ff */
[----:B------:R-:W-:Y:S01]  /*12630*/  FMUL.FTZ R31, R31, R8 ;  /* 0x000000081f1f7220 */ /* 0x000fe20000410000 */
[----:B------:R-:W-:Y:S01]  /*12640*/  LOP3.LUT R76, R76, 0xffff0000, RZ, 0xc0, !PT ;  /* 0xffff00004c4c7812 */ /* 0x000fe200078ec0ff */
[----:B------:R-:W-:Y:S01]  /*12650*/  FFMA.FTZ R30, R4, R73, R11 ;  /* 0x00000049041e7223 */ /* 0x000fe2000001000b */
[----:B------:R-:W-:Y:S01]  /*12660*/  LOP3.LUT R79, R79, 0xffff0000, RZ, 0xc0, !PT ;  /* 0xffff00004f4f7812 */ /* 0x000fe200078ec0ff */
[C---:B------:R-:W-:Y:S01]  /*12670*/  FFMA.FTZ R11, R5.reuse, R78, -R34 ;  /* 0x0000004e050b7223 */ /* 0x040fe20000010822 */
[----:B------:R-:W-:Y:S01]  /*12680*/  LOP3.LUT R80, R80, 0xffff0000, RZ, 0xc0, !PT ;  /* 0xffff000050507812 */ /* 0x000fe200078ec0ff */
[----:B------:R-:W-:Y:S01]  /*12690*/  FFMA.FTZ R25, R5, R74, R25 ;  /* 0x0000004a05197223 */ /* 0x000fe20000010019 */
[C---:B------:R-:W-:Y:S01]  /*126a0*/  FFMA.FTZ R29, R10.reuse, R8, -R29 ;  /* 0x000000080a1d7223 */ /* 0x040fe2000001081d */
        /* <DEDUP_REMOVED lines=19> */
.L_x_1757:
[----:B------:R-:W-:Y:S05]  /*127e0*/  BSYNC B1 ;  /* 0x0000000000017941 */ /* 0x000fea0003800000 */
.L_x_1756:
[----:B------:R-:W-:Y:S05]  /*127f0*/  @P2 BRA `(.L_x_1729) ;  /* 0x0000000400982947 */ /* 0x000fea0003800000 */
[----:B------:R-:W-:Y:S02]  /*12800*/  LEA.HI R32, R32, R171, RZ, 0x1d ;  /* 0x000000ab20207211 */ /* 0x000fe400078fe8ff */
[----:B-1-3--:R-:W-:Y:S02]  /*12810*/  SHF.R.U64 R26, R58, 0x10, R59 ;  /* 0x000000103a1a7819 */ /* 0x00afe4000000123b */
        /* <DEDUP_REMOVED lines=10> */
[----:B------:R-:W-:Y:S02]  /*128c0*/  PRMT R71, R71, 0x5410, R26 ;  /* 0x0000541047477816 */ /* 0x000fe4000000001a */
[----:B------:R-:W-:-:S02]  /*128d0*/  IADD3 R9, R5, R9, R188 ;  /* 0x0000000905097210 */ /* 0x000fc40007ffe0bc */
[----:B------:R-:W1:Y:S01]  /*128e0*/  LDS.128 R4, [R213] ;  /* 0x00000000d5047984 */ /* 0x000e620000000c00 */
[----:B------:R-:W-:Y:S02]  /*128f0*/  SHF.R.U64 R30, R56, 0x10, R57 ;  /* 0x00000010381e7819 */ /* 0x000fe40000001239 */
[----:B------:R-:W-:Y:S01]  /*12900*/  IMAD R24, R9, 0x2, R18 ;  /* 0x0000000209187824 */ /* 0x000fe200078e0212 */
[----:B------:R-:W-:Y:S02]  /*12910*/  SHF.R.U32.HI R14, RZ, 0x10, R15 ;  /* 0x00000010ff0e7819 */ /* 0x000fe4000001160f */
[----:B------:R-:W-:Y:S02]  /*12920*/  PRMT R26, R0, 0x5410, R25 ;  /* 0x00005410001a7816 */ /* 0x000fe40000000019 */
[----:B------:R-:W2:Y:S01]  /*12930*/  LDS.128 R8, [R24+0xc400] ;  /* 0x00c4000018087984 */ /* 0x000ea20000000c00 */
[----:B------:R-:W-:Y:S02]  /*12940*/  PRMT R69, R69, 0x5410, R30 ;  /* 0x0000541045457816 */ /* 0x000fe4000000001e */
[----:B------:R-:W-:Y:S01]  /*12950*/  PRMT R31, R21, 0x5410, R14 ;  /* 0x00005410151f7816 */ /* 0x000fe2000000000e */
[----:B------:R-:W-:Y:S01]  /*12960*/  IMAD.U32 R27, R26, 0x10000, RZ ;  /* 0x000100001a1b7824 */ /* 0x000fe200078e00ff */
[----:B------:R-:W-:Y:S01]  /*12970*/  SHF.R.U32.HI R57, RZ, 0x10, R57 ;  /* 0x00000010ff397819 */ /* 0x000fe20000011639 */
[----:B------:R-:W-:Y:S01]  /*12980*/  IMAD.U32 R25, R69, 0x10000, RZ ;  /* 0x0001000045197824 */ /* 0x000fe200078e00ff */
[----:B------:R-:W-:Y:S01]  /*12990*/  PRMT R28, R3, 0x5410, R28 ;  /* 0x00005410031c7816 */ /* 0x000fe2000000001c */
[----:B------:R-:W-:Y:S01]  /*129a0*/  IMAD.U32 R32, R31, 0x10000, RZ ;  /* 0x000100001f207824 */ /* 0x000fe200078e00ff */
[----:B------:R-:W-:-:S02]  /*129b0*/  SHF.R.U32.HI R59, RZ, 0x10, R59 ;  /* 0x00000010ff3b7819 */ /* 0x000fc4000001163b */
[----:B------:R-:W-:Y:S01]  /*129c0*/  PRMT R70, R70, 0x5410, R57 ;  /* 0x0000541046467816 */ /* 0x000fe20000000039 */
[----:B------:R-:W-:Y:S01]  /*129d0*/  IMAD.U32 R29, R28, 0x10000, RZ ;  /* 0x000100001c1d7824 */ /* 0x000fe200078e00ff */
[----:B------:R-:W-:Y:S02]  /*129e0*/  PRMT R72, R72, 0x5410, R59 ;  /* 0x0000541048487816 */ /* 0x000fe4000000003b */
[----:B------:R-:W-:Y:S02]  /*129f0*/  PRMT R30, R20, 0x5410, R13 ;  /* 0x00005410141e7816 */ /* 0x000fe4000000000d */
[----:B------:R-:W-:Y:S02]  /*12a00*/  LOP3.LUT R26, R26, 0xffff0000, RZ, 0xc0, !PT ;  /* 0xffff00001a1a7812 */ /* 0x000fe400078ec0ff */
        /* <DEDUP_REMOVED lines=15> */
[-C--:B------:R-:W-:Y:S01]  /*12b00*/  FMUL.FTZ R35, R14, R25.reuse ;  /* 0x000000190e237220 */ /* 0x080fe20000410000 */
[C---:B------:R-:W-:Y:S01]  /*12b10*/  IMAD.U32 R14, R70.reuse, 0x10000, RZ ;  /* 0x00010000460e7824 */ /* 0x040fe200078e00ff */
[----:B------:R-:W-:Y:S01]  /*12b20*/  LOP3.LUT R70, R70, 0xffff0000, RZ, 0xc0, !PT ;  /* 0xffff000046467812 */ /* 0x000fe200078ec0ff */
[----:B------:R-:W-:Y:S01]  /*12b30*/  FFMA.FTZ R33, R0, R25, -R33 ;  /* 0x0000001900217223 */ /* 0x000fe20000010821 */
[----:B------:R-:W-:Y:S01]  /*12b40*/  FMUL.FTZ R25, R15, R29 ;  /* 0x0000001d0f197220 */ /* 0x000fe20000410000 */
[----:B------:R-:W-:-:S02]  /*12b50*/  IMAD.U32 R21, R11, 0x10000, RZ ;  /* 0x000100000b157824 */ /* 0x000fc400078e00ff */
[----:B------:R-:W-:Y:S01]  /*12b60*/  FFMA.FTZ R35, R0, R27, R35 ;  /* 0x0000001b00237223 */ /* 0x000fe20000010023 */
[----:B------:R-:W-:Y:S02]  /*12b70*/  IMAD.U32 R0, R72, 0x10000, RZ ;  /* 0x0001000048007824 */ /* 0x000fe400078e00ff */
[-C--:B------:R-:W-:Y:S01]  /*12b80*/  FMUL.FTZ R15, R15, R14.reuse ;  /* 0x0000000e0f0f7220 */ /* 0x080fe20000410000 */
[----:B------:R-:W-:Y:S01]  /*12b90*/  FFMA.FTZ R25, R12, R14, -R25 ;  /* 0x0000000e0c197223 */ /* 0x000fe20000010819 */
[C---:B------:R-:W-:Y:S01]  /*12ba0*/  FMUL.FTZ R14, R21.reuse, R32 ;  /* 0x00000020150e7220 */ /* 0x040fe20000410000 */
[-C--:B------:R-:W-:Y:S01]  /*12bb0*/  FMUL.FTZ R27, R21, R0.reuse ;  /* 0x00000000151b7220 */ /* 0x080fe20000410000 */
[----:B------:R-:W-:Y:S02]  /*12bc0*/  IMAD.U32 R20, R10, 0x10000, RZ ;  /* 0x000100000a147824 */ /* 0x000fe400078e00ff */
[----:B------:R-:W-:Y:S01]  /*12bd0*/  FFMA.FTZ R15, R12, R29, R15 ;  /* 0x0000001d0c0f7223 */ /* 0x000fe2000001000f */
[----:B------:R-:W-:Y:S01]  /*12be0*/  FFMA.FTZ R21, R13, R0, -R14 ;  /* 0x000000000d157223 */ /* 0x000fe2000001080e */
[C---:B------:R-:W-:Y:S01]  /*12bf0*/  FMUL.FTZ R0, R8.reuse, R26 ;  /* 0x0000001a08007220 */ /* 0x040fe20000410000 */
[----:B------:R-:W-:Y:S01]  /*12c00*/  FMUL.FTZ R14, R8, R69 ;  /* 0x00000045080e7220 */ /* 0x000fe20000410000 */
[----:B------:R-:W-:-:S02]  /*12c10*/  IMAD.U32 R8, R30, 0x10000, RZ ;  /* 0x000100001e087824 */ /* 0x000fc400078e00ff */
[----:B------:R-:W-:Y:S01]  /*12c20*/  FFMA.FTZ R27, R13, R32, R27 ;  /* 0x000000200d1b7223 */ /* 0x000fe2000001001b */
[C---:B------:R-:W-:Y:S01]  /*12c30*/  FFMA.FTZ R12, R3.reuse, R69, -R0 ;  /* 0x00000045030c7223 */ /* 0x040fe20000010800 */
[----:B------:R-:W-:Y:S01]  /*12c40*/  FFMA.FTZ R14, R3, R26, R14 ;  /* 0x0000001a030e7223 */ /* 0x000fe2000001000e */
[----:B------:R-:W-:Y:S02]  /*12c50*/  IMAD.U32 R0, R71, 0x10000, RZ ;  /* 0x0001000047007824 */ /* 0x000fe400078e00ff */
[----:B------:R-:W-:Y:S01]  /*12c60*/  FMUL.FTZ R26, R20, R8 ;  /* 0x00000008141a7220 */ /* 0x000fe20000410000 */
[----:B------:R-:W-:Y:S01]  /*12c70*/  FMUL.FTZ R13, R9, R28 ;  /* 0x0000001c090d7220 */ /* 0x000fe20000410000 */
[----:B------:R-:W-:Y:S01]  /*12c80*/  LOP3.LUT R10, R10, 0xffff0000, RZ, 0xc0, !PT ;  /* 0xffff00000a0a7812 */ /* 0x000fe200078ec0ff */
[-C--:B------:R-:W-:Y:S01]  /*12c90*/  FMUL.FTZ R20, R20, R0.reuse ;  /* 0x0000000014147220 */ /* 0x080fe20000410000 */
        /* <DEDUP_REMOVED lines=8> */
[----:B------:R-:W-:Y:S01]  /*12d20*/  FFMA.FTZ R20, R5, R8, R20 ;  /* 0x0000000805147223 */ /* 0x000fe20000010014 */
[----:B------:R-:W-:Y:S01]  /*12d30*/  LOP3.LUT R72, R72, 0xffff0000, RZ, 0xc0, !PT ;  /* 0xffff000048487812 */ /* 0x000fe200078ec0ff */
[C---:B------:R-:W-:Y:S01]  /*12d40*/  FMUL.FTZ R5, R10.reuse, R3 ;  /* 0x000000030a057220 */ /* 0x040fe20000410000 */
[C---:B------:R-:W-:Y:S01]  /*12d50*/  FMUL.FTZ R4, R11.reuse, R0 ;  /* 0x000000000b047220 */ /* 0x040fe20000410000 */
[----:B------:R-:W-:Y:S01]  /*12d60*/  FMUL.FTZ R10, R10, R71 ;  /* 0x000000470a0a7220 */ /* 0x000fe20000410000 */
[----:B------:R-:W-:Y:S01]  /*12d70*/  F2FP.BF16.F32.PACK_AB R8, R14, R35 ;  /* 0x000000230e08723e */ /* 0x000fe200000010ff */
        /* <DEDUP_REMOVED lines=14> */
.L_x_1729:
[----:B------:R-:W-:Y:S05]  /*12e60*/  BSYNC B0 ;  /* 0x0000000000007941 */ /* 0x000fea0003800000 */
.L_x_1707:
        /* <DEDUP_REMOVED lines=8> */
.L_x_1705:
[----:B01-3--:R-:W3:Y:S02]  /*12ef0*/  LDL R0, [R1+0x30] ;  /* 0x0000300001007983 */ /* 0x00bee40000100800 */
[----:B---3--:R-:W-:-:S13]  /*12f00*/  R2UR UR4, R0 ;  /* 0x00000000000472ca */ /* 0x008fda00000e0000 */
[----:B------:R-:W-:-:S05]  /*12f10*/  IMAD.U32 R0, RZ, RZ, UR4 ;  /* 0x00000004ff007e24 */ /* 0x000fca000f8e00ff */
[----:B------:R-:W-:-:S13]  /*12f20*/  ISETP.NE.AND P0, PT, R0, 0x3, PT ;  /* 0x000000030000780c */ /* 0x000fda0003f05270 */
[----:B------:R-:W-:Y:S05]  /*12f30*/  @!P0 BRA `(.L_x_1758) ;  /* 0x0000000000048947 */ /* 0x000fea0003800000 */
[----:B------:R-:W-:Y:S01]  /*12f40*/  BPT.TRAP 0x1 ;  /* 0x000000040000795c */ /* 0x000fe20000300000 */
.L_x_1758:
[----:B--2-4-:R-:W-:Y:S01]  /*12f50*/  IMAD R4, R160, 0x8, R18 ;  /* 0x00000008a0047824 */ /* 0x014fe200078e0212 */
[----:B------:R-:W-:-:S04]  /*12f60*/  SHF.L.U32 R3, R163, 0x1f, RZ ;  /* 0x0000001fa3037819 */ /* 0x000fc800000006ff */
[----:B------:R0:W1:Y:S01]  /*12f70*/  SYNCS.PHASECHK.TRANS64.TRYWAIT P1, [R4+URZ+0x2a830], R3 ;  /* 0x02a83003040075a7 */ /* 0x000062000802017f */
[----:B------:R-:W-:Y:S05]  /*12f80*/  @!P0 BRA `(.L_x_1759) ;  /* 0x0000000000048947 */ /* 0x000fea0003800000 */
[----:B------:R-:W-:Y:S01]  /*12f90*/  BPT.TRAP 0x1 ;  /* 0x000000040000795c */ /* 0x000fe20000300000 */
.L_x_1759:
[----:B-1----:R-:W-:Y:S05]  /*12fa0*/  @P1 BRA `(.L_x_1760) ;  /* 0x0000000000081947 */ /* 0x002fea0003800000 */
[----:B------:R-:W1:Y:S02]  /*12fb0*/  SYNCS.PHASECHK.TRANS64.TRYWAIT P1, [R4+URZ+0x2a830], R3 ;  /* 0x02a83003040075a7 */ /* 0x000e64000802017f */
[----:B-1----:R-:W-:Y:S05]  /*12fc0*/  @!P1 BRA `(.L_x_1761) ;  /* 0x00000180003c9947 */ /* 0x002fea0003800000 */
.L_x_1760:
[----:B------:R-:W-:Y:S05]  /*12fd0*/  WARPSYNC.ALL ;  /* 0x0000000000007948 */ /* 0x000fea0003800000 */
[----:B------:R-:W-:Y:S01]  /*12fe0*/  VIADD R0, R18, 0x18400 ;  /* 0x0001840012007836 */ /* 0x000fe20000000000 */
[----:B------:R-:W-:Y:S01]  /*12ff0*/  R2UR UR4, R68 ;  /* 0x00000000440472ca */ /* 0x000fe200000e0000 */
[----:B------:R-:W-:Y:S01]  /*13000*/  IMAD.MOV.U32 R9, RZ, RZ, 0x40000040 ;  /* 0x40000040ff097424 */ /* 0x000fe200078e00ff */
[----:B------:R-:W-:Y:S01]  /*13010*/  WARPGROUP.ARRIVE ;  /* 0x00000000000079c5 */ /* 0x000fe20000000000 */
[----:B------:R-:W-:Y:S01]  /*13020*/  UMOV UR9, 0x40000040 ;  /* 0x4000004000097882 */ /* 0x000fe20000000000 */
[----:B------:R-:W-:Y:S01]  /*13030*/  SHF.R.U32.HI R0, RZ, 0x4, R0 ;  /* 0x00000004ff007819 */ /* 0x000fe20000011600 */
[----:B------:R-:W-:Y:S01]  /*13040*/  IMAD.MOV.U32 R11, RZ, RZ, 0x40000040 ;  /* 0x40000040ff0b7424 */ /* 0x000fe200078e00ff */
[----:B------:R-:W-:Y:S01]  /*13050*/  R2UR UR11, R9 ;  /* 0x00000000090b72ca */ /* 0x000fe200000e0000 */
[----:B------:R-:W-:Y:S01]  /*13060*/  IMAD.U32 R13, RZ, RZ, UR9 ;  /* 0x00000009ff0d7e24 */ /* 0x000fe2000f8e00ff */
[----:B------:R-:W-:Y:S01]  /*13070*/  LOP3.LUT R0, R0, 0x3fff, RZ, 0xc0, !PT ;  /* 0x00003fff00007812 */ /* 0x000fe200078ec0ff */
[----:B------:R-:W-:Y:S01]  /*13080*/  UMOV UR57, 0x40000040 ;  /* 0x4000004000397882 */ /* 0x000fe20000000000 */
[----:B------:R-:W-:Y:S01]  /*13090*/  UMOV UR53, 0x40000040 ;  /* 0x4000004000357882 */ /* 0x000fe20000000000 */
        /* <DEDUP_REMOVED lines=28> */
[----:B--2---:R-:W-:Y:S01]  /*13260*/  IMAD.U32 R12, RZ, RZ, UR8 ;  /* 0x00000008ff0c7e24 */ /* 0x004fe2000f8e00ff */
        /* <DEDUP_REMOVED lines=13> */
[----:B--2---:R-:W-:Y:S02]  /*13340*/  IMAD.U32 R12, RZ, RZ, UR8 ;  /* 0x00000008ff0c7e24 */ /* 0x004fe4000f8e00ff */
        /* <DEDUP_REMOVED lines=37> */
[----:B--2---:R-:W-:Y:S01]  /*135a0*/  IMAD.U32 R12, RZ, RZ, UR8 ;  /* 0x00000008ff0c7e24 */ /* 0x004fe2000f8e00ff */
[----:B------:R-:W-:Y:S01]  /*135b0*/  R2UR UR58, R10 ;  /* 0x000000000a3a72ca */ /* 0x000fe200000e0000 */
[----:B------:R-:W-:Y:S01]  /*135c0*/  VIADD R10, R8, 0x306 ;  /* 0x00000306080a7836 */ /* 0x000fe20000000000 */
[----:B------:R-:W-:Y:S01]  /*135d0*/  R2UR UR59, R11 ;  /* 0x000000000b3b72ca */ /* 0x000fe200000e0000 */
[----:B------:R-:W-:-:S02]  /*135e0*/  IMAD.MOV.U32 R11, RZ, RZ, 0x40000040 ;  /* 0x40000040ff0b7424 */ /* 0x000fc400078e00ff */
[----:B------:R-:W-:Y:S01]  /*135f0*/  IMAD.U32 R13, RZ, RZ, UR9 ;  /* 0x00000009ff0d7e24 */ /* 0x000fe2000f8e00ff */
[----:B------:R-:W-:Y:S01]  /*13600*/  R2UR UR54, R10 ;  /* 0x000000000a3672ca */ /* 0x000fe200000e0000 */
[----:B------:R-:W-:Y:S01]  /*13610*/  VIADD R10, R8, 0x600 ;  /* 0x00000600080a7836 */ /* 0x000fe20000000000 */
[----:B------:R-:W-:Y:S01]  /*13620*/  R2UR UR55, R11 ;  /* 0x000000000b3772ca */ /* 0x000fe200000e0000 */
[----:B------:R-:W-:Y:S01]  /*13630*/  IMAD.MOV.U32 R11, RZ, RZ, 0x40000040 ;  /* 0x40000040ff0b7424 */ /* 0x000fe200078e00ff */
[----:B------:R2:W-:Y:S02]  /*13640*/  STL.64 [R1], R12 ;  /* 0x0000000c01007387 */ /* 0x0005e40000100a00 */
        /* <DEDUP_REMOVED lines=34> */
[----:B--2---:R-:W-:Y:S05]  /*13870*/  @!P0 BRA `(.L_x_1762) ;  /* 0x0000000000048947 */ /* 0x004fea0003800000 */
[----:B------:R-:W-:Y:S01]  /*13880*/  BPT.TRAP 0x1 ;  /* 0x000000040000795c */ /* 0x000fe20000300000 */
.L_x_1762:
[----:B------:R-:W2:Y:S01]  /*13890*/  LDC R21, c[0x0][0x448] ;  /* 0x00011200ff157b82 */ /* 0x000ea20000000800 */
[----:B------:R-:W-:Y:S01]  /*138a0*/  IMAD.IADD R5, R191, 0x1, R187 ;  /* 0x00000001bf057824 */ /* 0x000fe200078e02bb */
[----:B------:R-:W-:Y:S01]  /*138b0*/  ULDC UR4, c[0x0][0x9d8] ;  /* 0x0002760000047ab9 */ /* 0x000fe20000000800 */
[----:B------:R-:W-:Y:S01]  /*138c0*/  LOP3.LUT R22, R22, 0xffefffff, RZ, 0xc0, !PT ;  /* 0xffefffff16167812 */ /* 0x000fe200078ec0ff */
[----:B------:R-:W-:Y:S01]  /*138d0*/  FMUL.FTZ R20, R42, UR4 ;  /* 0x000000042a147c20 */ /* 0x000fe20008410000 */
[----:B------:R-:W-:Y:S02]  /*138e0*/  IMAD.MOV.U32 R42, RZ, RZ, R5 ;  /* 0x000000ffff2a7224 */ /* 0x000fe400078e0005 */
[----:B------:R-:W-:Y:S01]  /*138f0*/  FMUL.FTZ R53, R53, UR4 ;  /* 0x0000000435357c20 */ /* 0x000fe20008410000 */
[----:B------:R-:W-:Y:S01]  /*13900*/  FMUL.FTZ R87, R40, UR4 ;  /* 0x0000000428577c20 */ /* 0x000fe20008410000 */
[----:B------:R-:W-:Y:S01]  /*13910*/  FMUL.FTZ R40, R49, UR4 ;  /* 0x0000000431287c20 */ /* 0x000fe20008410000 */
[----:B------:R-:W-:Y:S01]  /*13920*/  FMUL.FTZ R79, R41, UR4 ;  /* 0x00000004294f7c20 */ /* 0x000fe20008410000 */
[----:B------:R3:W4:Y:S01]  /*13930*/  MUFU.TANH R49, R53 ;  /* 0x0000003500317308 */ /* 0x0007220000002400 */
[----:B------:R-:W-:-:S02]  /*13940*/  IMAD.MOV.U32 R41, RZ, RZ, -0x60 ;  /* 0xffffffa0ff297424 */ /* 0x000fc400078e00ff */
[----:B------:R-:W-:Y:S01]  /*13950*/  FMUL.FTZ R6, R24, UR4 ;  /* 0x0000000418067c20 */ /* 0x000fe20008410000 */
[----:B------:R-:W-:Y:S01]  /*13960*/  FMUL.FTZ R0, R26, UR4 ;  /* 0x000000041a007c20 */ /* 0x000fe20008410000 */
[----:B01----:R-:W-:Y:S01]  /*13970*/  FMUL.FTZ R3, R27, UR4 ;  /* 0x000000041b037c20 */ /* 0x003fe20008410000 */
        /* <DEDUP_REMOVED lines=9> */
[----:B--2---:R-:W-:Y:S01]  /*13a10*/  ISETP.NE.AND P1, PT, R21, 0x1, PT ;  /* 0x000000011500780c */ /* 0x004fe20003f25270 */
[----:B------:R-:W-:Y:S01]  /*13a20*/  FMUL.FTZ R15, R39, UR4 ;  /* 0x00000004270f7c20 */ /* 0x000fe20008410000 */
[----:B------:R-:W-:-:S02]  /*13a30*/  IMAD R41, R2, R41, 0x61 ;  /* 0x0000006102297424 */ /* 0x000fc400078e0229 */
        /* <DEDUP_REMOVED lines=30> */
[----:B------:R-:W-:Y:S01]  /*13c20*/  @P1 LOP3.LUT R22, R22, 0x100000, RZ, 0xfc, !PT ;  /* 0x0010000016161812 */ /* 0x000fe200078efcff */
[----:B------:R-:W-:Y:S01]  /*13c30*/  IMAD R43, R190, -0x2, R41 ;  /* 0xfffffffebe2b7824 */ /* 0x000fe200078e0229 */
[----:B------:R-:W2:Y:S01]  /*13c40*/  MUFU.TANH R6, R6 ;  /* 0x0000000600067308 */ /* 0x000ea20000002400 */
[----:B------:R-:W-:Y:S01]  /*13c50*/  ULDC UR38, c[0x0][0x9dc] ;  /* 0x0002770000267ab9 */ /* 0x000fe20000000800 */
[----:B0-----:R-:W-:Y:S01]  /*13c60*/  @P1 IMAD.HI.U32 R12, R5, R12, RZ ;  /* 0x0000000c050c1227 */ /* 0x001fe200078e00ff */
[----:B------:R-:W-:Y:S01]  /*13c70*/  ULOP3.LUT UR38, URZ, UR38, URZ, 0x33, !UPT ;  /* 0x000000263f267292 */ /* 0x000fe2000f8e333f */
[----:B------:R-:W-:-:S02]  /*13c80*/  IADD3 R45, -R166, R43, R167 ;  /* 0x0000002ba62d7210 */ /* 0x000fc40007ffe1a7 */
[----:B------:R-:W-:Y:S01]  /*13c90*/  FMUL.FTZ R52, R52, UR4 ;  /* 0x0000000434347c20 */ /* 0x000fe20008410000 */
[----:B------:R-:W-:Y:S02]  /*13ca0*/  VIADD R5, R4, 0x2a840 ;  /* 0x0002a84004057836 */ /* 0x000fe40000000000 */
[----:B------:R-:W-:Y:S01]  /*13cb0*/  FMUL.FTZ R56, R56, UR4 ;  /* 0x0000000438387c20 */ /* 0x000fe20008410000 */
[----:B------:R-:W-:Y:S01]  /*13cc0*/  IMAD R4, R2, -0x60, R167 ;  /* 0xffffffa002047824 */ /* 0x000fe200078e02a7 */
[----:B------:R-:W0:Y:S01]  /*13cd0*/  MUFU.TANH R25, R25 ;  /* 0x0000001900197308 */ /* 0x000e220000002400 */
[----:B-1----:R-:W-:Y:S01]  /*13ce0*/  @P1 SHF.R.U32.HI R42, RZ, R13, R12 ;  /* 0x0000000dff2a1219 */ /* 0x002fe2000001160c */
[----:B------:R-:W-:Y:S01]  /*13cf0*/  VIADD R54, R41, 0xffffffff ;  /* 0xffffffff29367836 */ /* 0x000fe20000000000 */
[----:B------:R-:W1:Y:S01]  /*13d00*/  LDC.64 R12, c[0x0][0x9e0] ;  /* 0x00027800ff0c7b82 */ /* 0x000e620000000a00 */
[----:B------:R-:W-:Y:S02]  /*13d10*/  PRMT R5, R172, 0x654, R5 ;  /* 0x00000654ac057816 */ /* 0x000fe40000000005 */
[----:B---3--:R-:W3:Y:S01]  /*13d20*/  SHFL.IDX PT, R53, R42, RZ, 0x1c1f ;  /* 0x001c1fff2a357589 */ /* 0x008ee200000e0000 */
[----:B------:R-:W-:Y:S01]  /*13d30*/  LOP3.LUT R22, R22, 0xfff7ffff, RZ, 0xc0, !PT ;  /* 0xfff7ffff16167812 */ /* 0x000fe200078ec0ff */
[----:B------:R-:W0:Y:S01]  /*13d40*/  MUFU.TANH R0, R0 ;  /* 0x0000000000007308 */ /* 0x000e220000002400 */
[----:B------:R4:W-:Y:S07]  /*13d50*/  SYNCS.ARRIVE.TRANS64.RED.A1T0 RZ, [R5+URZ], RZ ;  /* 0x000000ff05ff79a7 */ /* 0x0009ee000810043f */
[----:B------:R-:W0:Y:S01]  /*13d60*/  MUFU.TANH R3, R3 ;  /* 0x0000000300037308 */ /* 0x000e220000002400 */
[----:B----4-:R-:W-:-:S04]  /*13d70*/  VIADD R5, R4, 0x60 ;  /* 0x0000006004057836 */ /* 0x010fc80000000000 */
[----:B------:R-:W-:-:S03]  /*13d80*/  IMAD R50, R190, -0x2, R5 ;  /* 0xfffffffebe327824 */ /* 0x000fc600078e0205 */
[----:B------:R-:W4:Y:S01]  /*13d90*/  MUFU.TANH R28, R28 ;  /* 0x0000001c001c7308 */ /* 0x000f220000002400 */
[----:B-1----:R-:W-:Y:S01]  /*13da0*/  ISETP.GE.AND P1, PT, R13, 0x1, PT ;  /* 0x000000010d00780c */ /* 0x002fe20003f26270 */
[----:B------:R-:W-:-:S06]  /*13db0*/  IMAD.IADD R63, R45, 0x1, R12 ;  /* 0x000000012d3f7824 */ /* 0x000fcc00078e020c */
[----:B------:R-:W1:Y:S01]  /*13dc0*/  MUFU.TANH R29, R29 ;  /* 0x0000001d001d7308 */ /* 0x000e620000002400 */
[----:B---3--:R-:W-:-:S07]  /*13dd0*/  VIADDMNMX R44, R53, R63, R50, PT ;  /* 0x0000003f352c7246 */ /* 0x008fce0003800132 */
[----:B------:R-:W3:Y:S01]  /*13de0*/  MUFU.TANH R8, R8 ;  /* 0x0000000800087308 */ /* 0x000ee20000002400 */
[----:B------:R-:W-:-:S07]  /*13df0*/  @P1 LOP3.LUT R22, R22, 0x80000, RZ, 0xfc, !PT ;  /* 0x0008000016161812 */ /* 0x000fce00078efcff */
        /* <DEDUP_REMOVED lines=39> */
[----:B------:R4:W0:Y:S01]  /*14070*/  MUFU.TANH R47, R56 ;  /* 0x00000038002f7308 */ /* 0x0008220000002400 */
[----:B--2---:R-:W-:-:S04]  /*14080*/  VIADD R52, R45, UR38 ;  /* 0x000000262d347c36 */ /* 0x004fc80008000000 */
[----:B------:R-:W-:Y:S02]  /*14090*/  IMAD.IADD R46, R52, 0x1, R53 ;  /* 0x00000001342e7824 */ /* 0x000fe400078e0235 */
[----:B----4-:R-:W-:Y:S01]  /*140a0*/  VIADD R56, R43, 0xffffffff ;  /* 0xffffffff2b387836 */ /* 0x010fe20000000000 */
[----:B-1-3--:R-:W-:Y:S06]  /*140b0*/  @!P1 BRA `(.L_x_1763) ;  /* 0x00000000004c9947 */ /* 0x00afec0003800000 */
[----:B------:R-:W-:Y:S01]  /*140c0*/  IADD3 R41, -R166, R167, R53 ;  /* 0x000000a7a6297210 */ /* 0x000fe20007ffe135 */
[----:B------:R-:W-:Y:S03]  /*140d0*/  BSSY B0, `(.L_x_1764) ;  /* 0x000000e000007945 */ /* 0x000fe60003800000 */
[----:B------:R-:W-:-:S13]  /*140e0*/  ISETP.GT.AND P1, PT, R41, -0x1, PT ;  /* 0xffffffff2900780c */ /* 0x000fda0003f24270 */
        /* <DEDUP_REMOVED lines=8> */
.L_x_1765:
[----:B------:R-:W-:-:S13]  /*14170*/  ISETP.NE.AND P1, PT, R13, 0x1, PT ;  /* 0x000000010d00780c */ /* 0x000fda0003f25270 */
[----:B------:R-:W1:Y:S02]  /*14180*/  @P1 LDC.64 R4, c[0x0][0x9e8] ;  /* 0x00027a00ff041b82 */ /* 0x000e640000000a00 */
[----:B-1----:R-:W-:-:S05]  /*14190*/  @P1 IMAD.HI.U32 R4, R41, R4, RZ ;  /* 0x0000000429041227 */ /* 0x002fca00078e00ff */
[----:B------:R-:W-:-:S07]  /*141a0*/  @P1 SHF.R.U32.HI R41, RZ, R5, R4 ;  /* 0x00000005ff291219 */ /* 0x000fce0000011604 */
.L_x_1766:
[----:B------:R-:W-:Y:S05]  /*141b0*/  BSYNC B0 ;  /* 0x0000000000007941 */ /* 0x000fea0003800000 */
.L_x_1764:
[----:B------:R-:W-:-:S05]  /*141c0*/  IMAD R41, R41, R13, R56 ;  /* 0x0000000d29297224 */ /* 0x000fca00078e0238 */
[----:B------:R-:W-:Y:S02]  /*141d0*/  VIMNMX R46, R46, R41, !PT ;  /* 0x000000292e2e7248 */ /* 0x000fe40007fe0100 */
[----:B------:R-:W-:-:S07]  /*141e0*/  VIADDMNMX R44, R41, R13, R44, PT ;  /* 0x0000000d292c7246 */ /* 0x000fce000380012c */
.L_x_1763:
[C---:B------:R-:W-:Y:S01]  /*141f0*/  ISETP.GE.AND P6, PT, R54.reuse, 0x9, PT ;  /* 0x000000093600780c */ /* 0x040fe20003fc6270 */
[----:B------:R-:W1:Y:S01]  /*14200*/  SHFL.IDX PT, R5, R42, 0x1, 0x1c1f ;  /* 0x003c1f002a057f89 */ /* 0x000e6200000e0000 */
        /* <DEDUP_REMOVED lines=11> */
[----:B------:R-:W-:Y:S01]  /*142c0*/  FSEL R97, R29, -INF , !P2 ;  /* 0xff8000001d617808 */ /* 0x000fe20005000000 */
[----:B-1----:R-:W-:Y:S01]  /*142d0*/  IMAD.IADD R28, R52, 0x1, R5 ;  /* 0x00000001341c7824 */ /* 0x002fe200078e0205 */
        /* <DEDUP_REMOVED lines=97> */
[----:B------:R-:W-:Y:S02]  /*148f0*/  ISETP.GE.AND P5, PT, R54, 0x5a, PT ;  /* 0x0000005a3600780c */ /* 0x000fe40003fa6270 */
[----:B------:R-:W-:Y:S02]  /*14900*/  VIADDMNMX R6, R5, R63, R50, PT ;  /* 0x0000003f05067246 */ /* 0x000fe40003800132 */
[----:B------:R-:W-:Y:S02]  /*14910*/  P2R R54, PR, RZ, 0x20 ;  /* 0x00000020ff367803 */ /* 0x000fe40000000000 */
[----:B------:R-:W-:-:S04]  /*14920*/  ISETP.GT.AND P5, PT, R46, 0x59, !P5 ;  /* 0x000000592e00780c */ /* 0x000fc80006fa4270 */
[----:B------:R-:W-:-:S04]  /*14930*/  ISETP.LT.OR P5, PT, R44, 0x5a, P5 ;  /* 0x0000005a2c00780c */ /* 0x000fc80002fa1670 */
[----:B------:R-:W-:Y:S02]  /*14940*/  FSEL R29, R69, -INF , !P5 ;  /* 0xff800000451d7808 */ /* 0x000fe40006800000 */
[----:B------:R-:W-:-:S13]  /*14950*/  ISETP.GE.AND P5, PT, R13, 0x1, PT ;  /* 0x000000010d00780c */ /* 0x000fda0003fa6270 */
[----:B------:R-:W-:Y:S05]  /*14960*/  @!P5 BRA `(.L_x_1767) ;  /* 0x00000000004cd947 */ /* 0x000fea0003800000 */
[----:B------:R-:W-:Y:S01]  /*14970*/  IADD3 R38, -R166, R167, R5 ;  /* 0x000000a7a6267210 */ /* 0x000fe20007ffe105 */
[----:B------:R-:W-:Y:S03]  /*14980*/  BSSY B0, `(.L_x_1768) ;  /* 0x000000e000007945 */ /* 0x000fe60003800000 */
        /* <DEDUP_REMOVED lines=9> */
.L_x_1769:
[----:B------:R-:W-:-:S13]  /*14a20*/  ISETP.NE.AND P5, PT, R13, 0x1, PT ;  /* 0x000000010d00780c */ /* 0x000fda0003fa5270 */
[----:B------:R-:W0:Y:S02]  /*14a30*/  @P5 LDC.64 R4, c[0x0][0x9e8] ;  /* 0x00027a00ff045b82 */ /* 0x000e240000000a00 */
[----:B0-----:R-:W-:-:S05]  /*14a40*/  @P5 IMAD.HI.U32 R4, R38, R4, RZ ;  /* 0x0000000426045227 */ /* 0x001fca00078e00ff */
[----:B------:R-:W-:-:S07]  /*14a50*/  @P5 SHF.R.U32.HI R38, RZ, R5, R4 ;  /* 0x00000005ff265219 */ /* 0x000fce0000011604 */
.L_x_1770:
[----:B------:R-:W-:Y:S05]  /*14a60*/  BSYNC B0 ;  /* 0x0000000000007941 */ /* 0x000fea0003800000 */
.L_x_1768:
[----:B------:R-:W-:-:S05]  /*14a70*/  IMAD R5, R38, R13, R56 ;  /* 0x0000000d26057224 */ /* 0x000fca00078e0238 */
[----:B------:R-:W-:Y:S02]  /*14a80*/  VIMNMX R28, R28, R5, !PT ;  /* 0x000000051c1c7248 */ /* 0x000fe40007fe0100 */
[----:B------:R-:W-:-:S07]  /*14a90*/  VIADDMNMX R6, R5, R13, R6, PT ;  /* 0x0000000d05067246 */ /* 0x000fce0003800106 */
.L_x_1767:
        /* <DEDUP_REMOVED lines=19> */
[----:B------:R-:W-:Y:S01]  /*14bd0*/  FSEL R9, R10, -INF , !P1 ;  /* 0xff8000000a097808 */ /* 0x000fe20004800000 */
[----:B------:R-:W-:Y:S01]  /*14be0*/  IMAD.U32 R10, RZ, RZ, UR4 ;  /* 0x00000004ff0a7e24 */ /* 0x000fe2000f8e00ff */
        /* <DEDUP_REMOVED lines=47> */
[C---:B------:R-:W-:Y:S02]  /*14ee0*/  ISETP.GT.AND P1, PT, R28.reuse, 0x30, !P1 ;  /* 0x000000301c00780c */ /* 0x040fe40004f24270 */
[----:B------:R-:W-:Y:S01]  /*14ef0*/  ISETP.GT.AND P4, PT, R28, RZ, !P4 ;  /* 0x000000ff1c00720c */ /* 0x000fe20006784270 */
[----:B------:R-:W0:Y:S01]  /*14f00*/  SHFL.BFLY PT, R3, R4, 0x2, 0x1f ;  /* 0x0c401f0004037f89 */ /* 0x000e2200000e0000 */
        /* <DEDUP_REMOVED lines=10> */
[----:B------:R-:W-:Y:S02]  /*14fb0*/  ISETP.NE.AND P1, PT, R40, RZ, PT ;  /* 0x000000ff2800720c */ /* 0x000fe40003f25270 */
[C---:B------:R-:W-:Y:S02]  /*14fc0*/  ISETP.GT.AND P2, PT, R28.reuse, 0x51, !P2 ;  /* 0x000000511c00780c */ /* 0x040fe40005744270 */
[----:B------:R-:W-:Y:S02]  /*14fd0*/  ISETP.GT.AND P1, PT, R28, 0x38, !P1 ;  /* 0x000000381c00780c */ /* 0x000fe40004f24270 */
[----:B0-----:R-:W-:Y:S02]  /*14fe0*/  FMNMX.FTZ R8, R4, R3, !PT ;  /* 0x0000000304087209 */ /* 0x001fe40007810000 */
[----:B------:R-:W-:Y:S02]  /*14ff0*/  FMNMX.FTZ R4, R0, R71, !PT ;  /* 0x0000004700047209 */ /* 0x000fe40007810000 */
[----:B------:R-:W-:Y:S01]  /*15000*/  ISETP.LT.OR P1, PT, R6, 0x39, P1 ;  /* 0x000000390600780c */ /* 0x000fe20000f21670 */
[----:B------:R-:W0:Y:S01]  /*15010*/  SHFL.BFLY PT, R3, R8, 0x1, 0x1f ;  /* 0x0c201f0008037f89 */ /* 0x000e2200000e0000 */
        /* <DEDUP_REMOVED lines=21> */
[----:B------:R-:W-:Y:S02]  /*15170*/  FMNMX.FTZ R4, R27, R4, !PT ;  /* 0x000000041b047209 */ /* 0x000fe40007810000 */
[----:B------:R-:W-:Y:S02]  /*15180*/  ISETP.GT.AND P1, PT, R28, 0x48, !P5 ;  /* 0x000000481c00780c */ /* 0x000fe40006f24270 */
[----:B0-----:R-:W-:Y:S02]  /*15190*/  FMNMX.FTZ R3, R8, R3, !PT ;  /* 0x0000000308037209 */ /* 0x001fe40007810000 */
[----:B------:R-:W-:-:S02]  /*151a0*/  FMNMX.FTZ R4, R73, R4, !PT ;  /* 0x0000000449047209 */ /* 0x000fc40007810000 */
[----:B------:R-:W-:Y:S01]  /*151b0*/  ISETP.LT.OR P1, PT, R6, 0x49, P1 ;  /* 0x000000490600780c */ /* 0x000fe20000f21670 */
[----:B------:R-:W-:Y:S01]  /*151c0*/  FMUL.FTZ R14, R3, R10 ;  /* 0x0000000a030e7220 */ /* 0x000fe20000410000 */
[----:B------:R-:W-:Y:S02]  /*151d0*/  FMNMX.FTZ R4, R31, R4, !PT ;  /* 0x000000041f047209 */ /* 0x000fe40007810000 */
[----:B------:R-:W-:Y:S02]  /*151e0*/  FSEL R85, R85, -INF , !P1 ;  /* 0xff80000055557808 */ /* 0x000fe40004800000 */
[----:B------:R-:W-:Y:S02]  /*151f0*/  FSETP.NEU.FTZ.AND P1, PT, R3, -INF , PT ;  /* 0xff8000000300780b */ /* 0x000fe40003f3d000 */
[----:B------:R-:W-:Y:S02]  /*15200*/  ISETP.NE.AND P5, PT, R60, RZ, PT ;  /* 0x000000ff3c00720c */ /* 0x000fe40003fa5270 */
[----:B------:R-:W-:-:S02]  /*15210*/  FMNMX.FTZ R4, R75, R4, !PT ;  /* 0x000000044b047209 */ /* 0x000fc40007810000 */
        /* <DEDUP_REMOVED lines=11> */
[-CC-:B------:R-:W-:Y:S01]  /*152d0*/  FFMA.FTZ R95, R95, R10.reuse, -R14.reuse ;  /* 0x0000000a5f5f7223 */ /* 0x180fe2000001080e */
[----:B------:R-:W-:Y:S01]  /*152e0*/  ISETP.GT.AND P1, PT, R28, 0x50, !P6 ;  /* 0x000000501c00780c */ /* 0x000fe20007724270 */
[--C-:B------:R-:W-:Y:S01]  /*152f0*/  FFMA.FTZ R158, R103, R10, -R14.reuse ;  /* 0x0000000a679e7223 */ /* 0x100fe2000001080e */
[----:B------:R-:W-:Y:S01]  /*15300*/  FMNMX.FTZ R4, R83, R4, !PT ;  /* 0x0000000453047209 */ /* 0x000fe20007810000 */
[----:B------:R-:W-:Y:S01]  /*15310*/  MUFU.EX2 R156, R156 ;  /* 0x0000009c009c7308 */ /* 0x000fe20000000800 */
[----:B------:R-:W-:Y:S01]  /*15320*/  ISETP.LT.OR P1, PT, R6, 0x51, P1 ;  /* 0x000000510600780c */ /* 0x000fe20000f21670 */
[--C-:B------:R-:W-:Y:S01]  /*15330*/  FFMA.FTZ R97, R97, R10, -R14.reuse ;  /* 0x0000000a61617223 */ /* 0x100fe2000001080e */
[----:B------:R-:W-:Y:S01]  /*15340*/  FMNMX.FTZ R4, R85, R4, !PT ;  /* 0x0000000455047209 */ /* 0x000fe20007810000 */
[-CC-:B------:R-:W-:Y:S01]  /*15350*/  FFMA.FTZ R99, R99, R10.reuse, -R14.reuse ;  /* 0x0000000a63637223 */ /* 0x180fe2000001080e */
[----:B------:R-:W-:Y:S01]  /*15360*/  ISETP.NE.AND P5, PT, R54, RZ, PT ;  /* 0x000000ff3600720c */ /* 0x000fe20003fa5270 */
        /* <DEDUP_REMOVED lines=9> */
[----:B------:R-:W-:Y:S01]  /*15400*/  ISETP.GT.AND P4, PT, R28, 0x59, !P5 ;  /* 0x000000591c00780c */ /* 0x000fe20006f84270 */
[----:B------:R-:W1:Y:S01]  /*15410*/  MUFU.EX2 R158, R158 ;  /* 0x0000009e009e7308 */ /* 0x000e620000000800 */
[----:B------:R-:W-:Y:S01]  /*15420*/  ISETP.LT.OR P3, PT, R6, 0x59, P3 ;  /* 0x000000590600780c */ /* 0x000fe20001f61670 */
[-CC-:B------:R-:W-:Y:S01]  /*15430*/  FFMA.FTZ R144, R55, R10.reuse, -R14.reuse ;  /* 0x0000000a37907223 */ /* 0x180fe2000001080e */
[----:B------:R-:W-:Y:S01]  /*15440*/  FSEL R91, R32, -INF , !P2 ;  /* 0xff800000205b7808 */ /* 0x000fe20005000000 */
[--C-:B------:R-:W-:Y:S01]  /*15450*/  FFMA.FTZ R53, R59, R10, -R14.reuse ;  /* 0x0000000a3b357223 */ /* 0x100fe2000001080e */
[----:B------:R-:W-:Y:S01]  /*15460*/  FMNMX.FTZ R4, R87, R4, !PT ;  /* 0x0000000457047209 */ /* 0x000fe20007810000 */
[-CC-:B------:R-:W-:Y:S01]  /*15470*/  FFMA.FTZ R146, R51, R10.reuse, -R14.reuse ;  /* 0x0000000a33927223 */ /* 0x180fe2000001080e */
[----:B------:R-:W-:Y:S01]  /*15480*/  ISETP.LT.OR P4, PT, R6, 0x5a, P4 ;  /* 0x0000005a0600780c */ /* 0x000fe20002781670 */
[----:B------:R-:W2:Y:S01]  /*15490*/  MUFU.EX2 R97, R97 ;  /* 0x0000006100617308 */ /* 0x000ea20000000800 */
[----:B------:R-:W-:Y:S01]  /*154a0*/  FSEL R79, R34, -INF , !P3 ;  /* 0xff800000224f7808 */ /* 0x000fe20005800000 */
[--C-:B------:R-:W-:Y:S01]  /*154b0*/  FFMA.FTZ R49, R49, R10, -R14.reuse ;  /* 0x0000000a31317223 */ /* 0x100fe2000001080e */
[----:B------:R-:W-:Y:S01]  /*154c0*/  FMNMX.FTZ R4, R91, R4, !PT ;  /* 0x000000045b047209 */ /* 0x000fe20007810000 */
[-CC-:B------:R-:W-:Y:S01]  /*154d0*/  FFMA.FTZ R140, R47, R10.reuse, -R14.reuse ;  /* 0x0000000a2f8c7223 */ /* 0x180fe2000001080e */
[----:B------:R-:W-:Y:S01]  /*154e0*/  FSEL R101, R35, -INF , !P4 ;  /* 0xff80000023657808 */ /* 0x000fe20006000000 */
[--C-:B------:R-:W-:Y:S01]  /*154f0*/  FFMA.FTZ R35, R57, R10, -R14.reuse ;  /* 0x0000000a39237223 */ /* 0x100fe2000001080e */
[----:B------:R-:W-:Y:S01]  /*15500*/  FMNMX.FTZ R4, R79, R4, !PT ;  /* 0x000000044f047209 */ /* 0x000fe20007810000 */
[----:B------:R-:W3:Y:S01]  /*15510*/  MUFU.EX2 R152, R152 ;  /* 0x0000009800987308 */ /* 0x000ee20000000800 */
[----:B------:R-:W-:Y:S01]  /*15520*/  ISETP.NE.AND P5, PT, R21, 0x1, PT ;  /* 0x000000011500780c */ /* 0x000fe20003fa5270 */
[--C-:B------:R-:W-:Y:S01]  /*15530*/  FFMA.FTZ R45, R45, R10, -R14.reuse ;  /* 0x0000000a2d2d7223 */ /* 0x100fe2000001080e */
[----:B------:R-:W-:Y:S01]  /*15540*/  FMNMX.FTZ R4, R101, R4, !PT ;  /* 0x0000000465047209 */ /* 0x000fe20007810000 */
[-CC-:B------:R-:W-:Y:S01]  /*15550*/  FFMA.FTZ R6, R43, R10.reuse, -R14.reuse ;  /* 0x0000000a2b067223 */ /* 0x180fe2000001080e */
[-CC-:B------:R-:W-:Y:S01]  /*15560*/  FFMA.FTZ R41, R41, R10.reuse, -R14.reuse ;  /* 0x0000000a29297223 */ /* 0x180fe2000001080e */
[-CC-:B------:R-:W-:Y:S01]  /*15570*/  FFMA.FTZ R136, R39, R10.reuse, -R14.reuse ;  /* 0x0000000a27887223 */ /* 0x180fe2000001080e */
[-CC-:B------:R-:W-:Y:S01]  /*15580*/  FFMA.FTZ R37, R37, R10.reuse, -R14.reuse ;  /* 0x0000000a25257223 */ /* 0x180fe2000001080e */
[----:B------:R-:W4:Y:S01]  /*15590*/  SHFL.BFLY PT, R57, R4, 0x2, 0x1f ;  /* 0x0c401f0004397f89 */ /* 0x000f2200000e0000 */
[----:B------:R-:W3:Y:S01]  /*155a0*/  MUFU.EX2 R99, R99 ;  /* 0x0000006300637308 */ /* 0x000ee20000000800 */
[----:B------:R-:W-:-:S04]  /*155b0*/  FFMA.FTZ R25, R29, R10, -R14 ;  /* 0x0000000a1d197223 */ /* 0x000fc8000001080e */
[----:B------:R-:W3:Y:S03]  /*155c0*/  @P5 LDC R38, c[0x0][0x44c] ;  /* 0x00011300ff265b82 */ /* 0x000ee60000000800 */
[----:B------:R-:W3:Y:S05]  /*155d0*/  MUFU.EX2 R154, R154 ;  /* 0x0000009a009a7308 */ /* 0x000eea0000000800 */
[----:B------:R-:W3:Y:S03]  /*155e0*/  @P5 LDC R40, c[0x0][0x450] ;  /* 0x00011400ff285b82 */ /* 0x000ee60000000800 */
[----:B------:R-:W3:Y:S01]  /*155f0*/  MUFU.EX2 R89, R89 ;  /* 0x0000005900597308 */ /* 0x000ee20000000800 */
[----:B----4-:R-:W-:-:S07]  /*15600*/  FMNMX.FTZ R57, R4, R57, !PT ;  /* 0x0000003904397209 */ /* 0x010fce0007810000 */
[----:B------:R-:W-:Y:S01]  /*15610*/  MUFU.EX2 R148, R148 ;  /* 0x0000009400947308 */ /* 0x000fe20000000800 */
[----:B------:R-:W4:Y:S07]  /*15620*/  SHFL.BFLY PT, R4, R57, 0x1, 0x1f ;  /* 0x0c201f0039047f89 */ /* 0x000f2e00000e0000 */
[----:B------:R-:W-:Y:S08]  /*15630*/  MUFU.EX2 R33, R33 ;  /* 0x0000002100217308 */ /* 0x000ff00000000800 */
[----:B------:R-:W-:Y:S08]  /*15640*/  MUFU.EX2 R150, R150 ;  /* 0x0000009600967308 */ /* 0x000ff00000000800 */
[----:B------:R-:W-:Y:S01]  /*15650*/  MUFU.EX2 R35, R35 ;  /* 0x0000002300237308 */ /* 0x000fe20000000800 */
[----:B----4-:R-:W-:-:S04]  /*15660*/  FMNMX.FTZ R4, R57, R4, !PT ;  /* 0x0000000439047209 */ /* 0x010fc80007810000 */
[C---:B------:R-:W-:Y:S01]  /*15670*/  FSETP.NEU.FTZ.AND P1, PT, R4.reuse, -INF , PT ;  /* 0xff8000000400780b */ /* 0x040fe20003f3d000 */
[----:B------:R-:W-:Y:S02]  /*15680*/  FMUL.FTZ R8, R4, R10 ;  /* 0x0000000a04087220 */ /* 0x000fe40000410000 */
[----:B------:R-:W-:Y:S03]  /*15690*/  MUFU.EX2 R144, R144 ;  /* 0x0000009000907308 */ /* 0x000fe60000000800 */
[----:B------:R-:W-:-:S05]  /*156a0*/  FSEL R26, R8, RZ, P1 ;  /* 0x000000ff081a7208 */ /* 0x000fca0000800000 */
[----:B------:R-:W-:Y:S01]  /*156b0*/  MUFU.EX2 R53, R53 ;  /* 0x0000003500357308 */ /* 0x000fe20000000800 */
[-CC-:B------:R-:W-:Y:S01]  /*156c0*/  FFMA.FTZ R157, R0, R10.reuse, -R26.reuse ;  /* 0x0000000a009d7223 */ /* 0x180fe2000001081a */
[-CC-:B------:R-:W-:Y:S01]  /*156d0*/  FFMA.FTZ R0, R71, R10.reuse, -R26.reuse ;  /* 0x0000000a47007223 */ /* 0x180fe2000001081a */
[-CC-:B------:R-:W-:Y:S01]  /*156e0*/  FFMA.FTZ R159, R5, R10.reuse, -R26.reuse ;  /* 0x0000000a059f7223 */ /* 0x180fe2000001081a */
[-CC-:B------:R-:W-:Y:S01]  /*156f0*/  FFMA.FTZ R8, R69, R10.reuse, -R26.reuse ;  /* 0x0000000a45087223 */ /* 0x180fe2000001081a */
[-CC-:B------:R-:W-:Y:S01]  /*15700*/  FFMA.FTZ R153, R9, R10.reuse, -R26.reuse ;  /* 0x0000000a09997223 */ /* 0x180fe2000001081a */
[----:B0-----:R-:W-:Y:S01]  /*15710*/  FADD.FTZ R5, R156, R95 ;  /* 0x0000005f9c057221 */ /* 0x001fe20000010000 */
[-CC-:B------:R-:W-:Y:S01]  /*15720*/  FFMA.FTZ R14, R67, R10.reuse, -R26.reuse ;  /* 0x0000000a430e7223 */ /* 0x180fe2000001081a */
[----:B------:R-:W-:Y:S01]  /*15730*/  MUFU.EX2 R157, R157 ;  /* 0x0000009d009d7308 */ /* 0x000fe20000000800 */
[-CC-:B------:R-:W-:Y:S01]  /*15740*/  FFMA.FTZ R155, R61, R10.reuse, -R26.reuse ;  /* 0x0000000a3d9b7223 */ /* 0x180fe2000001081a */
[----:B-1----:R-:W-:Y:S01]  /*15750*/  FADD.FTZ R32, R158, R5 ;  /* 0x000000059e207221 */ /* 0x002fe20000010000 */
[-CC-:B------:R-:W-:Y:S01]  /*15760*/  FFMA.FTZ R20, R65, R10.reuse, -R26.reuse ;  /* 0x0000000a41147223 */ /* 0x180fe2000001081a */
[-CC-:B------:R-:W-:Y:S01]  /*15770*/  FFMA.FTZ R149, R11, R10.reuse, -R26.reuse ;  /* 0x0000000a0b957223 */ /* 0x180fe2000001081a */
[-C--:B------:R-:W-:Y:S01]  /*15780*/  FFMA.FTZ R24, R63, R10.reuse, -R26 ;  /* 0x0000000a3f187223 */ /* 0x080fe2000001081a */
[----:B--2---:R-:W-:Y:S01]  /*15790*/  FADD.FTZ R5, R97, R32 ;  /* 0x0000002061057221 */ /* 0x004fe20000010000 */
[-CC-:B------:R-:W-:Y:S01]  /*157a0*/  FFMA.FTZ R151, R15, R10.reuse, -R26.reuse ;  /* 0x0000000a0f977223 */ /* 0x180fe2000001081a */
[----:B------:R-:W0:Y:S01]  /*157b0*/  MUFU.EX2 R0, R0 ;  /* 0x0000000000007308 */ /* 0x000e220000000800 */
[-CC-:B------:R-:W-:Y:S01]  /*157c0*/  FFMA.FTZ R27, R27, R10.reuse, -R26.reuse ;  /* 0x0000000a1b1b7223 */ /* 0x180fe2000001081a */
[----:B---3--:R-:W-:Y:S01]  /*157d0*/  FADD.FTZ R34, R152, R5 ;  /* 0x0000000598227221 */ /* 0x008fe20000010000 */
[----:B------:R-:W-:Y:S01]  /*157e0*/  FFMA.FTZ R73, R73, R10, -R26 ;  /* 0x0000000a49497223 */ /* 0x000fe2000001081a */
[----:B------:R-:W-:-:S04]  /*157f0*/  @P5 IMAD.HI.U32 R15, R187, R38, RZ ;  /* 0x00000026bb0f5227 */ /* 0x000fc800078e00ff */
[-C--:B------:R-:W-:Y:S01]  /*15800*/  FFMA.FTZ R31, R31, R10.reuse, -R26 ;  /* 0x0000000a1f1f7223 */ /* 0x080fe2000001081a */
[----:B------:R-:W-:Y:S01]  /*15810*/  FADD.FTZ R9, R99, R34 ;  /* 0x0000002263097221 */ /* 0x000fe20000010000 */
[-CC-:B------:R-:W-:Y:S01]  /*15820*/  FFMA.FTZ R75, R75, R10.reuse, -R26.reuse ;  /* 0x0000000a4b4b7223 */ /* 0x180fe2000001081a */
[----:B------:R-:W1:Y:S01]  /*15830*/  MUFU.EX2 R159, R159 ;  /* 0x0000009f009f7308 */ /* 0x000e620000000800 */
[-CC-:B------:R-:W-:Y:S01]  /*15840*/  FFMA.FTZ R77, R77, R10.reuse, -R26.reuse ;  /* 0x0000000a4d4d7223 */ /* 0x180fe2000001081a */
[----:B------:R-:W-:Y:S01]  /*15850*/  FADD.FTZ R36, R154, R9 ;  /* 0x000000099a247221 */ /* 0x000fe20000010000 */
[-CC-:B------:R-:W-:Y:S01]  /*15860*/  FFMA.FTZ R81, R81, R10.reuse, -R26.reuse ;  /* 0x0000000a51517223 */ /* 0x180fe2000001081a */
[-CC-:B------:R-:W-:Y:S01]  /*15870*/  FFMA.FTZ R83, R83, R10.reuse, -R26.reuse ;  /* 0x0000000a53537223 */ /* 0x180fe2000001081a */
[-C--:B------:R-:W-:Y:S01]  /*15880*/  FFMA.FTZ R85, R85, R10.reuse, -R26 ;  /* 0x0000000a55557223 */ /* 0x080fe2000001081a */
[----:B------:R-:W-:Y:S01]  /*15890*/  FADD.FTZ R9, R89, R36 ;  /* 0x0000002459097221 */ /* 0x000fe20000010000 */
[-C--:B------:R-:W-:Y:S01]  /*158a0*/  FFMA.FTZ R93, R93, R10.reuse, -R26 ;  /* 0x0000000a5d5d7223 */ /* 0x080fe2000001081a */
[----:B------:R-:W2:Y:S01]  /*158b0*/  MUFU.EX2 R8, R8 ;  /* 0x0000000800087308 */ /* 0x000ea20000000800 */
[----:B0-----:R-:W-:Y:S01]  /*158c0*/  FADD.FTZ R32, R157, R0 ;  /* 0x000000009d207221 */ /* 0x001fe20000010000 */
[----:B------:R-:W-:Y:S01]  /*158d0*/  FADD.FTZ R36, R148, R9 ;  /* 0x0000000994247221 */ /* 0x000fe20000010000 */
[-CC-:B------:R-:W-:Y:S01]  /*158e0*/  FFMA.FTZ R87, R87, R10.reuse, -R26.reuse ;  /* 0x0000000a57577223 */ /* 0x180fe2000001081a */
[-CC-:B------:R-:W-:Y:S01]  /*158f0*/  FFMA.FTZ R91, R91, R10.reuse, -R26.reuse ;  /* 0x0000000a5b5b7223 */ /* 0x180fe2000001081a */
[-C--:B------:R-:W-:Y:S01]  /*15900*/  FFMA.FTZ R79, R79, R10.reuse, -R26 ;  /* 0x0000000a4f4f7223 */ /* 0x080fe2000001081a */
[----:B------:R-:W-:Y:S01]  /*15910*/  FADD.FTZ R9, R33, R36 ;  /* 0x0000002421097221 */ /* 0x000fe20000010000 */
[----:B------:R-:W-:Y:S01]  /*15920*/  FFMA.FTZ R101, R101, R10, -R26 ;  /* 0x0000000a65657223 */ /* 0x000fe2000001081a */
[----:B------:R-:W0:Y:S01]  /*15930*/  MUFU.EX2 R153, R153 ;  /* 0x0000009900997308 */ /* 0x000e220000000800 */
[----:B-1----:R-:W-:Y:S01]  /*15940*/  FADD.FTZ R5, R159, R32 ;  /* 0x000000209f057221 */ /* 0x002fe20000010000 */
[----:B------:R-:W-:Y:S01]  /*15950*/  FADD.FTZ R38, R150, R9 ;  /* 0x0000000996267221 */ /* 0x000fe20000010000 */
[----:B------:R-:W-:Y:S01]  /*15960*/  IMAD.MOV.U32 R11, RZ, RZ, R187 ;  /* 0x000000ffff0b7224 */ /* 0x000fe200078e00bb */
[----:B------:R-:W-:-:S02]  /*15970*/  @P5 SHF.R.U32.HI R11, RZ, R40, R15 ;  /* 0x00000028ff0b5219 */ /* 0x000fc4000001160f */
[----:B------:R-:W-:Y:S01]  /*15980*/  FADD.FTZ R9, R35, R38 ;  /* 0x0000002623097221 */ /* 0x000fe20000010000 */
[----:B------:R-:W-:Y:S01]  /*15990*/  ISETP.GE.AND P5, PT, R13, 0x1, PT ;  /* 0x000000010d00780c */ /* 0x000fe20003fa6270 */
[----:B------:R-:W1:Y:S01]  /*159a0*/  MUFU.EX2 R14, R14 ;  /* 0x0000000e000e7308 */ /* 0x000e620000000800 */
[----:B--2---:R-:W-:Y:S01]  /*159b0*/  FADD.FTZ R34, R8, R5 ;  /* 0x0000000508227221 */ /* 0x004fe20000010000 */
[----:B------:R-:W-:Y:S01]  /*159c0*/  FADD.FTZ R38, R144, R9 ;  /* 0x0000000990267221 */ /* 0x000fe20000010000 */
[----:B------:R-:W-:Y:S01]  /*159d0*/  F2FP.BF16.F32.PACK_AB R157, R0, R157 ;  /* 0x0000009d009d723e */ /* 0x000fe200000010ff */
[----:B------:R-:W-:Y:S01]  /*159e0*/  IMAD.IADD R11, R142, 0x1, R11 ;  /* 0x000000018e0b7824 */ /* 0x000fe200078e020b */
[----:B------:R-:W-:Y:S01]  /*159f0*/  F2FP.BF16.F32.PACK_AB R159, R8, R159 ;  /* 0x0000009f089f723e */ /* 0x000fe200000010ff */
[----:B------:R-:W-:Y:S01]  /*15a00*/  FADD.FTZ R9, R53, R38 ;  /* 0x0000002635097221 */ /* 0x000fe20000010000 */
[----:B------:R-:W-:Y:S01]  /*15a10*/  F2FP.BF16.F32.PACK_AB R156, R95, R156 ;  /* 0x0000009c5f9c723e */ /* 0x000fe200000010ff */
[----:B------:R-:W2:Y:S01]  /*15a20*/  MUFU.EX2 R155, R155 ;  /* 0x0000009b009b7308 */ /* 0x000ea20000000800 */
[----:B0-----:R-:W-:Y:S01]  /*15a30*/  FADD.FTZ R5, R153, R34 ;  /* 0x0000002299057221 */ /* 0x001fe20000010000 */
[----:B------:R-:W-:Y:S01]  /*15a40*/  F2FP.BF16.F32.PACK_AB R158, R97, R158 ;  /* 0x0000009e619e723e */ /* 0x000fe200000010ff */
[----:B------:R-:W-:Y:S01]  /*15a50*/  VIADD R8, R2, 0xfffffffe ;  /* 0xfffffffe02087836 */ /* 0x000fe20000000000 */
[----:B------:R-:W-:Y:S01]  /*15a60*/  F2FP.BF16.F32.PACK_AB R152, R99, R152 ;  /* 0x000000986398723e */ /* 0x000fe200000010ff */
[----:B------:R-:W-:Y:S01]  /*15a70*/  IMAD.IADD R12, R11, 0x1, R12 ;  /* 0x000000010b0c7824 */ /* 0x000fe200078e020c */
[----:B------:R-:W-:-:S02]  /*15a80*/  F2FP.BF16.F32.PACK_AB R154, R89, R154 ;  /* 0x0000009a599a723e */ /* 0x000fc400000010ff */
[----:B------:R-:W0:Y:S01]  /*15a90*/  MUFU.EX2 R20, R20 ;  /* 0x0000001400147308 */ /* 0x000e220000000800 */
[C---:B-1----:R-:W-:Y:S01]  /*15aa0*/  FADD.FTZ R34, R14.reuse, R5 ;  /* 0x000000050e227221 */ /* 0x042fe20000010000 */
[----:B------:R-:W-:Y:S02]  /*15ab0*/  F2FP.BF16.F32.PACK_AB R148, R33, R148 ;  /* 0x000000942194723e */ /* 0x000fe400000010ff */
[----:B------:R-:W-:Y:S02]  /*15ac0*/  F2FP.BF16.F32.PACK_AB R150, R35, R150 ;  /* 0x000000962396723e */ /* 0x000fe400000010ff */
[----:B------:R-:W-:Y:S02]  /*15ad0*/  F2FP.BF16.F32.PACK_AB R144, R53, R144 ;  /* 0x000000903590723e */ /* 0x000fe400000010ff */
[----:B------:R-:W1:Y:S01]  /*15ae0*/  MUFU.EX2 R149, R149 ;  /* 0x0000009500957308 */ /* 0x000e620000000800 */
[----:B--2---:R-:W-:Y:S01]  /*15af0*/  FADD.FTZ R5, R155, R34 ;  /* 0x000000229b057221 */ /* 0x004fe20000010000 */
[----:B------:R-:W-:-:S06]  /*15b00*/  F2FP.BF16.F32.PACK_AB R153, R14, R153 ;  /* 0x000000990e99723e */ /* 0x000fcc00000010ff */
        /* <DEDUP_REMOVED lines=14> */
[----:B--2---:R-:W-:-:S07]  /*15bf0*/  FADD.FTZ R38, R146, R9 ;  /* 0x0000000992267221 */ /* 0x004fce0000010000 */
[----:B------:R-:W2:Y:S01]  /*15c00*/  MUFU.EX2 R30, R31 ;  /* 0x0000001f001e7308 */ /* 0x000ea20000000800 */
[----:B0-----:R-:W-:-:S07]  /*15c10*/  FADD.FTZ R5, R73, R36 ;  /* 0x0000002449057221 */ /* 0x001fce0000010000 */
[----:B------:R-:W0:Y:S01]  /*15c20*/  MUFU.EX2 R140, R140 ;  /* 0x0000008c008c7308 */ /* 0x000e220000000800 */
[C---:B-1----:R-:W-:Y:S01]  /*15c30*/  FADD.FTZ R9, R49.reuse, R38 ;  /* 0x0000002631097221 */ /* 0x042fe20000010000 */
[----:B------:R-:W-:-:S06]  /*15c40*/  F2FP.BF16.F32.PACK_AB R146, R49, R146 ;  /* 0x000000923192723e */ /* 0x000fcc00000010ff */
        /* <DEDUP_REMOVED lines=11> */
[C---:B0-----:R-:W-:Y:S01]  /*15d00*/  FADD.FTZ R38, R32.reuse, R5 ;  /* 0x0000000520267221 */ /* 0x041fe20000010000 */
[----:B------:R-:W-:-:S06]  /*15d10*/  F2FP.BF16.F32.PACK_AB R147, R32, R75 ;  /* 0x0000004b2093723e */ /* 0x000fcc00000010ff */
[----:B------:R-:W0:Y:S01]  /*15d20*/  MUFU.EX2 R41, R41 ;  /* 0x0000002900297308 */ /* 0x000e220000000800 */
[----:B-1----:R-:W-:-:S07]  /*15d30*/  FADD.FTZ R40, R6, R9 ;  /* 0x0000000906287221 */ /* 0x002fce0000010000 */
[----:B------:R-:W1:Y:S01]  /*15d40*/  MUFU.EX2 R34, R83 ;  /* 0x0000005300227308 */ /* 0x000e620000000800 */
[----:B--2---:R-:W-:-:S07]  /*15d50*/  FADD.FTZ R5, R81, R38 ;  /* 0x0000002651057221 */ /* 0x004fce0000010000 */
[----:B------:R-:W2:Y:S01]  /*15d60*/  MUFU.EX2 R136, R136 ;  /* 0x0000008800887308 */ /* 0x000ea20000000800 */
[C---:B0-----:R-:W-:Y:S01]  /*15d70*/  FADD.FTZ R9, R41.reuse, R40 ;  /* 0x0000002829097221 */ /* 0x041fe20000010000 */
[----:B------:R-:W-:-:S06]  /*15d80*/  F2FP.BF16.F32.PACK_AB R142, R41, R6 ;  /* 0x00000006298e723e */ /* 0x000fcc00000010ff */
[----:B------:R-:W0:Y:S01]  /*15d90*/  MUFU.EX2 R85, R85 ;  /* 0x0000005500557308 */ /* 0x000e220000000800 */
[C---:B-1----:R-:W-:Y:S01]  /*15da0*/  FADD.FTZ R38, R34.reuse, R5 ;  /* 0x0000000522267221 */ /* 0x042fe20000010000 */
[----:B-----5:R-:W-:-:S06]  /*15db0*/  F2FP.BF16.F32.PACK_AB R141, R34, R81 ;  /* 0x00000051228d723e */ /* 0x020fcc00000010ff */
        /* <DEDUP_REMOVED lines=18> */
[----:B0-----:R-:W-:Y:S01]  /*15ee0*/  FADD.FTZ R5, R79, R0 ;  /* 0x000000004f057221 */ /* 0x001fe20000010000 */
[C---:B-1----:R-:W-:Y:S01]  /*15ef0*/  FADD.FTZ R6, R25.reuse, R6 ;  /* 0x0000000619067221 */ /* 0x042fe20000010000 */
[----:B------:R-:W-:Y:S02]  /*15f00*/  F2FP.BF16.F32.PACK_AB R138, R25, R138 ;  /* 0x0000008a198a723e */ /* 0x000fe400000010ff */
[C---:B--2---:R-:W-:Y:S01]  /*15f10*/  FADD.FTZ R5, R38.reuse, R5 ;  /* 0x0000000526057221 */ /* 0x044fe20000010000 */
[----:B------:R-:W-:Y:S01]  /*15f20*/  F2FP.BF16.F32.PACK_AB R139, R38, R79 ;  /* 0x0000004f268b723e */ /* 0x000fe200000010ff */
[----:B------:R-:W-:Y:S06]  /*15f30*/  @!P5 BRA `(.L_x_1771) ;  /* 0x000000000048d947 */ /* 0x000fec0003800000 */
        /* <DEDUP_REMOVED lines=11> */
.L_x_1773:
[----:B------:R-:W-:-:S13]  /*15ff0*/  ISETP.NE.AND P1, PT, R13, 0x1, PT ;  /* 0x000000010d00780c */ /* 0x000fda0003f25270 */
[----:B------:R-:W0:Y:S02]  /*16000*/  @P1 LDC.64 R14, c[0x0][0x9e8] ;  /* 0x00027a00ff0e1b82 */ /* 0x000e240000000a00 */
[----:B0-----:R-:W-:-:S05]  /*16010*/  @P1 IMAD.HI.U32 R2, R0, R14, RZ ;  /* 0x0000000e00021227 */ /* 0x001fca00078e00ff */
[----:B------:R-:W-:-:S07]  /*16020*/  @P1 SHF.R.U32.HI R0, RZ, R15, R2 ;  /* 0x0000000fff001219 */ /* 0x000fce0000011602 */
.L_x_1774:
[----:B------:R-:W-:Y:S05]  /*16030*/  BSYNC B0 ;  /* 0x0000000000007941 */ /* 0x000fea0003800000 */
.L_x_1772:
[----:B------:R-:W-:-:S05]  /*16040*/  IMAD R13, R0, R13, R13 ;  /* 0x0000000d000d7224 */ /* 0x000fca00078e020d */
[----:B------:R-:W-:-:S07]  /*16050*/  VIMNMX R12, R12, R13, PT ;  /* 0x0000000d0c0c7248 */ /* 0x000fce0003fe0100 */
.L_x_1771:
[----:B------:R-:W-:Y:S01]  /*16060*/  IMAD.HI R12, R12, 0x2aaaaaab, RZ ;  /* 0x2aaaaaab0c0c7827 */ /* 0x000fe200078e02ff */
[----:B------:R-:W-:Y:S01]  /*16070*/  ULDC UR47, c[0x0][0x9e4] ;  /* 0x00027900002f7ab9 */ /* 0x000fe20000000800 */
[----:B------:R-:W-:Y:S01]  /*16080*/  ULDC UR46, c[0x0][0x9e4] ;  /* 0x00027900002e7ab9 */ /* 0x000fe20000000800 */
[----:B------:R-:W-:Y:S01]  /*16090*/  ULDC UR39, c[0x0][0x9d8] ;  /* 0x0002760000277ab9 */ /* 0x000fe20000000800 */
[----:B------:R-:W-:Y:S01]  /*160a0*/  ULDC UR43, c[0x0][0x9d8] ;  /* 0x00027600002b7ab9 */ /* 0x000fe20000000800 */
[----:B------:R-:W-:Y:S01]  /*160b0*/  SHF.R.U32.HI R9, RZ, 0x1f, R12 ;  /* 0x0000001fff097819 */ /* 0x000fe2000001160c */
[----:B------:R-:W-:Y:S01]  /*160c0*/  ULDC UR42, c[0x0][0x9d8] ;  /* 0x00027600002a7ab9 */ /* 0x000fe20000000800 */
[----:B------:R-:W-:Y:S01]  /*160d0*/  ULDC UR50, c[0x0][0x988] ;  /* 0x0002620000327ab9 */ /* 0x000fe20000000800 */
[----:B------:R-:W-:Y:S01]  /*160e0*/  ULDC UR54, c[0x0][0x988] ;  /* 0x0002620000367ab9 */ /* 0x000fe20000000800 */
[----:B------:R-:W-:Y:S01]  /*160f0*/  LEA.HI.SX32 R12, R12, R9, 0x1c ;  /* 0x000000090c0c7211 */ /* 0x000fe200078fe2ff */
[----:B------:R-:W-:Y:S01]  /*16100*/  ULDC UR51, c[0x0][0x988] ;  /* 0x0002620000337ab9 */ /* 0x000fe20000000800 */
[----:B------:R-:W-:Y:S01]  /*16110*/  ULDC UR58, c[0x0][0x9e0] ;  /* 0x00027800003a7ab9 */ /* 0x000fe20000000800 */
[----:B------:R-:W-:Y:S01]  /*16120*/  ULDC UR55, c[0x0][0x9e0] ;  /* 0x0002780000377ab9 */ /* 0x000fe20000000800 */
[----:B------:R-:W-:Y:S01]  /*16130*/  VIMNMX R9, R189, R12, !PT ;  /* 0x0000000cbd097248 */ /* 0x000fe20007fe0100 */
[----:B------:R-:W-:Y:S01]  /*16140*/  BSSY B1, `(.L_x_1775) ;  /* 0x00003b0000017945 */ /* 0x000fe20003800000 */
[----:B------:R-:W-:Y:S01]  /*16150*/  IMAD.MOV.U32 R2, RZ, RZ, 0x3f800000 ;  /* 0x3f800000ff027424 */ /* 0x000fe200078e00ff */
[----:B------:R-:W-:-:S02]  /*16160*/  CS2R R86, SRZ ;  /* 0x0000000000567805 */ /* 0x000fc4000001ff00 */
[----:B------:R-:W-:Y:S01]  /*16170*/  ISETP.GE.AND P1, PT, R8, R9, PT ;  /* 0x000000090800720c */ /* 0x000fe20003f26270 */
[----:B------:R-:W-:Y:S01]  /*16180*/  IMAD.MOV.U32 R0, RZ, RZ, 0x3f800000 ;  /* 0x3f800000ff007424 */ /* 0x000fe200078e00ff */
        /* <DEDUP_REMOVED lines=31> */
[----:B------:R-:W-:Y:S06]  /*16380*/  @!P1 BRA `(.L_x_1776) ;  /* 0x00000038002c9947 */ /* 0x000fec0003800000 */
[----:B------:R-:W-:Y:S01]  /*16390*/  BSSY B0, `(.L_x_1777) ;  /* 0x0000386000007945 */ /* 0x000fe20003800000 */
[----:B------:R-:W-:Y:S02]  /*163a0*/  IMAD.MOV.U32 R2, RZ, RZ, 0x3f800000 ;  /* 0x3f800000ff027424 */ /* 0x000fe400078e00ff */
[----:B------:R-:W-:-:S07]  /*163b0*/  IMAD.MOV.U32 R87, RZ, RZ, RZ ;  /* 0x000000ffff577224 */ /* 0x000fce00078e00ff */
.L_x_1798:
[----:B------:R-:W-:-:S05]  /*163c0*/  VIADD R14, R160, 0x1 ;  /* 0x00000001a00e7836 */ /* 0x000fca0000000000 */
[----:B------:R-:W-:-:S04]  /*163d0*/  ISETP.NE.AND P1, PT, R14, 0x2, PT ;  /* 0x000000020e00780c */ /* 0x000fc80003f25270 */
[----:B------:R-:W-:Y:S02]  /*163e0*/  SEL R10, RZ, 0x1, P1 ;  /* 0x00000001ff0a7807 */ /* 0x000fe40000800000 */
[----:B------:R-:W-:Y:S02]  /*163f0*/  SEL R14, R14, RZ, P1 ;  /* 0x000000ff0e0e7207 */ /* 0x000fe40000800000 */
[----:B------:R-:W-:Y:S01]  /*16400*/  LOP3.LUT R15, R163, R10, RZ, 0x3c, !PT ;  /* 0x0000000aa30f7212 */ /* 0x000fe200078e3cff */
[----:B------:R-:W-:Y:S06]  /*16410*/  @!P0 BRA `(.L_x_1778) ;  /* 0x0000000000048947 */ /* 0x000fec0003800000 */
[----:B------:R-:W-:Y:S01]  /*16420*/  BPT.TRAP 0x1 ;  /* 0x000000040000795c */ /* 0x000fe20000300000 */
.L_x_1778:
[----:B------:R-:W-:Y:S01]  /*16430*/  IMAD R20, R14, 0x8, R18 ;  /* 0x000000080e147824 */ /* 0x000fe200078e0212 */
[----:B------:R-:W-:-:S04]  /*16440*/  SHF.L.U32 R13, R15, 0x1f, RZ ;  /* 0x0000001f0f0d7819 */ /* 0x000fc800000006ff */
[----:B------:R0:W1:Y:S01]  /*16450*/  SYNCS.PHASECHK.TRANS64.TRYWAIT P1, [R20+URZ+0x2a830], R13 ;  /* 0x02a8300d140075a7 */ /* 0x000062000802017f */
[----:B------:R-:W-:Y:S05]  /*16460*/  @!P0 BRA `(.L_x_1779) ;  /* 0x0000000000048947 */ /* 0x000fea0003800000 */
[----:B------:R-:W-:Y:S01]  /*16470*/  BPT.TRAP 0x1 ;  /* 0x000000040000795c */ /* 0x000fe20000300000 */
.L_x_1779:
[----:B------:R-:W-:Y:S01]  /*16480*/  BSSY B2, `(.L_x_1780) ;  /* 0x0000006000027945 */ /* 0x000fe20003800000 */
[----:B------:R-:W-:Y:S02]  /*16490*/  IMAD R10, R14, 0x900, R7 ;  /* 0x000009000e0a7824 */ /* 0x000fe400078e0207 */
[----:B------:R-:W-:Y:S01]  /*164a0*/  IMAD.MOV.U32 R11, RZ, RZ, 0x40000040 ;  /* 0x40000040ff0b7424 */ /* 0x000fe200078e00ff */
[----:B-1----:R-:W-:Y:S06]  /*164b0*/  @P1 BRA `(.L_x_1781) ;  /* 0x0000000000081947 */ /* 0x002fec0003800000 */
[----:B------:R-:W1:Y:S02]  /*164c0*/  SYNCS.PHASECHK.TRANS64.TRYWAIT P1, [R20+URZ+0x2a830], R13 ;  /* 0x02a8300d140075a7 */ /* 0x000e64000802017f */
[----:B-1----:R-:W-:Y:S05]  /*164d0*/  @!P1 BRA `(.L_x_1782) ;  /* 0x0000014c000c9947 */ /* 0x002fea0003800000 */
.L_x_1781:
[----:B------:R-:W-:Y:S05]  /*164e0*/  BSYNC B2 ;  /* 0x0000000000027941 */ /* 0x000fea0003800000 */
.L_x_1780:
[----:B------:R-:W2:Y:S04]  /*164f0*/  LDL.64 R88, [R1+0x28] ;  /* 0x0000280001587983 */ /* 0x000ea80000100a00 */
[----:B------:R-:W3:Y:S04]  /*16500*/  LDL.64 R226, [R1+0x20] ;  /* 0x0000200001e27983 */ /* 0x000ee80000100a00 */
[----:B------:R-:W4:Y:S01]  /*16510*/  LDL.64 R210, [R1+0x18] ;  /* 0x0000180001d27983 */ /* 0x000f220000100a00 */
[C---:B------:R-:W-:Y:S02]  /*16520*/  R2UR UR6, R10.reuse ;  /* 0x000000000a0672ca */ /* 0x040fe400000e0000 */
[----:B------:R-:W-:Y:S01]  /*16530*/  R2UR UR7, R11 ;  /* 0x000000000b0772ca */ /* 0x000fe200000e0000 */
[----:B------:R0:W-:Y:S04]  /*16540*/  STL.64 [R1+0x40], R4 ;  /* 0x0000400401007387 */ /* 0x0001e80000100a00 */
[----:B0-----:R-:W4:Y:S01]  /*16550*/  LDL.64 R4, [R1+0x10] ;  /* 0x0000100001047983 */ /* 0x001f220000100a00 */
[----:B------:R-:W-:-:S02]  /*16560*/  VIADD R12, R10, 0x2 ;  /* 0x000000020a0c7836 */ /* 0x000fc40000000000 */
[----:B-1----:R-:W-:Y:S01]  /*16570*/  IMAD.MOV.U32 R13, RZ, RZ, 0x40000040 ;  /* 0x40000040ff0d7424 */ /* 0x002fe200078e00ff */
[----:B--2---:R-:W-:Y:S02]  /*16580*/  R2UR UR4, R88 ;  /* 0x00000000580472ca */ /* 0x004fe400000e0000 */
[----:B------:R-:W-:Y:S02]  /*16590*/  R2UR UR5, R89 ;  /* 0x00000000590572ca */ /* 0x000fe400000e0000 */
[----:B------:R-:W-:-:S11]  /*165a0*/  WARPGROUP.ARRIVE ;  /* 0x00000000000079c5 */ /* 0x000fd60000000000 */
[----:B------:R-:W-:Y:S01]  /*165b0*/  HGMMA.64x96x16.F32.BF16 R88, gdesc[UR4], RZ, !UPT, gsb0 ;  /* 0x01600000045879f0 */ /* 0x000fe2000c0018ff */
[----:B---3--:R-:W-:Y:S02]  /*165c0*/  R2UR UR4, R226 ;  /* 0x00000000e20472ca */ /* 0x008fe400000e0000 */
[----:B------:R-:W-:Y:S02]  /*165d0*/  R2UR UR5, R227 ;  /* 0x00000000e30572ca */ /* 0x000fe400000e0000 */
[----:B------:R-:W2:Y:S01]  /*165e0*/  LDL.64 R226, [R1+0x8] ;  /* 0x0000080001e27983 */ /* 0x000ea20000100a00 */
[----:B------:R-:W-:Y:S02]  /*165f0*/  R2UR UR6, R12 ;  /* 0x000000000c0672ca */ /* 0x000fe400000e0000 */
[----:B------:R-:W-:Y:S01]  /*16600*/  R2UR UR7, R13 ;  /* 0x000000000d0772ca */ /* 0x000fe200000e0000 */
[----:B------:R-:W-:Y:S02]  /*16610*/  VIADD R12, R10, 0x4 ;  /* 0x000000040a0c7836 */ /* 0x000fe40000000000 */
[----:B------:R-:W-:Y:S01]  /*16620*/  IMAD.MOV.U32 R13, RZ, RZ, 0x40000040 ;  /* 0x40000040ff0d7424 */ /* 0x000fe200078e00ff */
[----:B------:R-:W-:-:S02]  /*16630*/  WARPGROUP.DEPBAR.LE gsb0, 0x0 ;  /* 0x00008000000079c5 */ /* 0x000fc40000010000 */
[----:B------:R-:W-:-:S07]  /*16640*/  WARPGROUP.ARRIVE ;  /* 0x00000000000079c5 */ /* 0x000fce0000000000 */
[----:B------:R-:W-:Y:S01]  /*16650*/  HGMMA.64x96x16.F32.BF16 R88, gdesc[UR4], R88, gsb0 ;  /* 0x01600000045879f0 */ /* 0x000fe20008001858 */
[----:B----4-:R-:W-:Y:S02]  /*16660*/  R2UR UR4, R210 ;  /* 0x00000000d20472ca */ /* 0x010fe400000e0000 */
[----:B------:R-:W-:Y:S02]  /*16670*/  R2UR UR5, R211 ;  /* 0x00000000d30572ca */ /* 0x000fe400000e0000 */
[----:B------:R-:W3:Y:S01]  /*16680*/  LDL.64 R210, [R1] ;  /* 0x0000000001d27983 */ /* 0x000ee20000100a00 */
        /* <DEDUP_REMOVED lines=11> */
[----:B------:R-:W-:Y:S01]  /*16740*/  VIADD R12, R10, 0x300 ;  /* 0x000003000a0c7836 */ /* 0x000fe20000000000 */
[----:B------:R0:W5:Y:S01]  /*16750*/  LDL.LU.64 R4, [R1+0x40] ;  /* 0x0000400001047983 */ /* 0x0001620000300a00 */
[----:B------:R-:W-:Y:S01]  /*16760*/  IMAD.MOV.U32 R13, RZ, RZ, 0x40000040 ;  /* 0x40000040ff0d7424 */ /* 0x000fe200078e00ff */
[----:B------:R-:W-:-:S02]  /*16770*/  WARPGROUP.DEPBAR.LE gsb0, 0x0 ;  /* 0x00008000000079c5 */ /* 0x000fc40000010000 */
[----:B------:R-:W-:-:S07]  /*16780*/  WARPGROUP.ARRIVE ;  /* 0x00000000000079c5 */ /* 0x000fce0000000000 */
[----:B------:R-:W-:Y:S01]  /*16790*/  HGMMA.64x96x16.F32.BF16 R88, gdesc[UR4], R88, gsb0 ;  /* 0x01600000045879f0 */ /* 0x000fe20008001858 */
[----:B------:R-:W-:Y:S02]  /*167a0*/  R2UR UR6, R12 ;  /* 0x000000000c0672ca */ /* 0x000fe400000e0000 */
[----:B------:R-:W-:Y:S02]  /*167b0*/  R2UR UR7, R13 ;  /* 0x000000000d0772ca */ /* 0x000fe400000e0000 */
[----:B--2---:R-:W-:Y:S02]  /*167c0*/  R2UR UR4, R226 ;  /* 0x00000000e20472ca */ /* 0x004fe400000e0000 */
        /* <DEDUP_REMOVED lines=132> */
[----:B0-----:R-:W-:Y:S05]  /*17010*/  @!P0 BRA `(.L_x_1783) ;  /* 0x0000000000048947 */ /* 0x001fea0003800000 */
[----:B------:R-:W-:Y:S01]  /*17020*/  BPT.TRAP 0x1 ;  /* 0x000000040000795c */ /* 0x000fe20000300000 */
.L_x_1783:
[----:B------:R-:W-:Y:S01]  /*17030*/  SHF.L.U32 R2, R163, 0x1f, RZ ;  /* 0x0000001fa3027819 */ /* 0x000fe200000006ff */
[----:B------:R-:W-:-:S04]  /*17040*/  IMAD R12, R160, 0x8, R18 ;  /* 0x00000008a00c7824 */ /* 0x000fc800078e0212 */
[----:B------:R0:W1:Y:S01]  /*17050*/  SYNCS.PHASECHK.TRANS64.TRYWAIT P1, [R12+URZ+0x2a850], R2 ;  /* 0x02a850020c0075a7 */ /* 0x000062000802017f */
[----:B------:R-:W-:Y:S05]  /*17060*/  @!P0 BRA `(.L_x_1784) ;  /* 0x0000000000048947 */ /* 0x000fea0003800000 */
[----:B------:R-:W-:Y:S01]  /*17070*/  BPT.TRAP 0x1 ;  /* 0x000000040000795c */ /* 0x000fe20000300000 */
.L_x_1784:
        /* <DEDUP_REMOVED lines=9> */
.L_x_1786:
[----:B------:R-:W-:Y:S05]  /*17110*/  BSYNC B2 ;  /* 0x0000000000027941 */ /* 0x000fea0003800000 */
.L_x_1785:
[----:B------:R-:W-:Y:S01]  /*17120*/  IMAD.MOV.U32 R10, RZ, RZ, R0 ;  /* 0x000000ffff0a7224 */ /* 0x000fe200078e0000 */
[----:B------:R-:W-:Y:S01]  /*17130*/  WARPGROUP.ARRIVE ;  /* 0x00000000000079c5 */ /* 0x000fe20000000000 */
[----:B------:R-:W-:-:S03]  /*17140*/  IMAD.MOV.U32 R11, RZ, RZ, 0x40000040 ;  /* 0x40000040ff0b7424 */ /* 0x000fc600078e00ff */
        /* <DEDUP_REMOVED lines=41> */
.L_x_1788:
        /* <DEDUP_REMOVED lines=10> */
[----:B------:R-:W-:-:S02]  /*17480*/  IMAD.IADD R10, R191, 0x1, R187 ;  /* 0x00000001bf0a7824 */ /* 0x000fc400078e02bb */
[----:B------:R-:W-:Y:S01]  /*17490*/  FMUL.FTZ R112, R113, UR43 ;  /* 0x0000002b71707c20 */ /* 0x000fe20008410000 */
[----:B------:R-:W-:Y:S01]  /*174a0*/  FMUL.FTZ R113, R118, UR43 ;  /* 0x0000002b76717c20 */ /* 0x000fe20008410000 */
[----:B------:R-:W2:Y:S01]  /*174b0*/  @P2 LDC R11, c[0x0][0x44c] ;  /* 0x00011300ff0b2b82 */ /* 0x000ea20000000800 */
[----:B------:R-:W-:Y:S01]  /*174c0*/  FMUL.FTZ R118, R123, UR43 ;  /* 0x0000002b7b767c20 */ /* 0x000fe20008410000 */
[----:B------:R-:W-:Y:S01]  /*174d0*/  FMUL.FTZ R123, R124, UR43 ;  /* 0x0000002b7c7b7c20 */ /* 0x000fe20008410000 */
[----:B01----:R-:W-:Y:S01]  /*174e0*/  FMUL.FTZ R2, R91, UR43 ;  /* 0x0000002b5b027c20 */ /* 0x003fe20008410000 */
        /* <DEDUP_REMOVED lines=9> */
[----:B------:R-:W-:-:S02]  /*17580*/  IMAD.MOV.U32 R132, RZ, RZ, R10 ;  /* 0x000000ffff847224 */ /* 0x000fc400078e000a */
        /* <DEDUP_REMOVED lines=25> */
[----:B------:R-:W-:Y:S01]  /*17720*/  FMUL.FTZ R121, R126, UR43 ;  /* 0x0000002b7e797c20 */ /* 0x000fe20008410000 */
[----:B------:R-:W-:Y:S01]  /*17730*/  FMUL.FTZ R128, R129, UR43 ;  /* 0x0000002b81807c20 */ /* 0x000fe20008410000 */
[----:B------:R-:W-:-:S02]  /*17740*/  VIADD R11, R20, 0x2a840 ;  /* 0x0002a840140b7836 */ /* 0x000fc40000000000 */
[----:B------:R-:W-:Y:S01]  /*17750*/  FMUL.FTZ R126, R130, UR43 ;  /* 0x0000002b827e7c20 */ /* 0x000fe20008410000 */
[----:B------:R-:W-:Y:S02]  /*17760*/  VIADD R137, R133, 0x1 ;  /* 0x0000000185897836 */ /* 0x000fe40000000000 */
[----:B------:R-:W-:Y:S01]  /*17770*/  FMUL.FTZ R20, R134, UR43 ;  /* 0x0000002b86147c20 */ /* 0x000fe20008410000 */
[----:B------:R-:W-:Y:S01]  /*17780*/  FMUL.FTZ R129, R135, UR43 ;  /* 0x0000002b87817c20 */ /* 0x000fe20008410000 */
[----:B------:R-:W-:Y:S01]  /*17790*/  LOP3.LUT P1, RZ, R22, 0x80000, RZ, 0xc0, !PT ;  /* 0x0008000016ff7812 */ /* 0x000fe2000782c0ff */
[----:B------:R-:W-:Y:S01]  /*177a0*/  IMAD R137, R190, -0x2, R137 ;  /* 0xfffffffebe897824 */ /* 0x000fe200078e0289 */
[----:B------:R-:W1:Y:S01]  /*177b0*/  MUFU.TANH R13, R13 ;  /* 0x0000000d000d7308 */ /* 0x000e620000002400 */
[----:B------:R-:W-:Y:S02]  /*177c0*/  PRMT R11, R172, 0x654, R11 ;  /* 0x00000654ac0b7816 */ /* 0x000fe4000000000b */
[----:B------:R-:W-:Y:S01]  /*177d0*/  VIADD R130, R137, 0xffffffff ;  /* 0xffffffff89827836 */ /* 0x000fe20000000000 */
[----:B------:R-:W-:Y:S01]  /*177e0*/  IADD3 R138, -R166, R137, R167 ;  /* 0x00000089a68a7210 */ /* 0x000fe20007ffe1a7 */
[----:B------:R2:W-:Y:S03]  /*177f0*/  SYNCS.ARRIVE.TRANS64.RED.A1T0 RZ, [R11+URZ], RZ ;  /* 0x000000ff0bff79a7 */ /* 0x0005e6000810043f */
[----:B------:R-:W3:Y:S01]  /*17800*/  MUFU.TANH R88, R88 ;  /* 0x0000005800587308 */ /* 0x000ee20000002400 */
[----:B------:R-:W-:-:S02]  /*17810*/  VIADD R139, R138, UR58 ;  /* 0x0000003a8a8b7c36 */ /* 0x000fc40008000000 */
[----:B------:R-:W-:Y:S02]  /*17820*/  VIADD R138, R138, UR38 ;  /* 0x000000268a8a7c36 */ /* 0x000fe40008000000 */
[--C-:B0-----:R-:W-:Y:S02]  /*17830*/  IMAD.IADD R137, R139, 0x1, R10.reuse ;  /* 0x000000018b897824 */ /* 0x101fe400078e020a */
[----:B------:R-:W-:Y:S01]  /*17840*/  IMAD.IADD R134, R138, 0x1, R10 ;  /* 0x000000018a867824 */ /* 0x000fe200078e020a */
        /* <DEDUP_REMOVED lines=46> */
[----:B-1234-:R-:W-:Y:S05]  /*17b30*/  @!P1 BRA `(.L_x_1789) ;  /* 0x0000000000549947 */ /* 0x01efea0003800000 */
        /* <DEDUP_REMOVED lines=12> */
.L_x_1791:
[----:B------:R-:W-:-:S05]  /*17c00*/  IMAD.U32 R140, RZ, RZ, UR47 ;  /* 0x0000002fff8c7e24 */ /* 0x000fca000f8e00ff */
[----:B------:R-:W-:-:S13]  /*17c10*/  ISETP.NE.AND P1, PT, R140, 0x1, PT ;  /* 0x000000018c00780c */ /* 0x000fda0003f25270 */
[----:B------:R-:W1:Y:S02]  /*17c20*/  @P1 LDC.64 R10, c[0x0][0x9e8] ;  /* 0x00027a00ff0a1b82 */ /* 0x000e640000000a00 */
[----:B-1----:R-:W-:-:S05]  /*17c30*/  @P1 IMAD.HI.U32 R10, R135, R10, RZ ;  /* 0x0000000a870a1227 */ /* 0x002fca00078e00ff */
[----:B------:R-:W-:-:S07]  /*17c40*/  @P1 SHF.R.U32.HI R135, RZ, R11, R10 ;  /* 0x0000000bff871219 */ /* 0x000fce000001160a */
.L_x_1792:
[----:B------:R-:W-:Y:S05]  /*17c50*/  BSYNC B2 ;  /* 0x0000000000027941 */ /* 0x000fea0003800000 */
.L_x_1790:
[----:B------:R-:W-:-:S05]  /*17c60*/  IMAD R135, R135, R140, R130 ;  /* 0x0000008c87877224 */ /* 0x000fca00078e0282 */
[----:B------:R-:W-:Y:S02]  /*17c70*/  VIADDMNMX R137, R135, R140, R137, PT ;  /* 0x0000008c87897246 */ /* 0x000fe40003800189 */
[----:B------:R-:W-:-:S07]  /*17c80*/  VIMNMX R134, R134, R135, !PT ;  /* 0x0000008786867248 */ /* 0x000fce0007fe0100 */
.L_x_1789:
[C---:B------:R-:W-:Y:S01]  /*17c90*/  ISETP.GE.AND P1, PT, R133.reuse, 0x2, PT ;  /* 0x000000028500780c */ /* 0x040fe20003f26270 */
[----:B------:R-:W1:Y:S01]  /*17ca0*/  SHFL.IDX PT, R132, R132, 0x1, 0x1c1f ;  /* 0x003c1f0084847f89 */ /* 0x000e6200000e0000 */
[C---:B------:R-:W-:Y:S02]  /*17cb0*/  ISETP.GE.AND P2, PT, R133.reuse, 0x9, PT ;  /* 0x000000098500780c */ /* 0x040fe40003f46270 */
[C---:B------:R-:W-:Y:S02]  /*17cc0*/  ISETP.GT.AND P4, PT, R134.reuse, 0x1, !P1 ;  /* 0x000000018600780c */ /* 0x040fe40004f84270 */
[----:B------:R-:W-:Y:S02]  /*17cd0*/  ISETP.GE.AND P5, PT, R133, 0xa, PT ;  /* 0x0000000a8500780c */ /* 0x000fe40003fa6270 */
[----:B------:R-:W-:Y:S02]  /*17ce0*/  ISETP.GT.AND P3, PT, R134, 0x8, !P2 ;  /* 0x000000088600780c */ /* 0x000fe40005764270 */
[----:B------:R-:W-:-:S02]  /*17cf0*/  ISETP.LT.OR P4, PT, R137, 0x2, P4 ;  /* 0x000000028900780c */ /* 0x000fc40002781670 */
[----:B------:R-:W-:Y:S02]  /*17d00*/  ISETP.LT.OR P3, PT, R137, 0x9, P3 ;  /* 0x000000098900780c */ /* 0x000fe40001f61670 */
[----:B------:R-:W-:Y:S02]  /*17d10*/  FSEL R135, R88, -INF , !P4 ;  /* 0xff80000058877808 */ /* 0x000fe40006000000 */
[----:B------:R-:W-:Y:S02]  /*17d20*/  ISETP.GE.AND P4, PT, R133, 0x11, PT ;  /* 0x000000118500780c */ /* 0x000fe40003f86270 */
[----:B------:R-:W-:Y:S02]  /*17d30*/  LOP3.LUT R22, R22, 0xfffffffb, RZ, 0xc0, !PT ;  /* 0xfffffffb16167812 */ /* 0x000fe400078ec0ff */
[----:B0-----:R-:W-:Y:S02]  /*17d40*/  FSEL R91, R91, -INF , !P3 ;  /* 0xff8000005b5b7808 */ /* 0x001fe40005800000 */
[----:B------:R-:W-:-:S02]  /*17d50*/  ISETP.GT.AND P3, PT, R134, 0x9, !P5 ;  /* 0x000000098600780c */ /* 0x000fc40006f64270 */
[----:B------:R-:W-:Y:S01]  /*17d60*/  @P5 LOP3.LUT R22, R22, 0x4, RZ, 0xfc, !PT ;  /* 0x0000000416165812 */ /* 0x000fe200078efcff */
[--C-:B-1----:R-:W-:Y:S01]  /*17d70*/  IMAD.IADD R139, R139, 0x1, R132.reuse ;  /* 0x000000018b8b7824 */ /* 0x102fe200078e0284 */
[----:B------:R-:W-:Y:S01]  /*17d80*/  ISETP.LT.OR P3, PT, R137, 0xa, P3 ;  /* 0x0000000a8900780c */ /* 0x000fe20001f61670 */
[----:B------:R-:W-:Y:S01]  /*17d90*/  IMAD.IADD R138, R138, 0x1, R132 ;  /* 0x000000018a8a7824 */ /* 0x000fe200078e0284 */
[----:B------:R-:W-:Y:S02]  /*17da0*/  LOP3.LUT R22, R22, 0xfffffff7, RZ, 0xc0, !PT ;  /* 0xfffffff716167812 */ /* 0x000fe400078ec0ff */
[----:B------:R-:W-:Y:S02]  /*17db0*/  FSEL R141, R92, -INF , !P3 ;  /* 0xff8000005c8d7808 */ /* 0x000fe40005800000 */
[----:B------:R-:W-:Y:S02]  /*17dc0*/  @P4 LOP3.LUT R22, R22, 0x8, RZ, 0xfc, !PT ;  /* 0x0000000816164812 */ /* 0x000fe400078efcff */
[----:B------:R-:W-:-:S02]  /*17dd0*/  ISETP.GT.AND P3, PT, R134, 0x10, !P4 ;  /* 0x000000108600780c */ /* 0x000fc40006764270 */
[----:B------:R-:W-:Y:S02]  /*17de0*/  ISETP.GE.AND P4, PT, R133, 0x12, PT ;  /* 0x000000128500780c */ /* 0x000fe40003f86270 */
[----:B------:R-:W-:Y:S02]  /*17df0*/  ISETP.LT.OR P3, PT, R137, 0x11, P3 ;  /* 0x000000118900780c */ /* 0x000fe40001f61670 */
[----:B------:R-:W-:Y:S02]  /*17e00*/  LOP3.LUT R22, R22, 0xffffffef, RZ, 0xc0, !PT ;  /* 0xffffffef16167812 */ /* 0x000fe400078ec0ff */
[----:B------:R-:W-:Y:S02]  /*17e10*/  FSEL R95, R95, -INF , !P3 ;  /* 0xff8000005f5f7808 */ /* 0x000fe40005800000 */
[----:B------:R-:W-:-:S04]  /*17e20*/  ISETP.GT.AND P3, PT, R134, 0x11, !P4 ;  /* 0x000000118600780c */ /* 0x000fc80006764270 */
[----:B------:R-:W-:Y:S02]  /*17e30*/  ISETP.LT.OR P3, PT, R137, 0x12, P3 ;  /* 0x000000128900780c */ /* 0x000fe40001f61670 */
[----:B------:R-:W-:Y:S02]  /*17e40*/  @P4 LOP3.LUT R22, R22, 0x10, RZ, 0xfc, !PT ;  /* 0x0000001016164812 */ /* 0x000fe400078efcff */
[----:B------:R-:W-:Y:S02]  /*17e50*/  ISETP.GE.AND P4, PT, R133, 0x19, PT ;  /* 0x000000198500780c */ /* 0x000fe40003f86270 */
[----:B------:R-:W-:Y:S02]  /*17e60*/  LOP3.LUT R22, R22, 0xfffbffff, RZ, 0xc0, !PT ;  /* 0xfffbffff16167812 */ /* 0x000fe400078ec0ff */
[----:B------:R-:W-:Y:S02]  /*17e70*/  FSEL R143, R96, -INF , !P3 ;  /* 0xff800000608f7808 */ /* 0x000fe40005800000 */
[----:B------:R-:W-:-:S04]  /*17e80*/  ISETP.GT.AND P3, PT, R134, 0x18, !P4 ;  /* 0x000000188600780c */ /* 0x000fc80006764270 */
[----:B------:R-:W-:-:S03]  /*17e90*/  ISETP.LT.OR P3, PT, R137, 0x19, P3 ;  /* 0x000000198900780c */ /* 0x000fc60001f61670 */
        /* <DEDUP_REMOVED lines=68> */
[----:B------:R-:W-:Y:S02]  /*182e0*/  FSEL R155, R120, -INF , !P3 ;  /* 0xff800000789b7808 */ /* 0x000fe40005800000 */
[----:B------:R-:W-:Y:S02]  /*182f0*/  LOP3.LUT R22, R22, 0xffffffbf, RZ, 0xc0, !PT ;  /* 0xffffffbf16167812 */ /* 0x000fe400078ec0ff */
[----:B------:R-:W-:-:S04]  /*18300*/  ISETP.GT.AND P3, PT, R134, 0x48, !P4 ;  /* 0x000000488600780c */ /* 0x000fc80006764270 */
[----:B------:R-:W-:-:S03]  /*18310*/  ISETP.LT.OR P3, PT, R137, 0x49, P3 ;  /* 0x000000498900780c */ /* 0x000fc60001f61670 */
[----:B------:R-:W-:Y:S02]  /*18320*/  @P4 LOP3.LUT R22, R22, 0x40, RZ, 0xfc, !PT ;  /* 0x0000004016164812 */ /* 0x000fe400078efcff */
[----:B------:R-:W-:Y:S02]  /*18330*/  ISETP.GE.AND P4, PT, R133, 0x4a, PT ;  /* 0x0000004a8500780c */ /* 0x000fe40003f86270 */
[----:B------:R-:W-:Y:S02]  /*18340*/  FSEL R123, R123, -INF , !P3 ;  /* 0xff8000007b7b7808 */ /* 0x000fe40005800000 */
[----:B------:R-:W-:Y:S02]  /*18350*/  ISETP.GT.AND P3, PT, R134, 0x49, !P4 ;  /* 0x000000498600780c */ /* 0x000fe40006764270 */
[----:B------:R-:W-:Y:S02]  /*18360*/  LOP3.LUT R22, R22, 0xffffffdf, RZ, 0xc0, !PT ;  /* 0xffffffdf16167812 */ /* 0x000fe400078ec0ff */
[----:B------:R-:W-:-:S04]  /*18370*/  ISETP.LT.OR P3, PT, R137, 0x4a, P3 ;  /* 0x0000004a8900780c */ /* 0x000fc80001f61670 */
[----:B------:R-:W-:Y:S02]  /*18380*/  FSEL R157, R124, -INF , !P3 ;  /* 0xff8000007c9d7808 */ /* 0x000fe40005800000 */
[----:B------:R-:W-:Y:S02]  /*18390*/  ISETP.GE.AND P3, PT, R133, 0x51, PT ;  /* 0x000000518500780c */ /* 0x000fe40003f66270 */
[----:B------:R-:W-:Y:S02]  /*183a0*/  @P4 LOP3.LUT R22, R22, 0x20, RZ, 0xfc, !PT ;  /* 0x0000002016164812 */ /* 0x000fe400078efcff */
[----:B------:R-:W-:Y:S02]  /*183b0*/  ISETP.GT.AND P4, PT, R134, 0x50, !P3 ;  /* 0x000000508600780c */ /* 0x000fe40005f84270 */
[----:B------:R-:W-:Y:S02]  /*183c0*/  LOP3.LUT R22, R22, 0xfffffffd, RZ, 0xc0, !PT ;  /* 0xfffffffd16167812 */ /* 0x000fe400078ec0ff */
        /* <DEDUP_REMOVED lines=10> */
[----:B------:R-:W-:-:S13]  /*18470*/  ISETP.GE.AND P6, PT, R133, 0x1, PT ;  /* 0x000000018500780c */ /* 0x000fda0003fc6270 */
[----:B------:R-:W-:Y:S02]  /*18480*/  @P6 LOP3.LUT R22, R22, 0x2, RZ, 0xfc, !PT ;  /* 0x0000000216166812 */ /* 0x000fe400078efcff */
[----:B------:R-:W-:Y:S02]  /*18490*/  ISETP.GT.AND P6, PT, R134, RZ, !P6 ;  /* 0x000000ff8600720c */ /* 0x000fe400077c4270 */
[----:B------:R-:W-:Y:S02]  /*184a0*/  LOP3.LUT R22, R22, 0xfffffffe, RZ, 0xc0, !PT ;  /* 0xfffffffe16167812 */ /* 0x000fe400078ec0ff */
[----:B------:R-:W-:-:S04]  /*184b0*/  ISETP.LT.OR P6, PT, R137, 0x1, P6 ;  /* 0x000000018900780c */ /* 0x000fc800037c1670 */
[----:B------:R-:W-:Y:S02]  /*184c0*/  FSEL R13, R13, -INF , !P6 ;  /* 0xff8000000d0d7808 */ /* 0x000fe40007000000 */
[----:B------:R-:W-:-:S13]  /*184d0*/  ISETP.GE.AND P6, PT, R133, 0x5a, PT ;  /* 0x0000005a8500780c */ /* 0x000fda0003fc6270 */
[----:B------:R-:W-:Y:S02]  /*184e0*/  @P6 LOP3.LUT R22, R22, 0x1, RZ, 0xfc, !PT ;  /* 0x0000000116166812 */ /* 0x000fe400078efcff */
        /* <DEDUP_REMOVED lines=17> */
.L_x_1795:
[----:B------:R-:W-:-:S05]  /*18600*/  IMAD.U32 R88, RZ, RZ, UR47 ;  /* 0x0000002fff587e24 */ /* 0x000fca000f8e00ff */
[----:B------:R-:W-:-:S13]  /*18610*/  ISETP.NE.AND P6, PT, R88, 0x1, PT ;  /* 0x000000015800780c */ /* 0x000fda0003fc5270 */
[----:B------:R-:W0:Y:S02]  /*18620*/  @P6 LDC.64 R10, c[0x0][0x9e8] ;  /* 0x00027a00ff0a6b82 */ /* 0x000e240000000a00 */
[----:B0-----:R-:W-:-:S05]  /*18630*/  @P6 IMAD.HI.U32 R10, R137, R10, RZ ;  /* 0x0000000a890a6227 */ /* 0x001fca00078e00ff */
[----:B------:R-:W-:-:S07]  /*18640*/  @P6 SHF.R.U32.HI R137, RZ, R11, R10 ;  /* 0x0000000bff896219 */ /* 0x000fce000001160a */
.L_x_1796:
[----:B------:R-:W-:Y:S05]  /*18650*/  BSYNC B2 ;  /* 0x0000000000027941 */ /* 0x000fea0003800000 */
.L_x_1794:
[----:B------:R-:W-:-:S05]  /*18660*/  IMAD R130, R137, R88, R130 ;  /* 0x0000005889827224 */ /* 0x000fca00078e0282 */
[----:B------:R-:W-:Y:S02]  /*18670*/  VIADDMNMX R139, R130, R88, R139, PT ;  /* 0x00000058828b7246 */ /* 0x000fe4000380018b */
[----:B------:R-:W-:-:S07]  /*18680*/  VIMNMX R138, R138, R130, !PT ;  /* 0x000000828a8a7248 */ /* 0x000fce0007fe0100 */
.L_x_1793:
[C---:B------:R-:W-:Y:S01]  /*18690*/  ISETP.GT.AND P1, PT, R138.reuse, 0x1, !P1 ;  /* 0x000000018a00780c */ /* 0x040fe20004f24270 */
[----:B------:R-:W-:Y:S01]  /*186a0*/  IMAD.U32 R10, RZ, RZ, UR54 ;  /* 0x00000036ff0a7e24 */ /* 0x000fe2000f8e00ff */
[----:B------:R-:W-:Y:S02]  /*186b0*/  ISETP.GT.AND P2, PT, R138, 0x8, !P2 ;  /* 0x000000088a00780c */ /* 0x000fe40005744270 */
[C---:B------:R-:W-:Y:S02]  /*186c0*/  ISETP.LT.OR P1, PT, R139.reuse, 0x2, P1 ;  /* 0x000000028b00780c */ /* 0x040fe40000f21670 */
[----:B------:R-:W-:Y:S02]  /*186d0*/  ISETP.LT.OR P2, PT, R139, 0x9, P2 ;  /* 0x000000098b00780c */ /* 0x000fe40001741670 */
[----:B------:R-:W-:Y:S02]  /*186e0*/  FSEL R137, R2, -INF , !P1 ;  /* 0xff80000002897808 */ /* 0x000fe40004800000 */
[----:B------:R-:W-:-:S02]  /*186f0*/  LOP3.LUT P1, RZ, R22, 0x4, RZ, 0xc0, !PT ;  /* 0x0000000416ff7812 */ /* 0x000fc4000782c0ff */
[----:B------:R-:W-:Y:S02]  /*18700*/  FSEL R89, R89, -INF , !P2 ;  /* 0xff80000059597808 */ /* 0x000fe40005000000 */
[----:B------:R-:W-:Y:S02]  /*18710*/  ISETP.GT.AND P1, PT, R138, 0x9, !P1 ;  /* 0x000000098a00780c */ /* 0x000fe40004f24270 */
[C---:B------:R-:W-:Y:S02]  /*18720*/  LOP3.LUT P2, RZ, R22.reuse, 0x20000, RZ, 0xc0, !PT ;  /* 0x0002000016ff7812 */ /* 0x040fe4000784c0ff */
[----:B------:R-:W-:Y:S02]  /*18730*/  ISETP.LT.OR P1, PT, R139, 0xa, P1 ;  /* 0x0000000a8b00780c */ /* 0x000fe40000f21670 */
[----:B------:R-:W-:Y:S02]  /*18740*/  LOP3.LUT P6, RZ, R22, 0x10000, RZ, 0xc0, !PT ;  /* 0x0001000016ff7812 */ /* 0x000fe400078cc0ff */
[----:B------:R-:W-:-:S02]  /*18750*/  FSEL R163, R90, -INF , !P1 ;  /* 0xff8000005aa37808 */ /* 0x000fc40004800000 */
[----:B------:R-:W-:Y:S02]  /*18760*/  LOP3.LUT P1, RZ, R22, 0x8, RZ, 0xc0, !PT ;  /* 0x0000000816ff7812 */ /* 0x000fe4000782c0ff */
[----:B------:R-:W-:Y:S02]  /*18770*/  FMNMX.FTZ R2, R13, R3, !PT ;  /* 0x000000030d027209 */ /* 0x000fe40007810000 */
[----:B------:R-:W-:Y:S02]  /*18780*/  ISETP.GT.AND P1, PT, R138, 0x10, !P1 ;  /* 0x000000108a00780c */ /* 0x000fe40004f24270 */
[----:B------:R-:W-:Y:S02]  /*18790*/  FMNMX.FTZ R2, R135, R2, !PT ;  /* 0x0000000287027209 */ /* 0x000fe40007810000 */
[----:B------:R-:W-:Y:S02]  /*187a0*/  ISETP.LT.OR P1, PT, R139, 0x11, P1 ;  /* 0x000000118b00780c */ /* 0x000fe40000f21670 */
[----:B------:R-:W-:-:S02]  /*187b0*/  FMNMX.FTZ R2, R91, R2, !PT ;  /* 0x000000025b027209 */ /* 0x000fc40007810000 */
[----:B------:R-:W-:Y:S02]  /*187c0*/  FSEL R93, R93, -INF , !P1 ;  /* 0xff8000005d5d7808 */ /* 0x000fe40004800000 */
[----:B------:R-:W-:Y:S02]  /*187d0*/  LOP3.LUT P1, RZ, R22, 0x10, RZ, 0xc0, !PT ;  /* 0x0000001016ff7812 */ /* 0x000fe4000782c0ff */
[----:B------:R-:W-:Y:S02]  /*187e0*/  FMNMX.FTZ R2, R141, R2, !PT ;  /* 0x000000028d027209 */ /* 0x000fe40007810000 */
[----:B------:R-:W-:Y:S02]  /*187f0*/  ISETP.GT.AND P1, PT, R138, 0x11, !P1 ;  /* 0x000000118a00780c */ /* 0x000fe40004f24270 */
[----:B------:R-:W-:Y:S02]  /*18800*/  FMNMX.FTZ R2, R95, R2, !PT ;  /* 0x000000025f027209 */ /* 0x000fe40007810000 */
[----:B------:R-:W-:-:S02]  /*18810*/  ISETP.LT.OR P1, PT, R139, 0x12, P1 ;  /* 0x000000128b00780c */ /* 0x000fc40000f21670 */
[----:B------:R-:W-:Y:S02]  /*18820*/  FMNMX.FTZ R2, R143, R2, !PT ;  /* 0x000000028f027209 */ /* 0x000fe40007810000 */
[----:B------:R-:W-:Y:S02]  /*18830*/  FSEL R201, R94, -INF , !P1 ;  /* 0xff8000005ec97808 */ /* 0x000fe40004800000 */
[----:B------:R-:W-:Y:S02]  /*18840*/  LOP3.LUT P1, RZ, R22, 0x40000, RZ, 0xc0, !PT ;  /* 0x0004000016ff7812 */ /* 0x000fe4000782c0ff */
        /* <DEDUP_REMOVED lines=30> */
[----:B------:R-:W-:Y:S02]  /*18a30*/  LOP3.LUT P1, RZ, R22, 0x2000, RZ, 0xc0, !PT ;  /* 0x0000200016ff7812 */ /* 0x000fe4000782c0ff */
[----:B------:R-:W-:Y:S02]  /*18a40*/  FMNMX.FTZ R2, R157, R2, !PT ;  /* 0x000000029d027209 */ /* 0x000fe40007810000 */
[----:B------:R-:W-:-:S02]  /*18a50*/  ISETP.GT.AND P1, PT, R138, 0x29, !P1 ;  /* 0x000000298a00780c */ /* 0x000fc40004f24270 */
[----:B------:R-:W-:Y:S02]  /*18a60*/  FMNMX.FTZ R2, R127, R2, !PT ;  /* 0x000000027f027209 */ /* 0x000fe40007810000 */
[----:B------:R-:W-:Y:S02]  /*18a70*/  ISETP.LT.OR P1, PT, R139, 0x2a, P1 ;  /* 0x0000002a8b00780c */ /* 0x000fe40000f21670 */
[----:B------:R-:W-:Y:S02]  /*18a80*/  FMNMX.FTZ R2, R159, R2, !PT ;  /* 0x000000029f027209 */ /* 0x000fe40007810000 */
[----:B------:R-:W-:Y:S02]  /*18a90*/  FSEL R105, R106, -INF , !P1 ;  /* 0xff8000006a697808 */ /* 0x000fe40004800000 */
[C---:B------:R-:W-:Y:S02]  /*18aa0*/  LOP3.LUT P1, RZ, R22.reuse, 0x1000, RZ, 0xc0, !PT ;  /* 0x0000100016ff7812 */ /* 0x040fe4000782c0ff */
[----:B------:R-:W-:-:S02]  /*18ab0*/  LOP3.LUT P2, RZ, R22, 0x40, RZ, 0xc0, !PT ;  /* 0x0000004016ff7812 */ /* 0x000fc4000784c0ff */
[----:B------:R-:W-:Y:S02]  /*18ac0*/  ISETP.GT.AND P1, PT, R138, 0x30, !P1 ;  /* 0x000000308a00780c */ /* 0x000fe40004f24270 */
[----:B------:R-:W-:Y:S02]  /*18ad0*/  FMNMX.FTZ R2, R131, R2, !PT ;  /* 0x0000000283027209 */ /* 0x000fe40007810000 */
[----:B------:R-:W-:Y:S02]  /*18ae0*/  ISETP.LT.OR P1, PT, R139, 0x31, P1 ;  /* 0x000000318b00780c */ /* 0x000fe40000f21670 */
[----:B------:R-:W-:Y:S02]  /*18af0*/  FMNMX.FTZ R88, R133, R2, !PT ;  /* 0x0000000285587209 */ /* 0x000fe40007810000 */
[----:B------:R-:W-:Y:S02]  /*18b00*/  FSEL R109, R109, -INF , !P1 ;  /* 0xff8000006d6d7808 */ /* 0x000fe40004800000 */
[C---:B------:R-:W-:Y:S01]  /*18b10*/  LOP3.LUT P1, RZ, R22.reuse, 0x800, RZ, 0xc0, !PT ;  /* 0x0000080016ff7812 */ /* 0x040fe2000782c0ff */
[----:B------:R-:W0:Y:S01]  /*18b20*/  SHFL.BFLY PT, R11, R88, 0x2, 0x1f ;  /* 0x0c401f00580b7f89 */ /* 0x000e2200000e0000 */
[----:B------:R-:W-:-:S02]  /*18b30*/  LOP3.LUT P6, RZ, R22, 0x20, RZ, 0xc0, !PT ;  /* 0x0000002016ff7812 */ /* 0x000fc400078cc0ff */
[C---:B------:R-:W-:Y:S02]  /*18b40*/  ISETP.GT.AND P1, PT, R138.reuse, 0x31, !P1 ;  /* 0x000000318a00780c */ /* 0x040fe40004f24270 */
[----:B------:R-:W-:Y:S02]  /*18b50*/  ISETP.GT.AND P3, PT, R138, 0x50, !P3 ;  /* 0x000000508a00780c */ /* 0x000fe40005f64270 */
[C---:B------:R-:W-:Y:S02]  /*18b60*/  ISETP.LT.OR P1, PT, R139.reuse, 0x32, P1 ;  /* 0x000000328b00780c */ /* 0x040fe40000f21670 */
[----:B------:R-:W-:Y:S02]  /*18b70*/  ISETP.LT.OR P3, PT, R139, 0x51, P3 ;  /* 0x000000518b00780c */ /* 0x000fe40001f61670 */
[----:B------:R-:W-:Y:S02]  /*18b80*/  FSEL R110, R110, -INF , !P1 ;  /* 0xff8000006e6e7808 */ /* 0x000fe40004800000 */
[----:B------:R-:W-:-:S02]  /*18b90*/  LOP3.LUT P1, RZ, R22, 0x400, RZ, 0xc0, !PT ;  /* 0x0000040016ff7812 */ /* 0x000fc4000782c0ff */
[C---:B------:R-:W-:Y:S02]  /*18ba0*/  ISETP.GT.AND P4, PT, R138.reuse, 0x51, !P4 ;  /* 0x000000518a00780c */ /* 0x040fe40006784270 */
[----:B------:R-:W-:Y:S02]  /*18bb0*/  ISETP.GT.AND P1, PT, R138, 0x38, !P1 ;  /* 0x000000388a00780c */ /* 0x000fe40004f24270 */
[----:B------:R-:W-:Y:S02]  /*18bc0*/  FSEL R126, R126, -INF , !P3 ;  /* 0xff8000007e7e7808 */ /* 0x000fe40005800000 */
[----:B------:R-:W-:Y:S02]  /*18bd0*/  ISETP.LT.OR P1, PT, R139, 0x39, P1 ;  /* 0x000000398b00780c */ /* 0x000fe40000f21670 */
[----:B------:R-:W-:Y:S02]  /*18be0*/  ISETP.GT.AND P5, PT, R138, 0x58, !P5 ;  /* 0x000000588a00780c */ /* 0x000fe40006fa4270 */
[----:B------:R-:W-:-:S02]  /*18bf0*/  FSEL R113, R113, -INF , !P1 ;  /* 0xff80000071717808 */ /* 0x000fc40004800000 */
[----:B------:R-:W-:Y:S02]  /*18c00*/  LOP3.LUT P1, RZ, R22, 0x200, RZ, 0xc0, !PT ;  /* 0x0000020016ff7812 */ /* 0x000fe4000782c0ff */
[----:B0-----:R-:W-:Y:S02]  /*18c10*/  FMNMX.FTZ R90, R88, R11, !PT ;  /* 0x0000000b585a7209 */ /* 0x001fe40007810000 */
[----:B------:R-:W-:Y:S02]  /*18c20*/  ISETP.GT.AND P1, PT, R138, 0x39, !P1 ;  /* 0x000000398a00780c */ /* 0x000fe40004f24270 */
[C---:B------:R-:W-:Y:S01]  /*18c30*/  ISETP.LT.OR P4, PT, R139.reuse, 0x52, P4 ;  /* 0x000000528b00780c */ /* 0x040fe20002781670 */
[----:B------:R-:W0:Y:S01]  /*18c40*/  SHFL.BFLY PT, R11, R90, 0x1, 0x1f ;  /* 0x0c201f005a0b7f89 */ /* 0x000e2200000e0000 */
[C---:B------:R-:W-:Y:S02]  /*18c50*/  ISETP.LT.OR P1, PT, R139.reuse, 0x3a, P1 ;  /* 0x0000003a8b00780c */ /* 0x040fe40000f21670 */
[----:B------:R-:W-:-:S02]  /*18c60*/  ISETP.LT.OR P5, PT, R139, 0x59, P5 ;  /* 0x000000598b00780c */ /* 0x000fc40002fa1670 */
[----:B------:R-:W-:Y:S02]  /*18c70*/  FSEL R114, R114, -INF , !P1 ;  /* 0xff80000072727808 */ /* 0x000fe40004800000 */
[----:B------:R-:W-:-:S04]  /*18c80*/  LOP3.LUT P1, RZ, R22, 0x100, RZ, 0xc0, !PT ;  /* 0x0000010016ff7812 */ /* 0x000fc8000782c0ff */
[----:B------:R-:W-:-:S04]  /*18c90*/  ISETP.GT.AND P1, PT, R138, 0x40, !P1 ;  /* 0x000000408a00780c */ /* 0x000fc80004f24270 */
[----:B------:R-:W-:-:S04]  /*18ca0*/  ISETP.LT.OR P1, PT, R139, 0x41, P1 ;  /* 0x000000418b00780c */ /* 0x000fc80000f21670 */
[----:B------:R-:W-:Y:S02]  /*18cb0*/  FSEL R117, R117, -INF , !P1 ;  /* 0xff80000075757808 */ /* 0x000fe40004800000 */
[----:B------:R-:W-:Y:S02]  /*18cc0*/  LOP3.LUT P1, RZ, R22, 0x80, RZ, 0xc0, !PT ;  /* 0x0000008016ff7812 */ /* 0x000fe4000782c0ff */
[----:B0-----:R-:W-:Y:S02]  /*18cd0*/  FMNMX.FTZ R11, R90, R11, !PT ;  /* 0x0000000b5a0b7209 */ /* 0x001fe40007810000 */
[----:B------:R-:W-:-:S04]  /*18ce0*/  ISETP.GT.AND P1, PT, R138, 0x41, !P1 ;  /* 0x000000418a00780c */ /* 0x000fc80004f24270 */
[----:B------:R-:W-:-:S04]  /*18cf0*/  ISETP.LT.OR P1, PT, R139, 0x42, P1 ;  /* 0x000000428b00780c */ /* 0x000fc80000f21670 */
[----:B------:R-:W-:Y:S02]  /*18d00*/  FSEL R118, R118, -INF , !P1 ;  /* 0xff80000076767808 */ /* 0x000fe40004800000 */
[----:B------:R-:W-:-:S04]  /*18d10*/  ISETP.GT.AND P1, PT, R138, 0x48, !P2 ;  /* 0x000000488a00780c */ /* 0x000fc80005724270 */
[----:B------:R-:W-:-:S04]  /*18d20*/  ISETP.LT.OR P1, PT, R139, 0x49, P1 ;  /* 0x000000498b00780c */ /* 0x000fc80000f21670 */
[----:B------:R-:W-:Y:S02]  /*18d30*/  FSEL R121, R121, -INF , !P1 ;  /* 0xff80000079797808 */ /* 0x000fe40004800000 */
[----:B------:R-:W-:Y:S02]  /*18d40*/  ISETP.GT.AND P1, PT, R138, 0x49, !P6 ;  /* 0x000000498a00780c */ /* 0x000fe40007724270 */
[----:B------:R-:W-:Y:S02]  /*18d50*/  LOP3.LUT P6, RZ, R22, 0x2, RZ, 0xc0, !PT ;  /* 0x0000000216ff7812 */ /* 0x000fe400078cc0ff */
[----:B------:R-:W-:-:S04]  /*18d60*/  ISETP.LT.OR P1, PT, R139, 0x4a, P1 ;  /* 0x0000004a8b00780c */ /* 0x000fc80000f21670 */
[----:B------:R-:W-:Y:S02]  /*18d70*/  FSEL R122, R122, -INF , !P1 ;  /* 0xff8000007a7a7808 */ /* 0x000fe40004800000 */
[----:B------:R-:W-:Y:S02]  /*18d80*/  ISETP.GT.AND P1, PT, R138, RZ, !P6 ;  /* 0x000000ff8a00720c */ /* 0x000fe40007724270 */
[----:B------:R-:W-:Y:S02]  /*18d90*/  LOP3.LUT P6, RZ, R22, 0x1, RZ, 0xc0, !PT ;  /* 0x0000000116ff7812 */ /* 0x000fe400078cc0ff */
[----:B------:R-:W-:Y:S02]  /*18da0*/  ISETP.LT.OR P1, PT, R139, 0x1, P1 ;  /* 0x000000018b00780c */ /* 0x000fe40000f21670 */
[----:B------:R-:W-:Y:S02]  /*18db0*/  ISETP.GT.AND P2, PT, R138, 0x59, !P6 ;  /* 0x000000598a00780c */ /* 0x000fe40007744270 */
[----:B------:R-:W-:Y:S01]  /*18dc0*/  FSEL R2, R0, -INF , !P1 ;  /* 0xff80000000027808 */ /* 0x000fe20004800000 */
[C---:B------:R-:W-:Y:S01]  /*18dd0*/  FMUL.FTZ R0, R11.reuse, R10 ;  /* 0x0000000a0b007220 */ /* 0x040fe20000410000 */
[----:B------:R-:W-:-:S02]  /*18de0*/  FSETP.NEU.FTZ.AND P1, PT, R11, -INF , PT ;  /* 0xff8000000b00780b */ /* 0x000fc40003f3d000 */
[----:B-----5:R-:W-:Y:S02]  /*18df0*/  FMNMX.FTZ R88, R2, R4, !PT ;  /* 0x0000000402587209 */ /* 0x020fe40007810000 */
[----:B------:R-:W-:Y:S02]  /*18e00*/  FSEL R0, R0, RZ, P1 ;  /* 0x000000ff00007208 */ /* 0x000fe40000800000 */
[----:B------:R-:W-:Y:S02]  /*18e10*/  FMNMX.FTZ R88, R137, R88, !PT ;  /* 0x0000005889587209 */ /* 0x000fe40007810000 */
[----:B------:R-:W-:Y:S01]  /*18e20*/  ISETP.LT.OR P2, PT, R139, 0x5a, P2 ;  /* 0x0000005a8b00780c */ /* 0x000fe20001741670 */
[--C-:B------:R-:W-:Y:S01]  /*18e30*/  FFMA.FTZ R158, R91, R10, -R0.reuse ;  /* 0x0000000a5b9e7223 */ /* 0x100fe20000010800 */
[----:B------:R-:W-:Y:S01]  /*18e40*/  FMNMX.FTZ R88, R89, R88, !PT ;  /* 0x0000005859587209 */ /* 0x000fe20007810000 */
[-CC-:B------:R-:W-:Y:S01]  /*18e50*/  FFMA.FTZ R154, R99, R10.reuse, -R0.reuse ;  /* 0x0000000a639a7223 */ /* 0x180fe20000010800 */
[-CC-:B------:R-:W-:Y:S01]  /*18e60*/  FFMA.FTZ R156, R135, R10.reuse, -R0.reuse ;  /* 0x0000000a879c7223 */ /* 0x180fe20000010800 */
        /* <DEDUP_REMOVED lines=32> */
[----:B------:R-:W-:Y:S01]  /*19070*/  MUFU.EX2 R13, R13 ;  /* 0x0000000d000d7308 */ /* 0x000fe20000000800 */
[----:B------:R-:W-:-:S04]  /*19080*/  FMNMX.FTZ R88, R105, R88, !PT ;  /* 0x0000005869587209 */ /* 0x000fc80007810000 */
[----:B------:R-:W-:-:S03]  /*19090*/  FMNMX.FTZ R91, R109, R88, !PT ;  /* 0x000000586d5b7209 */ /* 0x000fc60007810000 */
        /* <DEDUP_REMOVED lines=16> */
[----:B------:R-:W-:-:S05]  /*191a0*/  FMNMX.FTZ R88, R145, R88, !PT ;  /* 0x0000005891587209 */ /* 0x000fca0007810000 */
[----:B------:R-:W0:Y:S02]  /*191b0*/  SHFL.BFLY PT, R99, R88, 0x2, 0x1f ;  /* 0x0c401f0058637f89 */ /* 0x000e2400000e0000 */
[----:B------:R-:W-:Y:S08]  /*191c0*/  MUFU.EX2 R129, R149 ;  /* 0x0000009500817308 */ /* 0x000ff00000000800 */
[----:B------:R-:W-:Y:S08]  /*191d0*/  MUFU.EX2 R95, R95 ;  /* 0x0000005f005f7308 */ /* 0x000ff00000000800 */
[----:B------:R-:W-:Y:S01]  /*191e0*/  MUFU.EX2 R148, R148 ;  /* 0x0000009400947308 */ /* 0x000fe20000000800 */
[----:B0-----:R-:W-:-:S02]  /*191f0*/  FMNMX.FTZ R99, R88, R99, !PT ;  /* 0x0000006358637209 */ /* 0x001fc40007810000 */
[----:B------:R-:W-:-:S05]  /*19200*/  FSEL R88, R11, RZ, P1 ;  /* 0x000000ff0b587208 */ /* 0x000fca0000800000 */
[----:B------:R-:W-:Y:S01]  /*19210*/  MUFU.EX2 R91, R147 ;  /* 0x00000093005b7308 */ /* 0x000fe20000000800 */
[----:B------:R-:W0:Y:S01]  /*19220*/  SHFL.BFLY PT, R20, R99, 0x1, 0x1f ;  /* 0x0c201f0063147f89 */ /* 0x000e2200000e0000 */
[----:B------:R-:W-:-:S04]  /*19230*/  FADD.FTZ R119, -R88, R3 ;  /* 0x0000000358777221 */ /* 0x000fc80000010100 */
[----:B------:R-:W-:Y:S02]  /*19240*/  FMUL.FTZ R119, R119, R10 ;  /* 0x0000000a77777220 */ /* 0x000fe40000410000 */
[----:B------:R-:W-:Y:S08]  /*19250*/  MUFU.EX2 R150, R150 ;  /* 0x0000009600967308 */ /* 0x000ff00000000800 */
[----:B------:R-:W1:Y:S08]  /*19260*/  MUFU.EX2 R0, R119 ;  /* 0x0000007700007308 */ /* 0x000e700000000800 */
[----:B------:R-:W-:Y:S01]  /*19270*/  MUFU.EX2 R144, R144 ;  /* 0x0000009000907308 */ /* 0x000fe20000000800 */
[----:B0-----:R-:W-:-:S04]  /*19280*/  FMNMX.FTZ R99, R99, R20, !PT ;  /* 0x0000001463637209 */ /* 0x001fc80007810000 */
[C---:B------:R-:W-:Y:S01]  /*19290*/  FSETP.NEU.FTZ.AND P1, PT, R99.reuse, -INF , PT ;  /* 0xff8000006300780b */ /* 0x040fe20003f3d000 */
[----:B------:R-:W-:Y:S02]  /*192a0*/  FMUL.FTZ R20, R99, R10 ;  /* 0x0000000a63147220 */ /* 0x000fe40000410000 */
[----:B------:R-:W-:Y:S03]  /*192b0*/  MUFU.EX2 R125, R125 ;  /* 0x0000007d007d7308 */ /* 0x000fe60000000800 */
[----:B------:R-:W-:-:S05]  /*192c0*/  FSEL R20, R20, RZ, P1 ;  /* 0x000000ff14147208 */ /* 0x000fca0000800000 */
[-CC-:B------:R-:W-:Y:S01]  /*192d0*/  FFMA.FTZ R159, R89, R10.reuse, -R20.reuse ;  /* 0x0000000a599f7223 */ /* 0x180fe20000010814 */
[----:B------:R-:W-:Y:S01]  /*192e0*/  FSEL R89, R99, RZ, P1 ;  /* 0x000000ff63597208 */ /* 0x000fe20000800000 */
[-CC-:B------:R-:W-:Y:S01]  /*192f0*/  FFMA.FTZ R157, R2, R10.reuse, -R20.reuse ;  /* 0x0000000a029d7223 */ /* 0x180fe20000010814 */
[-CC-:B------:R-:W-:Y:S01]  /*19300*/  FFMA.FTZ R98, R137, R10.reuse, -R20.reuse ;  /* 0x0000000a89627223 */ /* 0x180fe20000010814 */
[-CC-:B------:R-:W-:Y:S01]  /*19310*/  FFMA.FTZ R96, R163, R10.reuse, -R20.reuse ;  /* 0x0000000aa3607223 */ /* 0x180fe20000010814 */
[-C--:B------:R-:W-:Y:S01]  /*19320*/  FFMA.FTZ R153, R93, R10.reuse, -R20 ;  /* 0x0000000a5d997223 */ /* 0x080fe20000010814 */
[----:B------:R-:W-:Y:S01]  /*19330*/  FADD.FTZ R89, -R89, R4 ;  /* 0x0000000459597221 */ /* 0x000fe20000010100 */
[----:B------:R-:W-:Y:S01]  /*19340*/  MUFU.EX2 R159, R159 ;  /* 0x0000009f009f7308 */ /* 0x000fe20000000800 */
[--C-:B------:R-:W-:Y:S01]  /*19350*/  FFMA.FTZ R94, R201, R10, -R20.reuse ;  /* 0x0000000ac95e7223 */ /* 0x100fe20000010814 */
[----:B-1----:R-:W-:Y:S01]  /*19360*/  FFMA.FTZ R93, R0, R6, R13 ;  /* 0x00000006005d7223 */ /* 0x002fe2000001000d */
[-C--:B------:R-:W-:Y:S01]  /*19370*/  FMUL.FTZ R2, R89, R10.reuse ;  /* 0x0000000a59027220 */ /* 0x080fe20000410000 */
[-CC-:B------:R-:W-:Y:S01]  /*19380*/  FFMA.FTZ R155, R97, R10.reuse, -R20.reuse ;  /* 0x0000000a619b7223 */ /* 0x180fe20000010814 */
[-CC-:B------:R-:W-:Y:S01]  /*19390*/  FFMA.FTZ R92, R211, R10.reuse, -R20.reuse ;  /* 0x0000000ad35c7223 */ /* 0x180fe20000010814 */
[----:B------:R-:W-:Y:S01]  /*193a0*/  FADD.FTZ R93, R156, R93 ;  /* 0x0000005d9c5d7221 */ /* 0x000fe20000010000 */
[-CC-:B------:R-:W-:Y:S01]  /*193b0*/  FFMA.FTZ R149, R101, R10.reuse, -R20.reuse ;  /* 0x0000000a65957223 */ /* 0x180fe20000010814 */
[----:B------:R-:W-:Y:S01]  /*193c0*/  MUFU.EX2 R157, R157 ;  /* 0x0000009d009d7308 */ /* 0x000fe20000000800 */
[-CC-:B------:R-:W-:Y:S01]  /*193d0*/  FFMA.FTZ R90, R227, R10.reuse, -R20.reuse ;  /* 0x0000000ae35a7223 */ /* 0x180fe20000010814 */
[----:B------:R-:W-:Y:S01]  /*193e0*/  FADD.FTZ R6, R158, R93 ;  /* 0x0000005d9e067221 */ /* 0x000fe20000010000 */
[-CC-:B------:R-:W-:Y:S01]  /*193f0*/  FFMA.FTZ R151, R229, R10.reuse, -R20.reuse ;  /* 0x0000000ae5977223 */ /* 0x180fe20000010814 */
[-CC-:B------:R-:W-:Y:S01]  /*19400*/  FFMA.FTZ R100, R105, R10.reuse, -R20.reuse ;  /* 0x0000000a69647223 */ /* 0x180fe20000010814 */
[-C--:B------:R-:W-:Y:S01]  /*19410*/  FFMA.FTZ R89, R109, R10.reuse, -R20 ;  /* 0x0000000a6d597223 */ /* 0x080fe20000010814 */
[----:B------:R-:W-:Y:S01]  /*19420*/  FADD.FTZ R93, R141, R6 ;  /* 0x000000068d5d7221 */ /* 0x000fe20000010000 */
[-CC-:B------:R-:W-:Y:S01]  /*19430*/  FFMA.FTZ R102, R110, R10.reuse, -R20.reuse ;  /* 0x0000000a6e667223 */ /* 0x180fe20000010814 */
[----:B------:R-:W0:Y:S01]  /*19440*/  MUFU.EX2 R2, R2 ;  /* 0x0000000200027308 */ /* 0x000e220000000800 */
[-CC-:B------:R-:W-:Y:S01]  /*19450*/  FFMA.FTZ R147, R113, R10.reuse, -R20.reuse ;  /* 0x0000000a71937223 */ /* 0x180fe20000010814 */
[----:B------:R-:W-:Y:S01]  /*19460*/  FADD.FTZ R6, R152, R93 ;  /* 0x0000005d98067221 */ /* 0x000fe20000010000 */
[-CC-:B------:R-:W-:Y:S01]  /*19470*/  FFMA.FTZ R104, R114, R10.reuse, -R20.reuse ;  /* 0x0000000a72687223 */ /* 0x180fe20000010814 */
[-CC-:B------:R-:W-:Y:S01]  /*19480*/  FFMA.FTZ R88, R117, R10.reuse, -R20.reuse ;  /* 0x0000000a75587223 */ /* 0x180fe20000010814 */
[-C--:B------:R-:W-:Y:S01]  /*19490*/  FFMA.FTZ R93, R118, R10.reuse, -R20 ;  /* 0x0000000a765d7223 */ /* 0x080fe20000010814 */
[----:B------:R-:W-:Y:S01]  /*194a0*/  FADD.FTZ R97, R135, R6 ;  /* 0x0000000687617221 */ /* 0x000fe20000010000 */
[-CC-:B------:R-:W-:Y:S01]  /*194b0*/  FFMA.FTZ R137, R126, R10.reuse, -R20.reuse ;  /* 0x0000000a7e897223 */ /* 0x180fe20000010814 */
[----:B------:R-:W1:Y:S01]  /*194c0*/  MUFU.EX2 R98, R98 ;  /* 0x0000006200627308 */ /* 0x000e620000000800 */
[----:B------:R-:W-:Y:S01]  /*194d0*/  FFMA.FTZ R139, R139, R10, -R20 ;  /* 0x0000000a8b8b7223 */ /* 0x000fe20000010814 */
[----:B------:R-:W-:-:S04]  /*194e0*/  FADD.FTZ R6, R154, R97 ;  /* 0x000000619a067221 */ /* 0x000fc80000010000 */
[----:B------:R-:W-:Y:S02]  /*194f0*/  FADD.FTZ R97, R95, R6 ;  /* 0x000000065f617221 */ /* 0x000fe40000010000 */
[----:B------:R-:W2:Y:S01]  /*19500*/  MUFU.EX2 R96, R96 ;  /* 0x0000006000607308 */ /* 0x000ea20000000800 */
[----:B0-----:R-:W-:Y:S01]  /*19510*/  FFMA.FTZ R5, R2, R5, R157 ;  /* 0x0000000502057223 */ /* 0x001fe2000001009d */
[----:B------:R-:W-:Y:S01]  /*19520*/  FADD.FTZ R106, R148, R97 ;  /* 0x00000061946a7221 */ /* 0x000fe20000010000 */
[----:B------:R-:W-:-:S03]  /*19530*/  FFMA.FTZ R97, R122, R10, -R20 ;  /* 0x0000000a7a617223 */ /* 0x000fc60000010814 */
[----:B------:R-:W-:Y:S02]  /*19540*/  FADD.FTZ R101, R91, R106 ;  /* 0x0000006a5b657221 */ /* 0x000fe40000010000 */
[----:B------:R-:W0:Y:S01]  /*19550*/  MUFU.EX2 R153, R153 ;  /* 0x0000009900997308 */ /* 0x000e220000000800 */
[----:B-1----:R-:W-:Y:S01]  /*19560*/  FADD.FTZ R4, R98, R5 ;  /* 0x0000000562047221 */ /* 0x002fe20000010000 */
[----:B------:R-:W-:-:S03]  /*19570*/  FADD.FTZ R106, R150, R101 ;  /* 0x00000065966a7221 */ /* 0x000fc60000010000 */
[----:B------:R-:W-:Y:S01]  /*19580*/  FADD.FTZ R5, R159, R4 ;  /* 0x000000049f057221 */ /* 0x000fe20000010000 */
[----:B------:R-:W-:Y:S02]  /*19590*/  FADD.FTZ R101, R129, R106 ;  /* 0x0000006a81657221 */ /* 0x000fe40000010000 */
[----:B------:R-:W1:Y:S01]  /*195a0*/  MUFU.EX2 R94, R94 ;  /* 0x0000005e005e7308 */ /* 0x000e620000000800 */
[----:B--2---:R-:W-:Y:S01]  /*195b0*/  FADD.FTZ R4, R96, R5 ;  /* 0x0000000560047221 */ /* 0x004fe20000010000 */
[----:B------:R-:W-:-:S04]  /*195c0*/  FADD.FTZ R106, R144, R101 ;  /* 0x00000065906a7221 */ /* 0x000fc80000010000 */
[----:B------:R-:W-:Y:S01]  /*195d0*/  FADD.FTZ R101, R125, R106 ;  /* 0x0000006a7d657221 */ /* 0x000fe20000010000 */
[----:B------:R-:W-:Y:S01]  /*195e0*/  FFMA.FTZ R106, R143, R10, -R20 ;  /* 0x0000000a8f6a7223 */ /* 0x000fe20000010814 */
[----:B------:R-:W2:Y:S01]  /*195f0*/  MUFU.EX2 R155, R155 ;  /* 0x0000009b009b7308 */ /* 0x000ea20000000800 */
[----:B0-----:R-:W-:-:S07]  /*19600*/  FADD.FTZ R5, R153, R4 ;  /* 0x0000000499057221 */ /* 0x001fce0000010000 */
[----:B------:R-:W0:Y:S01]  /*19610*/  MUFU.EX2 R92, R92 ;  /* 0x0000005c005c7308 */ /* 0x000e220000000800 */
[----:B-1----:R-:W-:-:S07]  /*19620*/  FADD.FTZ R4, R94, R5 ;  /* 0x000000055e047221 */ /* 0x002fce0000010000 */
[----:B------:R-:W1:Y:S01]  /*19630*/  MUFU.EX2 R149, R149 ;  /* 0x0000009500957308 */ /* 0x000e620000000800 */
[----:B--2---:R-:W-:Y:S01]  /*19640*/  FADD.FTZ R5, R155, R4 ;  /* 0x000000049b057221 */ /* 0x004fe20000010000 */
[-CC-:B------:R-:W-:Y:S01]  /*19650*/  FFMA.FTZ R4, R121, R10.reuse, -R20.reuse ;  /* 0x0000000a79047223 */ /* 0x180fe20000010814 */
[----:B------:R-:W-:-:S05]  /*19660*/  FFMA.FTZ R20, R145, R10, -R20 ;  /* 0x0000000a91147223 */ /* 0x000fca0000010814 */
        /* <DEDUP_REMOVED lines=54> */
.L_x_1797:
[----:B------:R-:W-:Y:S01]  /*199d0*/  ISETP.GT.AND P1, PT, R8, R9, PT ;  /* 0x000000090800720c */ /* 0x000fe20003f24270 */
        /* <DEDUP_REMOVED lines=33> */
[----:B------:R-:W-:Y:S05]  /*19bf0*/  BSYNC B0 ;  /* 0x0000000000007941 */ /* 0x000fea0003800000 */
.L_x_1777:
[----:B------:R-:W-:Y:S02]  /*19c00*/  IMAD.MOV.U32 R4, RZ, RZ, R99 ;  /* 0x000000ffff047224 */ /* 0x000fe400078e0063 */
[----:B------:R-:W-:Y:S02]  /*19c10*/  IMAD.MOV.U32 R3, RZ, RZ, R11 ;  /* 0x000000ffff037224 */ /* 0x000fe400078e000b */
[----:B------:R-:W-:Y:S02]  /*19c20*/  IMAD.MOV.U32 R160, RZ, RZ, R14 ;  /* 0x000000ffffa07224 */ /* 0x000fe400078e000e */
[----:B------:R-:W-:-:S07]  /*19c30*/  IMAD.MOV.U32 R163, RZ, RZ, R15 ;  /* 0x000000ffffa37224 */ /* 0x000fce00078e000f */
.L_x_1776:
[----:B------:R-:W-:Y:S05]  /*19c40*/  BSYNC B1 ;  /* 0x0000000000017941 */ /* 0x000fea0003800000 */
.L_x_1775:
[----:B------:R-:W0:Y:S01]  /*19c50*/  LDC R204, c[0x0][0x448] ;  /* 0x00011200ffcc7b82 */ /* 0x000e220000000800 */
[----:B------:R-:W-:Y:S01]  /*19c60*/  VIADD R9, R187, 0x7f ;  /* 0x0000007fbb097836 */ /* 0x000fe20000000000 */
[----:B------:R-:W-:Y:S01]  /*19c70*/  LOP3.LUT R22, R22, 0xfff7ffff, RZ, 0xc0, !PT ;  /* 0xfff7ffff16167812 */ /* 0x000fe200078ec0ff */
[----:B------:R-:W-:Y:S01]  /*19c80*/  ULDC UR4, c[0x0][0x9dc] ;  /* 0x0002770000047ab9 */ /* 0x000fe20000000800 */
[----:B------:R-:W-:-:S04]  /*19c90*/  IADD3 R14, R167, 0x1, -R166 ;  /* 0x00000001a70e7810 */ /* 0x000fc80007ffe8a6 */
[----:B------:R-:W1:Y:S01]  /*19ca0*/  LDC R201, c[0x0][0x9e4] ;  /* 0x00027900ffc97b82 */ /* 0x000e620000000800 */
[----:B0-----:R-:W-:-:S13]  /*19cb0*/  ISETP.NE.AND P1, PT, R204, 0x1, PT ;  /* 0x00000001cc00780c */ /* 0x001fda0003f25270 */
[----:B------:R-:W0:Y:S01]  /*19cc0*/  @P1 LDC R12, c[0x0][0x44c] ;  /* 0x00011300ff0c1b82 */ /* 0x000e220000000800 */
[----:B------:R-:W-:-:S04]  /*19cd0*/  @P1 LOP3.LUT R22, R22, 0x80000, RZ, 0xfc, !PT ;  /* 0x0008000016161812 */ /* 0x000fc800078efcff */
[----:B------:R-:W-:-:S03]  /*19ce0*/  LOP3.LUT R22, R22, 0xffefffff, RZ, 0xc0, !PT ;  /* 0xffefffff16167812 */ /* 0x000fc600078ec0ff */
[----:B------:R-:W2:Y:S01]  /*19cf0*/  @P1 LDC R11, c[0x0][0x450] ;  /* 0x00011400ff0b1b82 */ /* 0x000ea20000000800 */
[----:B0-----:R-:W-:-:S05]  /*19d00*/  @P1 IMAD.HI.U32 R12, R9, R12, RZ ;  /* 0x0000000c090c1227 */ /* 0x001fca00078e00ff */
[----:B--2---:R-:W-:Y:S02]  /*19d10*/  @P1 SHF.R.U32.HI R9, RZ, R11, R12 ;  /* 0x0000000bff091219 */ /* 0x004fe4000001160c */
[----:B-1----:R-:W-:-:S03]  /*19d20*/  ISETP.GE.AND P1, PT, R201, 0x1, PT ;  /* 0x00000001c900780c */ /* 0x002fc60003f26270 */
[----:B------:R-:W-:-:S04]  /*19d30*/  IMAD.IADD R9, R14, 0x1, R9 ;  /* 0x000000010e097824 */ /* 0x000fc800078e0209 */
[----:B------:R-:W-:-:S06]  /*19d40*/  VIADD R11, R9, -UR4 ;  /* 0x80000004090b7c36 */ /* 0x000fcc0008000000 */
[----:B------:R-:W-:Y:S01]  /*19d50*/  @P1 LOP3.LUT R22, R22, 0x100000, RZ, 0xfc, !PT ;  /* 0x0010000016161812 */ /* 0x000fe200078efcff */
        /* <DEDUP_REMOVED lines=11> */
.L_x_1801:
[----:B------:R-:W-:-:S13]  /*19e10*/  ISETP.NE.AND P1, PT, R201, 0x1, PT ;  /* 0x00000001c900780c */ /* 0x000fda0003f25270 */
[----:B------:R-:W0:Y:S02]  /*19e20*/  @P1 LDC.64 R12, c[0x0][0x9e8] ;  /* 0x00027a00ff0c1b82 */ /* 0x000e240000000a00 */
[----:B0-----:R-:W-:-:S05]  /*19e30*/  @P1 IMAD.HI.U32 R12, R9, R12, RZ ;  /* 0x0000000c090c1227 */ /* 0x001fca00078e00ff */
[----:B------:R-:W-:-:S07]  /*19e40*/  @P1 SHF.R.U32.HI R9, RZ, R13, R12 ;  /* 0x0000000dff091219 */ /* 0x000fce000001160c */
.L_x_1802:
[----:B------:R-:W-:Y:S05]  /*19e50*/  BSYNC B0 ;  /* 0x0000000000007941 */ /* 0x000fea0003800000 */
.L_x_1800:
[----:B------:R-:W-:-:S05]  /*19e60*/  IMAD R12, R9, R201, RZ ;  /* 0x000000c9090c7224 */ /* 0x000fca00078e02ff */
[----:B------:R-:W-:-:S07]  /*19e70*/  VIMNMX R11, R11, R12, !PT ;  /* 0x0000000c0b0b7248 */ /* 0x000fce0007fe0100 */
.L_x_1799:
[----:B------:R-:W-:Y:S01]  /*19e80*/  VIADD R11, R11, 0x5f ;  /* 0x0000005f0b0b7836 */ /* 0x000fe20000000000 */
[----:B------:R-:W-:Y:S03]  /*19e90*/  BSSY B0, `(.L_x_1803) ;  /* 0x000026a000007945 */ /* 0x000fe60003800000 */
[----:B------:R-:W-:-:S05]  /*19ea0*/  IMAD.HI R11, R11, 0x2aaaaaab, RZ ;  /* 0x2aaaaaab0b0b7827 */ /* 0x000fca00078e02ff */
[----:B------:R-:W-:-:S04]  /*19eb0*/  SHF.R.U32.HI R12, RZ, 0x1f, R11 ;  /* 0x0000001fff0c7819 */ /* 0x000fc8000001160b */
[----:B------:R-:W-:-:S04]  /*19ec0*/  LEA.HI.SX32 R12, R11, R12, 0x1c ;  /* 0x0000000c0b0c7211 */ /* 0x000fc800078fe2ff */
[----:B------:R-:W-:-:S04]  /*19ed0*/  VIMNMX R14, R189, R12, !PT ;  /* 0x0000000cbd0e7248 */ /* 0x000fc80007fe0100 */
[----:B------:R-:W-:-:S13]  /*19ee0*/  ISETP.GE.AND P1, PT, R8, R14, PT ;  /* 0x0000000e0800720c */ /* 0x000fda0003f26270 */
[----:B------:R-:W-:Y:S05]  /*19ef0*/  @!P1 BRA `(.L_x_1804) ;  /* 0x00000024008c9947 */ /* 0x000fea0003800000 */
[----:B------:R-:W-:Y:S01]  /*19f00*/  BSSY B1, `(.L_x_1804) ;  /* 0x0000262000017945 */ /* 0x000fe20003800000 */
[----:B------:R-:W-:Y:S02]  /*19f10*/  IMAD.MOV.U32 R13, RZ, RZ, R4 ;  /* 0x000000ffff0d7224 */ /* 0x000fe400078e0004 */
[----:B------:R-:W-:Y:S02]  /*19f20*/  IMAD.MOV.U32 R12, RZ, RZ, R3 ;  /* 0x000000ffff0c7224 */ /* 0x000fe400078e0003 */
[----:B------:R-:W-:Y:S02]  /*19f30*/  IMAD.MOV.U32 R15, RZ, RZ, R8 ;  /* 0x000000ffff0f7224 */ /* 0x000fe400078e0008 */
[----:B------:R-:W-:Y:S02]  /*19f40*/  IMAD.MOV.U32 R21, RZ, RZ, R163 ;  /* 0x000000ffff157224 */ /* 0x000fe400078e00a3 */
[----:B------:R-:W-:-:S07]  /*19f50*/  IMAD.MOV.U32 R196, RZ, RZ, R160 ;  /* 0x000000ffffc47224 */ /* 0x000fce00078e00a0 */
.L_x_1817:
[----:B------:R-:W-:-:S04]  /*19f60*/  ISETP.NE.AND P1, PT, R196, 0x1, PT ;  /* 0x00000001c400780c */ /* 0x000fc80003f25270 */
[----:B------:R-:W-:-:S04]  /*19f70*/  SEL R4, RZ, 0x1, P1 ;  /* 0x00000001ff047807 */ /* 0x000fc80000800000 */
[----:B------:R-:W-:Y:S01]  /*19f80*/  LOP3.LUT R163, R21, R4, RZ, 0x3c, !PT ;  /* 0x0000000415a37212 */ /* 0x000fe200078e3cff */
[----:B------:R-:W-:Y:S06]  /*19f90*/  @!P0 BRA `(.L_x_1805) ;  /* 0x0000000000048947 */ /* 0x000fec0003800000 */
[----:B------:R-:W-:Y:S01]  /*19fa0*/  BPT.TRAP 0x1 ;  /* 0x000000040000795c */ /* 0x000fe20000300000 */
.L_x_1805:
        /* <DEDUP_REMOVED lines=8> */
.L_x_1806:
[----:B------:R-:W-:Y:S01]  /*1a030*/  BSSY B2, `(.L_x_1807) ;  /* 0x0000006000027945 */ /* 0x000fe20003800000 */
[----:B------:R-:W-:Y:S02]  /*1a040*/  IMAD R8, R160, 0x900, R7 ;  /* 0x00000900a0087824 */ /* 0x000fe400078e0207 */
[----:B------:R-:W-:Y:S01]  /*1a050*/  IMAD.MOV.U32 R9, RZ, RZ, 0x40000040 ;  /* 0x40000040ff097424 */ /* 0x000fe200078e00ff */
[----:B-1----:R-:W-:Y:S06]  /*1a060*/  @P1 BRA `(.L_x_1808) ;  /* 0x0000000000081947 */ /* 0x002fec0003800000 */
[----:B------:R-:W1:Y:S02]  /*1a070*/  SYNCS.PHASECHK.TRANS64.TRYWAIT P1, [R20+URZ+0x2a830], R3 ;  /* 0x02a83003140075a7 */ /* 0x000e64000802017f */
[----:B-1----:R-:W-:Y:S05]  /*1a080*/  @!P1 BRA `(.L_x_1809) ;  /* 0x0000011000489947 */ /* 0x002fea0003800000 */
.L_x_1808:
[----:B------:R-:W-:Y:S05]  /*1a090*/  BSYNC B2 ;  /* 0x0000000000027941 */ /* 0x000fea0003800000 */
.L_x_1807:
[----:B------:R-:W2:Y:S04]  /*1a0a0*/  LDL.64 R88, [R1+0x28] ;  /* 0x0000280001587983 */ /* 0x000ea80000100a00 */
[----:B------:R-:W3:Y:S04]  /*1a0b0*/  LDL.64 R226, [R1+0x20] ;  /* 0x0000200001e27983 */ /* 0x000ee80000100a00 */
[----:B------:R-:W4:Y:S01]  /*1a0c0*/  LDL.64 R210, [R1+0x18] ;  /* 0x0000180001d27983 */ /* 0x000f220000100a00 */
[C---:B------:R-:W-:Y:S02]  /*1a0d0*/  R2UR UR6, R8.reuse ;  /* 0x00000000080672ca */ /* 0x040fe400000e0000 */
[----:B------:R-:W-:Y:S01]  /*1a0e0*/  R2UR UR7, R9 ;  /* 0x00000000090772ca */ /* 0x000fe200000e0000 */
[----:B------:R0:W-:Y:S04]  /*1a0f0*/  STL [R1+0x3c], R5 ;  /* 0x00003c0501007387 */ /* 0x0001e80000100800 */
[----:B0-----:R-:W4:Y:S01]  /*1a100*/  LDL.64 R4, [R1+0x10] ;  /* 0x0000100001047983 */ /* 0x001f220000100a00 */
[----:B------:R-:W-:-:S02]  /*1a110*/  VIADD R10, R8, 0x2 ;  /* 0x00000002080a7836 */ /* 0x000fc40000000000 */
[----:B------:R-:W-:Y:S01]  /*1a120*/  IMAD.MOV.U32 R11, RZ, RZ, 0x40000040 ;  /* 0x40000040ff0b7424 */ /* 0x000fe200078e00ff */
        /* <DEDUP_REMOVED lines=29> */
[----:B------:R0:W5:Y:S01]  /*1a300*/  LDL.LU R5, [R1+0x3c] ;  /* 0x00003c0001057983 */ /* 0x0001620000300800 */
        /* <DEDUP_REMOVED lines=141> */
.L_x_1810:
[----:B------:R-:W-:Y:S01]  /*1abe0*/  SHF.L.U32 R2, R21, 0x1f, RZ ;  /* 0x0000001f15027819 */ /* 0x000fe200000006ff */
[----:B------:R-:W-:-:S04]  /*1abf0*/  IMAD R8, R196, 0x8, R18 ;  /* 0x00000008c4087824 */ /* 0x000fc800078e0212 */
[----:B------:R0:W2:Y:S01]  /*1ac00*/  SYNCS.PHASECHK.TRANS64.TRYWAIT P1, [R8+URZ+0x2a850], R2 ;  /* 0x02a85002080075a7 */ /* 0x0000a2000802017f */
[----:B------:R-:W-:Y:S05]  /*1ac10*/  @!P0 BRA `(.L_x_1811) ;  /* 0x0000000000048947 */ /* 0x000fea0003800000 */
[----:B------:R-:W-:Y:S01]  /*1ac20*/  BPT.TRAP 0x1 ;  /* 0x000000040000795c */ /* 0x000fe20000300000 */
.L_x_1811:
[----:B------:R-:W-:Y:S01]  /*1ac30*/  VIADD R0, R18, 0x400 ;  /* 0x0000040012007836 */ /* 0x000fe20000000000 */
[----:B------:R-:W-:Y:S04]  /*1ac40*/  BSSY B2, `(.L_x_1812) ;  /* 0x0000008000027945 */ /* 0x000fe80003800000 */
[----:B------:R-:W-:-:S04]  /*1ac50*/  SHF.R.U32.HI R0, RZ, 0x4, R0 ;  /* 0x00000004ff007819 */ /* 0x000fc80000011600 */
[----:B------:R-:W-:-:S04]  /*1ac60*/  LOP3.LUT R0, R0, 0x3fff, RZ, 0xc0, !PT ;  /* 0x00003fff00007812 */ /* 0x000fc800078ec0ff */
[----:B------:R-:W-:-:S05]  /*1ac70*/  LOP3.LUT R0, R0, 0x3000000, RZ, 0xfc, !PT ;  /* 0x0300000000007812 */ /* 0x000fca00078efcff */
[----:B------:R-:W-:Y:S01]  /*1ac80*/  IMAD R0, R196, 0x600, R0 ;  /* 0x00000600c4007824 */ /* 0x000fe200078e0200 */
[----:B--2---:R-:W-:Y:S06]  /*1ac90*/  @P1 BRA `(.L_x_1813) ;  /* 0x0000000000081947 */ /* 0x004fec0003800000 */
[----:B------:R-:W2:Y:S02]  /*1aca0*/  SYNCS.PHASECHK.TRANS64.TRYWAIT P1, [R8+URZ+0x2a850], R2 ;  /* 0x02a85002080075a7 */ /* 0x000ea4000802017f */
[----:B--2---:R-:W-:Y:S05]  /*1acb0*/  @!P1 BRA `(.L_x_1814) ;  /* 0x0000010400509947 */ /* 0x004fea0003800000 */
.L_x_1813:
[----:B------:R-:W-:Y:S05]  /*1acc0*/  BSYNC B2 ;  /* 0x0000000000027941 */ /* 0x000fea0003800000 */
.L_x_1812:
[----:B0-2---:R-:W-:Y:S01]  /*1acd0*/  IMAD.MOV.U32 R2, RZ, RZ, R0 ;  /* 0x000000ffff027224 */ /* 0x005fe200078e0000 */
[----:B------:R-:W-:Y:S01]  /*1ace0*/  WARPGROUP.ARRIVE ;  /* 0x00000000000079c5 */ /* 0x000fe20000000000 */
[----:B-1----:R-:W-:-:S03]  /*1acf0*/  IMAD.MOV.U32 R3, RZ, RZ, 0x40000040 ;  /* 0x40000040ff037424 */ /* 0x002fc600078e00ff */
        /* <DEDUP_REMOVED lines=41> */
.L_x_1815:
        /* <DEDUP_REMOVED lines=51> */
[----:B------:R-:W-:-:S03]  /*1b2c0*/  IMAD.U32 R10, RZ, RZ, UR51 ;  /* 0x00000033ff0a7e24 */ /* 0x000fc6000f8e00ff */
[----:B------:R-:W0:Y:S01]  /*1b2d0*/  MUFU.TANH R89, R89 ;  /* 0x0000005900597308 */ /* 0x000e220000002400 */
[----:B-1----:R-:W-:-:S07]  /*1b2e0*/  FMNMX.FTZ R0, R11, R0, !PT ;  /* 0x000000000b007209 */ /* 0x002fce0007810000 */
[----:B------:R-:W1:Y:S01]  /*1b2f0*/  MUFU.TANH R95, R95 ;  /* 0x0000005f005f7308 */ /* 0x000e620000002400 */
[----:B--2---:R-:W-:Y:S01]  /*1b300*/  FMNMX.FTZ R2, R92, R125, !PT ;  /* 0x0000007d5c027209 */ /* 0x004fe20007810000 */
[----:B------:R-:W-:Y:S01]  /*1b310*/  FMUL.FTZ R125, R128, UR42 ;  /* 0x0000002a807d7c20 */ /* 0x000fe20008410000 */
[----:B------:R-:W-:-:S05]  /*1b320*/  FMUL.FTZ R128, R131, UR42 ;  /* 0x0000002a83807c20 */ /* 0x000fca0008410000 */
        /* <DEDUP_REMOVED lines=15> */
[----:B-1----:R-:W-:Y:S01]  /*1b420*/  FMNMX.FTZ R2, R100, R127, !PT ;  /* 0x0000007f64027209 */ /* 0x002fe20007810000 */
[----:B------:R-:W-:Y:S01]  /*1b430*/  FMUL.FTZ R127, R130, UR42 ;  /* 0x0000002a827f7c20 */ /* 0x000fe20008410000 */
[----:B------:R-:W-:-:S05]  /*1b440*/  FMUL.FTZ R130, R133, UR42 ;  /* 0x0000002a85827c20 */ /* 0x000fca0008410000 */
        /* <DEDUP_REMOVED lines=15> */
[----:B0-----:R-:W-:Y:S01]  /*1b540*/  FMNMX.FTZ R2, R108, R129, !PT ;  /* 0x000000816c027209 */ /* 0x001fe20007810000 */
[----:B------:R-:W-:Y:S01]  /*1b550*/  FMUL.FTZ R129, R132, UR42 ;  /* 0x0000002a84817c20 */ /* 0x000fe20008410000 */
[----:B------:R-:W-:-:S05]  /*1b560*/  FMUL.FTZ R132, R135, UR42 ;  /* 0x0000002a87847c20 */ /* 0x000fca0008410000 */
        /* <DEDUP_REMOVED lines=15> */
[----:B--2---:R-:W-:Y:S01]  /*1b660*/  FMNMX.FTZ R2, R116, R131, !PT ;  /* 0x0000008374027209 */ /* 0x004fe20007810000 */
[----:B------:R-:W-:-:S06]  /*1b670*/  FMUL.FTZ R131, R134, UR42 ;  /* 0x0000002a86837c20 */ /* 0x000fcc0008410000 */
        /* <DEDUP_REMOVED lines=31> */
[----:B0-----:R-:W-:-:S05]  /*1b870*/  FMNMX.FTZ R133, R132, R133, !PT ;  /* 0x0000008584857209 */ /* 0x001fca0007810000 */
[----:B------:R-:W0:Y:S01]  /*1b880*/  SHFL.BFLY PT, R4, R133, 0x2, 0x1f ;  /* 0x0c401f0085047f89 */ /* 0x000e2200000e0000 */
[----:B-1----:R-:W-:-:S04]  /*1b890*/  FMNMX.FTZ R3, R129, R0, !PT ;  /* 0x0000000081037209 */ /* 0x002fc80007810000 */
[----:B--2---:R-:W-:-:S05]  /*1b8a0*/  FMNMX.FTZ R0, R130, R3, !PT ;  /* 0x0000000382007209 */ /* 0x004fca0007810000 */
[----:B------:R-:W1:Y:S01]  /*1b8b0*/  SHFL.BFLY PT, R3, R0, 0x2, 0x1f ;  /* 0x0c401f0000037f89 */ /* 0x000e6200000e0000 */
[----:B0-----:R-:W-:-:S05]  /*1b8c0*/  FMNMX.FTZ R134, R133, R4, !PT ;  /* 0x0000000485867209 */ /* 0x001fca0007810000 */
[----:B------:R-:W0:Y:S01]  /*1b8d0*/  SHFL.BFLY PT, R135, R134, 0x1, 0x1f ;  /* 0x0c201f0086877f89 */ /* 0x000e2200000e0000 */
[----:B-1----:R-:W-:-:S05]  /*1b8e0*/  FMNMX.FTZ R2, R0, R3, !PT ;  /* 0x0000000300027209 */ /* 0x002fca0007810000 */
[----:B------:R-:W1:Y:S01]  /*1b8f0*/  SHFL.BFLY PT, R3, R2, 0x1, 0x1f ;  /* 0x0c201f0002037f89 */ /* 0x000e6200000e0000 */
[----:B0-----:R-:W-:-:S05]  /*1b900*/  FMNMX.FTZ R4, R134, R135, !PT ;  /* 0x0000008786047209 */ /* 0x001fca0007810000 */
[----:B------:R-:W-:-:S04]  /*1b910*/  FADD.FTZ R13, -R4, R13 ;  /* 0x0000000d040d7221 */ /* 0x000fc80000010100 */
[----:B------:R-:W-:Y:S01]  /*1b920*/  FMUL.FTZ R133, R13, R10 ;  /* 0x0000000a0d857220 */ /* 0x000fe20000410000 */
[----:B-1----:R-:W-:-:S03]  /*1b930*/  FMNMX.FTZ R3, R2, R3, !PT ;  /* 0x0000000302037209 */ /* 0x002fc60007810000 */
[----:B------:R0:W-:Y:S02]  /*1b940*/  MUFU.EX2 R2, R133 ;  /* 0x0000008500027308 */ /* 0x0001e40000000800 */
[C---:B------:R-:W-:Y:S01]  /*1b950*/  FMUL.FTZ R13, R3.reuse, R10 ;  /* 0x0000000a030d7220 */ /* 0x040fe20000410000 */
[----:B------:R-:W-:-:S03]  /*1b960*/  FADD.FTZ R135, -R3, R12 ;  /* 0x0000000c03877221 */ /* 0x000fc60000010100 */
[-CC-:B------:R-:W-:Y:S01]  /*1b970*/  FFMA.FTZ R148, R101, R10.reuse, -R13.reuse ;  /* 0x0000000a65947223 */ /* 0x180fe2000001080d */
[-C--:B------:R-:W-:Y:S01]  /*1b980*/  FMUL.FTZ R101, R4, R10.reuse ;  /* 0x0000000a04657220 */ /* 0x080fe20000410000 */
[-CC-:B------:R-:W-:Y:S01]  /*1b990*/  FFMA.FTZ R156, R9, R10.reuse, -R13.reuse ;  /* 0x0000000a099c7223 */ /* 0x180fe2000001080d */
[-C--:B------:R-:W-:Y:S01]  /*1b9a0*/  FMUL.FTZ R12, R135, R10.reuse ;  /* 0x0000000a870c7220 */ /* 0x080fe20000410000 */
[-C--:B------:R-:W-:Y:S01]  /*1b9b0*/  FFMA.FTZ R135, R11, R10.reuse, -R13 ;  /* 0x0000000a0b877223 */ /* 0x080fe2000001080d */
[-CC-:B------:R-:W-:Y:S01]  /*1b9c0*/  FFMA.FTZ R157, R21, R10.reuse, -R101.reuse ;  /* 0x0000000a159d7223 */ /* 0x180fe20000010865 */
        /* <DEDUP_REMOVED lines=8> */
[-C--:B0-----:R-:W-:Y:S01]  /*1ba50*/  FFMA.FTZ R133, R94, R10.reuse, -R13 ;  /* 0x0000000a5e857223 */ /* 0x081fe2000001080d */
[----:B------:R-:W0:Y:S01]  /*1ba60*/  MUFU.EX2 R156, R156 ;  /* 0x0000009c009c7308 */ /* 0x000e220000000800 */
[-CC-:B------:R-:W-:Y:S01]  /*1ba70*/  FFMA.FTZ R91, R96, R10.reuse, -R101.reuse ;  /* 0x0000000a605b7223 */ /* 0x180fe20000010865 */
        /* <DEDUP_REMOVED lines=23> */
[----:B-1---5:R-:W-:Y:S01]  /*1bbf0*/  FFMA.FTZ R100, R2, R5, R157 ;  /* 0x0000000502647223 */ /* 0x022fe2000001009d */
[-C--:B------:R-:W-:Y:S01]  /*1bc00*/  FFMA.FTZ R140, R117, R10.reuse, -R13 ;  /* 0x0000000a758c7223 */ /* 0x080fe2000001080d */
[-C--:B------:R-:W-:Y:S01]  /*1bc10*/  FFMA.FTZ R141, R119, R10.reuse, -R101 ;  /* 0x0000000a778d7223 */ /* 0x080fe20000010865 */
[-CC-:B------:R-:W-:Y:S01]  /*1bc20*/  FFMA.FTZ R12, R118, R10.reuse, -R13.reuse ;  /* 0x0000000a760c7223 */ /* 0x180fe2000001080d */
[-C--:B------:R-:W-:Y:S01]  /*1bc30*/  FFMA.FTZ R142, R121, R10.reuse, -R13 ;  /* 0x0000000a798e7223 */ /* 0x080fe2000001080d */
[-C--:B------:R-:W-:Y:S01]  /*1bc40*/  FFMA.FTZ R143, R123, R10.reuse, -R101 ;  /* 0x0000000a7b8f7223 */ /* 0x080fe20000010865 */
[-CC-:B------:R-:W-:Y:S01]  /*1bc50*/  FFMA.FTZ R11, R122, R10.reuse, -R13.reuse ;  /* 0x0000000a7a0b7223 */ /* 0x180fe2000001080d */
[----:B------:R-:W1:Y:S01]  /*1bc60*/  MUFU.EX2 R158, R158 ;  /* 0x0000009e009e7308 */ /* 0x000e620000000800 */
[----:B--2---:R-:W-:Y:S01]  /*1bc70*/  FADD.FTZ R5, R135, R6 ;  /* 0x0000000687057221 */ /* 0x004fe20000010000 */
[-C--:B------:R-:W-:Y:S01]  /*1bc80*/  FFMA.FTZ R136, R125, R10.reuse, -R13 ;  /* 0x0000000a7d887223 */ /* 0x080fe2000001080d */
[-C--:B------:R-:W-:Y:S01]  /*1bc90*/  FFMA.FTZ R137, R127, R10.reuse, -R101 ;  /* 0x0000000a7f897223 */ /* 0x080fe20000010865 */
[-CC-:B------:R-:W-:Y:S01]  /*1bca0*/  FFMA.FTZ R9, R126, R10.reuse, -R13.reuse ;  /* 0x0000000a7e097223 */ /* 0x180fe2000001080d */
        /* <DEDUP_REMOVED lines=18> */
[----:B-1----:R-:W-:Y:S01]  /*1bdd0*/  FADD.FTZ R5, R133, R100 ;  /* 0x0000006485057221 */ /* 0x002fe20000010000 */
[----:B------:R-:W-:-:S06]  /*1bde0*/  FFMA.FTZ R100, R120, R10, -R101 ;  /* 0x0000000a78647223 */ /* 0x000fcc0000010865 */
        /* <DEDUP_REMOVED lines=46> */
[----:B------:R-:W-:Y:S02]  /*1c0d0*/  VIADD R5, R20, 0x2a840 ;  /* 0x0002a84014057836 */ /* 0x000fe40000000000 */
[----:B------:R-:W-:-:S03]  /*1c0e0*/  FFMA.FTZ R20, R132, R10, -R101 ;  /* 0x0000000a84147223 */ /* 0x000fc60000010865 */
[----:B------:R-:W-:Y:S01]  /*1c0f0*/  PRMT R5, R172, 0x654, R5 ;  /* 0x00000654ac057816 */ /* 0x000fe20000000005 */
[----:B------:R-:W2:Y:S01]  /*1c100*/  MUFU.EX2 R100, R100 ;  /* 0x0000006400647308 */ /* 0x000ea20000000800 */
[----:B0-----:R-:W-:Y:S02]  /*1c110*/  FADD.FTZ R107, R141, R6 ;  /* 0x000000068d6b7221 */ /* 0x001fe40000010000 */
[----:B------:R0:W-:Y:S05]  /*1c120*/  SYNCS.ARRIVE.TRANS64.RED.A1T0 RZ, [R5+URZ], RZ ;  /* 0x000000ff05ff79a7 */ /* 0x0001ea000810043f */
[----:B------:R-:W3:Y:S01]  /*1c130*/  MUFU.EX2 R142, R142 ;  /* 0x0000008e008e7308 */ /* 0x000ee20000000800 */
[----:B-1----:R-:W-:-:S07]  /*1c140*/  FADD.FTZ R105, R12, R105 ;  /* 0x000000690c697221 */ /* 0x002fce0000010000 */
[----:B------:R-:W1:Y:S01]  /*1c150*/  MUFU.EX2 R143, R143 ;  /* 0x0000008f008f7308 */ /* 0x000e620000000800 */
[----:B--2---:R-:W-:-:S07]  /*1c160*/  FADD.FTZ R6, R100, R107 ;  /* 0x0000006b64067221 */ /* 0x004fce0000010000 */
[----:B------:R-:W0:Y:S01]  /*1c170*/  MUFU.EX2 R11, R11 ;  /* 0x0000000b000b7308 */ /* 0x000e220000000800 */
[----:B---3--:R-:W-:-:S07]  /*1c180*/  FADD.FTZ R104, R142, R105 ;  /* 0x000000698e687221 */ /* 0x008fce0000010000 */
        /* <DEDUP_REMOVED lines=22> */
.L_x_1816:
        /* <DEDUP_REMOVED lines=33> */
[----:B------:R-:W-:Y:S01]  /*1c500*/  F2FP.BF16.F32.PACK_AB R139, R20, R139 ;  /* 0x0000008b148b723e */ /* 0x000fe200000010ff */
[----:B0-----:R-:W-:Y:S06]  /*1c510*/  @P1 BRA `(.L_x_1817) ;  /* 0xffffffd800901947 */ /* 0x001fec000383ffff */
[----:B------:R-:W-:Y:S05]  /*1c520*/  BSYNC B1 ;  /* 0x0000000000017941 */ /* 0x000fea0003800000 */
.L_x_1804:
[----:B------:R-:W-:Y:S05]  /*1c530*/  BSYNC B0 ;  /* 0x0000000000007941 */ /* 0x000fea0003800000 */
.L_x_1803:
[----:B------:R-:W-:Y:S01]  /*1c540*/  ISETP.GE.AND P1, PT, R8, R189, PT ;  /* 0x000000bd0800720c */ /* 0x000fe20003f26270 */
[----:B------:R-:W-:-:S12]  /*1c550*/  BSSY B0, `(.L_x_1818) ;  /* 0x0000389000007945 */ /* 0x000fd80003800000 */
[----:B------:R-:W-:Y:S05]  /*1c560*/  @!P1 BRA `(.L_x_1819) ;  /* 0x00000038001c9947 */ /* 0x000fea0003800000 */
[----:B------:R-:W-:Y:S02]  /*1c570*/  IMAD.MOV.U32 R9, RZ, RZ, R4 ;  /* 0x000000ffff097224 */ /* 0x000fe400078e0004 */
[----:B------:R-:W-:Y:S02]  /*1c580*/  IMAD.MOV.U32 R14, RZ, RZ, R3 ;  /* 0x000000ffff0e7224 */ /* 0x000fe400078e0003 */
[----:B------:R-:W-:Y:S02]  /*1c590*/  IMAD.MOV.U32 R15, RZ, RZ, R163 ;  /* 0x000000ffff0f7224 */ /* 0x000fe400078e00a3 */
[----:B------:R-:W-:-:S07]  /*1c5a0*/  IMAD.MOV.U32 R20, RZ, RZ, R160 ;  /* 0x000000ffff147224 */ /* 0x000fce00078e00a0 */
.L_x_1840:
[----:B------:R-:W-:-:S04]  /*1c5b0*/  ISETP.NE.AND P1, PT, R20, 0x1, PT ;  /* 0x000000011400780c */ /* 0x000fc80003f25270 */
[----:B------:R-:W-:-:S04]  /*1c5c0*/  SEL R4, RZ, 0x1, P1 ;  /* 0x00000001ff047807 */ /* 0x000fc80000800000 */
[----:B------:R-:W-:Y:S01]  /*1c5d0*/  LOP3.LUT R163, R15, R4, RZ, 0x3c, !PT ;  /* 0x000000040fa37212 */ /* 0x000fe200078e3cff */
[----:B------:R-:W-:Y:S06]  /*1c5e0*/  @!P0 BRA `(.L_x_1820) ;  /* 0x0000000000048947 */ /* 0x000fec0003800000 */
[----:B------:R-:W-:Y:S01]  /*1c5f0*/  BPT.TRAP 0x1 ;  /* 0x000000040000795c */ /* 0x000fe20000300000 */
.L_x_1820:
        /* <DEDUP_REMOVED lines=8> */
.L_x_1821:
[----:B------:R-:W-:Y:S01]  /*1c680*/  BSSY B1, `(.L_x_1822) ;  /* 0x0000006000017945 */ /* 0x000fe20003800000 */
[----:B------:R-:W-:Y:S02]  /*1c690*/  IMAD R10, R160, 0x900, R7 ;  /* 0x00000900a00a7824 */ /* 0x000fe400078e0207 */
[----:B------:R-:W-:Y:S01]  /*1c6a0*/  IMAD.MOV.U32 R11, RZ, RZ, 0x40000040 ;  /* 0x40000040ff0b7424 */ /* 0x000fe200078e00ff */
[----:B-1----:R-:W-:Y:S06]  /*1c6b0*/  @P1 BRA `(.L_x_1823) ;  /* 0x0000000000081947 */ /* 0x002fec0003800000 */
[----:B------:R-:W1:Y:S02]  /*1c6c0*/  SYNCS.PHASECHK.TRANS64.TRYWAIT P1, [R4+URZ+0x2a830], R3 ;  /* 0x02a83003040075a7 */ /* 0x000e64000802017f */
[----:B-1----:R-:W-:Y:S05]  /*1c6d0*/  @!P1 BRA `(.L_x_1824) ;  /* 0x000000e800dc9947 */ /* 0x002fea0003800000 */
.L_x_1823:
[----:B------:R-:W-:Y:S05]  /*1c6e0*/  BSYNC B1 ;  /* 0x0000000000017941 */ /* 0x000fea0003800000 */
.L_x_1822:
[----:B------:R-:W2:Y:S04]  /*1c6f0*/  LDL.64 R88, [R1+0x28] ;  /* 0x0000280001587983 */ /* 0x000ea80000100a00 */
[----:B------:R-:W3:Y:S04]  /*1c700*/  LDL.64 R226, [R1+0x20] ;  /* 0x0000200001e27983 */ /* 0x000ee80000100a00 */
[----:B------:R-:W4:Y:S01]  /*1c710*/  LDL.64 R210, [R1+0x18] ;  /* 0x0000180001d27983 */ /* 0x000f220000100a00 */
[C---:B------:R-:W-:Y:S02]  /*1c720*/  R2UR UR6, R10.reuse ;  /* 0x000000000a0672ca */ /* 0x040fe400000e0000 */
[----:B------:R-:W-:Y:S01]  /*1c730*/  R2UR UR7, R11 ;  /* 0x000000000b0772ca */ /* 0x000fe200000e0000 */
[----:B------:R0:W-:Y:S04]  /*1c740*/  STL.64 [R1+0x40], R4 ;  /* 0x0000400401007387 */ /* 0x0001e80000100a00 */
[----:B01----:R-:W4:Y:S01]  /*1c750*/  LDL.64 R4, [R1+0x10] ;  /* 0x0000100001047983 */ /* 0x003f220000100a00 */
        /* <DEDUP_REMOVED lines=173> */
.L_x_1825:
[----:B------:R-:W-:Y:S01]  /*1d230*/  SHF.L.U32 R2, R15, 0x1f, RZ ;  /* 0x0000001f0f027819 */ /* 0x000fe200000006ff */
[----:B------:R-:W-:-:S04]  /*1d240*/  IMAD R11, R20, 0x8, R18 ;  /* 0x00000008140b7824 */ /* 0x000fc800078e0212 */
[----:B------:R0:W1:Y:S01]  /*1d250*/  SYNCS.PHASECHK.TRANS64.TRYWAIT P1, [R11+URZ+0x2a850], R2 ;  /* 0x02a850020b0075a7 */ /* 0x000062000802017f */
[----:B------:R-:W-:Y:S05]  /*1d260*/  @!P0 BRA `(.L_x_1826) ;  /* 0x0000000000048947 */ /* 0x000fea0003800000 */
[----:B------:R-:W-:Y:S01]  /*1d270*/  BPT.TRAP 0x1 ;  /* 0x000000040000795c */ /* 0x000fe20000300000 */
.L_x_1826:
        /* <DEDUP_REMOVED lines=9> */
.L_x_1828:
[----:B------:R-:W-:Y:S05]  /*1d310*/  BSYNC B1 ;  /* 0x0000000000017941 */ /* 0x000fea0003800000 */
.L_x_1827:
        /* <DEDUP_REMOVED lines=44> */
.L_x_1830:
[----:B------:R-:W-:Y:S01]  /*1d5e0*/  ISETP.NE.AND P1, PT, R204, 0x1, PT ;  /* 0x00000001cc00780c */ /* 0x000fe20003f25270 */
        /* <DEDUP_REMOVED lines=27> */
[----:B------:R-:W-:-:S02]  /*1d7a0*/  IMAD R129, R8, -0x60, RZ ;  /* 0xffffffa008817824 */ /* 0x000fc400078e02ff */
        /* <DEDUP_REMOVED lines=8> */
[----:B0-----:R-:W-:-:S04]  /*1d830*/  @P1 IMAD.HI.U32 R3, R128, R3, RZ ;  /* 0x0000000380031227 */ /* 0x001fc800078e00ff */
[----:B------:R-:W-:Y:S01]  /*1d840*/  FMUL.FTZ R111, R116, UR39 ;  /* 0x00000027746f7c20 */ /* 0x000fe20008410000 */
[----:B------:R-:W-:Y:S01]  /*1d850*/  FMUL.FTZ R115, R120, UR39 ;  /* 0x0000002778737c20 */ /* 0x000fe20008410000 */
[----:B------:R-:W-:Y:S01]  /*1d860*/  FMUL.FTZ R107, R112, UR39 ;  /* 0x00000027706b7c20 */ /* 0x000fe20008410000 */
[----:B------:R-:W-:Y:S01]  /*1d870*/  FMUL.FTZ R109, R118, UR39 ;  /* 0x00000027766d7c20 */ /* 0x000fe20008410000 */
[----:B------:R-:W-:Y:S01]  /*1d880*/  FMUL.FTZ R116, R121, UR39 ;  /* 0x0000002779747c20 */ /* 0x000fe20008410000 */
[----:B------:R-:W-:Y:S01]  /*1d890*/  FMUL.FTZ R113, R122, UR39 ;  /* 0x000000277a717c20 */ /* 0x000fe20008410000 */
[----:B------:R-:W-:Y:S01]  /*1d8a0*/  FMUL.FTZ R120, R131, UR39 ;  /* 0x0000002783787c20 */ /* 0x000fe20008410000 */
[----:B-1----:R-:W-:Y:S01]  /*1d8b0*/  @P1 SHF.R.U32.HI R128, RZ, R2, R3 ;  /* 0x00000002ff801219 */ /* 0x002fe20000011603 */
[----:B------:R-:W-:Y:S01]  /*1d8c0*/  FMUL.FTZ R112, R117, UR39 ;  /* 0x0000002775707c20 */ /* 0x000fe20008410000 */
[----:B------:R-:W-:Y:S01]  /*1d8d0*/  FMUL.FTZ R121, R125, UR39 ;  /* 0x000000277d797c20 */ /* 0x000fe20008410000 */
[----:B------:R-:W-:Y:S01]  /*1d8e0*/  FMUL.FTZ R118, R127, UR39 ;  /* 0x000000277f767c20 */ /* 0x000fe20008410000 */
[----:B------:R-:W-:Y:S01]  /*1d8f0*/  FMUL.FTZ R122, R130, UR39 ;  /* 0x00000027827a7c20 */ /* 0x000fe20008410000 */
[----:B------:R-:W0:Y:S01]  /*1d900*/  SHFL.IDX PT, R2, R128, RZ, 0x1c1f ;  /* 0x001c1fff80027589 */ /* 0x000e2200000e0000 */
[----:B-----5:R-:W-:-:S02]  /*1d910*/  VIADD R3, R4, 0x2a840 ;  /* 0x0002a84004037836 */ /* 0x020fc40000000000 */
[----:B------:R-:W-:Y:S01]  /*1d920*/  FMUL.FTZ R117, R126, UR39 ;  /* 0x000000277e757c20 */ /* 0x000fe20008410000 */
[----:B------:R-:W-:Y:S02]  /*1d930*/  VIADD R131, R129, 0x1 ;  /* 0x0000000181837836 */ /* 0x000fe40000000000 */
[----:B------:R-:W-:Y:S01]  /*1d940*/  FMUL.FTZ R127, R132, UR39 ;  /* 0x00000027847f7c20 */ /* 0x000fe20008410000 */
[----:B------:R-:W-:Y:S01]  /*1d950*/  FMUL.FTZ R130, R133, UR39 ;  /* 0x0000002785827c20 */ /* 0x000fe20008410000 */
[----:B------:R-:W-:Y:S01]  /*1d960*/  FMUL.FTZ R4, R134, UR39 ;  /* 0x0000002786047c20 */ /* 0x000fe20008410000 */
[----:B------:R-:W-:Y:S01]  /*1d970*/  FMUL.FTZ R125, R135, UR39 ;  /* 0x00000027877d7c20 */ /* 0x000fe20008410000 */
[----:B------:R-:W-:Y:S01]  /*1d980*/  IMAD R131, R190, -0x2, R131 ;  /* 0xfffffffebe837824 */ /* 0x000fe200078e0283 */
[----:B------:R-:W-:Y:S01]  /*1d990*/  ISETP.GE.AND P1, PT, R201, 0x1, PT ;  /* 0x00000001c900780c */ /* 0x000fe20003f26270 */
[----:B------:R-:W1:Y:S01]  /*1d9a0*/  MUFU.TANH R12, R12 ;  /* 0x0000000c000c7308 */ /* 0x000e620000002400 */
[----:B------:R-:W-:Y:S01]  /*1d9b0*/  PRMT R3, R172, 0x654, R3 ;  /* 0x00000654ac037816 */ /* 0x000fe20000000003 */
[----:B------:R-:W-:Y:S01]  /*1d9c0*/  VIADD R126, R131, 0xffffffff ;  /* 0xffffffff837e7836 */ /* 0x000fe20000000000 */
[----:B------:R-:W-:-:S02]  /*1d9d0*/  IADD3 R133, -R166, R131, R167 ;  /* 0x00000083a6857210 */ /* 0x000fc40007ffe1a7 */
[----:B------:R2:W-:Y:S03]  /*1d9e0*/  SYNCS.ARRIVE.TRANS64.RED.A1T0 RZ, [R3+URZ], RZ ;  /* 0x000000ff03ff79a7 */ /* 0x0005e6000810043f */
[----:B------:R-:W3:Y:S01]  /*1d9f0*/  MUFU.TANH R13, R13 ;  /* 0x0000000d000d7308 */ /* 0x000ee20000002400 */
[C---:B------:R-:W-:Y:S02]  /*1da00*/  VIADD R134, R133.reuse, UR55 ;  /* 0x0000003785867c36 */ /* 0x040fe40008000000 */
[----:B------:R-:W-:Y:S02]  /*1da10*/  VIADD R133, R133, UR38 ;  /* 0x0000002685857c36 */ /* 0x000fe40008000000 */
        /* <DEDUP_REMOVED lines=61> */
.L_x_1833:
[----:B------:R-:W-:-:S05]  /*1ddf0*/  IMAD.U32 R136, RZ, RZ, UR46 ;  /* 0x0000002eff887e24 */ /* 0x000fca000f8e00ff */
[----:B------:R-:W-:-:S13]  /*1de00*/  ISETP.NE.AND P1, PT, R136, 0x1, PT ;  /* 0x000000018800780c */ /* 0x000fda0003f25270 */
[----:B------:R-:W1:Y:S02]  /*1de10*/  @P1 LDC.64 R2, c[0x0][0x9e8] ;  /* 0x00027a00ff021b82 */ /* 0x000e640000000a00 */
[----:B-1----:R-:W-:-:S05]  /*1de20*/  @P1 IMAD.HI.U32 R2, R135, R2, RZ ;  /* 0x0000000287021227 */ /* 0x002fca00078e00ff */
[----:B------:R-:W-:-:S07]  /*1de30*/  @P1 SHF.R.U32.HI R135, RZ, R3, R2 ;  /* 0x00000003ff871219 */ /* 0x000fce0000011602 */
.L_x_1834:
[----:B------:R-:W-:Y:S05]  /*1de40*/  BSYNC B1 ;  /* 0x0000000000017941 */ /* 0x000fea0003800000 */
.L_x_1832:
[----:B------:R-:W-:-:S05]  /*1de50*/  IMAD R135, R135, R136, R126 ;  /* 0x0000008887877224 */ /* 0x000fca00078e027e */
[----:B------:R-:W-:Y:S02]  /*1de60*/  VIADDMNMX R132, R135, R136, R132, PT ;  /* 0x0000008887847246 */ /* 0x000fe40003800184 */
[----:B------:R-:W-:-:S07]  /*1de70*/  VIMNMX R131, R131, R135, !PT ;  /* 0x0000008783837248 */ /* 0x000fce0007fe0100 */
.L_x_1831:
[C---:B------:R-:W-:Y:S01]  /*1de80*/  ISETP.GE.AND P1, PT, R129.reuse, 0x2, PT ;  /* 0x000000028100780c */ /* 0x040fe20003f26270 */
[----:B------:R-:W1:Y:S01]  /*1de90*/  SHFL.IDX PT, R128, R128, 0x1, 0x1c1f ;  /* 0x003c1f0080807f89 */ /* 0x000e6200000e0000 */
[----:B------:R-:W-:Y:S02]  /*1dea0*/  ISETP.GE.AND P2, PT, R129, 0x9, PT ;  /* 0x000000098100780c */ /* 0x000fe40003f46270 */
[----:B------:R-:W-:Y:S02]  /*1deb0*/  ISETP.GT.AND P4, PT, R131, 0x1, !P1 ;  /* 0x000000018300780c */ /* 0x000fe40004f84270 */
        /* <DEDUP_REMOVED lines=147> */
.L_x_1837:
[----:B------:R-:W-:-:S05]  /*1e7f0*/  IMAD.U32 R155, RZ, RZ, UR46 ;  /* 0x0000002eff9b7e24 */ /* 0x000fca000f8e00ff */
[----:B------:R-:W-:-:S13]  /*1e800*/  ISETP.NE.AND P6, PT, R155, 0x1, PT ;  /* 0x000000019b00780c */ /* 0x000fda0003fc5270 */
[----:B------:R-:W0:Y:S02]  /*1e810*/  @P6 LDC.64 R2, c[0x0][0x9e8] ;  /* 0x00027a00ff026b82 */ /* 0x000e240000000a00 */
[----:B0-----:R-:W-:-:S05]  /*1e820*/  @P6 IMAD.HI.U32 R2, R131, R2, RZ ;  /* 0x0000000283026227 */ /* 0x001fca00078e00ff */
[----:B------:R-:W-:-:S07]  /*1e830*/  @P6 SHF.R.U32.HI R131, RZ, R3, R2 ;  /* 0x00000003ff836219 */ /* 0x000fce0000011602 */
.L_x_1838:
[----:B------:R-:W-:Y:S05]  /*1e840*/  BSYNC B1 ;  /* 0x0000000000017941 */ /* 0x000fea0003800000 */
.L_x_1836:
[----:B------:R-:W-:-:S05]  /*1e850*/  IMAD R126, R131, R155, R126 ;  /* 0x0000009b837e7224 */ /* 0x000fca00078e027e */
[----:B------:R-:W-:Y:S02]  /*1e860*/  VIADDMNMX R134, R126, R155, R134, PT ;  /* 0x0000009b7e867246 */ /* 0x000fe40003800186 */
[----:B------:R-:W-:-:S07]  /*1e870*/  VIMNMX R133, R133, R126, !PT ;  /* 0x0000007e85857248 */ /* 0x000fce0007fe0100 */
.L_x_1835:
[C---:B------:R-:W-:Y:S02]  /*1e880*/  ISETP.GT.AND P1, PT, R133.reuse, 0x1, !P1 ;  /* 0x000000018500780c */ /* 0x040fe40004f24270 */
[----:B------:R-:W-:Y:S02]  /*1e890*/  ISETP.GT.AND P2, PT, R133, 0x8, !P2 ;  /* 0x000000088500780c */ /* 0x000fe40005744270 */
[C---:B------:R-:W-:Y:S02]  /*1e8a0*/  ISETP.LT.OR P1, PT, R134.reuse, 0x2, P1 ;  /* 0x000000028600780c */ /* 0x040fe40000f21670 */
[----:B------:R-:W-:Y:S02]  /*1e8b0*/  ISETP.LT.OR P2, PT, R134, 0x9, P2 ;  /* 0x000000098600780c */ /* 0x000fe40001741670 */
[----:B------:R-:W-:Y:S01]  /*1e8c0*/  FSEL R131, R10, -INF , !P1 ;  /* 0xff8000000a837808 */ /* 0x000fe20004800000 */
[----:B------:R-:W-:Y:S01]  /*1e8d0*/  IMAD.U32 R10, RZ, RZ, UR50 ;  /* 0x00000032ff0a7e24 */ /* 0x000fe2000f8e00ff */
[----:B------:R-:W-:-:S02]  /*1e8e0*/  LOP3.LUT P1, RZ, R22, 0x4, RZ, 0xc0, !PT ;  /* 0x0000000416ff7812 */ /* 0x000fc4000782c0ff */
[----:B------:R-:W-:Y:S02]  /*1e8f0*/  FSEL R15, R15, -INF , !P2 ;  /* 0xff8000000f0f7808 */ /* 0x000fe40005000000 */
[----:B------:R-:W-:Y:S02]  /*1e900*/  ISETP.GT.AND P1, PT, R133, 0x9, !P1 ;  /* 0x000000098500780c */ /* 0x000fe40004f24270 */
[----:B------:R-:W-:Y:S02]  /*1e910*/  LOP3.LUT P2, RZ, R22, 0x20000, RZ, 0xc0, !PT ;  /* 0x0002000016ff7812 */ /* 0x000fe4000784c0ff */
        /* <DEDUP_REMOVED lines=21> */
[C---:B------:R-:W-:Y:S02]  /*1ea70*/  ISETP.LT.OR P1, PT, R134.reuse, 0x19, P1 ;  /* 0x000000198600780c */ /* 0x040fe40000f21670 */
        /* <DEDUP_REMOVED lines=50> */
[C---:B------:R-:W-:Y:S02]  /*1eda0*/  ISETP.GT.AND P1, PT, R133.reuse, 0x38, !P1 ;  /* 0x000000388500780c */ /* 0x040fe40004f24270 */
        /* <DEDUP_REMOVED lines=28> */
[C---:B------:R-:W-:Y:S02]  /*1ef70*/  ISETP.GT.AND P1, PT, R133.reuse, RZ, !P6 ;  /* 0x000000ff8500720c */ /* 0x040fe40007724270 */
[----:B------:R-:W-:Y:S02]  /*1ef80*/  LOP3.LUT P6, RZ, R22, 0x1, RZ, 0xc0, !PT ;  /* 0x0000000116ff7812 */ /* 0x000fe400078cc0ff */
[----:B------:R-:W-:Y:S02]  /*1ef90*/  ISETP.LT.OR P1, PT, R134, 0x1, P1 ;  /* 0x000000018600780c */ /* 0x000fe40000f21670 */
[----:B------:R-:W-:Y:S02]  /*1efa0*/  ISETP.GT.AND P2, PT, R133, 0x59, !P6 ;  /* 0x000000598500780c */ /* 0x000fe40007744270 */
[----:B------:R-:W-:Y:S01]  /*1efb0*/  FSEL R2, R0, -INF , !P1 ;  /* 0xff80000000027808 */ /* 0x000fe20004800000 */
[C---:B------:R-:W-:Y:S01]  /*1efc0*/  FMUL.FTZ R0, R3.reuse, R10 ;  /* 0x0000000a03007220 */ /* 0x040fe20000410000 */
        /* <DEDUP_REMOVED lines=39> */
[----:B------:R-:W-:Y:S01]  /*1f240*/  FFMA.FTZ R129, R129, R10, -R0 ;  /* 0x0000000a81817223 */ /* 0x000fe20000010800 */
[----:B------:R-:W-:Y:S02]  /*1f250*/  MUFU.EX2 R153, R153 ;  /* 0x0000009900997308 */ /* 0x000fe40000000800 */
[----:B------:R-:W-:-:S04]  /*1f260*/  FMNMX.FTZ R12, R227, R12, !PT ;  /* 0x0000000ce30c7209 */ /* 0x000fc80007810000 */
[----:B------:R-:W-:Y:S02]  /*1f270*/  FMNMX.FTZ R12, R105, R12, !PT ;  /* 0x0000000c690c7209 */ /* 0x000fe40007810000 */
        /* <DEDUP_REMOVED lines=9> */
[----:B------:R0:W-:Y:S02]  /*1f310*/  MUFU.EX2 R13, R141 ;  /* 0x0000008d000d7308 */ /* 0x0001e40000000800 */
[----:B------:R-:W-:-:S04]  /*1f320*/  FMNMX.FTZ R95, R118, R95, !PT ;  /* 0x0000005f765f7209 */ /* 0x000fc80007810000 */
[----:B------:R-:W-:Y:S02]  /*1f330*/  FMNMX.FTZ R12, R122, R95, !PT ;  /* 0x0000005f7a0c7209 */ /* 0x000fe40007810000 */
[----:B------:R-:W-:Y:S01]  /*1f340*/  MUFU.EX2 R152, R152 ;  /* 0x0000009800987308 */ /* 0x000fe20000000800 */
[----:B0-----:R-:W-:Y:S01]  /*1f350*/  FSEL R141, R125, -INF , !P2 ;  /* 0xff8000007d8d7808 */ /* 0x001fe20005000000 */
[----:B------:R-:W-:Y:S01]  /*1f360*/  FFMA.FTZ R125, R145, R10, -R0 ;  /* 0x0000000a917d7223 */ /* 0x000fe20000010800 */
        /* <DEDUP_REMOVED lines=8> */
[----:B0-----:R-:W-:Y:S01]  /*1f3f0*/  FMNMX.FTZ R4, R12, R95, !PT ;  /* 0x0000005f0c047209 */ /* 0x001fe20007810000 */
[-C--:B------:R-:W-:Y:S01]  /*1f400*/  FFMA.FTZ R95, R151, R10.reuse, -R0 ;  /* 0x0000000a975f7223 */ /* 0x080fe20000010800 */
[----:B------:R-:W-:-:S05]  /*1f410*/  FMUL.FTZ R0, R115, R10 ;  /* 0x0000000a73007220 */ /* 0x000fca0000410000 */
[----:B------:R-:W-:Y:S01]  /*1f420*/  MUFU.EX2 R150, R150 ;  /* 0x0000009600967308 */ /* 0x000fe20000000800 */
[----:B------:R-:W0:Y:S07]  /*1f430*/  SHFL.BFLY PT, R111, R4, 0x1, 0x1f ;  /* 0x0c201f00046f7f89 */ /* 0x000e2e00000e0000 */
[----:B------:R-:W1:Y:S08]  /*1f440*/  MUFU.EX2 R0, R0 ;  /* 0x0000000000007308 */ /* 0x000e700000000800 */
        /* <DEDUP_REMOVED lines=23> */
[----:B------:R-:W0:Y:S01]  /*1f5c0*/  MUFU.EX2 R2, R9 ;  /* 0x0000000900027308 */ /* 0x000e220000000800 */
[-CC-:B------:R-:W-:Y:S01]  /*1f5d0*/  FFMA.FTZ R88, R211, R10.reuse, -R20.reuse ;  /* 0x0000000ad3587223 */ /* 0x180fe20000010814 */
[----:B------:R-:W-:Y:S01]  /*1f5e0*/  FADD.FTZ R6, R158, R15 ;  /* 0x0000000f9e067221 */ /* 0x000fe20000010000 */
[-CC-:B------:R-:W-:Y:S01]  /*1f5f0*/  FFMA.FTZ R151, R101, R10.reuse, -R20.reuse ;  /* 0x0000000a65977223 */ /* 0x180fe20000010814 */
[-CC-:B------:R-:W-:Y:S01]  /*1f600*/  FFMA.FTZ R94, R227, R10.reuse, -R20.reuse ;  /* 0x0000000ae35e7223 */ /* 0x180fe20000010814 */
[-CC-:B------:R-:W-:Y:S01]  /*1f610*/  FFMA.FTZ R145, R105, R10.reuse, -R20.reuse ;  /* 0x0000000a69917223 */ /* 0x180fe20000010814 */
[-CC-:B------:R-:W-:Y:S01]  /*1f620*/  FFMA.FTZ R96, R229, R10.reuse, -R20.reuse ;  /* 0x0000000ae5607223 */ /* 0x180fe20000010814 */
[-CC-:B------:R-:W-:Y:S01]  /*1f630*/  FFMA.FTZ R147, R109, R10.reuse, -R20.reuse ;  /* 0x0000000a6d937223 */ /* 0x180fe20000010814 */
[----:B------:R-:W1:Y:S01]  /*1f640*/  MUFU.EX2 R92, R92 ;  /* 0x0000005c005c7308 */ /* 0x000e620000000800 */
[-CC-:B------:R-:W-:Y:S01]  /*1f650*/  FFMA.FTZ R98, R110, R10.reuse, -R20.reuse ;  /* 0x0000000a6e627223 */ /* 0x180fe20000010814 */
[-CC-:B------:R-:W-:Y:S01]  /*1f660*/  FFMA.FTZ R15, R113, R10.reuse, -R20.reuse ;  /* 0x0000000a710f7223 */ /* 0x180fe20000010814 */
[-CC-:B------:R-:W-:Y:S01]  /*1f670*/  FFMA.FTZ R143, R117, R10.reuse, -R20.reuse ;  /* 0x0000000a758f7223 */ /* 0x180fe20000010814 */
[----:B------:R-:W-:-:S04]  /*1f680*/  FFMA.FTZ R139, R139, R10, -R20 ;  /* 0x0000000a8b8b7223 */ /* 0x000fc80000010814 */
[----:B------:R-:W2:Y:S01]  /*1f690*/  MUFU.EX2 R14, R14 ;  /* 0x0000000e000e7308 */ /* 0x000ea20000000800 */
[----:B0-----:R-:W-:-:S07]  /*1f6a0*/  FFMA.FTZ R5, R2, R5, R115 ;  /* 0x0000000502057223 */ /* 0x001fce0000010073 */
        /* <DEDUP_REMOVED lines=16> */
[----:B------:R-:W-:Y:S01]  /*1f7b0*/  FADD.FTZ R9, R13, R102 ;  /* 0x000000660d097221 */ /* 0x000fe20000010000 */
[-CC-:B------:R-:W-:Y:S01]  /*1f7c0*/  FFMA.FTZ R100, R114, R10.reuse, -R20.reuse ;  /* 0x0000000a72647223 */ /* 0x180fe20000010814 */
[-CC-:B------:R-:W-:Y:S02]  /*1f7d0*/  FFMA.FTZ R102, R118, R10.reuse, -R20.reuse ;  /* 0x0000000a76667223 */ /* 0x180fe40000010814 */
[----:B------:R-:W-:Y:S01]  /*1f7e0*/  FADD.FTZ R104, R150, R9 ;  /* 0x0000000996687221 */ /* 0x000fe20000010000 */
[----:B------:R-:W-:Y:S01]  /*1f7f0*/  FFMA.FTZ R9, R122, R10, -R20 ;  /* 0x0000000a7a097223 */ /* 0x000fe20000010814 */
[----:B------:R-:W2:Y:S01]  /*1f800*/  MUFU.EX2 R149, R149 ;  /* 0x0000009500957308 */ /* 0x000ea20000000800 */
[----:B0-----:R-:W-:Y:S01]  /*1f810*/  FADD.FTZ R5, R155, R6 ;  /* 0x000000069b057221 */ /* 0x001fe20000010000 */
[----:B------:R-:W-:-:S04]  /*1f820*/  FADD.FTZ R93, R133, R104 ;  /* 0x00000068855d7221 */ /* 0x000fc80000010000 */
[----:B------:R-:W-:Y:S02]  /*1f830*/  FADD.FTZ R104, R144, R93 ;  /* 0x0000005d90687221 */ /* 0x000fe40000010000 */
[----:B------:R-:W0:Y:S01]  /*1f840*/  MUFU.EX2 R88, R88 ;  /* 0x0000005800587308 */ /* 0x000e220000000800 */
[----:B-1----:R-:W-:Y:S01]  /*1f850*/  FADD.FTZ R6, R90, R5 ;  /* 0x000000055a067221 */ /* 0x002fe20000010000 */
[----:B------:R-:W-:Y:S01]  /*1f860*/  FADD.FTZ R93, R125, R104 ;  /* 0x000000687d5d7221 */ /* 0x000fe20000010000 */
[-CC-:B------:R-:W-:Y:S01]  /*1f870*/  FFMA.FTZ R104, R137, R10.reuse, -R20.reuse ;  /* 0x0000000a89687223 */ /* 0x180fe20000010814 */
[----:B------:R-:W-:Y:S02]  /*1f880*/  FFMA.FTZ R20, R141, R10, -R20 ;  /* 0x0000000a8d147223 */ /* 0x000fe40000010814 */
        /* <DEDUP_REMOVED lines=51> */
.L_x_1839:
[----:B------:R-:W-:Y:S01]  /*1fbc0*/  ISETP.GT.AND P1, PT, R8, R189, PT ;  /* 0x000000bd0800720c */ /* 0x000fe20003f24270 */
[----:B------:R-:W-:Y:S01]  /*1fbd0*/  VIADD R11, R11, 0x2a860 ;  /* 0x0002a8600b0b7836 */ /* 0x000fe20000000000 */
[----:B------:R-:W-:Y:S01]  /*1fbe0*/  F2FP.BF16.F32.PACK_AB R156, R156, R153 ;  /* 0x000000999c9c723e */ /* 0x000fe200000010ff */
[----:B------:R-:W-:Y:S01]  /*1fbf0*/  VIADD R8, R8, 0xffffffff ;  /* 0xffffffff08087836 */ /* 0x000fe20000000000 */
[----:B------:R-:W-:Y:S01]  /*1fc00*/  F2FP.BF16.F32.PACK_AB R159, R119, R14 ;  /* 0x0000000e779f723e */ /* 0x000fe200000010ff */
[----:B------:R-:W-:Y:S01]  /*1fc10*/  IMAD.MOV.U32 R14, RZ, RZ, R3 ;  /* 0x000000ffff0e7224 */ /* 0x000fe200078e0003 */
[----:B------:R-:W-:Y:S02]  /*1fc20*/  PRMT R11, R172, 0x654, R11 ;  /* 0x00000654ac0b7816 */ /* 0x000fe4000000000b */
        /* <DEDUP_REMOVED lines=27> */
.L_x_1819:
[----:B------:R-:W-:Y:S05]  /*1fde0*/  BSYNC B0 ;  /* 0x0000000000007941 */ /* 0x000fea0003800000 */
.L_x_1818:
        /* <DEDUP_REMOVED lines=67> */
.L_x_1841:
[----:B------:R-:W-:Y:S01]  /*20220*/  IMAD R11, R160, 0x8, R18 ;  /* 0x00000008a00b7824 */ /* 0x000fe200078e0212 */
[----:B------:R-:W-:-:S04]  /*20230*/  SHF.L.U32 R2, R163, 0x1f, RZ ;  /* 0x0000001fa3027819 */ /* 0x000fc800000006ff */
[----:B------:R0:W1:Y:S01]  /*20240*/  SYNCS.PHASECHK.TRANS64.TRYWAIT P1, [R11+URZ+0x2a850], R2 ;  /* 0x02a850020b0075a7 */ /* 0x000062000802017f */
[----:B------:R-:W-:Y:S05]  /*20250*/  @!P0 BRA `(.L_x_1842) ;  /* 0x0000000000048947 */ /* 0x000fea0003800000 */
[----:B------:R-:W-:Y:S01]  /*20260*/  BPT.TRAP 0x1 ;  /* 0x000000040000795c */ /* 0x000fe20000300000 */
.L_x_1842:
        /* <DEDUP_REMOVED lines=9> */
.L_x_1844:
[----:B------:R-:W-:Y:S05]  /*20300*/  BSYNC B0 ;  /* 0x0000000000007941 */ /* 0x000fea0003800000 */
.L_x_1843:
[----:B------:R-:W-:Y:S01]  /*20310*/  IMAD.MOV.U32 R8, RZ, RZ, R0 ;  /* 0x000000ffff087224 */ /* 0x000fe200078e0000 */
[----:B------:R-:W-:Y:S01]  /*20320*/  WARPGROUP.ARRIVE ;  /* 0x00000000000079c5 */ /* 0x000fe20000000000 */
[----:B------:R-:W-:Y:S01]  /*20330*/  IMAD.MOV.U32 R9, RZ, RZ, 0x40000040 ;  /* 0x40000040ff097424 */ /* 0x000fe200078e00ff */
[----:B------:R-:W2:Y:S01]  /*20340*/  SHFL.BFLY PT, R7, R6, 0x2, 0x1f ;  /* 0x0c401f0006077f89 */ /* 0x000ea200000e0000 */
[----:B------:R-:W-:Y:S01]  /*20350*/  IMAD.MOV.U32 R20, RZ, RZ, -0x800000 ;  /* 0xff800000ff147424 */ /* 0x000fe200078e00ff */
        /* <DEDUP_REMOVED lines=9> */
[----:B--2---:R-:W-:Y:S01]  /*203f0*/  FADD.FTZ R7, R7, R6 ;  /* 0x0000000607077221 */ /* 0x004fe20000010000 */
[----:B------:R-:W-:Y:S02]  /*20400*/  WARPGROUP.DEPBAR.LE gsb0, 0x0 ;  /* 0x00008000000079c5 */ /* 0x000fe40000010000 */
[----:B------:R-:W-:-:S07]  /*20410*/  WARPGROUP.ARRIVE ;  /* 0x00000000000079c5 */ /* 0x000fce0000000000 */
        /* <DEDUP_REMOVED lines=20> */
[----:B01----:R-:W-:Y:S01]  /*20560*/  FADD.FTZ R2, R0, R5 ;  /* 0x0000000500027221 */ /* 0x003fe20000010000 */
[----:B------:R-:W-:Y:S01]  /*20570*/  IMAD.MOV.U32 R5, RZ, RZ, RZ ;  /* 0x000000ffff057224 */ /* 0x000fe200078e00ff */
[----:B------:R-:W0:Y:S02]  /*20580*/  SHFL.BFLY PT, R0, R7, 0x1, 0x1f ;  /* 0x0c201f0007007f89 */ /* 0x000e2400000e0000 */
[----:B0-----:R-:W-:Y:S01]  /*20590*/  FADD.FTZ R12, R7, R0 ;  /* 0x00000000070c7221 */ /* 0x001fe20000010000 */
[----:B------:R-:W-:-:S04]  /*205a0*/  IMAD.MOV.U32 R0, RZ, RZ, -0x800000 ;  /* 0xff800000ff007424 */ /* 0x000fc800078e00ff */
[----:B------:R-:W-:-:S13]  /*205b0*/  FSETP.NE.FTZ.AND P1, PT, R12, RZ, PT ;  /* 0x000000ff0c00720b */ /* 0x000fda0003f35000 */
[----:B------:R-:W0:Y:S08]  /*205c0*/  @P1 MUFU.LG2 R6, R12 ;  /* 0x0000000c00061308 */ /* 0x000e300000000c00 */
[----:B------:R-:W-:Y:S01]  /*205d0*/  @P1 MUFU.RCP R5, R12 ;  /* 0x0000000c00051308 */ /* 0x000fe20000001000 */
[----:B0-----:R-:W-:Y:S01]  /*205e0*/  @P1 FMUL.FTZ R7, R6, 0.69314718246459960938 ;  /* 0x3f31721806071820 */ /* 0x001fe20000410000 */
[----:B------:R-:W-:-:S02]  /*205f0*/  WARPGROUP.DEPBAR.LE gsb0, 0x0 ;  /* 0x00008000000079c5 */ /* 0x000fc40000010000 */
[----:B------:R-:W-:-:S06]  /*20600*/  WARPGROUP.ARRIVE ;  /* 0x00000000000079c5 */ /* 0x000fcc0000000000 */
[----:B------:R-:W-:Y:S01]  /*20610*/  HGMMA.64x128x16.F32.BF16 R24, R140, gdesc[UR4].tnspB, R24, gsb0 ;  /* 0x41e000048c187df0 */ /* 0x000fe20008001818 */
[----:B------:R-:W-:Y:S01]  /*20620*/  R2UR UR6, R8 ;  /* 0x00000000080672ca */ /* 0x000fe200000e0000 */
[----:B------:R-:W-:Y:S01]  /*20630*/  IMAD.MOV.U32 R8, RZ, RZ, RZ ;  /* 0x000000ffff087224 */ /* 0x000fe200078e00ff */
        /* <DEDUP_REMOVED lines=17> */
.L_x_1846:
[----:B------:R-:W-:Y:S02]  /*20750*/  VIADD R3, R11, 0x2a860 ;  /* 0x0002a8600b037836 */ /* 0x000fe40000000000 */
[-C--:B------:R-:W-:Y:S01]  /*20760*/  FMUL.FTZ R21, R36, R5.reuse ;  /* 0x0000000524157220 */ /* 0x080fe20000410000 */
[----:B------:R-:W-:Y:S02]  /*20770*/  VIADD R160, R160, 0x1 ;  /* 0x00000001a0a07836 */ /* 0x000fe40000000000 */
[-C--:B------:R-:W-:Y:S01]  /*20780*/  FMUL.FTZ R36, R72, R5.reuse ;  /* 0x0000000548247220 */ /* 0x080fe20000410000 */
[-C--:B------:R-:W-:Y:S01]  /*20790*/  FMUL.FTZ R93, R34, R8.reuse ;  /* 0x00000008225d7220 */ /* 0x080fe20000410000 */
        /* <DEDUP_REMOVED lines=68> */
[----:B-1----:R-:W-:-:S07]  /*20be0*/  SEL R160, R160, RZ, P1 ;  /* 0x000000ffa0a07207 */ /* 0x002fce0000800000 */
.L_x_1699:
[----:B------:R-:W1:Y:S08]  /*20bf0*/  S2UR UR4, SR_CgaCtaId ;  /* 0x00000000000479c3 */ /* 0x000e700000008800 */
[----:B------:R-:W-:Y:S01]  /*20c00*/  BAR.SYNC.DEFER_BLOCKING 0x5, 0x180 ;  /* 0x0146000000007b1d */ /* 0x000fe20000010000 */
[----:B------:R-:W-:-:S05]  /*20c10*/  MOV R3, 0x400 ;  /* 0x0000040000037802 */ /* 0x000fca0000000f00 */
[----:B------:R-:W-:Y:S01]  /*20c20*/  BSSY B0, `(.L_x_1847) ;  /* 0x00001f3000007945 */ /* 0x000fe20003800000 */
[----:B-1----:R-:W-:-:S05]  /*20c30*/  IMAD.U32 R172, RZ, RZ, UR4 ;  /* 0x00000004ffac7e24 */ /* 0x002fca000f8e00ff */
[----:B------:R-:W-:-:S05]  /*20c40*/  LEA R18, R172, R3, 0x18 ;  /* 0x00000003ac127211 */ /* 0x000fca00078ec0ff */
[----:B0---4-:R0:W1:Y:S01]  /*20c50*/  LDS.128 R28, [R18+0x2a8d0] ;  /* 0x02a8d000121c7984 */ /* 0x0110620000000c00 */
[----:B------:R-:W-:Y:S06]  /*20c60*/  BAR.ARV 0x4, 0x180 ;  /* 0x0106000000007b1d */ /* 0x000fec0000002000 */
[----:B------:R-:W-:Y:S05]  /*20c70*/  @P0 BRA `(.L_x_1848) ;  /* 0x0000001400000947 */ /* 0x000fea0003800000 */
[----:B------:R-:W2:Y:S01]  /*20c80*/  S2R R5, SR_SWINHI ;  /* 0x0000000000057919 */ /* 0x000ea20000002f00 */
        /* <DEDUP_REMOVED lines=8> */
[----:B------:R-:W-:Y:S02]  /*20d10*/  MOV R2, R18 ;  /* 0x0000001200027202 */ /* 0x000fe40000000f00 */
[----:B--2---:R-:W-:-:S03]  /*20d20*/  MOV R3, R5 ;  /* 0x0000000500037202 */ /* 0x004fc60000000f00 */
[----:B------:R-:W-:-:S03]  /*20d30*/  IMAD.WIDE R4, R222, 0x2, R2 ;  /* 0x00000002de047825 */ /* 0x000fc600078e0202 */
[C---:B------:R-:W-:Y:S02]  /*20d40*/  LOP3.LUT R15, R4.reuse, 0x380, RZ, 0xc0, !PT ;  /* 0x00000380040f7812 */ /* 0x040fe400078ec0ff */
[C---:B------:R-:W-:Y:S02]  /*20d50*/  IADD3 R107, P0, R4.reuse, 0x4060, RZ ;  /* 0x00004060046b7810 */ /* 0x040fe40007f1e0ff */
[----:B------:R-:W-:Y:S01]  /*20d60*/  SHF.R.U64 R15, R15, 0x3, RZ ;  /* 0x000000030f0f7819 */ /* 0x000fe200000012ff */
[----:B------:R-:W-:Y:S01]  /*20d70*/  BAR.SYNC.DEFER_BLOCKING 0x1, 0x100 ;  /* 0x0044000000007b1d */ /* 0x000fe20000010000 */
[C---:B------:R-:W-:Y:S01]  /*20d80*/  IADD3 R71, P6, R4.reuse, 0x20, RZ ;  /* 0x0000002004477810 */ /* 0x040fe20007fde0ff */
[--C-:B------:R-:W-:Y:S01]  /*20d90*/  IMAD.X R33, RZ, RZ, R5.reuse, P0 ;  /* 0x000000ffff217224 */ /* 0x100fe200000e0605 */
[C---:B------:R-:W-:Y:S02]  /*20da0*/  IADD3 R75, P5, R4.reuse, 0x40, RZ ;  /* 0x00000040044b7810 */ /* 0x040fe40007fbe0ff */
[C---:B------:R-:W-:Y:S01]  /*20db0*/  IADD3 R79, P4, R4.reuse, 0x60, RZ ;  /* 0x00000060044f7810 */ /* 0x040fe20007f9e0ff */
[--C-:B------:R-:W-:Y:S01]  /*20dc0*/  IMAD.X R9, RZ, RZ, R5.reuse, P6 ;  /* 0x000000ffff097224 */ /* 0x100fe200030e0605 */
[C---:B------:R-:W-:Y:S01]  /*20dd0*/  IADD3 R101, P3, R4.reuse, 0x4000, RZ ;  /* 0x0000400004657810 */ /* 0x040fe20007f7e0ff */
[--C-:B------:R-:W-:Y:S01]  /*20de0*/  IMAD.X R11, RZ, RZ, R5.reuse, P5 ;  /* 0x000000ffff0b7224 */ /* 0x100fe200028e0605 */
[C---:B------:R-:W-:Y:S01]  /*20df0*/  IADD3 R103, P2, R4.reuse, 0x4020, RZ ;  /* 0x0000402004677810 */ /* 0x040fe20007f5e0ff */
[----:B------:R-:W-:Y:S01]  /*20e00*/  IMAD.X R13, RZ, RZ, R5, P4 ;  /* 0x000000ffff0d7224 */ /* 0x000fe200020e0605 */
[----:B------:R-:W-:-:S02]  /*20e10*/  IADD3 R105, P1, R4, 0x4040, RZ ;  /* 0x0000404004697810 */ /* 0x000fc40007f3e0ff */
[----:B------:R-:W-:Y:S01]  /*20e20*/  ISETP.NE.U32.AND P0, PT, RZ, UR4, PT ;  /* 0x00000004ff007c0c */ /* 0x000fe2000bf05070 */
[--C-:B------:R-:W-:Y:S01]  /*20e30*/  IMAD.X R25, RZ, RZ, R5.reuse, P2 ;  /* 0x000000ffff197224 */ /* 0x100fe200010e0605 */
[----:B------:R-:W-:Y:S01]  /*20e40*/  LOP3.LUT R4, R15, R4, RZ, 0x3c, !PT ;  /* 0x000000040f047212 */ /* 0x000fe200078e3cff */
[--C-:B------:R-:W-:Y:S01]  /*20e50*/  IMAD.X R15, RZ, RZ, R5.reuse, P3 ;  /* 0x000000ffff0f7224 */ /* 0x100fe200018e0605 */
[----:B------:R-:W-:Y:S01]  /*20e60*/  ISETP.NE.AND.EX P0, PT, RZ, UR5, PT, P0 ;  /* 0x00000005ff007c0c */ /* 0x000fe2000bf05300 */
[----:B------:R-:W-:Y:S01]  /*20e70*/  ULDC.64 UR4, c[0x0][0xc08] ;  /* 0x0003020000047ab9 */ /* 0x000fe20000000a00 */
[----:B------:R-:W-:Y:S01]  /*20e80*/  LOP3.LUT R8, R71, 0x380, RZ, 0xc0, !PT ;  /* 0x0000038047087812 */ /* 0x000fe200078ec0ff */
[----:B------:R-:W-:Y:S01]  /*20e90*/  IMAD.X R27, RZ, RZ, R5, P1 ;  /* 0x000000ffff1b7224 */ /* 0x000fe200008e0605 */
[----:B------:R-:W-:Y:S02]  /*20ea0*/  LOP3.LUT R10, R75, 0x380, RZ, 0xc0, !PT ;  /* 0x000003804b0a7812 */ /* 0x000fe400078ec0ff */
[----:B------:R-:W-:-:S02]  /*20eb0*/  MOV R96, R4 ;  /* 0x0000000400607202 */ /* 0x000fc40000000f00 */
[----:B------:R-:W-:Y:S02]  /*20ec0*/  LOP3.LUT R12, R79, 0x380, RZ, 0xc0, !PT ;  /* 0x000003804f0c7812 */ /* 0x000fe400078ec0ff */
[----:B------:R-:W-:Y:S02]  /*20ed0*/  LOP3.LUT R14, R101, 0x380, RZ, 0xc0, !PT ;  /* 0x00000380650e7812 */ /* 0x000fe400078ec0ff */
[----:B------:R-:W-:Y:S02]  /*20ee0*/  F2FP.BF16.F32.PACK_AB R4, R91, R24 ;  /* 0x000000185b04723e */ /* 0x000fe400000010ff */
[----:B------:R-:W-:Y:S02]  /*20ef0*/  F2FP.BF16.F32.PACK_AB R5, R32, R99 ;  /* 0x000000632005723e */ /* 0x000fe400000010ff */
[----:B------:R-:W-:Y:S02]  /*20f00*/  LOP3.LUT R24, R103, 0x380, RZ, 0xc0, !PT ;  /* 0x0000038067187812 */ /* 0x000fe400078ec0ff */
[----:B-1----:R-:W-:Y:S01]  /*20f10*/  LOP3.LUT R28, R105, 0x380, RZ, 0xc0, !PT ;  /* 0x00000380691c7812 */ /* 0x002fe200078ec0ff */
[----:B------:R1:W-:Y:S01]  /*20f20*/  STSM.16.M88.4 [R96], R4 ;  /* 0x0000000460007844 */ /* 0x0003e20000000200 */
[----:B------:R-:W-:-:S02]  /*20f30*/  ISETP.NE.U32.AND P2, PT, RZ, UR4, PT ;  /* 0x00000004ff007c0c */ /* 0x000fc4000bf45070 */
[----:B------:R-:W-:Y:S02]  /*20f40*/  LOP3.LUT R32, R107, 0x380, RZ, 0xc0, !PT ;  /* 0x000003806b207812 */ /* 0x000fe400078ec0ff */
[----:B------:R-:W-:Y:S02]  /*20f50*/  SHF.R.U64 R8, R8, 0x3, RZ ;  /* 0x0000000308087819 */ /* 0x000fe400000012ff */
[----:B------:R-:W-:Y:S02]  /*20f60*/  SHF.R.U64 R10, R10, 0x3, RZ ;  /* 0x000000030a0a7819 */ /* 0x000fe400000012ff */
[----:B------:R-:W-:Y:S02]  /*20f70*/  SHF.R.U64 R12, R12, 0x3, RZ ;  /* 0x000000030c0c7819 */ /* 0x000fe400000012ff */
[----:B------:R-:W-:Y:S02]  /*20f80*/  SHF.R.U64 R14, R14, 0x3, RZ ;  /* 0x000000030e0e7819 */ /* 0x000fe400000012ff */
[----:B------:R-:W-:-:S02]  /*20f90*/  SHF.R.U64 R24, R24, 0x3, RZ ;  /* 0x0000000318187819 */ /* 0x000fc400000012ff */
[----:B------:R-:W-:Y:S02]  /*20fa0*/  SHF.R.U64 R28, R28, 0x3, RZ ;  /* 0x000000031c1c7819 */ /* 0x000fe400000012ff */
[----:B------:R-:W-:Y:S02]  /*20fb0*/  ISETP.NE.AND.EX P2, PT, RZ, UR5, PT, P2 ;  /* 0x00000005ff007c0c */ /* 0x000fe4000bf45320 */
[----:B------:R-:W-:Y:S02]  /*20fc0*/  SHF.R.U64 R32, R32, 0x3, RZ ;  /* 0x0000000320207819 */ /* 0x000fe400000012ff */
[----:B------:R-:W-:Y:S02]  /*20fd0*/  LOP3.LUT R8, R8, R71, RZ, 0x3c, !PT ;  /* 0x0000004708087212 */ /* 0x000fe400078e3cff */
[----:B------:R-:W-:Y:S02]  /*20fe0*/  LOP3.LUT R10, R10, R75, RZ, 0x3c, !PT ;  /* 0x0000004b0a0a7212 */ /* 0x000fe400078e3cff */
[----:B------:R-:W-:-:S02]  /*20ff0*/  LOP3.LUT R12, R12, R79, RZ, 0x3c, !PT ;  /* 0x0000004f0c0c7212 */ /* 0x000fc400078e3cff */
[----:B------:R-:W-:Y:S02]  /*21000*/  LOP3.LUT R14, R14, R101, RZ, 0x3c, !PT ;  /* 0x000000650e0e7212 */ /* 0x000fe400078e3cff */
[----:B------:R-:W-:Y:S02]  /*21010*/  LOP3.LUT R24, R24, R103, RZ, 0x3c, !PT ;  /* 0x0000006718187212 */ /* 0x000fe400078e3cff */
[----:B------:R-:W-:Y:S02]  /*21020*/  LOP3.LUT R26, R28, R105, RZ, 0x3c, !PT ;  /* 0x000000691c1a7212 */ /* 0x000fe400078e3cff */
[----:B------:R-:W-:Y:S02]  /*21030*/  LOP3.LUT R32, R32, R107, RZ, 0x3c, !PT ;  /* 0x0000006b20207212 */ /* 0x000fe400078e3cff */
[----:B------:R-:W-:Y:S02]  /*21040*/  MOV R79, R8 ;  /* 0x00000008004f7202 */ /* 0x000fe40000000f00 */
[----:B------:R-:W-:-:S02]  /*21050*/  MOV R78, R10 ;  /* 0x0000000a004e7202 */ /* 0x000fc40000000f00 */
[----:B-1----:R-:W-:Y:S02]  /*21060*/  F2FP.BF16.F32.PACK_AB R4, R89, R88 ;  /* 0x000000585904723e */ /* 0x002fe400000010ff */
[----:B------:R-:W-:Y:S02]  /*21070*/  F2FP.BF16.F32.PACK_AB R5, R94, R93 ;  /* 0x0000005d5e05723e */ /* 0x000fe400000010ff */
[----:B------:R-:W-:Y:S02]  /*21080*/  F2FP.BF16.F32.PACK_AB R6, R90, R21 ;  /* 0x000000155a06723e */ /* 0x000fe400000010ff */
[----:B------:R-:W-:Y:S01]  /*21090*/  F2FP.BF16.F32.PACK_AB R7, R95, R92 ;  /* 0x0000005c5f07723e */ /* 0x000fe200000010ff */
[----:B------:R-:W-:Y:S01]  /*210a0*/  ULDC UR4, c[0x0][0xa88] ;  /* 0x0002a20000047ab9 */ /* 0x000fe20000000800 */
[----:B------:R-:W-:Y:S01]  /*210b0*/  MOV R75, R12 ;  /* 0x0000000c004b7202 */ /* 0x000fe20000000f00 */
[----:B------:R-:W1:Y:S01]  /*210c0*/  LDC R21, c[0x0][0xbe8] ;  /* 0x0002fa00ff157b82 */ /* 0x000e620000000800 */
[----:B------:R-:W-:Y:S01]  /*210d0*/  MOV R74, R14 ;  /* 0x0000000e004a7202 */ /* 0x000fe20000000f00 */
[----:B------:R-:W-:Y:S01]  /*210e0*/  STSM.16.M88.4 [R79], R4 ;  /* 0x000000044f007844 */ /* 0x000fe20000000200 */
[----:B------:R-:W-:-:S02]  /*210f0*/  F2FP.BF16.F32.PACK_AB R8, R41, R40 ;  /* 0x000000282908723e */ /* 0x000fc400000010ff */
[----:B------:R-:W-:Y:S02]  /*21100*/  F2FP.BF16.F32.PACK_AB R9, R43, R72 ;  /* 0x000000482b09723e */ /* 0x000fe400000010ff */
[----:B------:R-:W-:Y:S01]  /*21110*/  F2FP.BF16.F32.PACK_AB R10, R45, R44 ;  /* 0x0000002c2d0a723e */ /* 0x000fe200000010ff */
[----:B------:R-:W2:Y:S01]  /*21120*/  LDC.64 R40, c[0x0][0xc00] ;  /* 0x00030000ff287b82 */ /* 0x000ea20000000a00 */
[----:B------:R-:W-:Y:S02]  /*21130*/  F2FP.BF16.F32.PACK_AB R11, R47, R34 ;  /* 0x000000222f0b723e */ /* 0x000fe400000010ff */
[----:B------:R-:W-:Y:S02]  /*21140*/  MOV R71, R24 ;  /* 0x0000001800477202 */ /* 0x000fe40000000f00 */
[----:B------:R-:W-:Y:S01]  /*21150*/  MOV R70, R26 ;  /* 0x0000001a00467202 */ /* 0x000fe20000000f00 */
[----:B------:R3:W-:Y:S01]  /*21160*/  STSM.16.M88.4 [R78], R8 ;  /* 0x000000084e007844 */ /* 0x0007e20000000200 */
[----:B------:R-:W-:Y:S01]  /*21170*/  F2FP.BF16.F32.PACK_AB R12, R49, R48 ;  /* 0x00000030310c723e */ /* 0x000fe200000010ff */
[----:B------:R-:W-:Y:S01]  /*21180*/  IMAD.MOV.U32 R48, RZ, RZ, RZ ;  /* 0x000000ffff307224 */ /* 0x000fe200078e00ff */
[----:B------:R-:W-:-:S02]  /*21190*/  F2FP.BF16.F32.PACK_AB R13, R51, R50 ;  /* 0x00000032330d723e */ /* 0x000fc400000010ff */
[----:B------:R-:W-:Y:S02]  /*211a0*/  F2FP.BF16.F32.PACK_AB R14, R53, R52 ;  /* 0x00000034350e723e */ /* 0x000fe400000010ff */
[----:B------:R-:W-:Y:S02]  /*211b0*/  F2FP.BF16.F32.PACK_AB R15, R55, R54 ;  /* 0x00000036370f723e */ /* 0x000fe400000010ff */
[----:B------:R-:W-:Y:S02]  /*211c0*/  MOV R28, R32 ;  /* 0x00000020001c7202 */ /* 0x000fe40000000f00 */
[----:B------:R-:W-:Y:S01]  /*211d0*/  F2FP.BF16.F32.PACK_AB R24, R57, R56 ;  /* 0x000000383918723e */ /* 0x000fe200000010ff */
[----:B------:R-:W-:Y:S01]  /*211e0*/  STSM.16.M88.4 [R75], R12 ;  /* 0x0000000c4b007844 */ /* 0x000fe20000000200 */
[----:B------:R-:W-:Y:S02]  /*211f0*/  F2FP.BF16.F32.PACK_AB R25, R59, R58 ;  /* 0x0000003a3b19723e */ /* 0x000fe400000010ff */
[----:B------:R-:W-:Y:S01]  /*21200*/  F2FP.BF16.F32.PACK_AB R26, R61, R60 ;  /* 0x0000003c3d1a723e */ /* 0x000fe200000010ff */
[----:B---3--:R-:W3:Y:S01]  /*21210*/  @P2 LDC.64 R8, c[0x0][0xc08] ;  /* 0x00030200ff082b82 */ /* 0x008ee20000000a00 */
[----:B------:R-:W-:Y:S01]  /*21220*/  F2FP.BF16.F32.PACK_AB R27, R63, R62 ;  /* 0x0000003e3f1b723e */ /* 0x000fe200000010ff */
[----:B--2---:R-:W-:Y:S01]  /*21230*/  IMAD.WIDE R40, R197, 0x4, R40 ;  /* 0x00000004c5287825 */ /* 0x004fe200078e0228 */
[----:B------:R-:W-:-:S02]  /*21240*/  F2FP.BF16.F32.PACK_AB R32, R65, R64 ;  /* 0x000000404120723e */ /* 0x000fc400000010ff */
[----:B------:R-:W-:Y:S01]  /*21250*/  F2FP.BF16.F32.PACK_AB R33, R67, R66 ;  /* 0x000000424321723e */ /* 0x000fe200000010ff */
[----:B------:R-:W-:Y:S01]  /*21260*/  STSM.16.M88.4 [R74], R24 ;  /* 0x000000184a007844 */ /* 0x000fe20000000200 */
[----:B------:R-:W-:Y:S02]  /*21270*/  F2FP.BF16.F32.PACK_AB R34, R69, R68 ;  /* 0x000000444522723e */ /* 0x000fe400000010ff */
[----:B------:R-:W-:Y:S02]  /*21280*/  F2FP.BF16.F32.PACK_AB R4, R81, R80 ;  /* 0x000000505104723e */ /* 0x000fe400000010ff */
[----:B------:R-:W-:Y:S01]  /*21290*/  F2FP.BF16.F32.PACK_AB R5, R83, R82 ;  /* 0x000000525305723e */ /* 0x000fe200000010ff */
[----:B------:R-:W-:Y:S01]  /*212a0*/  STSM.16.M88.4 [R71], R32 ;  /* 0x0000002047007844 */ /* 0x000fe20000000200 */
[----:B------:R-:W-:Y:S02]  /*212b0*/  F2FP.BF16.F32.PACK_AB R6, R85, R84 ;  /* 0x000000545506723e */ /* 0x000fe400000010ff */
[----:B------:R-:W-:Y:S01]  /*212c0*/  F2FP.BF16.F32.PACK_AB R7, R87, R86 ;  /* 0x000000565707723e */ /* 0x000fe200000010ff */
[----:B------:R-:W-:Y:S04]  /*212d0*/  STSM.16.M88.4 [R70], R36 ;  /* 0x0000002446007844 */ /* 0x000fe80000000200 */
[----:B------:R2:W-:Y:S01]  /*212e0*/  STSM.16.M88.4 [R28], R4 ;  /* 0x000000041c007844 */ /* 0x0005e20000000200 */
[----:B------:R-:W-:Y:S01]  /*212f0*/  BAR.SYNC.DEFER_BLOCKING 0x1, 0x100 ;  /* 0x0044000000007b1d */ /* 0x000fe20000010000 */
[----:B--2---:R-:W-:-:S02]  /*21300*/  IMAD.U32 R6, RZ, RZ, UR4 ;  /* 0x00000004ff067e24 */ /* 0x004fc4000f8e00ff */
[----:B---3--:R-:W-:-:S03]  /*21310*/  @P2 IMAD.WIDE R4, R197, 0x4, R8 ;  /* 0x00000004c5042825 */ /* 0x008fc600078e0208 */
        /* <DEDUP_REMOVED lines=10> */
.L_x_1849:
[----:B------:R-:W-:Y:S01]  /*213c0*/  SHF.R.S32.HI R54, RZ, 0x1f, R195 ;  /* 0x0000001fff367819 */ /* 0x000fe200000114c3 */
[----:B------:R-:W-:Y:S01]  /*213d0*/  IMAD.IADD R15, R191, 0x1, R187 ;  /* 0x00000001bf0f7824 */ /* 0x000fe200078e02bb */
[----:B------:R-:W-:Y:S01]  /*213e0*/  ULDC.64 UR4, c[0x0][0xb90] ;  /* 0x0002e40000047ab9 */ /* 0x000fe20000000a00 */
[----:B-----5:R-:W-:Y:S01]  /*213f0*/  SHF.R.S32.HI R49, RZ, 0x1f, R48 ;  /* 0x0000001fff317819 */ /* 0x020fe20000011430 */
[----:B------:R-:W-:Y:S01]  /*21400*/  IMAD R9, R200, 0x40, R192 ;  /* 0x00000040c8097824 */ /* 0x000fe200078e02c0 */
[----:B------:R-:W-:Y:S01]  /*21410*/  SEL R55, R197, RZ, !P0 ;  /* 0x000000ffc5377207 */ /* 0x000fe20004000000 */
[----:B------:R-:W-:Y:S02]  /*21420*/  IMAD R4, R54, UR4, RZ ;  /* 0x0000000436047c24 */ /* 0x000fe4000f8e02ff */
[----:B-1----:R-:W-:Y:S01]  /*21430*/  @P1 IMAD.HI.U32 R8, R15, R10, RZ ;  /* 0x0000000a0f081227 */ /* 0x002fe200078e00ff */
[----:B------:R-:W-:-:S03]  /*21440*/  SHF.R.S32.HI R10, RZ, 0x1f, R197 ;  /* 0x0000001fff0a7819 */ /* 0x000fc600000114c5 */
[----:B------:R-:W-:Y:S01]  /*21450*/  IMAD.MOV.U32 R7, RZ, RZ, R15 ;  /* 0x000000ffff077224 */ /* 0x000fe200078e000f */
[----:B---3--:R-:W-:Y:S01]  /*21460*/  @P1 SHF.R.U32.HI R7, RZ, R13, R8 ;  /* 0x0000000dff071219 */ /* 0x008fe20000011608 */
[C---:B------:R-:W-:Y:S01]  /*21470*/  IMAD R11, R195.reuse, UR5, R4 ;  /* 0x00000005c30b7c24 */ /* 0x040fe2000f8e0204 */
[----:B------:R-:W-:Y:S01]  /*21480*/  SEL R28, R10, RZ, !P0 ;  /* 0x000000ff0a1c7207 */ /* 0x000fe20004000000 */
[----:B------:R-:W-:Y:S01]  /*21490*/  IMAD.WIDE.U32 R4, R195, UR4, R48 ;  /* 0x00000004c3047c25 */ /* 0x000fe2000f8e0030 */
[----:B------:R-:W-:-:S03]  /*214a0*/  ULDC.64 UR4, c[0x0][0xb98] ;  /* 0x0002e60000047ab9 */ /* 0x000fc60000000a00 */
[----:B------:R-:W-:Y:S01]  /*214b0*/  IMAD.IADD R5, R5, 0x1, R11 ;  /* 0x0000000105057824 */ /* 0x000fe200078e020b */
[--C-:B------:R-:W-:Y:S01]  /*214c0*/  SHF.R.S32.HI R11, RZ, 0x1f, R7.reuse ;  /* 0x0000001fff0b7819 */ /* 0x100fe20000011407 */
[----:B------:R-:W-:Y:S02]  /*214d0*/  IMAD.MOV R10, RZ, RZ, -R7 ;  /* 0x000000ffff0a7224 */ /* 0x000fe400078e0a07 */
[----:B------:R-:W-:-:S04]  /*214e0*/  IMAD.WIDE.U32 R4, R55, UR4, R4 ;  /* 0x0000000437047c25 */ /* 0x000fc8000f8e0004 */
[----:B------:R-:W-:Y:S01]  /*214f0*/  IMAD.WIDE R2, R9, 0x2, R2 ;  /* 0x0000000209027825 */ /* 0x000fe200078e0202 */
[----:B------:R-:W-:-:S03]  /*21500*/  IADD3 R4, P2, R7, R4, RZ ;  /* 0x0000000407047210 */ /* 0x000fc60007f5e0ff */
[----:B------:R-:W-:Y:S01]  /*21510*/  IMAD R8, R28, UR4, RZ ;  /* 0x000000041c087c24 */ /* 0x000fe2000f8e02ff */
[C---:B------:R-:W-:Y:S01]  /*21520*/  IADD3 R13, P3, R2.reuse, 0x2000, RZ ;  /* 0x00002000020d7810 */ /* 0x040fe20007f7e0ff */
[----:B------:R-:W-:Y:S01]  /*21530*/  IMAD R9, R21, R10, R15 ;  /* 0x0000000a15097224 */ /* 0x000fe200078e020f */
[----:B------:R-:W-:Y:S01]  /*21540*/  IADD3 R15, P0, R2, 0x1000, RZ ;  /* 0x00001000020f7810 */ /* 0x000fe20007f1e0ff */
[----:B------:R-:W-:Y:S01]  /*21550*/  IMAD R8, R55, UR5, R8 ;  /* 0x0000000537087c24 */ /* 0x000fe2000f8e0208 */
[----:B------:R-:W-:Y:S01]  /*21560*/  ULDC.64 UR4, c[0x0][0xb88] ;  /* 0x0002e20000047ab9 */ /* 0x000fe20000000a00 */
[----:B------:R-:W-:Y:S01]  /*21570*/  IMAD.IADD R14, R221, 0x1, R187 ;  /* 0x00000001dd0e7824 */ /* 0x000fe200078e02bb */
[----:B------:R-:W-:Y:S01]  /*21580*/  SHF.R.S32.HI R7, RZ, 0x1f, R9 ;  /* 0x0000001fff077819 */ /* 0x000fe20000011409 */
[----:B------:R-:W-:Y:S01]  /*21590*/  IMAD R57, R6, R21, RZ ;  /* 0x0000001506397224 */ /* 0x000fe200078e02ff */
[----:B------:R-:W-:Y:S02]  /*215a0*/  IADD3.X R5, R11, R5, R8, P2, !PT ;  /* 0x000000050b057210 */ /* 0x000fe400017fe408 */
[----:B------:R-:W-:Y:S01]  /*215b0*/  IADD3 R25, P2, R2, 0x3000, RZ ;  /* 0x0000300002197810 */ /* 0x000fe20007f5e0ff */
[----:B------:R-:W-:Y:S01]  /*215c0*/  IMAD R10, R7, UR4, RZ ;  /* 0x00000004070a7c24 */ /* 0x000fe2000f8e02ff */
[----:B------:R-:W-:Y:S01]  /*215d0*/  LOP3.LUT R12, R13, 0x380, RZ, 0xc0, !PT ;  /* 0x000003800d0c7812 */ /* 0x000fe200078ec0ff */
[----:B------:R-:W-:Y:S01]  /*215e0*/  IMAD.WIDE.U32 R4, R9, UR4, R4 ;  /* 0x0000000409047c25 */ /* 0x000fe2000f8e0004 */
[----:B------:R-:W-:-:S02]  /*215f0*/  LOP3.LUT R24, R25, 0x380, RZ, 0xc0, !PT ;  /* 0x0000038019187812 */ /* 0x000fc400078ec0ff */
[----:B------:R-:W-:Y:S01]  /*21600*/  SHF.R.U64 R12, R12, 0x3, RZ ;  /* 0x000000030c0c7819 */ /* 0x000fe200000012ff */
[----:B------:R-:W-:Y:S01]  /*21610*/  IMAD R7, R9, UR5, R10 ;  /* 0x0000000509077c24 */ /* 0x000fe2000f8e020a */
[----:B------:R-:W-:Y:S01]  /*21620*/  ULDC.64 UR4, c[0x0][0xb50] ;  /* 0x0002d40000047ab9 */ /* 0x000fe20000000a00 */
[----:B------:R-:W-:Y:S01]  /*21630*/  SHF.R.U64 R24, R24, 0x3, RZ ;  /* 0x0000000318187819 */ /* 0x000fe200000012ff */
[----:B------:R-:W-:Y:S01]  /*21640*/  IMAD.X R9, RZ, RZ, R3, P0 ;  /* 0x000000ffff097224 */ /* 0x000fe200000e0603 */
[----:B------:R-:W-:Y:S01]  /*21650*/  LEA R10, P4, R4, UR4, 0x2 ;  /* 0x00000004040a7c11 */ /* 0x000fe2000f8810ff */
[----:B------:R-:W-:Y:S01]  /*21660*/  IMAD.IADD R5, R5, 0x1, R7 ;  /* 0x0000000105057824 */ /* 0x000fe200078e0207 */
[----:B------:R-:W-:Y:S02]  /*21670*/  LOP3.LUT P0, RZ, R209, 0x3, RZ, 0xc0, !PT ;  /* 0x00000003d1ff7812 */ /* 0x000fe4000780c0ff */
[----:B------:R-:W-:Y:S01]  /*21680*/  LOP3.LUT R24, R24, R25, RZ, 0x3c, !PT ;  /* 0x0000001918187212 */ /* 0x000fe200078e3cff */
[----:B------:R-:W-:Y:S01]  /*21690*/  SHFL.IDX PT, R50, R10, RZ, 0x1c1f ;  /* 0x001c1fff0a327589 */ /* 0x000fe200000e0000 */
[----:B------:R-:W-:Y:S01]  /*216a0*/  LEA.HI.X R11, R4, UR5, R5, 0x2, P4 ;  /* 0x00000005040b7c11 */ /* 0x000fe2000a0f1405 */
[--C-:B------:R-:W-:Y:S01]  /*216b0*/  IMAD.X R25, RZ, RZ, R3.reuse, P2 ;  /* 0x000000ffff197224 */ /* 0x100fe200010e0603 */
[C---:B------:R-:W-:Y:S01]  /*216c0*/  ISETP.GE.OR P2, PT, R14.reuse, R57, P0 ;  /* 0x000000390e00720c */ /* 0x040fe20000746670 */
[----:B------:R-:W-:Y:S01]  /*216d0*/  SHFL.IDX PT, R52, R10, 0x1, 0x1c1f ;  /* 0x003c1f000a347f89 */ /* 0x000fe200000e0000 */
[----:B------:R-:W-:Y:S01]  /*216e0*/  VIADD R4, R14, 0x8 ;  /* 0x000000080e047836 */ /* 0x000fe20000000000 */
[----:B------:R-:W-:Y:S01]  /*216f0*/  LOP3.LUT R12, R12, R13, RZ, 0x3c, !PT ;  /* 0x0000000d0c0c7212 */ /* 0x000fe200078e3cff */
[--C-:B------:R-:W-:Y:S01]  /*21700*/  IMAD.X R13, RZ, RZ, R3.reuse, P3 ;  /* 0x000000ffff0d7224 */ /* 0x100fe200018e0603 */
[----:B------:R-:W1:Y:S01]  /*21710*/  SHFL.IDX PT, R51, R11, RZ, 0x1c1f ;  /* 0x001c1fff0b337589 */ /* 0x000e6200000e0000 */
[----:B------:R-:W-:Y:S01]  /*21720*/  IADD3 R5, P3, R2, 0x7000, RZ ;  /* 0x0000700002057810 */ /* 0x000fe20007f7e0ff */
[----:B------:R-:W-:Y:S01]  /*21730*/  ULDC.64 UR4, c[0x0][0xaa0] ;  /* 0x0002a80000047ab9 */ /* 0x000fe20000000a00 */
[----:B------:R-:W-:Y:S01]  /*21740*/  ISETP.GE.OR P0, PT, R4, R57, P0 ;  /* 0x000000390400720c */ /* 0x000fe20000706670 */
[----:B------:R-:W2:Y:S01]  /*21750*/  SHFL.IDX PT, R53, R11, 0x1, 0x1c1f ;  /* 0x003c1f000b357f89 */ /* 0x000ea200000e0000 */
[C---:B------:R-:W-:Y:S01]  /*21760*/  IADD3 R33, P6, R2.reuse, 0x4000, RZ ;  /* 0x0000400002217810 */ /* 0x040fe20007fde0ff */
[----:B------:R-:W-:Y:S01]  /*21770*/  IMAD.X R45, RZ, RZ, R3, P3 ;  /* 0x000000ffff2d7224 */ /* 0x000fe200018e0603 */
[----:B------:R-:W-:-:S02]  /*21780*/  IADD3 R37, P5, R2, 0x5000, RZ ;  /* 0x0000500002257810 */ /* 0x000fc40007fbe0ff */
[C---:B------:R-:W-:Y:S02]  /*21790*/  IADD3 R41, P4, R2.reuse, 0x6000, RZ ;  /* 0x0000600002297810 */ /* 0x040fe40007f9e0ff */
[----:B------:R-:W-:Y:S02]  /*217a0*/  LOP3.LUT R7, R2, 0x380, RZ, 0xc0, !PT ;  /* 0x0000038002077812 */ /* 0x000fe400078ec0ff */
[----:B------:R-:W-:Y:S02]  /*217b0*/  LOP3.LUT R4, R5, 0x380, RZ, 0xc0, !PT ;  /* 0x0000038005047812 */ /* 0x000fe400078ec0ff */
[----:B------:R-:W-:Y:S02]  /*217c0*/  LOP3.LUT R32, R33, 0x380, RZ, 0xc0, !PT ;  /* 0x0000038021207812 */ /* 0x000fe400078ec0ff */
[----:B------:R-:W-:Y:S02]  /*217d0*/  LOP3.LUT R36, R37, 0x380, RZ, 0xc0, !PT ;  /* 0x0000038025247812 */ /* 0x000fe400078ec0ff */
[----:B------:R-:W-:-:S02]  /*217e0*/  LOP3.LUT R40, R41, 0x380, RZ, 0xc0, !PT ;  /* 0x0000038029287812 */ /* 0x000fc400078ec0ff */
[----:B------:R-:W-:Y:S02]  /*217f0*/  SHF.R.U64 R7, R7, 0x3, RZ ;  /* 0x0000000307077819 */ /* 0x000fe400000012ff */
[----:B------:R-:W-:Y:S01]  /*21800*/  SHF.R.U64 R4, R4, 0x3, RZ ;  /* 0x0000000304047819 */ /* 0x000fe200000012ff */
[----:B-1----:R1:W-:Y:S01]  /*21810*/  @!P2 ST.E desc[UR60][R50.64], R0 ;  /* 0x000000003200a985 */ /* 0x0023e2000c10193c */
[----:B------:R-:W-:Y:S02]  /*21820*/  SHF.R.U64 R32, R32, 0x3, RZ ;  /* 0x0000000320207819 */ /* 0x000fe400000012ff */
[----:B------:R-:W-:Y:S01]  /*21830*/  SHF.R.U64 R36, R36, 0x3, RZ ;  /* 0x0000000324247819 */ /* 0x000fe200000012ff */
[----:B--2---:R2:W-:Y:S01]  /*21840*/  @!P0 ST.E desc[UR60][R52.64], R20 ;  /* 0x0000001434008985 */ /* 0x0045e2000c10193c */
[----:B------:R-:W-:Y:S02]  /*21850*/  SHF.R.U64 R40, R40, 0x3, RZ ;  /* 0x0000000328287819 */ /* 0x000fe400000012ff */
[----:B------:R-:W-:Y:S01]  /*21860*/  LOP3.LUT R2, R7, R2, RZ, 0x3c, !PT ;  /* 0x0000000207027212 */ /* 0x000fe200078e3cff */
[----:B------:R-:W-:Y:S01]  /*21870*/  IMAD R49, R49, UR4, RZ ;  /* 0x0000000431317c24 */ /* 0x000fe2000f8e02ff */
[----:B------:R-:W-:Y:S01]  /*21880*/  LOP3.LUT R32, R32, R33, RZ, 0x3c, !PT ;  /* 0x0000002120207212 */ /* 0x000fe200078e3cff */
[--C-:B------:R-:W-:Y:S01]  /*21890*/  IMAD.X R33, RZ, RZ, R3.reuse, P6 ;  /* 0x000000ffff217224 */ /* 0x100fe200030e0603 */
[----:B------:R-:W-:Y:S01]  /*218a0*/  LOP3.LUT R36, R36, R37, RZ, 0x3c, !PT ;  /* 0x0000002524247212 */ /* 0x000fe200078e3cff */
[----:B-1----:R-:W1:Y:S01]  /*218b0*/  @P1 LDC R51, c[0x0][0xbec] ;  /* 0x0002fb00ff331b82 */ /* 0x002e620000000800 */
[----:B------:R-:W-:Y:S01]  /*218c0*/  LOP3.LUT R40, R40, R41, RZ, 0x3c, !PT ;  /* 0x0000002928287212 */ /* 0x000fe200078e3cff */
[--C-:B------:R-:W-:Y:S01]  /*218d0*/  IMAD.X R37, RZ, RZ, R3.reuse, P5 ;  /* 0x000000ffff257224 */ /* 0x100fe200028e0603 */
[----:B------:R-:W-:Y:S01]  /*218e0*/  LOP3.LUT R44, R4, R5, RZ, 0x3c, !PT ;  /* 0x00000005042c7212 */ /* 0x000fe200078e3cff */
[----:B------:R-:W-:Y:S01]  /*218f0*/  IMAD.X R41, RZ, RZ, R3, P4 ;  /* 0x000000ffff297224 */ /* 0x000fe200020e0603 */
[----:B------:R3:W5:Y:S01]  /*21900*/  LD.E.128 R4, desc[UR60][R2.64] ;  /* 0x0000003c02047980 */ /* 0x000762000c101d00 */
[----:B------:R-:W-:-:S02]  /*21910*/  LOP3.LUT R8, R15, 0x380, RZ, 0xc0, !PT ;  /* 0x000003800f087812 */ /* 0x000fc400078ec0ff */
[----:B--2---:R-:W2:Y:S01]  /*21920*/  @P1 LDC R53, c[0x0][0xbf0] ;  /* 0x0002fc00ff351b82 */ /* 0x004ea20000000800 */
[----:B------:R-:W-:Y:S01]  /*21930*/  IMAD R49, R48, UR5, R49 ;  /* 0x0000000530317c24 */ /* 0x000fe2000f8e0231 */
[----:B------:R-:W-:Y:S01]  /*21940*/  SHF.R.U64 R8, R8, 0x3, RZ ;  /* 0x0000000308087819 */ /* 0x000fe200000012ff */
[----:B------:R-:W-:Y:S01]  /*21950*/  IMAD R0, R194, 0x20, R200 ;  /* 0x00000020c2007824 */ /* 0x000fe200078e02c8 */
[----:B------:R-:W5:Y:S02]  /*21960*/  LD.E.128 R24, desc[UR60][R24.64] ;  /* 0x0000003c18187980 */ /* 0x000f64000c101d00 */
[----:B------:R-:W-:Y:S01]  /*21970*/  LOP3.LUT R8, R8, R15, RZ, 0x3c, !PT ;  /* 0x0000000f08087212 */ /* 0x000fe200078e3cff */
[----:B---3--:R-:W-:Y:S01]  /*21980*/  IMAD.WIDE.U32 R2, R48, UR4, RZ ;  /* 0x0000000430027c25 */ /* 0x008fe2000f8e00ff */
[----:B------:R-:W-:Y:S01]  /*21990*/  ULDC.64 UR4, c[0x0][0xae8] ;  /* 0x0002ba0000047ab9 */ /* 0x000fe20000000a00 */
[----:B------:R-:W5:Y:S02]  /*219a0*/  LD.E.128 R12, desc[UR60][R12.64] ;  /* 0x0000003c0c0c7980 */ /* 0x000f64000c101d00 */
[----:B------:R-:W-:-:S02]  /*219b0*/  IMAD.IADD R3, R3, 0x1, R49 ;  /* 0x0000000103037824 */ /* 0x000fc400078e0231 */
[----:B------:R-:W-:Y:S01]  /*219c0*/  IMAD R20, R54, UR4, RZ ;  /* 0x0000000436147c24 */ /* 0x000fe2000f8e02ff */
[----:B------:R-:W5:Y:S01]  /*219d0*/  LD.E.128 R8, desc[UR60][R8.64] ;  /* 0x0000003c08087980 */ /* 0x000f62000c101d00 */
[----:B------:R-:W-:Y:S02]  /*219e0*/  IMAD.IADD R48, R187, 0x1, R0 ;  /* 0x00000001bb307824 */ /* 0x000fe400078e0200 */
[C---:B------:R-:W-:Y:S01]  /*219f0*/  IMAD R49, R195.reuse, UR5, R20 ;  /* 0x00000005c3317c24 */ /* 0x040fe2000f8e0214 */
[----:B------:R-:W5:Y:S01]  /*21a00*/  LD.E.128 R32, desc[UR60][R32.64] ;  /* 0x0000003c20207980 */ /* 0x000f62000c101d00 */
[----:B------:R-:W-:Y:S01]  /*21a10*/  IMAD.WIDE.U32 R2, R195, UR4, R2 ;  /* 0x00000004c3027c25 */ /* 0x000fe2000f8e0002 */
[----:B------:R-:W-:Y:S02]  /*21a20*/  ULDC.64 UR4, c[0x0][0xaf0] ;  /* 0x0002bc0000047ab9 */ /* 0x000fe40000000a00 */
[----:B------:R-:W5:Y:S01]  /*21a30*/  LD.E.128 R36, desc[UR60][R36.64] ;  /* 0x0000003c24247980 */ /* 0x000f62000c101d00 */
[----:B-1----:R-:W-:-:S03]  /*21a40*/  @P1 IMAD.HI.U32 R0, R48, R51, RZ ;  /* 0x0000003330001227 */ /* 0x002fc600078e00ff */
[----:B------:R-:W5:Y:S01]  /*21a50*/  LD.E.128 R40, desc[UR60][R40.64] ;  /* 0x0000003c28287980 */ /* 0x000f62000c101d00 */
[----:B------:R-:W-:Y:S02]  /*21a60*/  IMAD.IADD R3, R3, 0x1, R49 ;  /* 0x0000000103037824 */ /* 0x000fe400078e0231 */
[----:B------:R-:W-:Y:S01]  /*21a70*/  IMAD.MOV.U32 R49, RZ, RZ, R48 ;  /* 0x000000ffff317224 */ /* 0x000fe200078e0030 */
[----:B--2---:R-:W-:Y:S01]  /*21a80*/  @P1 SHF.R.U32.HI R49, RZ, R53, R0 ;  /* 0x00000035ff311219 */ /* 0x004fe20000011600 */
[----:B------:R-:W-:Y:S01]  /*21a90*/  IMAD R20, R28, UR4, RZ ;  /* 0x000000041c147c24 */ /* 0x000fe2000f8e02ff */
[----:B------:R-:W5:Y:S02]  /*21aa0*/  LD.E.128 R44, desc[UR60][R44.64] ;  /* 0x0000003c2c2c7980 */ /* 0x000f64000c101d00 */
[--C-:B------:R-:W-:Y:S01]  /*21ab0*/  SHF.R.S32.HI R0, RZ, 0x1f, R49.reuse ;  /* 0x0000001fff007819 */ /* 0x100fe20000011431 */
[----:B------:R-:W-:Y:S01]  /*21ac0*/  IMAD R51, R55, UR5, R20 ;  /* 0x0000000537337c24 */ /* 0x000fe2000f8e0214 */
[----:B------:R-:W-:Y:S01]  /*21ad0*/  @!PT LDS RZ, [RZ] ;  /* 0x00000000fffff984 */ /* 0x000fe20000000800 */
[----:B------:R-:W-:Y:S01]  /*21ae0*/  @!PT LDS RZ, [RZ] ;  /* 0x00000000fffff984 */ /* 0x000fe20000000800 */
[----:B------:R-:W-:Y:S01]  /*21af0*/  @!PT LDS RZ, [RZ] ;  /* 0x00000000fffff984 */ /* 0x000fe20000000800 */
[----:B------:R-:W-:Y:S01]  /*21b00*/  @!PT LDS RZ, [RZ] ;  /* 0x00000000fffff984 */ /* 0x000fe20000000800 */
[----:B------:R1:W-:Y:S06]  /*21b10*/  MEMBAR.ALL.CTA ;  /* 0x0000000000007992 */ /* 0x0003ec0000008000 */
[----:B-1----:R-:W1:Y:S01]  /*21b20*/  FENCE.VIEW.ASYNC.S ;  /* 0x00000000000073c6 */ /* 0x002e620000000000 */
[----:B------:R-:W-:-:S02]  /*21b30*/  IMAD.MOV R20, RZ, RZ, -R49 ;  /* 0x000000ffff147224 */ /* 0x000fc400078e0a31 */
        /* <DEDUP_REMOVED lines=10> */
[----:B------:R-:W-:Y:S02]  /*21be0*/  IMAD.IADD R3, R3, 0x1, R51 ;  /* 0x0000000103037824 */ /* 0x000fe400078e0233 */
[----:B------:R-:W-:Y:S02]  /*21bf0*/  IMAD R20, R0, UR4, RZ ;  /* 0x0000000400147c24 */ /* 0x000fe4000f8e02ff */
[----:B------:R-:W-:Y:S02]  /*21c00*/  VIADD R0, R50, 0x20 ;  /* 0x0000002032007836 */ /* 0x000fe40000000000 */
[C---:B------:R-:W-:Y:S02]  /*21c10*/  IMAD R49, R21.reuse, UR5, R20 ;  /* 0x0000000515317c24 */ /* 0x040fe4000f8e0214 */
[----:B------:R-:W-:Y:S01]  /*21c20*/  IMAD.WIDE.U32 R2, R21, UR4, R2 ;  /* 0x0000000415027c25 */ /* 0x000fe2000f8e0002 */
[-C--:B------:R-:W-:Y:S01]  /*21c30*/  ISETP.GE.AND P0, PT, R0, R57.reuse, PT ;  /* 0x000000390000720c */ /* 0x080fe20003f06270 */
[----:B------:R-:W-:Y:S01]  /*21c40*/  ULDC.64 UR4, c[0x0][0xa80] ;  /* 0x0002a00000047ab9 */ /* 0x000fe20000000a00 */
[----:B------:R-:W-:Y:S01]  /*21c50*/  ISETP.GE.AND P2, PT, R50, R57, PT ;  /* 0x000000393200720c */ /* 0x000fe20003f46270 */
[----:B------:R-:W-:Y:S01]  /*21c60*/  VIADD R0, R18, 0x2a820 ;  /* 0x0002a82012007836 */ /* 0x000fe20000000000 */
[----:B------:R-:W-:Y:S01]  /*21c70*/  LEA R28, P3, R2, UR4, 0x1 ;  /* 0x00000004021c7c11 */ /* 0x000fe2000f8608ff */
[----:B------:R-:W-:-:S02]  /*21c80*/  IMAD.IADD R3, R3, 0x1, R49 ;  /* 0x0000000103037824 */ /* 0x000fc400078e0231 */
[----:B------:R-:W-:Y:S01]  /*21c90*/  VIADD R20, R50, 0x40 ;  /* 0x0000004032147836 */ /* 0x000fe20000000000 */
[----:B------:R-:W-:Y:S02]  /*21ca0*/  PRMT R0, RZ, 0x654, R0 ;  /* 0x00000654ff007816 */ /* 0x000fe40000000000 */
[----:B------:R-:W-:Y:S01]  /*21cb0*/  LEA.HI.X R48, R2, UR5, R3, 0x1, P3 ;  /* 0x0000000502307c11 */ /* 0x000fe200098f0c03 */
[----:B------:R-:W-:Y:S01]  /*21cc0*/  BSSY B1, `(.L_x_1850) ;  /* 0x000000f000017945 */ /* 0x000fe20003800000 */
[----:B------:R-:W-:Y:S01]  /*21cd0*/  ISETP.GE.AND P1, PT, R20, R57, PT ;  /* 0x000000391400720c */ /* 0x000fe20003f26270 */
[----:B-1----:R1:W-:Y:S01]  /*21ce0*/  SYNCS.ARRIVE.TRANS64.RED.A1T0 RZ, [R0+URZ], RZ ;  /* 0x000000ff00ff79a7 */ /* 0x0023e2000810043f */
[----:B------:R2:W3:Y:S04]  /*21cf0*/  SHFL.IDX PT, R20, R28, RZ, 0x181f ;  /* 0x00181fff1c147589 */ /* 0x0004e800000e0000 */
[----:B-1----:R2:W1:Y:S01]  /*21d00*/  SHFL.IDX PT, R0, R48, RZ, 0x181f ;  /* 0x00181fff30007589 */ /* 0x00246200000e0000 */
[----:B------:R-:W-:Y:S06]  /*21d10*/  @P2 BRA `(.L_x_1851) ;  /* 0x0000000000242947 */ /* 0x000fec0003800000 */
        /* <DEDUP_REMOVED lines=9> */
.L_x_1851:
[----:B------:R-:W-:Y:S05]  /*21db0*/  BSYNC B1 ;  /* 0x0000000000017941 */ /* 0x000fea0003800000 */
.L_x_1850:
        /* <DEDUP_REMOVED lines=13> */
.L_x_1853:
[----:B------:R-:W-:Y:S05]  /*21e90*/  BSYNC B1 ;  /* 0x0000000000017941 */ /* 0x000fea0003800000 */
.L_x_1852:
        /* <DEDUP_REMOVED lines=13> */
.L_x_1855:
[----:B------:R-:W-:Y:S05]  /*21f70*/  BSYNC B1 ;  /* 0x0000000000017941 */ /* 0x000fea0003800000 */
.L_x_1854:
        /* <DEDUP_REMOVED lines=12> */
[----:B--2---:R-:W-:-:S04]  /*22040*/  LEA R2, P0, R193, R28, 0x1 ;  /* 0x0000001cc1027211 */ /* 0x004fc800078008ff */
[----:B------:R-:W-:-:S05]  /*22050*/  LEA.HI.X R3, R193, R48, R223, 0x1, P0 ;  /* 0x00000030c1037211 */ /* 0x000fca00000f0cdf */
[----:B------:R4:W-:Y:S01]  /*22060*/  ST.E.128 desc[UR60][R2.64], R44 ;  /* 0x0000002c02007985 */ /* 0x0009e2000c101d3c */
[----:B------:R-:W-:Y:S05]  /*22070*/  BRA `(.L_x_1856) ;  /* 0x0000000800b47947 */ /* 0x000fea0003800000 */
.L_x_1848:
[----:B------:R-:W-:Y:S01]  /*22080*/  ULDC.64 UR4, c[0x0][0xc00] ;  /* 0x0003000000047ab9 */ /* 0x000fe20000000a00 */
[----:B------:R-:W2:Y:S01]  /*22090*/  LDC.64 R2, c[0x0][0xc00] ;  /* 0x00030000ff027b82 */ /* 0x000ea20000000a00 */
[----:B------:R-:W-:Y:S01]  /*220a0*/  ISETP.NE.U32.AND P0, PT, RZ, UR4, PT ;  /* 0x00000004ff007c0c */ /* 0x000fe2000bf05070 */
[----:B------:R-:W-:-:S03]  /*220b0*/  IMAD.MOV.U32 R6, RZ, RZ, RZ ;  /* 0x000000ffff067224 */ /* 0x000fc600078e00ff */
[----:B------:R-:W-:Y:S01]  /*220c0*/  ISETP.NE.AND.EX P0, PT, RZ, UR5, PT, P0 ;  /* 0x00000005ff007c0c */ /* 0x000fe2000bf05300 */
[----:B------:R-:W-:Y:S02]  /*220d0*/  ULDC.64 UR4, c[0x0][0xc08] ;  /* 0x0003020000047ab9 */ /* 0x000fe40000000a00 */
[----:B------:R-:W-:Y:S01]  /*220e0*/  ISETP.NE.U32.AND P1, PT, RZ, UR4, PT ;  /* 0x00000004ff007c0c */ /* 0x000fe2000bf25070 */
[----:B------:R-:W3:Y:S03]  /*220f0*/  LDC R21, c[0x0][0xbe8] ;  /* 0x0002fa00ff157b82 */ /* 0x000ee60000000800 */
[----:B------:R-:W-:Y:S01]  /*22100*/  ISETP.NE.AND.EX P1, PT, RZ, UR5, PT, P1 ;  /* 0x00000005ff007c0c */ /* 0x000fe2000bf25310 */
[----:B--2---:R-:W-:-:S12]  /*22110*/  IMAD.WIDE R2, R197, 0x4, R2 ;  /* 0x00000004c5027825 */ /* 0x004fd800078e0202 */
[----:B------:R-:W2:Y:S01]  /*22120*/  @P1 LDC.64 R4, c[0x0][0xc08] ;  /* 0x00030200ff041b82 */ /* 0x000ea20000000a00 */
[----:B------:R-:W-:Y:S02]  /*22130*/  ULDC UR4, c[0x0][0xa88] ;  /* 0x0002a20000047ab9 */ /* 0x000fe40000000800 */
[----:B------:R-:W-:Y:S01]  /*22140*/  IMAD.U32 R0, RZ, RZ, UR4 ;  /* 0x00000004ff007e24 */ /* 0x000fe2000f8e00ff */
[----:B------:R4:W5:Y:S01]  /*22150*/  @P0 LDG.E R6, desc[UR60][R2.64] ;  /* 0x0000003c02060981 */ /* 0x000962000c1e1900 */
[----:B--2---:R-:W-:-:S05]  /*22160*/  @P1 IMAD.WIDE R4, R197, 0x4, R4 ;  /* 0x00000004c5041825 */ /* 0x004fca00078e0204 */
[----:B------:R4:W5:Y:S01]  /*22170*/  @P1 LDG.E R0, desc[UR60][R4.64] ;  /* 0x0000003c04001981 */ /* 0x000962000c1e1900 */
[----:B---3--:R-:W-:Y:S01]  /*22180*/  ISETP.NE.AND P2, PT, R21, 0x1, PT ;  /* 0x000000011500780c */ /* 0x008fe20003f45270 */
[----:B------:R-:W2:-:S12]  /*22190*/  S2R R8, SR_TID.X ;  /* 0x0000000000087919 */ /* 0x000e980000002100 */
[----:B------:R-:W3:Y:S08]  /*221a0*/  @P2 LDC R20, c[0x0][0xbec] ;  /* 0x0002fb00ff142b82 */ /* 0x000ef00000000800 */
[----:B------:R-:W0:Y:S01]  /*221b0*/  @P2 LDC R25, c[0x0][0xbf0] ;  /* 0x0002fc00ff192b82 */ /* 0x000e220000000800 */
[----:B--2---:R-:W-:-:S05]  /*221c0*/  VIADD R7, R8, 0xffffff80 ;  /* 0xffffff8008077836 */ /* 0x004fca0000000000 */
[----:B------:R-:W-:Y:S02]  /*221d0*/  ISETP.GE.AND P3, PT, R7, 0x80, PT ;  /* 0x000000800700780c */ /* 0x000fe40003f66270 */
[----:B------:R-:W-:Y:S01]  /*221e0*/  SHF.R.S32.HI R7, RZ, 0x1f, R197 ;  /* 0x0000001fff077819 */ /* 0x000fe200000114c5 */
[----:B----4-:R-:W-:Y:S10]  /*221f0*/  @P1 BRA `(.L_x_1857) ;  /* 0x0000000000101947 */ /* 0x010ff40003800000 */
[----:B------:R-:W-:Y:S05]  /*22200*/  @!P0 BRA `(.L_x_1857) ;  /* 0x00000000000c8947 */ /* 0x000fea0003800000 */
[----:B------:R-:W2:Y:S04]  /*22210*/  LDG.E R5, desc[UR60][R2.64] ;  /* 0x0000003c02057981 */ /* 0x000ea8000c1e1900 */
[----:B-----5:R-:W2:Y:S02]  /*22220*/  LDG.E R0, desc[UR60][R2.64+0x4] ;  /* 0x0000043c02007981 */ /* 0x020ea4000c1e1900 */
[----:B--2---:R-:W-:-:S07]  /*22230*/  IMAD.IADD R0, R0, 0x1, -R5 ;  /* 0x0000000100007824 */ /* 0x004fce00078e0a05 */
.L_x_1857:
[----:B------:R-:W-:Y:S01]  /*22240*/  BSSY B1, `(.L_x_1858) ;  /* 0x000002c000017945 */ /* 0x000fe20003800000 */
[----:B------:R-:W-:Y:S02]  /*22250*/  SHF.R.S32.HI R10, RZ, 0x1f, R195 ;  /* 0x0000001fff0a7819 */ /* 0x000fe400000114c3 */
[----:B------:R-:W-:Y:S02]  /*22260*/  SEL R13, R197, RZ, !P0 ;  /* 0x000000ffc50d7207 */ /* 0x000fe40004000000 */
[----:B------:R-:W-:Y:S02]  /*22270*/  SEL R12, R7, RZ, !P0 ;  /* 0x000000ff070c7207 */ /* 0x000fe40004000000 */
[----:B-----5:R-:W-:Y:S01]  /*22280*/  SHF.R.S32.HI R11, RZ, 0x1f, R6 ;  /* 0x0000001fff0b7819 */ /* 0x020fe20000011406 */
[----:B------:R-:W-:Y:S06]  /*22290*/  @P3 BRA `(.L_x_1859) ;  /* 0x0000000000983947 */ /* 0x000fec0003800000 */
[----:B------:R-:W2:Y:S01]  /*222a0*/  LDC R14, c[0x0][0xbe8] ;  /* 0x0002fa00ff0e7b82 */ /* 0x000ea20000000800 */
[----:B------:R-:W-:Y:S01]  /*222b0*/  IADD3 R9, R187, -0x80, R8 ;  /* 0xffffff80bb097810 */ /* 0x000fe20007ffe008 */
[----:B--2---:R-:W-:-:S05]  /*222c0*/  IMAD R2, R0, R14, RZ ;  /* 0x0000000e00027224 */ /* 0x004fca00078e02ff */
        /* <DEDUP_REMOVED lines=9> */
[----:B------:R-:W2:Y:S01]  /*22360*/  @P0 LDC R4, c[0x0][0xbec] ;  /* 0x0002fb00ff040b82 */ /* 0x000ea20000000800 */
[----:B------:R-:W-:Y:S01]  /*22370*/  IMAD R7, R195, UR5, R8 ;  /* 0x00000005c3077c24 */ /* 0x000fe2000f8e0208 */
[----:B------:R-:W-:-:S03]  /*22380*/  ULDC.64 UR4, c[0x0][0xb98] ;  /* 0x0002e60000047ab9 */ /* 0x000fc60000000a00 */
[----:B------:R-:W-:-:S03]  /*22390*/  IMAD.IADD R3, R3, 0x1, R7 ;  /* 0x0000000103037824 */ /* 0x000fc600078e0207 */
[----:B------:R-:W4:Y:S01]  /*223a0*/  @P0 LDC R15, c[0x0][0xbf0] ;  /* 0x0002fc00ff0f0b82 */ /* 0x000f220000000800 */
[----:B------:R-:W-:-:S04]  /*223b0*/  IMAD.WIDE.U32 R2, R13, UR4, R2 ;  /* 0x000000040d027c25 */ /* 0x000fc8000f8e0002 */
[----:B--2---:R-:W-:-:S05]  /*223c0*/  @P0 IMAD.HI.U32 R4, R9, R4, RZ ;  /* 0x0000000409040227 */ /* 0x004fca00078e00ff */
        /* <DEDUP_REMOVED lines=19> */
.L_x_1859:
[----:B------:R-:W-:Y:S05]  /*22500*/  BSYNC B1 ;  /* 0x0000000000017941 */ /* 0x000fea0003800000 */
.L_x_1858:
[----:B------:R-:W-:Y:S01]  /*22510*/  ULDC.64 UR4, c[0x0][0xaa0] ;  /* 0x0002a80000047ab9 */ /* 0x000fe20000000a00 */
[----:B--2---:R-:W-:Y:S01]  /*22520*/  IMAD R4, R194, 0x20, R200 ;  /* 0x00000020c2047824 */ /* 0x004fe200078e02c8 */
[----:B------:R-:W-:Y:S01]  /*22530*/  BSSY B1, `(.L_x_1860) ;  /* 0x0000037000017945 */ /* 0x000fe20003800000 */
[----:B------:R-:W-:Y:S02]  /*22540*/  IMAD R3, R11, UR4, RZ ;  /* 0x000000040b037c24 */ /* 0x000fe4000f8e02ff */
[----:B------:R-:W-:Y:S02]  /*22550*/  IMAD.IADD R9, R187, 0x1, R4 ;  /* 0x00000001bb097824 */ /* 0x000fe400078e0204 */
[C---:B------:R-:W-:Y:S02]  /*22560*/  IMAD R5, R6.reuse, UR5, R3 ;  /* 0x0000000506057c24 */ /* 0x040fe4000f8e0203 */
[----:B------:R-:W-:Y:S01]  /*22570*/  IMAD.WIDE.U32 R2, R6, UR4, RZ ;  /* 0x0000000406027c25 */ /* 0x000fe2000f8e00ff */
[----:B------:R-:W-:-:S03]  /*22580*/  ULDC.64 UR4, c[0x0][0xae8] ;  /* 0x0002ba0000047ab9 */ /* 0x000fc60000000a00 */
[----:B------:R-:W-:Y:S02]  /*22590*/  IMAD.IADD R3, R3, 0x1, R5 ;  /* 0x0000000103037824 */ /* 0x000fe400078e0205 */
[----:B------:R-:W-:Y:S02]  /*225a0*/  IMAD R6, R10, UR4, RZ ;  /* 0x000000040a067c24 */ /* 0x000fe4000f8e02ff */
[----:B---3--:R-:W-:-:S04]  /*225b0*/  @P2 IMAD.HI.U32 R4, R9, R20, RZ ;  /* 0x0000001409042227 */ /* 0x008fc800078e00ff */
[C---:B------:R-:W-:Y:S02]  /*225c0*/  IMAD R7, R195.reuse, UR5, R6 ;  /* 0x00000005c3077c24 */ /* 0x040fe4000f8e0206 */
[----:B------:R-:W-:Y:S01]  /*225d0*/  IMAD.WIDE.U32 R2, R195, UR4, R2 ;  /* 0x00000004c3027c25 */ /* 0x000fe2000f8e0002 */
[----:B------:R-:W-:-:S03]  /*225e0*/  ULDC.64 UR4, c[0x0][0xaf0] ;  /* 0x0002bc0000047ab9 */ /* 0x000fc60000000a00 */
[----:B------:R-:W-:Y:S01]  /*225f0*/  IMAD.MOV.U32 R5, RZ, RZ, R9 ;  /* 0x000000ffff057224 */ /* 0x000fe200078e0009 */
[----:B0-----:R-:W-:Y:S01]  /*22600*/  @P2 SHF.R.U32.HI R5, RZ, R25, R4 ;  /* 0x00000019ff052219 */ /* 0x001fe20000011604 */
        /* <DEDUP_REMOVED lines=41> */
.L_x_1861:
[----:B------:R-:W-:Y:S05]  /*228a0*/  BSYNC B1 ;  /* 0x0000000000017941 */ /* 0x000fea0003800000 */
.L_x_1860:
        /* <DEDUP_REMOVED lines=13> */
.L_x_1863:
[----:B------:R-:W-:Y:S05]  /*22980*/  BSYNC B1 ;  /* 0x0000000000017941 */ /* 0x000fea0003800000 */
.L_x_1862:
        /* <DEDUP_REMOVED lines=13> */
.L_x_1865:
[----:B------:R-:W-:Y:S05]  /*22a60*/  BSYNC B1 ;  /* 0x0000000000017941 */ /* 0x000fea0003800000 */
.L_x_1864:
[----:B0-----:R-:W-:Y:S01]  /*22a70*/  VIADD R0, R8, 0x60 ;  /* 0x0000006008007836 */ /* 0x001fe20000000000 */
[----:B------:R0:W0:Y:S04]  /*22a80*/  SHFL.IDX PT, R6, R5, 0x3, 0x181f ;  /* 0x00781f0005067f89 */ /* 0x00002800000e0000 */
[----:B------:R-:W-:Y:S01]  /*22a90*/  ISETP.GE.AND P0, PT, R0, R21, PT ;  /* 0x000000150000720c */ /* 0x000fe20003f06270 */
[----:B----4-:R4:W0:-:S12]  /*22aa0*/  SHFL.IDX PT, R2, R4, 0x3, 0x181f ;  /* 0x00781f0004027f89 */ /* 0x01081800000e0000 */
[----:B----4-:R-:W-:Y:S05]  /*22ab0*/  @P0 BRA `(.L_x_1856) ;  /* 0x0000000000240947 */ /* 0x010fea0003800000 */
[----:B------:R-:W-:Y:S02]  /*22ac0*/  ULDC UR4, c[0x0][0xac8] ;  /* 0x0002b20000047ab9 */ /* 0x000fe40000000800 */
[----:B------:R-:W-:Y:S02]  /*22ad0*/  ISETP.GE.AND P2, PT, R192, UR4, PT ;  /* 0x00000004c0007c0c */ /* 0x000fe4000bf46270 */
[----:B------:R-:W-:-:S11]  /*22ae0*/  ISETP.GE.AND P3, PT, R193, UR4, PT ;  /* 0x00000004c1007c0c */ /* 0x000fd6000bf66270 */
[CC--:B0-23--:R-:W-:Y:S02]  /*22af0*/  @!P2 LEA R4, P0, R192.reuse, R2.reuse, 0x1 ;  /* 0x00000002c004a211 */ /* 0x0cdfe400078008ff */
[C---:B------:R-:W-:Y:S02]  /*22b00*/  @!P3 LEA R2, P1, R193.reuse, R2, 0x1 ;  /* 0x00000002c102b211 */ /* 0x040fe400078208ff */
[-C--:B------:R-:W-:Y:S02]  /*22b10*/  @!P2 LEA.HI.X R5, R192, R6.reuse, R225, 0x1, P0 ;  /* 0x00000006c005a211 */ /* 0x080fe400000f0ce1 */
[----:B------:R-:W-:-:S03]  /*22b20*/  @!P3 LEA.HI.X R3, R193, R6, R223, 0x1, P1 ;  /* 0x00000006c103b211 */ /* 0x000fc600008f0cdf */
[----:B------:R0:W-:Y:S04]  /*22b30*/  @!P2 ST.E.128 desc[UR60][R4.64], RZ ;  /* 0x000000ff0400a985 */ /* 0x0001e8000c101d3c */
[----:B------:R0:W-:Y:S02]  /*22b40*/  @!P3 ST.E.128 desc[UR60][R2.64], RZ ;  /* 0x000000ff0200b985 */ /* 0x0001e4000c101d3c */
.L_x_1856:
[----:B------:R-:W-:Y:S05]  /*22b50*/  BSYNC B0 ;  /* 0x0000000000007941 */ /* 0x000fea0003800000 */
.L_x_1847:
[----:B------:R-:W-:Y:S02]  /*22b60*/  ULDC UR4, c[0x0][0xc3c] ;  /* 0x00030f0000047ab9 */ /* 0x000fe40000000800 */
[----:B-1----:R-:W-:-:S13]  /*22b70*/  ISETP.GE.AND P0, PT, R31, UR4, PT ;  /* 0x000000041f007c0c */ /* 0x002fda000bf06270 */
[----:B------:R-:W-:Y:S05]  /*22b80*/  @!P0 BRA `(.L_x_1866) ;  /* 0xfffffde400d08947 */ /* 0x000fea000383ffff */
[----:B------:R-:W-:Y:S05]  /*22b90*/  BRA `(.L_x_1566) ;  /* 0x0000007400387947 */ /* 0x000fea0003800000 */
.L_x_1564:
        /* <DEDUP_REMOVED lines=16> */
.L_x_1867:
        /* <DEDUP_REMOVED lines=41> */
.L_x_1873:
[----:B------:R-:W-:Y:S01]  /*22f30*/  UIADD3 UR4, UR4, 0x1f, URZ ;  /* 0x0000001f04047890 */ /* 0x000fe2000fffe03f */
[----:B------:R-:W-:-:S05]  /*22f40*/  IMAD.U32 R19, RZ, RZ, UR7 ;  /* 0x00000007ff137e24 */ /* 0x000fca000f8e00ff */
        /* <DEDUP_REMOVED lines=10> */
.L_x_1872:
[----:B------:R-:W-:Y:S05]  /*22ff0*/  BSYNC B0 ;  /* 0x0000000000007941 */ /* 0x000fea0003800000 */
.L_x_1871:
        /* <DEDUP_REMOVED lines=20> */
.L_x_1869:
        /* <DEDUP_REMOVED lines=20> */
.L_x_1874:
[----:B---3--:R-:W-:Y:S01]  /*23280*/  IMAD R16, R16, UR5, R13 ;  /* 0x0000000510107c24 */ /* 0x008fe2000f8e020d */
[----:B------:R-:W-:Y:S01]  /*23290*/  IABS R2, R6 ;  /* 0x0000000600027213 */ /* 0x000fe20000000000 */
[----:B01----:R-:W-:-:S03]  /*232a0*/  IMAD.MOV R11, RZ, RZ, -R3 ;  /* 0x000000ffff0b7224 */ /* 0x003fc600078e0a03 */
[----:B--2---:R-:W-:Y:S01]  /*232b0*/  IADD3 R9, -R16, UR6, RZ ;  /* 0x0000000610097c10 */ /* 0x004fe2000fffe1ff */
[----:B------:R-:W-:Y:S02]  /*232c0*/  IMAD.MOV R10, RZ, RZ, -R2 ;  /* 0x000000ffff0a7224 */ /* 0x000fe400078e0a02 */
[----:B------:R-:W-:Y:S01]  /*232d0*/  IMAD R11, R11, R12, RZ ;  /* 0x0000000c0b0b7224 */ /* 0x000fe200078e02ff */
        /* <DEDUP_REMOVED lines=22> */
[----:B------:R-:W-:-:S04]  /*23440*/  VIADDMNMX R18, R10, UR5, R7, PT ;  /* 0x000000050a127c46 */ /* 0x000fc8000b800107 */
[-C--:B------:R-:W-:Y:S02]  /*23450*/  IABS R10, R18.reuse ;  /* 0x00000012000a7213 */ /* 0x080fe40000000000 */
[----:B------:R-:W-:Y:S02]  /*23460*/  IABS R6, R18 ;  /* 0x0000001200067213 */ /* 0x000fe40000000000 */
[----:B------:R-:W0:Y:S08]  /*23470*/  I2F.RP R7, R10 ;  /* 0x0000000a00077306 */ /* 0x000e300000209400 */
[----:B0-----:R-:W0:Y:S02]  /*23480*/  MUFU.RCP R7, R7 ;  /* 0x0000000700077308 */ /* 0x001e240000001000 */
[----:B0-----:R-:W-:-:S06]  /*23490*/  VIADD R3, R7, 0xffffffe ;  /* 0x0ffffffe07037836 */ /* 0x001fcc0000000000 */
[----:B------:R-:W0:Y:S02]  /*234a0*/  F2I.FTZ.U32.TRUNC.NTZ R3, R3 ;  /* 0x0000000300037305 */ /* 0x000e24000021f000 */
[----:B0-----:R-:W-:-:S04]  /*234b0*/  IMAD.MOV R11, RZ, RZ, -R3 ;  /* 0x000000ffff0b7224 */ /* 0x001fc800078e0a03 */
[----:B------:R-:W-:Y:S01]  /*234c0*/  IMAD.MOV.U32 R9, RZ, RZ, R11 ;  /* 0x000000ffff097224 */ /* 0x000fe200078e000b */
[----:B------:R-:W-:-:S03]  /*234d0*/  IABS R11, R13 ;  /* 0x0000000d000b7213 */ /* 0x000fc60000000000 */
[----:B------:R-:W-:-:S04]  /*234e0*/  IMAD R9, R9, R10, RZ ;  /* 0x0000000a09097224 */ /* 0x000fc800078e02ff */
[----:B------:R-:W-:-:S04]  /*234f0*/  IMAD.HI.U32 R2, R3, R9, R2 ;  /* 0x0000000903027227 */ /* 0x000fc800078e0002 */
[----:B------:R-:W-:Y:S02]  /*23500*/  IMAD.MOV R3, RZ, RZ, -R6 ;  /* 0x000000ffff037224 */ /* 0x000fe400078e0a06 */
        /* <DEDUP_REMOVED lines=12> */
[----:B------:R-:W-:Y:S01]  /*235d0*/  @!P1 LOP3.LUT R2, RZ, R18, RZ, 0x33, !PT ;  /* 0x00000012ff029212 */ /* 0x000fe200078e33ff */
[----:B------:R-:W-:-:S03]  /*235e0*/  IMAD.MOV R18, RZ, RZ, -R18 ;  /* 0x000000ffff127224 */ /* 0x000fc600078e0a12 */
[----:B------:R-:W-:Y:S01]  /*235f0*/  LOP3.LUT R17, RZ, R2, RZ, 0x33, !PT ;  /* 0x00000002ff117212 */ /* 0x000fe200078e33ff */
[----:B------:R-:W-:-:S04]  /*23600*/  IMAD R18, R2, R18, R3 ;  /* 0x0000001202127224 */ /* 0x000fc800078e0203 */
[----:B------:R-:W-:Y:S01]  /*23610*/  IMAD.IADD R17, R4, 0x1, R17 ;  /* 0x0000000104117824 */ /* 0x000fe200078e0211 */
[----:B------:R-:W-:Y:S06]  /*23620*/  BRA `(.L_x_1875) ;  /* 0x00000000000c7947 */ /* 0x000fec0003800000 */
.L_x_1870:
[----:B------:R-:W-:Y:S02]  /*23630*/  IMAD.MOV.U32 R17, RZ, RZ, RZ ;  /* 0x000000ffff117224 */ /* 0x000fe400078e00ff */
[----:B------:R-:W-:Y:S02]  /*23640*/  IMAD.U32 R16, RZ, RZ, UR6 ;  /* 0x00000006ff107e24 */ /* 0x000fe4000f8e00ff */
[----:B------:R-:W-:-:S07]  /*23650*/  IMAD.MOV.U32 R18, RZ, RZ, RZ ;  /* 0x000000ffff127224 */ /* 0x000fce00078e00ff */
.L_x_1875:
[----:B------:R-:W-:-:S13]  /*23660*/  ISETP.NE.AND P0, PT, R5, RZ, PT ;  /* 0x000000ff0500720c */ /* 0x000fda0003f05270 */
[----:B------:R-:W0:Y:S01]  /*23670*/  @!P0 S2R R3, SR_CgaCtaId ;  /* 0x0000000000038919 */ /* 0x000e220000008800 */
[----:B------:R-:W-:-:S04]  /*23680*/  @!P0 MOV R2, 0x400 ;  /* 0x0000040000028802 */ /* 0x000fc80000000f00 */
[----:B0-----:R-:W-:-:S05]  /*23690*/  @!P0 LEA R2, R3, R2, 0x18 ;  /* 0x0000000203028211 */ /* 0x001fca00078ec0ff */
[----:B------:R0:W-:Y:S01]  /*236a0*/  @!P0 STS.128 [R2+0x2a8d0], R16 ;  /* 0x02a8d01002008388 */ /* 0x0001e20000000c00 */
[----:B------:R-:W-:Y:S06]  /*236b0*/  BAR.ARV 0x5, 0x180 ;  /* 0x0146000000007b1d */ /* 0x000fec0000002000 */
.L_x_1868:
[----:B------:R2:W-:Y:S01]  /*236c0*/  STL [R1+0x28], RZ ;  /* 0x000028ff01007387 */ /* 0x0005e20000100800 */
[----:B------:R-:W-:Y:S01]  /*236d0*/  ULDC UR4, c[0x0][0xc3c] ;  /* 0x00030f0000047ab9 */ /* 0x000fe20000000800 */
[----:B------:R-:W-:Y:S01]  /*236e0*/  IMAD.MOV.U32 R29, RZ, RZ, 0x1 ;  /* 0x00000001ff1d7424 */ /* 0x000fe200078e00ff */
[----:B-1----:R-:W-:Y:S01]  /*236f0*/  ISETP.GE.AND P0, PT, R19, UR4, PT ;  /* 0x0000000413007c0c */ /* 0x002fe2000bf06270 */
[----:B------:R-:W-:-:S12]  /*23700*/  IMAD.MOV.U32 R27, RZ, RZ, RZ ;  /* 0x000000ffff1b7224 */ /* 0x000fd800078e00ff */
[----:B--2---:R-:W-:Y:S05]  /*23710*/  @P0 BRA `(.L_x_1876) ;  /* 0x0000006400740947 */ /* 0x004fea0003800000 */
[----:B0-----:R-:W2:Y:S01]  /*23720*/  LDL R2, [R1+0x38] ;  /* 0x0000380001027983 */ /* 0x001ea20000100800 */
        /* <DEDUP_REMOVED lines=9> */
[----:B------:R-:W-:-:S02]  /*237c0*/  IMAD.MOV.U32 R27, RZ, RZ, RZ ;  /* 0x000000ffff1b7224 */ /* 0x000fc400078e00ff */
[----:B------:R-:W-:Y:S01]  /*237d0*/  IMAD.MOV.U32 R29, RZ, RZ, 0x1 ;  /* 0x00000001ff1d7424 */ /* 0x000fe200078e00ff */
[----:B--2---:R-:W-:Y:S01]  /*237e0*/  R2UR UR4, R2 ;  /* 0x00000000020472ca */ /* 0x004fe200000e0000 */
[----:B------:R-:W-:-:S05]  /*237f0*/  IMAD.SHL.U32 R2, R0, 0x8, RZ ;  /* 0x0000000800027824 */ /* 0x000fca00078e00ff */
[C---:B------:R-:W-:Y:S02]  /*23800*/  LOP3.LUT R3, R2.reuse, 0x1f8, RZ, 0xc0, !PT ;  /* 0x000001f802037812 */ /* 0x040fe400078ec0ff */
[----:B------:R-:W-:Y:S02]  /*23810*/  LOP3.LUT R2, R2, 0x38, RZ, 0xc0, !PT ;  /* 0x0000003802027812 */ /* 0x000fe400078ec0ff */
[----:B------:R-:W-:Y:S01]  /*23820*/  LOP3.LUT R3, R3, 0x38, R0, 0x78, !PT ;  /* 0x0000003803037812 */ /* 0x000fe200078e7800 */
[----:B------:R-:W-:Y:S02]  /*23830*/  IMAD.SHL.U32 R0, R0, 0x10, RZ ;  /* 0x0000001000007824 */ /* 0x000fe400078e00ff */
        /* <DEDUP_REMOVED lines=10> */
.L_x_1993:
[----:B------:R-:W-:Y:S05]  /*238e0*/  YIELD ;  /* 0x0000000000007946 */ /* 0x000fea0003800000 */
[----:B------:R-:W-:Y:S01]  /*238f0*/  ULDC.64 UR4, c[0x0][0xa28] ;  /* 0x00028a0000047ab9 */ /* 0x000fe20000000a00 */
[----:B------:R-:W-:Y:S01]  /*23900*/  IMAD.MOV.U32 R11, RZ, RZ, RZ ;  /* 0x000000ffff0b7224 */ /* 0x000fe200078e00ff */
[----:B------:R-:W-:Y:S01]  /*23910*/  ISETP.NE.U32.AND P0, PT, RZ, UR4, PT ;  /* 0x00000004ff007c0c */ /* 0x000fe2000bf05070 */
[----:B0-----:R-:W0:Y:S01]  /*23920*/  LDC.64 R4, c[0x0][0xa00] ;  /* 0x00028000ff047b82 */ /* 0x001e220000000a00 */
[----:B------:R-:W-:Y:S02]  /*23930*/  ULDC.64 UR6, c[0x0][0xa10] ;  /* 0x0002840000067ab9 */ /* 0x000fe40000000a00 */
[----:B------:R-:W-:Y:S01]  /*23940*/  ISETP.NE.AND.EX P0, PT, RZ, UR5, PT, P0 ;  /* 0x00000005ff007c0c */ /* 0x000fe2000bf05300 */
[----:B------:R-:W-:-:S12]  /*23950*/  ULDC.64 UR4, c[0x0][0xa18] ;  /* 0x0002860000047ab9 */ /* 0x000fd80000000a00 */
[----:B-1----:R-:W1:Y:S01]  /*23960*/  @P0 LDC.64 R2, c[0x0][0xa28] ;  /* 0x00028a00ff020b82 */ /* 0x002e620000000a00 */
[----:B------:R-:W-:Y:S01]  /*23970*/  ISETP.NE.U32.AND P1, PT, RZ, UR6, PT ;  /* 0x00000006ff007c0c */ /* 0x000fe2000bf25070 */
[----:B-1----:R-:W-:-:S05]  /*23980*/  @P0 IMAD.WIDE R2, R19, 0x4, R2 ;  /* 0x0000000413020825 */ /* 0x002fca00078e0202 */
[----:B--2---:R1:W2:Y:S01]  /*23990*/  @P0 LDG.E R11, desc[UR60][R2.64] ;  /* 0x0000003c020b0981 */ /* 0x0042a2000c1e1900 */
[----:B------:R-:W-:Y:S01]  /*239a0*/  ISETP.NE.U32.AND P0, PT, RZ, UR4, PT ;  /* 0x00000004ff007c0c */ /* 0x000fe2000bf05070 */
[----:B------:R-:W-:Y:S01]  /*239b0*/  IMAD.MOV.U32 R35, RZ, RZ, RZ ;  /* 0x000000ffff237224 */ /* 0x000fe200078e00ff */
[----:B------:R-:W-:Y:S01]  /*239c0*/  ISETP.NE.AND.EX P1, PT, RZ, UR7, PT, P1 ;  /* 0x00000007ff007c0c */ /* 0x000fe2000bf25310 */
[----:B------:R-:W-:Y:S01]  /*239d0*/  IMAD.MOV.U32 R0, RZ, RZ, RZ ;  /* 0x000000ffff007224 */ /* 0x000fe200078e00ff */
[----:B------:R-:W-:Y:S01]  /*239e0*/  ISETP.NE.AND.EX P2, PT, RZ, UR5, PT, P0 ;  /* 0x00000005ff007c0c */ /* 0x000fe2000bf45300 */
[----:B------:R-:W-:Y:S01]  /*239f0*/  ULDC.64 UR4, c[0x0][0xa00] ;  /* 0x0002800000047ab9 */ /* 0x000fe20000000a00 */
[----:B0-----:R-:W-:Y:S01]  /*23a00*/  IMAD.WIDE R4, R19, 0x4, R4 ;  /* 0x0000000413047825 */ /* 0x001fe200078e0204 */
[----:B------:R-:W-:Y:S01]  /*23a10*/  ISETP.NE.U32.AND P0, PT, RZ, UR4, PT ;  /* 0x00000004ff007c0c */ /* 0x000fe2000bf05070 */
[----:B-1----:R-:W0:Y:S03]  /*23a20*/  LDC.64 R2, c[0x0][0xa10] ;  /* 0x00028400ff027b82 */ /* 0x002e260000000a00 */
[----:B------:R-:W-:-:S06]  /*23a30*/  ISETP.NE.AND.EX P0, PT, RZ, UR5, PT, P0 ;  /* 0x00000005ff007c0c */ /* 0x000fcc000bf05300 */
[----:B------:R-:W1:Y:S07]  /*23a40*/  @P2 LDC.64 R6, c[0x0][0xa18] ;  /* 0x00028600ff062b82 */ /* 0x000e6e0000000a00 */
[----:B------:R-:W5:Y:S01]  /*23a50*/  @P0 LDG.E R35, desc[UR60][R4.64] ;  /* 0x0000003c04230981 */ /* 0x000f62000c1e1900 */
[----:B0-----:R-:W-:-:S05]  /*23a60*/  IMAD.WIDE R2, R19, 0x4, R2 ;  /* 0x0000000413027825 */ /* 0x001fca00078e0202 */
[----:B------:R-:W5:Y:S01]  /*23a70*/  @P1 LDG.E R0, desc[UR60][R2.64] ;  /* 0x0000003c02001981 */ /* 0x000f62000c1e1900 */
[----:B------:R-:W-:Y:S02]  /*23a80*/  ULDC UR4, c[0x0][0x288] ;  /* 0x0000a20000047ab9 */ /* 0x000fe40000000800 */
[----:B------:R-:W-:Y:S01]  /*23a90*/  IMAD.U32 R32, RZ, RZ, UR4 ;  /* 0x00000004ff207e24 */ /* 0x000fe2000f8e00ff */
[----:B------:R-:W-:Y:S02]  /*23aa0*/  ULDC.64 UR4, c[0x0][0x418] ;  /* 0x0001060000047ab9 */ /* 0x000fe40000000a00 */
[----:B------:R-:W-:-:S03]  /*23ab0*/  UISETP.NE.U32.AND UP0, UPT, UR4, URZ, UPT ;  /* 0x0000003f0400728c */ /* 0x000fc6000bf05070 */
[----:B------:R-:W-:Y:S01]  /*23ac0*/  ULDC UR4, c[0x0][0x424] ;  /* 0x0001090000047ab9 */ /* 0x000fe20000000800 */
[----:B------:R-:W-:Y:S01]  /*23ad0*/  UISETP.NE.AND.EX UP0, UPT, UR5, URZ, UPT, UP0 ;  /* 0x0000003f0500728c */ /* 0x000fe2000bf05300 */
[----:B-1----:R-:W-:Y:S02]  /*23ae0*/  @P2 IMAD.WIDE R6, R19, 0x4, R6 ;  /* 0x0000000413062825 */ /* 0x002fe400078e0206 */
[----:B------:R-:W-:Y:S01]  /*23af0*/  ULDC UR5, c[0x0][0x2f0] ;  /* 0x0000bc0000057ab9 */ /* 0x000fe20000000800 */
[----:B------:R-:W-:Y:S02]  /*23b00*/  USEL UR4, UR4, 0x1, UP0 ;  /* 0x0000000104047887 */ /* 0x000fe40008000000 */
[----:B------:R0:W5:Y:S02]  /*23b10*/  @P2 LDG.E R32, desc[UR60][R6.64] ;  /* 0x0000003c06202981 */ /* 0x000164000c1e1900 */
[----:B------:R-:W-:-:S03]  /*23b20*/  UIMAD UR4, UR4, UR5, URZ ;  /* 0x00000005040472a4 */ /* 0x000fc6000f8e023f */
[----:B------:R-:W-:-:S03]  /*23b30*/  ULDC UR5, c[0x0][0x348] ;  /* 0x0000d20000057ab9 */ /* 0x000fc60000000800 */
[----:B------:R-:W-:Y:S02]  /*23b40*/  IMAD.U32 R10, RZ, RZ, UR4 ;  /* 0x00000004ff0a7e24 */ /* 0x000fe4000f8e00ff */
[----:B0-----:R-:W-:Y:S01]  /*23b50*/  IMAD.U32 R6, RZ, RZ, UR5 ;  /* 0x00000005ff067e24 */ /* 0x001fe2000f8e00ff */
[----:B--2---:R0:W-:Y:S01]  /*23b60*/  STL [R1+0x4], R11 ;  /* 0x0000040b01007387 */ /* 0x0041e20000100800 */
[----:B------:R-:W-:Y:S05]  /*23b70*/  @P2 BRA `(.L_x_1877) ;  /* 0x0000000000102947 */ /* 0x000fea0003800000 */
[----:B------:R-:W-:Y:S05]  /*23b80*/  @!P0 BRA `(.L_x_1877) ;  /* 0x00000000000c8947 */ /* 0x000fea0003800000 */
[----:B------:R-:W2:Y:S04]  /*23b90*/  LDG.E R7, desc[UR60][R4.64] ;  /* 0x0000003c04077981 */ /* 0x000ea8000c1e1900 */
[----:B-----5:R-:W2:Y:S02]  /*23ba0*/  LDG.E R32, desc[UR60][R4.64+0x4] ;  /* 0x0000043c04207981 */ /* 0x020ea4000c1e1900 */
[----:B--2---:R-:W-:-:S07]  /*23bb0*/  IMAD.IADD R32, R32, 0x1, -R7 ;  /* 0x0000000120207824 */ /* 0x004fce00078e0a07 */
.L_x_1877:
[----:B------:R-:W-:Y:S02]  /*23bc0*/  ULDC.64 UR4, c[0x0][0xa20] ;  /* 0x0002880000047ab9 */ /* 0x000fe40000000a00 */
[----:B------:R-:W-:-:S04]  /*23bd0*/  ISETP.NE.U32.AND P0, PT, RZ, UR4, PT ;  /* 0x00000004ff007c0c */ /* 0x000fc8000bf05070 */
[----:B------:R-:W-:-:S13]  /*23be0*/  ISETP.NE.AND.EX P0, PT, RZ, UR5, PT, P0 ;  /* 0x00000005ff007c0c */ /* 0x000fda000bf05300 */
[----:B------:R-:W-:Y:S05]  /*23bf0*/  @!P0 BRA `(.L_x_1878) ;  /* 0x0000000000108947 */ /* 0x000fea0003800000 */
[----:B------:R-:W1:Y:S02]  /*23c00*/  LDC.64 R4, c[0x0][0xa20] ;  /* 0x00028800ff047b82 */ /* 0x000e640000000a00 */
[----:B-1----:R-:W-:-:S05]  /*23c10*/  IMAD.WIDE R4, R19, 0x4, R4 ;  /* 0x0000000413047825 */ /* 0x002fca00078e0204 */
[----:B------:R1:W5:Y:S01]  /*23c20*/  LDG.E R10, desc[UR60][R4.64] ;  /* 0x0000003c040a7981 */ /* 0x000362000c1e1900 */
[----:B------:R-:W-:Y:S05]  /*23c30*/  BRA `(.L_x_1879) ;  /* 0x0000000000247947 */ /* 0x000fea0003800000 */
.L_x_1878:
        /* <DEDUP_REMOVED lines=9> */
.L_x_1879:
[----:B-1----:R-:W2:Y:S01]  /*23cd0*/  @P1 LDG.E R5, desc[UR60][R2.64] ;  /* 0x0000003c02051981 */ /* 0x002ea2000c1e1900 */
[----:B------:R-:W1:Y:S03]  /*23ce0*/  LDC R7, c[0x0][0x448] ;  /* 0x00011200ff077b82 */ /* 0x000e660000000800 */
[----:B------:R3:W2:Y:S01]  /*23cf0*/  @P1 LDG.E R4, desc[UR60][R2.64+0x4] ;  /* 0x0000043c02041981 */ /* 0x0006a2000c1e1900 */
[----:B-----5:R-:W-:Y:S02]  /*23d00*/  IMAD.IADD R10, R10, 0x1, -R11 ;  /* 0x000000010a0a7824 */ /* 0x020fe400078e0a0b */
[----:B------:R-:W-:Y:S02]  /*23d10*/  IMAD.SHL.U32 R28, R17, 0x80, RZ ;  /* 0x00000080111c7824 */ /* 0x000fe400078e00ff */
[----:B---3--:R-:W3:Y:S01]  /*23d20*/  LDC.64 R2, c[0x0][0x9e0] ;  /* 0x00027800ff027b82 */ /* 0x008ee20000000a00 */
[----:B-1----:R-:W-:Y:S01]  /*23d30*/  ISETP.NE.AND P2, PT, R7, 0x1, PT ;  /* 0x000000010700780c */ /* 0x002fe20003f45270 */
[----:B------:R-:W-:-:S12]  /*23d40*/  VIADD R7, R28, 0x7f ;  /* 0x0000007f1c077836 */ /* 0x000fd80000000000 */
[----:B------:R-:W1:Y:S01]  /*23d50*/  @P2 LDC R8, c[0x0][0x44c] ;  /* 0x00011300ff082b82 */ /* 0x000e620000000800 */
[----:B---3--:R-:W-:-:S07]  /*23d60*/  ISETP.GE.AND P3, PT, R3, 0x1, PT ;  /* 0x000000010300780c */ /* 0x008fce0003f66270 */
[----:B------:R-:W3:Y:S01]  /*23d70*/  @P2 LDC R9, c[0x0][0x450] ;  /* 0x00011400ff092b82 */ /* 0x000ee20000000800 */
[----:B--2---:R-:W-:Y:S02]  /*23d80*/  @P1 IMAD.IADD R6, R4, 0x1, -R5 ;  /* 0x0000000104061824 */ /* 0x004fe400078e0a05 */
[----:B-1----:R-:W-:-:S04]  /*23d90*/  @P2 IMAD.HI.U32 R4, R7, R8, RZ ;  /* 0x0000000807042227 */ /* 0x002fc800078e00ff */
[----:B------:R-:W-:Y:S01]  /*23da0*/  IMAD.IADD R13, R10, 0x1, R6 ;  /* 0x000000010a0d7824 */ /* 0x000fe200078e0206 */
[----:B---3--:R-:W-:-:S03]  /*23db0*/  @P2 SHF.R.U32.HI R7, RZ, R9, R4 ;  /* 0x00000009ff072219 */ /* 0x008fc60000011604 */
[C---:B------:R-:W-:Y:S01]  /*23dc0*/  VIADD R4, R13.reuse, 0x5f ;  /* 0x0000005f0d047836 */ /* 0x040fe20000000000 */
[----:B------:R1:W-:Y:S01]  /*23dd0*/  STL [R1], R13 ;  /* 0x0000000d01007387 */ /* 0x0003e20000100800 */
[----:B------:R-:W-:Y:S02]  /*23de0*/  IADD3 R8, R13, 0x1, -R32 ;  /* 0x000000010d087810 */ /* 0x000fe40007ffe820 */
[----:B------:R-:W-:-:S04]  /*23df0*/  IMAD.HI R4, R4, 0x2aaaaaab, RZ ;  /* 0x2aaaaaab04047827 */ /* 0x000fc800078e02ff */
[----:B------:R-:W-:Y:S01]  /*23e00*/  IMAD.IADD R7, R8, 0x1, R7 ;  /* 0x0000000108077824 */ /* 0x000fe200078e0207 */
[----:B------:R-:W-:-:S03]  /*23e10*/  SHF.R.U32.HI R9, RZ, 0x1f, R4 ;  /* 0x0000001fff097819 */ /* 0x000fc60000011604 */
[----:B------:R-:W-:Y:S01]  /*23e20*/  IMAD.IADD R2, R7, 0x1, R2 ;  /* 0x0000000107027824 */ /* 0x000fe200078e0202 */
[----:B------:R-:W-:Y:S01]  /*23e30*/  LEA.HI.SX32 R9, R4, R9, 0x1c ;  /* 0x0000000904097211 */ /* 0x000fe200078fe2ff */
[----:B-1----:R-:W-:Y:S06]  /*23e40*/  @!P3 BRA `(.L_x_1880) ;  /* 0x000000000048b947 */ /* 0x002fec0003800000 */
[C---:B------:R-:W-:Y:S01]  /*23e50*/  ISETP.GT.AND P0, PT, R7.reuse, RZ, PT ;  /* 0x000000ff0700720c */ /* 0x040fe20003f04270 */
[----:B------:R-:W-:Y:S01]  /*23e60*/  BSSY B0, `(.L_x_1881) ;  /* 0x000000e000007945 */ /* 0x000fe20003800000 */
[----:B0-----:R-:W-:-:S11]  /*23e70*/  VIADD R11, R7, 0xffffffff ;  /* 0xffffffff070b7836 */ /* 0x001fd60000000000 */
        /* <DEDUP_REMOVED lines=8> */
.L_x_1882:
[----:B------:R-:W-:-:S13]  /*23f00*/  ISETP.NE.AND P0, PT, R3, 0x1, PT ;  /* 0x000000010300780c */ /* 0x000fda0003f05270 */
[----:B------:R-:W0:Y:S02]  /*23f10*/  @P0 LDC.64 R4, c[0x0][0x9e8] ;  /* 0x00027a00ff040b82 */ /* 0x000e240000000a00 */
[----:B0-----:R-:W-:-:S05]  /*23f20*/  @P0 IMAD.HI.U32 R4, R11, R4, RZ ;  /* 0x000000040b040227 */ /* 0x001fca00078e00ff */
[----:B------:R-:W-:-:S07]  /*23f30*/  @P0 SHF.R.U32.HI R11, RZ, R5, R4 ;  /* 0x00000005ff0b0219 */ /* 0x000fce0000011604 */
.L_x_1883:
[----:B------:R-:W-:Y:S05]  /*23f40*/  BSYNC B0 ;  /* 0x0000000000007941 */ /* 0x000fea0003800000 */
.L_x_1881:
[----:B------:R-:W-:-:S05]  /*23f50*/  IMAD R11, R11, R3, R3 ;  /* 0x000000030b0b7224 */ /* 0x000fca00078e0203 */
[----:B------:R-:W-:-:S07]  /*23f60*/  VIMNMX R2, R2, R11, PT ;  /* 0x0000000b02027248 */ /* 0x000fce0003fe0100 */
.L_x_1880:
[----:B------:R-:W1:Y:S01]  /*23f70*/  @P2 LDC R5, c[0x0][0x44c] ;  /* 0x00011300ff052b82 */ /* 0x000e620000000800 */
[----:B------:R-:W-:Y:S01]  /*23f80*/  IMAD.MOV.U32 R4, RZ, RZ, R28 ;  /* 0x000000ffff047224 */ /* 0x000fe200078e001c */
[----:B------:R-:W-:Y:S01]  /*23f90*/  ULDC UR4, c[0x0][0x9dc] ;  /* 0x0002770000047ab9 */ /* 0x000fe20000000800 */
[----:B------:R-:W-:-:S05]  /*23fa0*/  IMAD.IADD R7, R13, 0x1, -R32 ;  /* 0x000000010d077824 */ /* 0x000fca00078e0a20 */
[----:B------:R-:W2:Y:S01]  /*23fb0*/  @P2 LDC R12, c[0x0][0x450] ;  /* 0x00011400ff0c2b82 */ /* 0x000ea20000000800 */
[----:B-1----:R-:W-:-:S05]  /*23fc0*/  @P2 IMAD.HI.U32 R5, R28, R5, RZ ;  /* 0x000000051c052227 */ /* 0x002fca00078e00ff */
[----:B--2---:R-:W-:-:S05]  /*23fd0*/  @P2 SHF.R.U32.HI R4, RZ, R12, R5 ;  /* 0x0000000cff042219 */ /* 0x004fca0000011605 */
[----:B------:R-:W-:-:S04]  /*23fe0*/  IMAD.IADD R12, R7, 0x1, R4 ;  /* 0x00000001070c7824 */ /* 0x000fc800078e0204 */
[----:B0-----:R-:W-:Y:S01]  /*23ff0*/  VIADD R11, R12, -UR4 ;  /* 0x800000040c0b7c36 */ /* 0x001fe20008000000 */
        /* <DEDUP_REMOVED lines=11> */
.L_x_1886:
[----:B------:R-:W-:-:S13]  /*240b0*/  ISETP.NE.AND P0, PT, R3, 0x1, PT ;  /* 0x000000010300780c */ /* 0x000fda0003f05270 */
[----:B------:R-:W0:Y:S02]  /*240c0*/  @P0 LDC.64 R4, c[0x0][0x9e8] ;  /* 0x00027a00ff040b82 */ /* 0x000e240000000a00 */
[----:B0-----:R-:W-:-:S05]  /*240d0*/  @P0 IMAD.HI.U32 R4, R12, R4, RZ ;  /* 0x000000040c040227 */ /* 0x001fca00078e00ff */
[----:B------:R-:W-:-:S07]  /*240e0*/  @P0 SHF.R.U32.HI R12, RZ, R5, R4 ;  /* 0x00000005ff0c0219 */ /* 0x000fce0000011604 */
.L_x_1887:
[----:B------:R-:W-:Y:S05]  /*240f0*/  BSYNC B0 ;  /* 0x0000000000007941 */ /* 0x000fea0003800000 */
.L_x_1885:
[----:B------:R-:W-:-:S05]  /*24100*/  IMAD R12, R12, R3, RZ ;  /* 0x000000030c0c7224 */ /* 0x000fca00078e02ff */
[----:B------:R-:W-:-:S07]  /*24110*/  VIMNMX R11, R11, R12, !PT ;  /* 0x0000000c0b0b7248 */ /* 0x000fce0007fe0100 */
.L_x_1884:
[----:B------:R-:W-:Y:S01]  /*24120*/  VIADD R2, R2, 0x5f ;  /* 0x0000005f02027836 */ /* 0x000fe20000000000 */
[----:B------:R-:W-:Y:S01]  /*24130*/  BSSY B0, `(.L_x_1888) ;  /* 0x000013a000007945 */ /* 0x000fe20003800000 */
        /* <DEDUP_REMOVED lines=11> */
[----:B------:R-:W-:-:S04]  /*241f0*/  VIMNMX R4, R5, R6, PT ;  /* 0x0000000605047248 */ /* 0x000fc80003fe0100 */
[----:B------:R-:W-:Y:S01]  /*24200*/  ISETP.GT.AND P0, PT, R4, R3, PT ;  /* 0x000000030400720c */ /* 0x000fe20003f04270 */
[----:B------:R-:W-:-:S05]  /*24210*/  IMAD.WIDE.U32 R2, R3, -0x55555555, RZ ;  /* 0xaaaaaaab03027825 */ /* 0x000fca00078e00ff */
[----:B------:R-:W-:-:S05]  /*24220*/  SHF.R.U32.HI R5, RZ, 0x6, R3 ;  /* 0x00000006ff057819 */ /* 0x000fca0000011603 */
[----:B------:R-:W-:Y:S02]  /*24230*/  IMAD.MOV.U32 R2, RZ, RZ, R5 ;  /* 0x000000ffff027224 */ /* 0x000fe400078e0005 */
[----:B------:R-:W-:-:S04]  /*24240*/  @P0 VIADD R4, R4, 0x5f ;  /* 0x0000005f04040836 */ /* 0x000fc80000000000 */
        /* <DEDUP_REMOVED lines=13> */
.L_x_2061:
[----:B-1----:R-:W-:Y:S02]  /*24320*/  ISETP.NE.AND P0, PT, R14, RZ, PT ;  /* 0x000000ff0e00720c */ /* 0x002fe40003f05270 */
[----:B------:R-:W-:-:S11]  /*24330*/  PLOP3.LUT P6, PT, PT, PT, PT, 0x8, 0x0 ;  /* 0x000000000000781c */ /* 0x000fd60003fce170 */
[----:B------:R-:W-:Y:S05]  /*24340*/  @P0 BRA `(.L_x_1891) ;  /* 0x00000000000c0947 */ /* 0x000fea0003800000 */
[----:B------:R-:W-:-:S03]  /*24350*/  UMOV UR4, 0xffffffff ;  /* 0xffffffff00047882 */ /* 0x000fc60000000000 */
[----:B------:R-:W-:Y:S05]  /*24360*/  BRA.DIV UR4, `(.L_x_1892) ;  /* 0x0000007204287947 */ /* 0x000fea000b800000 */
[----:B------:R-:W-:-:S13]  /*24370*/  ELECT P6, URZ, PT ;  /* 0x00000000003f782f */ /* 0x000fda00038c0000 */
.L_x_1891:
[----:B0-----:R-:W2:Y:S01]  /*24380*/  LDL R3, [R1+0x28] ;  /* 0x0000280001037983 */ /* 0x001ea20000100800 */
[----:B------:R-:W-:Y:S01]  /*24390*/  BSSY B1, `(.L_x_1893) ;  /* 0x0000008000017945 */ /* 0x000fe20003800000 */
[----:B--2---:R-:W-:-:S05]  /*243a0*/  VIADD R3, R3, 0x1 ;  /* 0x0000000103037836 */ /* 0x004fca0000000000 */
[----:B------:R-:W-:-:S04]  /*243b0*/  LEA.HI R6, R3, R3, RZ, 0x1 ;  /* 0x0000000303067211 */ /* 0x000fc800078f08ff */
[----:B------:R-:W-:-:S05]  /*243c0*/  LOP3.LUT R6, R6, 0xfffffffe, RZ, 0xc0, !PT ;  /* 0xfffffffe06067812 */ /* 0x000fca00078ec0ff */
[----:B------:R-:W-:-:S05]  /*243d0*/  IMAD.IADD R6, R3, 0x1, -R6 ;  /* 0x0000000103067824 */ /* 0x000fca00078e0a06 */
[----:B------:R-:W-:-:S04]  /*243e0*/  SHF.L.U32 R6, R6, 0x1f, RZ ;  /* 0x0000001f06067819 */ /* 0x000fc800000006ff */
[----:B------:R-:W0:Y:S02]  /*243f0*/  SYNCS.PHASECHK.TRANS64.TRYWAIT P0, [R23+URZ+0x2a820], R6 ;  /* 0x02a82006170075a7 */ /* 0x000e24000800017f */
[----:B0-----:R-:W-:Y:S05]  /*24400*/  @!P0 BRA `(.L_x_1894) ;  /* 0x0000007000208947 */ /* 0x001fea0003800000 */
.L_x_2064:
[----:B------:R-:W-:Y:S05]  /*24410*/  BSYNC B1 ;  /* 0x0000000000017941 */ /* 0x000fea0003800000 */
.L_x_1893:
        /* <DEDUP_REMOVED lines=10> */
.L_x_2065:
[----:B------:R-:W-:Y:S05]  /*244c0*/  BSYNC B2 ;  /* 0x0000000000027941 */ /* 0x000fea0003800000 */
.L_x_1897:
        /* <DEDUP_REMOVED lines=9> */
.L_x_1900:
[----:B------:R-:W-:Y:S05]  /*24560*/  BSYNC B2 ;  /* 0x0000000000027941 */ /* 0x000fea0003800000 */
.L_x_1899:
        /* <DEDUP_REMOVED lines=10> */
[----:B------:R-:W-:Y:S01]  /*24610*/  VIADD R13, R11, 0x18400 ;  /* 0x000184000b0d7836 */ /* 0x000fe20000000000 */
[----:B------:R-:W-:-:S09]  /*24620*/  UMOV UR7, 0x12f00000 ;  /* 0x12f0000000077882 */ /* 0x000fd20000000000 */
.L_x_1901:
        /* <DEDUP_REMOVED lines=10> */
[----:B------:R-:W-:Y:S01]  /*246d0*/  IMAD.MOV.U32 R15, RZ, RZ, 0x40 ;  /* 0x00000040ff0f7424 */ /* 0x000fe200078e00ff */
[----:B------:R-:W-:Y:S01]  /*246e0*/  PLOP3.LUT P0, PT, PT, PT, PT, 0x80, 0x0 ;  /* 0x000000000000781c */ /* 0x000fe20003f0f070 */
[----:B------:R-:W-:Y:S01]  /*246f0*/  VIADD R13, R11, 0x1b400 ;  /* 0x0001b4000b0d7836 */ /* 0x000fe20000000000 */
[----:B------:R-:W-:Y:S01]  /*24700*/  UMOV UR6, 0x0 ;  /* 0x0000000000067882 */ /* 0x000fe20000000000 */
[----:B------:R-:W-:Y:S01]  /*24710*/  UMOV UR7, 0x12f00000 ;  /* 0x12f0000000077882 */ /* 0x000fe20000000000 */
[----:B------:R-:W-:-:S15]  /*24720*/  R2UR UR10, R15 ;  /* 0x000000000f0a72ca */ /* 0x000fde00000e0000 */
.L_x_1902:
        /* <DEDUP_REMOVED lines=15> */
.L_x_1903:
        /* <DEDUP_REMOVED lines=13> */
.L_x_2066:
[----:B------:R-:W-:Y:S05]  /*248f0*/  BSYNC B2 ;  /* 0x0000000000027941 */ /* 0x000fea0003800000 */
.L_x_1904:
        /* <DEDUP_REMOVED lines=11> */
.L_x_1907:
[----:B------:R-:W-:Y:S05]  /*249b0*/  BSYNC B2 ;  /* 0x0000000000027941 */ /* 0x000fea0003800000 */
.L_x_1906:
        /* <DEDUP_REMOVED lines=9> */
.L_x_1908:
        /* <DEDUP_REMOVED lines=10> */
[----:B------:R-:W-:Y:S01]  /*24af0*/  R2UR UR10, R15 ;  /* 0x000000000f0a72ca */ /* 0x000fe200000e0000 */
[----:B------:R-:W-:Y:S01]  /*24b00*/  VIADD R12, R12, 0x3400 ;  /* 0x000034000c0c7836 */ /* 0x000fe20000000000 */
[----:B------:R-:W-:Y:S02]  /*24b10*/  R2UR UR6, R10 ;  /* 0x000000000a0672ca */ /* 0x000fe400000e0000 */
[----:B------:R-:W-:Y:S02]  /*24b20*/  R2UR UR7, R11 ;  /* 0x000000000b0772ca */ /* 0x000fe400000e0000 */
[----:B------:R-:W-:-:S13]  /*24b30*/  PLOP3.LUT P0, PT, PT, PT, PT, 0x80, 0x0 ;  /* 0x000000000000781c */ /* 0x000fda0003f0f070 */
.L_x_1909:
        /* <DEDUP_REMOVED lines=10> */
.L_x_1896:
[----:B------:R-:W-:Y:S05]  /*24be0*/  BSYNC B1 ;  /* 0x0000000000017941 */ /* 0x000fea0003800000 */
.L_x_1895:
        /* <DEDUP_REMOVED lines=9> */
.L_x_1925:
        /* <DEDUP_REMOVED lines=11> */
.L_x_2067:
[----:B------:R-:W-:Y:S05]  /*24d30*/  BSYNC B2 ;  /* 0x0000000000027941 */ /* 0x000fea0003800000 */
.L_x_1912:
        /* <DEDUP_REMOVED lines=9> */
.L_x_1915:
[----:B------:R-:W-:Y:S05]  /*24dd0*/  BSYNC B2 ;  /* 0x0000000000027941 */ /* 0x000fea0003800000 */
.L_x_1914:
[----:B------:R-:W-:Y:S01]  /*24de0*/  IMAD.MOV.U32 R10, RZ, RZ, RZ ;  /* 0x000000ffff0a7224 */ /* 0x000fe200078e00ff */
[----:B------:R-:W-:Y:S01]  /*24df0*/  UIADD3 UR4, UP0, UR36, 0x570, URZ ;  /* 0x0000057024047890 */ /* 0x000fe2000ff1e03f */
[----:B------:R-:W-:Y:S01]  /*24e00*/  IMAD R3, R25, 0x9000, R23 ;  /* 0x0000900019037824 */ /* 0x000fe200078e0217 */
[----:B------:R-:W-:Y:S01]  /*24e10*/  PLOP3.LUT P1, PT, PT, PT, PT, 0x80, 0x0 ;  /* 0x000000000000781c */ /* 0x000fe20003f2f070 */
[----:B0-----:R-:W-:Y:S01]  /*24e20*/  IMAD R6, R12, 0x60, R0 ;  /* 0x000000600c067824 */ /* 0x001fe200078e0200 */
[----:B------:R-:W-:Y:S01]  /*24e30*/  R2UR UR10, R10 ;  /* 0x000000000a0a72ca */ /* 0x000fe200000e0000 */
[----:B------:R-:W-:Y:S01]  /*24e40*/  VIADD R14, R11, 0x2a890 ;  /* 0x0002a8900b0e7836 */ /* 0x000fe20000000000 */
[----:B------:R-:W-:Y:S01]  /*24e50*/  UIADD3.X UR5, URZ, UR37, URZ, UP0, !UPT ;  /* 0x000000253f057290 */ /* 0x000fe200087fe43f */
[----:B------:R-:W-:Y:S01]  /*24e60*/  VIADD R13, R3, 0x18400 ;  /* 0x00018400030d7836 */ /* 0x000fe20000000000 */
[----:B------:R-:W-:Y:S01]  /*24e70*/  UMOV UR6, 0x0 ;  /* 0x0000000000067882 */ /* 0x000fe20000000000 */
[----:B------:R-:W-:-:S10]  /*24e80*/  UMOV UR7, 0x12f00000 ;  /* 0x12f0000000077882 */ /* 0x000fd40000000000 */
.L_x_1916:
        /* <DEDUP_REMOVED lines=16> */
.L_x_1917:
        /* <DEDUP_REMOVED lines=15> */
.L_x_1918:
        /* <DEDUP_REMOVED lines=13> */
.L_x_2068:
[----:B------:R-:W-:Y:S05]  /*25150*/  BSYNC B2 ;  /* 0x0000000000027941 */ /* 0x000fea0003800000 */
.L_x_1919:
[----:B------:R-:W-:Y:S01]  /*25160*/  BSSY B2, `(.L_x_1921) ;  /* 0x000000b000027945 */ /* 0x000fe20003800000 */
[----:B01----:R-:W-:Y:S02]  /*25170*/  IMAD.MOV.U32 R2, RZ, RZ, 0x0 ;  /* 0x00000000ff027424 */ /* 0x003fe400078e00ff */
[----:B------:R-:W-:Y:S01]  /*25180*/  IMAD.MOV.U32 R3, RZ, RZ, 0x12f00000 ;  /* 0x12f00000ff037424 */ /* 0x000fe200078e00ff */
[----:B------:R-:W-:Y:S06]  /*25190*/  @P2 BRA `(.L_x_1922) ;  /* 0x00000000001c2947 */ /* 0x000fec0003800000 */
[----:B------:R-:W0:Y:S01]  /*251a0*/  S2R R15, SR_TID.X ;  /* 0x00000000000f7919 */ /* 0x000e220000002100 */
[----:B------:R-:W-:-:S04]  /*251b0*/  IMAD.MOV.U32 R14, RZ, RZ, 0x6000 ;  /* 0x00006000ff0e7424 */ /* 0x000fc800078e00ff */
[----:B------:R1:W-:Y:S01]  /*251c0*/  SYNCS.ARRIVE.TRANS64 RZ, [R11+URZ+0x2a8b0], R14 ;  /* 0x02a8b00e0bff79a7 */ /* 0x0003e2000800003f */
[----:B0-----:R-:W-:-:S04]  /*251d0*/  LOP3.LUT R15, R15, 0x1f, RZ, 0xc0, !PT ;  /* 0x0000001f0f0f7812 */ /* 0x001fc800078ec0ff */
[----:B------:R-:W-:-:S13]  /*251e0*/  ISETP.NE.AND P1, PT, R15, RZ, PT ;  /* 0x000000ff0f00720c */ /* 0x000fda0003f25270 */
[----:B-1----:R-:W-:Y:S05]  /*251f0*/  @!P1 BRA `(.L_x_1922) ;  /* 0x0000000000049947 */ /* 0x002fea0003800000 */
[----:B------:R-:W-:Y:S01]  /*25200*/  BPT.TRAP 0x1 ;  /* 0x000000040000795c */ /* 0x000fe20000300000 */
.L_x_1922:
[----:B------:R-:W-:Y:S05]  /*25210*/  BSYNC B2 ;  /* 0x0000000000027941 */ /* 0x000fea0003800000 */
.L_x_1921:
[----:B------:R-:W-:Y:S01]  /*25220*/  R2UR UR6, R2 ;  /* 0x00000000020672ca */ /* 0x000fe200000e0000 */
[----:B------:R-:W-:Y:S01]  /*25230*/  UIADD3 UR4, UP0, UR36, 0x670, URZ ;  /* 0x0000067024047890 */ /* 0x000fe2000ff1e03f */
[----:B------:R-:W-:Y:S01]  /*25240*/  R2UR UR7, R3 ;  /* 0x00000000030772ca */ /* 0x000fe200000e0000 */
[----:B------:R-:W-:Y:S01]  /*25250*/  VIADD R11, R11, 0x2a8b0 ;  /* 0x0002a8b00b0b7836 */ /* 0x000fe20000000000 */
[----:B------:R-:W-:Y:S01]  /*25260*/  R2UR UR10, R10 ;  /* 0x000000000a0a72ca */ /* 0x000fe200000e0000 */
[----:B------:R-:W-:Y:S01]  /*25270*/  IMAD R10, R25, 0x6000, R23 ;  /* 0x00006000190a7824 */ /* 0x000fe200078e0217 */
[----:B------:R-:W-:Y:S01]  /*25280*/  PLOP3.LUT P1, PT, PT, PT, PT, 0x80, 0x0 ;  /* 0x000000000000781c */ /* 0x000fe20003f2f070 */
[----:B------:R-:W-:Y:S02]  /*25290*/  UIADD3.X UR5, URZ, UR37, URZ, UP0, !UPT ;  /* 0x000000253f057290 */ /* 0x000fe400087fe43f */
[----:B------:R-:W-:-:S10]  /*252a0*/  VIADD R14, R10, 0x400 ;  /* 0x000004000a0e7836 */ /* 0x000fd40000000000 */
.L_x_1923:
        /* <DEDUP_REMOVED lines=15> */
.L_x_1924:
        /* <DEDUP_REMOVED lines=10> */
.L_x_1911:
[----:B------:R-:W-:Y:S05]  /*25440*/  BSYNC B1 ;  /* 0x0000000000017941 */ /* 0x000fea0003800000 */
.L_x_1910:
        /* <DEDUP_REMOVED lines=8> */
.L_x_1889:
[----:B------:R-:W-:Y:S05]  /*254d0*/  BSYNC B0 ;  /* 0x0000000000007941 */ /* 0x000fea0003800000 */
.L_x_1888:
[----:B------:R-:W1:Y:S01]  /*254e0*/  LDC R0, c[0x0][0x448] ;  /* 0x00011200ff007b82 */ /* 0x000e620000000800 */
[----:B------:R-:W-:Y:S01]  /*254f0*/  VIADD R5, R28, 0x7f ;  /* 0x0000007f1c057836 */ /* 0x000fe20000000000 */
[----:B------:R-:W-:Y:S06]  /*25500*/  @!P0 WARPSYNC.ALL ;  /* 0x0000000000008948 */ /* 0x000fec0003800000 */
[----:B------:R-:W2:Y:S08]  /*25510*/  LDC.64 R2, c[0x0][0x9e0] ;  /* 0x00027800ff027b82 */ /* 0x000eb00000000a00 */
[----:B------:R-:W-:Y:S01]  /*25520*/  @!P0 BAR.SYNC.DEFER_BLOCKING 0xc, 0x180 ;  /* 0x0306000000008b1d */ /* 0x000fe20000010000 */
[----:B-1----:R-:W-:-:S02]  /*25530*/  ISETP.NE.AND P1, PT, R0, 0x1, PT ;  /* 0x000000010000780c */ /* 0x002fc40003f25270 */
[----:B--2---:R-:W-:-:S11]  /*25540*/  ISETP.GE.AND P2, PT, R3, 0x1, PT ;  /* 0x000000010300780c */ /* 0x004fd60003f46270 */
[----:B------:R-:W1:Y:S08]  /*25550*/  @P1 LDC R0, c[0x0][0x44c] ;  /* 0x00011300ff001b82 */ /* 0x000e700000000800 */
[----:B------:R-:W2:Y:S01]  /*25560*/  @P1 LDC R11, c[0x0][0x450] ;  /* 0x00011400ff0b1b82 */ /* 0x000ea20000000800 */
[----:B-1----:R-:W-:-:S05]  /*25570*/  @P1 IMAD.HI.U32 R0, R5, R0, RZ ;  /* 0x0000000005001227 */ /* 0x002fca00078e00ff */
[----:B--2---:R-:W-:-:S05]  /*25580*/  @P1 SHF.R.U32.HI R5, RZ, R11, R0 ;  /* 0x0000000bff051219 */ /* 0x004fca0000011600 */
[----:B------:R-:W-:-:S04]  /*25590*/  IMAD.IADD R11, R8, 0x1, R5 ;  /* 0x00000001080b7824 */ /* 0x000fc800078e0205 */
        /* <DEDUP_REMOVED lines=13> */
.L_x_1928:
[----:B------:R-:W-:-:S13]  /*25670*/  ISETP.NE.AND P0, PT, R3, 0x1, PT ;  /* 0x000000010300780c */ /* 0x000fda0003f05270 */
[----:B------:R-:W1:Y:S02]  /*25680*/  @P0 LDC.64 R4, c[0x0][0x9e8] ;  /* 0x00027a00ff040b82 */ /* 0x000e640000000a00 */
[----:B-1----:R-:W-:-:S05]  /*25690*/  @P0 IMAD.HI.U32 R4, R0, R4, RZ ;  /* 0x0000000400040227 */ /* 0x002fca00078e00ff */
[----:B------:R-:W-:-:S07]  /*256a0*/  @P0 SHF.R.U32.HI R0, RZ, R5, R4 ;  /* 0x00000005ff000219 */ /* 0x000fce0000011604 */
.L_x_1929:
[----:B------:R-:W-:Y:S05]  /*256b0*/  BSYNC B0 ;  /* 0x0000000000007941 */ /* 0x000fea0003800000 */
.L_x_1927:
[----:B------:R-:W-:-:S05]  /*256c0*/  IMAD R5, R0, R3, R3 ;  /* 0x0000000300057224 */ /* 0x000fca00078e0203 */
[----:B------:R-:W-:-:S07]  /*256d0*/  VIMNMX R2, R2, R5, PT ;  /* 0x0000000502027248 */ /* 0x000fce0003fe0100 */
.L_x_1926:
[----:B------:R-:W1:Y:S01]  /*256e0*/  @P1 LDC R5, c[0x0][0x44c] ;  /* 0x00011300ff051b82 */ /* 0x000e620000000800 */
[----:B------:R-:W-:Y:S01]  /*256f0*/  VIADD R2, R2, 0x5f ;  /* 0x0000005f02027836 */ /* 0x000fe20000000000 */
[----:B------:R-:W-:Y:S01]  /*25700*/  ULDC UR4, c[0x0][0x9dc] ;  /* 0x0002770000047ab9 */ /* 0x000fe20000000800 */
[----:B------:R-:W-:Y:S02]  /*25710*/  IMAD.MOV.U32 R0, RZ, RZ, R28 ;  /* 0x000000ffff007224 */ /* 0x000fe400078e001c */
[----:B------:R-:W-:-:S03]  /*25720*/  IMAD.HI R2, R2, 0x2aaaaaab, RZ ;  /* 0x2aaaaaab02027827 */ /* 0x000fc600078e02ff */
[----:B------:R-:W2:Y:S01]  /*25730*/  @P1 LDC R4, c[0x0][0x450] ;  /* 0x00011400ff041b82 */ /* 0x000ea20000000800 */
[----:B-1----:R-:W-:-:S05]  /*25740*/  @P1 IMAD.HI.U32 R5, R28, R5, RZ ;  /* 0x000000051c051227 */ /* 0x002fca00078e00ff */
[----:B--2---:R-:W-:Y:S02]  /*25750*/  @P1 SHF.R.U32.HI R0, RZ, R4, R5 ;  /* 0x00000004ff001219 */ /* 0x004fe40000011605 */
[----:B------:R-:W-:-:S03]  /*25760*/  SHF.R.U32.HI R5, RZ, 0x1f, R2 ;  /* 0x0000001fff057819 */ /* 0x000fc60000011602 */
[----:B------:R-:W-:Y:S01]  /*25770*/  IMAD.IADD R7, R7, 0x1, R0 ;  /* 0x0000000107077824 */ /* 0x000fe200078e0200 */
[----:B------:R-:W-:-:S03]  /*25780*/  LEA.HI.SX32 R2, R2, R5, 0x1c ;  /* 0x0000000502027211 */ /* 0x000fc600078fe2ff */
[----:B------:R-:W-:Y:S01]  /*25790*/  VIADD R0, R7, -UR4 ;  /* 0x8000000407007c36 */ /* 0x000fe20008000000 */
[----:B------:R-:W-:-:S05]  /*257a0*/  VIMNMX R24, R9, R2, PT ;  /* 0x0000000209187248 */ /* 0x000fca0003fe0100 */
[----:B------:R1:W-:Y:S01]  /*257b0*/  STL [R1+0x24], R24 ;  /* 0x0000241801007387 */ /* 0x0003e20000100800 */
[----:B------:R-:W-:Y:S05]  /*257c0*/  @!P2 BRA `(.L_x_1930) ;  /* 0x000000000044a947 */ /* 0x000fea0003800000 */
[----:B------:R-:W-:Y:S01]  /*257d0*/  ISETP.GT.AND P0, PT, R7, -0x1, PT ;  /* 0xffffffff0700780c */ /* 0x000fe20003f04270 */
[----:B------:R-:W-:-:S12]  /*257e0*/  BSSY B0, `(.L_x_1931) ;  /* 0x000000d000007945 */ /* 0x000fd80003800000 */
[----:B------:R-:W-:Y:S05]  /*257f0*/  @P0 BRA `(.L_x_1932) ;  /* 0x00000000001c0947 */ /* 0x000fea0003800000 */
[----:B------:R-:W-:Y:S02]  /*25800*/  ISETP.NE.AND P0, PT, R3, 0x1, PT ;  /* 0x000000010300780c */ /* 0x000fe40003f05270 */
[----:B------:R-:W-:-:S11]  /*25810*/  LOP3.LUT R7, RZ, R7, RZ, 0x33, !PT ;  /* 0x00000007ff077212 */ /* 0x000fd600078e33ff */
[----:B------:R-:W2:Y:S02]  /*25820*/  @P0 LDC.64 R4, c[0x0][0x9e8] ;  /* 0x00027a00ff040b82 */ /* 0x000ea40000000a00 */
[----:B--2---:R-:W-:-:S05]  /*25830*/  @P0 IMAD.HI.U32 R4, R7, R4, RZ ;  /* 0x0000000407040227 */ /* 0x004fca00078e00ff */
[----:B------:R-:W-:-:S04]  /*25840*/  @P0 SHF.R.U32.HI R7, RZ, R5, R4 ;  /* 0x00000005ff070219 */ /* 0x000fc80000011604 */
[----:B------:R-:W-:Y:S01]  /*25850*/  LOP3.LUT R7, RZ, R7, RZ, 0x33, !PT ;  /* 0x00000007ff077212 */ /* 0x000fe200078e33ff */
[----:B------:R-:W-:Y:S06]  /*25860*/  BRA `(.L_x_1933) ;  /* 0x0000000000107947 */ /* 0x000fec0003800000 */
.L_x_1932:
[----:B------:R-:W-:-:S13]  /*25870*/  ISETP.NE.AND P0, PT, R3, 0x1, PT ;  /* 0x000000010300780c */ /* 0x000fda0003f05270 */
[----:B------:R-:W2:Y:S02]  /*25880*/  @P0 LDC.64 R4, c[0x0][0x9e8] ;  /* 0x00027a00ff040b82 */ /* 0x000ea40000000a00 */
[----:B--2---:R-:W-:-:S05]  /*25890*/  @P0 IMAD.HI.U32 R4, R7, R4, RZ ;  /* 0x0000000407040227 */ /* 0x004fca00078e00ff */
[----:B------:R-:W-:-:S07]  /*258a0*/  @P0 SHF.R.U32.HI R7, RZ, R5, R4 ;  /* 0x00000005ff070219 */ /* 0x000fce0000011604 */
.L_x_1933:
[----:B------:R-:W-:Y:S05]  /*258b0*/  BSYNC B0 ;  /* 0x0000000000007941 */ /* 0x000fea0003800000 */
.L_x_1931:
[----:B------:R-:W-:-:S05]  /*258c0*/  IMAD R3, R7, R3, RZ ;  /* 0x0000000307037224 */ /* 0x000fca00078e02ff */
[----:B------:R-:W-:-:S07]  /*258d0*/  VIMNMX R0, R0, R3, !PT ;  /* 0x0000000300007248 */ /* 0x000fce0007fe0100 */
.L_x_1930:
[----:B------:R-:W-:Y:S01]  /*258e0*/  IMAD.HI R0, R0, 0x2aaaaaab, RZ ;  /* 0x2aaaaaab00007827 */ /* 0x000fe200078e02ff */
[----:B------:R-:W-:Y:S04]  /*258f0*/  BSSY B7, `(.L_x_1934) ;  /* 0x000037d000077945 */ /* 0x000fe80003800000 */
[----:B------:R-:W-:-:S04]  /*25900*/  SHF.R.U32.HI R3, RZ, 0x1f, R0 ;  /* 0x0000001fff037819 */ /* 0x000fc80000011600 */
[----:B------:R-:W-:-:S04]  /*25910*/  LEA.HI.SX32 R3, R0, R3, 0x1c ;  /* 0x0000000300037211 */ /* 0x000fc800078fe2ff */
[----:B------:R-:W-:-:S04]  /*25920*/  VIMNMX R2, RZ, R3, !PT ;  /* 0x00000003ff027248 */ /* 0x000fc80007fe0100 */
[----:B------:R-:W-:Y:S01]  /*25930*/  ISETP.GT.AND P0, PT, R24, R2, PT ;  /* 0x000000021800720c */ /* 0x000fe20003f04270 */
[----:B------:R2:W-:-:S12]  /*25940*/  STL [R1+0x8], R2 ;  /* 0x0000080201007387 */ /* 0x0005d80000100800 */
[----:B--2---:R-:W-:Y:S05]  /*25950*/  @P0 BRA `(.L_x_1935) ;  /* 0x0000000000440947 */ /* 0x004fea0003800000 */
[----:B------:R-:W2:Y:S02]  /*25960*/  S2R R2, SR_TID.X ;  /* 0x0000000000027919 */ /* 0x000ea40000002100 */
[----:B--2---:R-:W-:-:S04]  /*25970*/  LOP3.LUT R2, R2, 0x7f, RZ, 0xc0, !PT ;  /* 0x0000007f02027812 */ /* 0x004fc800078ec0ff */
[----:B------:R-:W-:-:S13]  /*25980*/  ISETP.NE.AND P0, PT, R2, RZ, PT ;  /* 0x000000ff0200720c */ /* 0x000fda0003f05270 */
[----:B------:R-:W-:Y:S05]  /*25990*/  @P0 BRA `(.L_x_1936) ;  /* 0x0000003400c80947 */ /* 0x000fea0003800000 */
[----:B------:R-:W2:Y:S01]  /*259a0*/  S2R R5, SR_LANEID ;  /* 0x0000000000057919 */ /* 0x000ea20000000000 */
[----:B------:R-:W-:Y:S01]  /*259b0*/  VOTEU.ANY UR4, UPT, PT ;  /* 0x0000000000047886 */ /* 0x000fe200038e0100 */
[----:B------:R-:W3:Y:S01]  /*259c0*/  LDC.64 R2, c[0x0][0xc60] ;  /* 0x00031800ff027b82 */ /* 0x000ee20000000a00 */
[----:B------:R-:W2:Y:S02]  /*259d0*/  FLO.U32 R0, UR4 ;  /* 0x0000000400007d00 */ /* 0x000ea400080e0000 */
[----:B--2---:R-:W-:-:S06]  /*259e0*/  ISETP.EQ.U32.AND P0, PT, R0, R5, PT ;  /* 0x000000050000720c */ /* 0x004fcc0003f02070 */
[----:B------:R-:W3:Y:S07]  /*259f0*/  POPC R5, UR4 ;  /* 0x0000000400057d09 */ /* 0x000eee0008000000 */
[----:B---3--:R-:W2:Y:S01]  /*25a00*/  @P0 ATOMG.E.ADD.STRONG.GPU PT, R3, desc[UR60][R2.64], R5 ;  /* 0x00000005020309a8 */ /* 0x008ea200081ee1fc */
[----:B------:R-:W3:Y:S02]  /*25a10*/  S2R R4, SR_LTMASK ;  /* 0x0000000000047919 */ /* 0x000ee40000003900 */
[----:B---3--:R-:W-:-:S04]  /*25a20*/  LOP3.LUT R4, R4, UR4, RZ, 0xc0, !PT ;  /* 0x0000000404047c12 */ /* 0x008fc8000f8ec0ff */
[----:B------:R-:W3:Y:S01]  /*25a30*/  POPC R7, R4 ;  /* 0x0000000400077309 */ /* 0x000ee20000000000 */
[----:B--2---:R-:W3:Y:S02]  /*25a40*/  SHFL.IDX PT, R0, R3, R0, 0x1f ;  /* 0x00001f0003007589 */ /* 0x004ee400000e0000 */
[----:B---3--:R-:W-:Y:S01]  /*25a50*/  IADD3 R16, R0, UR38, R7 ;  /* 0x0000002600107c10 */ /* 0x008fe2000fffe007 */
[----:B------:R-:W-:Y:S06]  /*25a60*/  BRA `(.L_x_1936) ;  /* 0x0000003400947947 */ /* 0x000fec0003800000 */
.L_x_1935:
        /* <DEDUP_REMOVED lines=9> */
[----:B------:R-:W2:Y:S01]  /*25b00*/  LDC.64 R2, c[0x4][R2] ;  /* 0x0100000002027b82 */ /* 0x000ea20000000a00 */
[----:B------:R-:W-:Y:S02]  /*25b10*/  IMAD.U32 R5, RZ, RZ, UR7 ;  /* 0x00000007ff057e24 */ /* 0x000fe4000f8e00ff */
[----:B0-----:R-:W-:Y:S02]  /*25b20*/  IMAD.U32 R6, RZ, RZ, UR8 ;  /* 0x00000008ff067e24 */ /* 0x001fe4000f8e00ff */
[----:B------:R-:W-:-:S02]  /*25b30*/  IMAD.U32 R7, RZ, RZ, UR9 ;  /* 0x00000009ff077e24 */ /* 0x000fc4000f8e00ff */
[----:B------:R-:W-:Y:S02]  /*25b40*/  IMAD.U32 R10, RZ, RZ, UR4 ;  /* 0x00000004ff0a7e24 */ /* 0x000fe4000f8e00ff */
[----:B------:R-:W-:Y:S02]  /*25b50*/  IMAD.U32 R11, RZ, RZ, UR5 ;  /* 0x00000005ff0b7e24 */ /* 0x000fe4000f8e00ff */
[----:B------:R-:W-:Y:S02]  /*25b60*/  IMAD.MOV.U32 R8, RZ, RZ, 0x70 ;  /* 0x00000070ff087424 */ /* 0x000fe400078e00ff */
[----:B------:R-:W-:Y:S02]  /*25b70*/  IMAD.MOV.U32 R12, RZ, RZ, 0x1 ;  /* 0x00000001ff0c7424 */ /* 0x000fe400078e00ff */
[----:B------:R-:W-:-:S07]  /*25b80*/  IMAD.MOV.U32 R13, RZ, RZ, RZ ;  /* 0x000000ffff0d7224 */ /* 0x000fce00078e00ff */
[----:B------:R-:W-:-:S07]  /*25b90*/  LEPC R20, `(.L_x_1938) ;  /* 0x000000001014794e */ /* 0x000fce0000000000 */
[----:B-12---:R-:W-:Y:S05]  /*25ba0*/  CALL.ABS.NOINC R2 ;  /* 0x0000000002007343 */ /* 0x006fea0003c00000 */
.L_x_1938:
[----:B------:R-:W-:Y:S05]  /*25bb0*/  BSYNC B6 ;  /* 0x0000000000067941 */ /* 0x000fea0003800000 */
.L_x_1937:
        /* <DEDUP_REMOVED lines=8> */
[----:B------:R2:W3:Y:S01]  /*25c40*/  LDC.64 R2, c[0x4][R17] ;  /* 0x0100000011027b82 */ /* 0x0004e20000000a00 */
[----:B------:R-:W-:Y:S02]  /*25c50*/  IMAD.U32 R4, RZ, RZ, UR6 ;  /* 0x00000006ff047e24 */ /* 0x000fe4000f8e00ff */
[----:B------:R-:W-:Y:S02]  /*25c60*/  IMAD.U32 R5, RZ, RZ, UR7 ;  /* 0x00000007ff057e24 */ /* 0x000fe4000f8e00ff */
[----:B0-----:R-:W-:Y:S02]  /*25c70*/  IMAD.U32 R6, RZ, RZ, UR8 ;  /* 0x00000008ff067e24 */ /* 0x001fe4000f8e00ff */
[----:B------:R-:W-:-:S02]  /*25c80*/  IMAD.U32 R7, RZ, RZ, UR9 ;  /* 0x00000009ff077e24 */ /* 0x000fc4000f8e00ff */
[----:B------:R-:W-:Y:S02]  /*25c90*/  IMAD.U32 R10, RZ, RZ, UR4 ;  /* 0x00000004ff0a7e24 */ /* 0x000fe4000f8e00ff */
[----:B------:R-:W-:Y:S02]  /*25ca0*/  IMAD.U32 R11, RZ, RZ, UR5 ;  /* 0x00000005ff0b7e24 */ /* 0x000fe4000f8e00ff */
[----:B------:R-:W-:Y:S02]  /*25cb0*/  IMAD.MOV.U32 R8, RZ, RZ, 0x70 ;  /* 0x00000070ff087424 */ /* 0x000fe400078e00ff */
[----:B------:R-:W-:Y:S02]  /*25cc0*/  IMAD.MOV.U32 R12, RZ, RZ, 0x1 ;  /* 0x00000001ff0c7424 */ /* 0x000fe400078e00ff */
[----:B--2---:R-:W-:-:S07]  /*25cd0*/  IMAD.MOV.U32 R13, RZ, RZ, RZ ;  /* 0x000000ffff0d7224 */ /* 0x004fce00078e00ff */
[----:B------:R-:W-:-:S07]  /*25ce0*/  LEPC R20, `(.L_x_1941) ;  /* 0x000000001014794e */ /* 0x000fce0000000000 */
[----:B-1-3--:R-:W-:Y:S05]  /*25cf0*/  CALL.ABS.NOINC R2 ;  /* 0x0000000002007343 */ /* 0x00afea0003c00000 */
.L_x_1941:
        /* <DEDUP_REMOVED lines=15> */
.L_x_1940:
[----:B------:R-:W-:Y:S05]  /*25df0*/  BSYNC B6 ;  /* 0x0000000000067941 */ /* 0x000fea0003800000 */
.L_x_1939:
[----:B------:R-:W-:Y:S01]  /*25e00*/  ULDC.64 UR4, c[0x0][0x9f8] ;  /* 0x00027e0000047ab9 */ /* 0x000fe20000000a00 */
[----:B------:R-:W2:Y:S01]  /*25e10*/  LDL R20, [R1] ;  /* 0x0000000001147983 */ /* 0x000ea20000100800 */
[----:B------:R-:W-:-:S03]  /*25e20*/  ISETP.NE.U32.AND P0, PT, RZ, UR4, PT ;  /* 0x00000004ff007c0c */ /* 0x000fc6000bf05070 */
[----:B------:R-:W3:Y:S01]  /*25e30*/  LDL R17, [R1+0x4] ;  /* 0x0000040001117983 */ /* 0x000ee20000100800 */
[----:B------:R-:W-:Y:S01]  /*25e40*/  ISETP.NE.AND.EX P0, PT, RZ, UR5, PT, P0 ;  /* 0x00000005ff007c0c */ /* 0x000fe2000bf05300 */
[----:B------:R-:W-:Y:S01]  /*25e50*/  IMAD.MOV.U32 R34, RZ, RZ, R19 ;  /* 0x000000ffff227224 */ /* 0x000fe200078e0013 */
[----:B------:R-:W4:Y:S01]  /*25e60*/  LDC R0, c[0x0][0x430] ;  /* 0x00010c00ff007b82 */ /* 0x000f220000000800 */
[----:B------:R-:W0:Y:S01]  /*25e70*/  S2R R21, SR_TID.X ;  /* 0x0000000000157919 */ /* 0x000e220000002100 */
[----:B------:R-:W-:-:S09]  /*25e80*/  ULDC UR4, c[0x0][0x320] ;  /* 0x0000c80000047ab9 */ /* 0x000fd20000000800 */
[----:B------:R-:W1:Y:S01]  /*25e90*/  @P0 LDC.64 R2, c[0x0][0x9f8] ;  /* 0x00027e00ff020b82 */ /* 0x000e620000000a00 */
[----:B0-----:R-:W-:Y:S01]  /*25ea0*/  LOP3.LUT R21, R21, 0x7f, RZ, 0xc0, !PT ;  /* 0x0000007f15157812 */ /* 0x001fe200078ec0ff */
[----:B-1----:R-:W-:-:S03]  /*25eb0*/  @P0 IMAD.WIDE R2, R19, 0x4, R2 ;  /* 0x0000000413020825 */ /* 0x002fc600078e0202 */
[----:B------:R-:W-:Y:S02]  /*25ec0*/  SHF.R.U32.HI R26, RZ, 0x3, R21 ;  /* 0x00000003ff1a7819 */ /* 0x000fe40000011615 */
[----:B------:R0:W3:Y:S01]  /*25ed0*/  @P0 LDG.E R34, desc[UR60][R2.64] ;  /* 0x0000003c02220981 */ /* 0x0000e2000c1e1900 */
[----:B----4-:R-:W-:Y:S01]  /*25ee0*/  ISETP.NE.AND P1, PT, R0, 0x1, PT ;  /* 0x000000010000780c */ /* 0x010fe20003f25270 */
[----:B------:R-:W1:-:S12]  /*25ef0*/  S2R R21, SR_TID.X ;  /* 0x0000000000157919 */ /* 0x000e580000002100 */
[----:B------:R-:W4:Y:S08]  /*25f00*/  @P1 LDC R4, c[0x0][0x434] ;  /* 0x00010d00ff041b82 */ /* 0x000f300000000800 */
[----:B------:R-:W0:Y:S01]  /*25f10*/  @P1 LDC R6, c[0x0][0x438] ;  /* 0x00010e00ff061b82 */ /* 0x000e220000000800 */
[----:B-1----:R-:W-:-:S05]  /*25f20*/  IMAD.SHL.U32 R21, R21, 0x10, RZ ;  /* 0x0000001015157824 */ /* 0x002fca00078e00ff */
[----:B------:R-:W-:Y:S01]  /*25f30*/  LOP3.LUT R21, R26, 0x70, R21, 0xf8, !PT ;  /* 0x000000701a157812 */ /* 0x000fe200078ef815 */
[----:B------:R-:W-:-:S04]  /*25f40*/  VIADD R26, R24, 0xffffffff ;  /* 0xffffffff181a7836 */ /* 0x000fc80000000000 */
[----:B------:R-:W-:Y:S01]  /*25f50*/  IMAD R5, R26, 0x60, R21 ;  /* 0x000000601a057824 */ /* 0x000fe200078e0215 */
[----:B------:R-:W-:Y:S01]  /*25f60*/  LOP3.LUT R22, R22, 0xfffffff7, RZ, 0xc0, !PT ;  /* 0xfffffff716167812 */ /* 0x000fe200078ec0ff */
[----:B------:R-:W-:-:S03]  /*25f70*/  UMOV UR5, 0xffffffff ;  /* 0xffffffff00057882 */ /* 0x000fc60000000000 */
[----:B--2---:R-:W-:Y:S02]  /*25f80*/  ISETP.GE.AND P0, PT, R5, R20, PT ;  /* 0x000000140500720c */ /* 0x004fe40003f06270 */
[----:B------:R-:W1:Y:S02]  /*25f90*/  S2R R20, SR_TID.X ;  /* 0x0000000000147919 */ /* 0x000e640000002100 */
[----:B------:R-:W-:Y:S01]  /*25fa0*/  ISETP.GT.U32.OR P0, PT, R21, 0x5f, P0 ;  /* 0x0000005f1500780c */ /* 0x000fe20000704470 */
[----:B---3--:R-:W-:-:S04]  /*25fb0*/  IMAD.IADD R5, R5, 0x1, R17 ;  /* 0x0000000105057824 */ /* 0x008fc800078e0211 */
[----:B----4-:R-:W-:-:S04]  /*25fc0*/  @P1 IMAD.HI.U32 R7, R5, R4, RZ ;  /* 0x0000000405071227 */ /* 0x010fc800078e00ff */
[----:B------:R-:W-:Y:S01]  /*25fd0*/  IMAD.MOV.U32 R4, RZ, RZ, R5 ;  /* 0x000000ffff047224 */ /* 0x000fe200078e0005 */
[----:B0-----:R-:W-:-:S03]  /*25fe0*/  @P1 SHF.R.U32.HI R4, RZ, R6, R7 ;  /* 0x00000006ff041219 */ /* 0x001fc60000011607 */
[----:B------:R-:W0:Y:S02]  /*25ff0*/  @!P0 LDC.64 R2, c[0x0][0x428] ;  /* 0x00010a00ff028b82 */ /* 0x000e240000000a00 */
[----:B------:R-:W-:-:S04]  /*26000*/  IMAD.MOV R6, RZ, RZ, -R4 ;  /* 0x000000ffff067224 */ /* 0x000fc800078e0a04 */
[----:B------:R-:W-:Y:S01]  /*26010*/  IMAD R0, R0, R6, R5 ;  /* 0x0000000600007224 */ /* 0x000fe200078e0205 */
[----:B------:R-:W-:Y:S01]  /*26020*/  @!P0 SHF.R.S32.HI R5, RZ, 0x1f, R4 ;  /* 0x0000001fff058819 */ /* 0x000fe20000011404 */
[----:B-1----:R-:W-:-:S05]  /*26030*/  IMAD.SHL.U32 R20, R20, 0x8, RZ ;  /* 0x0000000814147824 */ /* 0x002fca00078e00ff */
[----:B------:R-:W-:-:S04]  /*26040*/  LOP3.LUT R20, R20, 0x38, RZ, 0xc0, !PT ;  /* 0x0000003814147812 */ /* 0x000fc800078ec0ff */
[C---:B------:R-:W-:Y:S02]  /*26050*/  LOP3.LUT R17, R20.reuse, 0x40, RZ, 0xfc, !PT ;  /* 0x0000004014117812 */ /* 0x040fe400078efcff */
[----:B------:R-:W-:Y:S02]  /*26060*/  ISETP.GE.AND P1, PT, R20, UR4, PT ;  /* 0x0000000414007c0c */ /* 0x000fe4000bf26270 */
[----:B------:R-:W-:Y:S01]  /*26070*/  SHF.R.S32.HI R8, RZ, 0x1f, R34 ;  /* 0x0000001fff087819 */ /* 0x000fe20000011422 */
[-C--:B0-----:R-:W-:Y:S01]  /*26080*/  @!P0 IMAD.WIDE.U32 R4, R34, R2.reuse, R4 ;  /* 0x0000000222048225 */ /* 0x081fe200078e0004 */
[----:B------:R-:W-:Y:S01]  /*26090*/  ISETP.GE.AND P2, PT, R17, UR4, PT ;  /* 0x0000000411007c0c */ /* 0x000fe2000bf46270 */
[----:B------:R-:W-:Y:S01]  /*260a0*/  ULDC UR4, c[0x0][0x2f4] ;  /* 0x0000bd0000047ab9 */ /* 0x000fe20000000800 */
[----:B------:R-:W-:Y:S01]  /*260b0*/  SEL R30, RZ, 0x1, P1 ;  /* 0x00000001ff1e7807 */ /* 0x000fe20000800000 */
[----:B------:R-:W-:Y:S01]  /*260c0*/  @!P0 IMAD R6, R8, R2, RZ ;  /* 0x0000000208068224 */ /* 0x000fe200078e02ff */
[----:B------:R-:W-:Y:S01]  /*260d0*/  SEL R2, RZ, 0xffffffff, P2 ;  /* 0xffffffffff027807 */ /* 0x000fe20001000000 */
[----:B------:R0:W-:Y:S02]  /*260e0*/  STL [R1+0xc], R8 ;  /* 0x00000c0801007387 */ /* 0x0001e40000100800 */
[----:B------:R-:W-:-:S02]  /*260f0*/  @!P0 IMAD R6, R34, R3, R6 ;  /* 0x0000000322068224 */ /* 0x000fc400078e0206 */
[----:B------:R-:W-:Y:S02]  /*26100*/  IMAD.SHL.U32 R3, R2, 0x2, RZ ;  /* 0x0000000202037824 */ /* 0x000fe400078e00ff */
[----:B------:R-:W-:-:S03]  /*26110*/  @!P0 IMAD.IADD R6, R5, 0x1, R6 ;  /* 0x0000000105068824 */ /* 0x000fc600078e0206 */
[----:B------:R-:W-:Y:S02]  /*26120*/  LOP3.LUT R30, R3, 0x2, R30, 0xe2, !PT ;  /* 0x00000002031e7812 */ /* 0x000fe400078ee21e */
[----:B------:R-:W1:Y:S01]  /*26130*/  @!P0 LDC.64 R2, c[0x0][0x418] ;  /* 0x00010600ff028b82 */ /* 0x000e620000000a00 */
[----:B------:R-:W-:Y:S01]  /*26140*/  IMAD.U32 R5, RZ, RZ, UR39 ;  /* 0x00000027ff057e24 */ /* 0x000fe2000f8e00ff */
[----:B-1----:R-:W-:-:S04]  /*26150*/  @!P0 LEA R2, P1, R4, R2, 0x2 ;  /* 0x0000000204028211 */ /* 0x002fc800078210ff */
[----:B------:R-:W-:Y:S01]  /*26160*/  @!P0 LEA.HI.X R3, R4, R3, R6, 0x2, P1 ;  /* 0x0000000304038211 */ /* 0x000fe200008f1406 */
[----:B------:R-:W-:-:S06]  /*26170*/  IMAD.MOV.U32 R4, RZ, RZ, RZ ;  /* 0x000000ffff047224 */ /* 0x000fcc00078e00ff */
[----:B------:R1:W5:Y:S01]  /*26180*/  @!P0 LDG.E R4, desc[UR60][R2.64] ;  /* 0x0000003c02048981 */ /* 0x000362000c1e1900 */
[----:B------:R-:W-:Y:S02]  /*26190*/  ISETP.GT.U32.AND P0, PT, R21, 0x5f, PT ;  /* 0x0000005f1500780c */ /* 0x000fe40003f04070 */
[----:B------:R-:W-:Y:S02]  /*261a0*/  ISETP.NE.AND P3, PT, R5, 0x3, PT ;  /* 0x000000030500780c */ /* 0x000fe40003f65270 */
[C---:B------:R-:W-:Y:S02]  /*261b0*/  ISETP.GE.AND P2, PT, R20.reuse, UR4, PT ;  /* 0x0000000414007c0c */ /* 0x040fe4000bf46270 */
[----:B0-----:R-:W-:Y:S02]  /*261c0*/  LOP3.LUT R8, R20, 0x80, RZ, 0xfc, !PT ;  /* 0x0000008014087812 */ /* 0x001fe400078efcff */
[----:B------:R-:W-:-:S05]  /*261d0*/  ISETP.GE.AND P1, PT, R17, UR4, PT ;  /* 0x0000000411007c0c */ /* 0x000fca000bf26270 */
[----:B------:R-:W-:Y:S02]  /*261e0*/  @P0 LOP3.LUT R22, R22, 0x8, RZ, 0xfc, !PT ;  /* 0x0000000816160812 */ /* 0x000fe400078efcff */
[----:B------:R-:W-:Y:S02]  /*261f0*/  ISETP.GE.AND P0, PT, R8, UR4, PT ;  /* 0x0000000408007c0c */ /* 0x000fe4000bf06270 */
[----:B------:R-:W-:-:S04]  /*26200*/  LOP3.LUT R22, R22, 0xffffffef, RZ, 0xc0, !PT ;  /* 0xffffffef16167812 */ /* 0x000fc800078ec0ff */
[----:B------:R-:W-:-:S04]  /*26210*/  @P3 LOP3.LUT R22, R22, 0x10, RZ, 0xfc, !PT ;  /* 0x0000001016163812 */ /* 0x000fc800078efcff */
[----:B------:R-:W-:-:S04]  /*26220*/  LOP3.LUT R22, R22, 0xfffffffb, RZ, 0xc0, !PT ;  /* 0xfffffffb16167812 */ /* 0x000fc800078ec0ff */
[----:B------:R-:W-:-:S04]  /*26230*/  @P2 LOP3.LUT R22, R22, 0x4, RZ, 0xfc, !PT ;  /* 0x0000000416162812 */ /* 0x000fc800078efcff */
[----:B------:R-:W-:-:S04]  /*26240*/  LOP3.LUT R22, R22, 0xfffffffe, RZ, 0xc0, !PT ;  /* 0xfffffffe16167812 */ /* 0x000fc800078ec0ff */
[----:B------:R-:W-:-:S04]  /*26250*/  LOP3.LUT R22, R22, 0xfffffffd, RZ, 0xc0, !PT ;  /* 0xfffffffd16167812 */ /* 0x000fc800078ec0ff */
[----:B------:R-:W-:-:S04]  /*26260*/  @P1 LOP3.LUT R22, R22, 0x2, RZ, 0xfc, !PT ;  /* 0x0000000216161812 */ /* 0x000fc800078efcff */
[----:B------:R-:W-:Y:S01]  /*26270*/  @P0 LOP3.LUT R22, R22, 0x1, RZ, 0xfc, !PT ;  /* 0x0000000116160812 */ /* 0x000fe200078efcff */
[----:B-1----:R-:W-:Y:S06]  /*26280*/  BRA.DIV UR5, `(.L_x_1942) ;  /* 0x0000005205e47947 */ /* 0x002fec000b800000 */
.L_x_2071:
[----:B------:R-:W-:Y:S01]  /*26290*/  SHF.R.S32.HI R33, RZ, 0x1f, R18 ;  /* 0x0000001fff217819 */ /* 0x000fe20000011412 */
[----:B------:R-:W-:Y:S06]  /*262a0*/  @!P3 BRA `(.L_x_1943) ;  /* 0x000000000004b947 */ /* 0x000fec0003800000 */
[----:B------:R-:W-:Y:S01]  /*262b0*/  BPT.TRAP 0x1 ;  /* 0x000000040000795c */ /* 0x000fe20000300000 */
.L_x_1943:
[----:B------:R-:W-:Y:S01]  /*262c0*/  SHF.R.S32.HI R5, RZ, 0x1f, R0 ;  /* 0x0000001fff057819 */ /* 0x000fe20000011400 */
[----:B------:R-:W-:Y:S01]  /*262d0*/  ULDC.64 UR4, c[0x0][0x328] ;  /* 0x0000ca0000047ab9 */ /* 0x000fe20000000a00 */
[----:B------:R-:W-:Y:S03]  /*262e0*/  BSSY B0, `(.L_x_1944) ;  /* 0x0000017000007945 */ /* 0x000fe60003800000 */
[----:B------:R-:W-:-:S04]  /*262f0*/  IMAD R3, R5, UR4, RZ ;  /* 0x0000000405037c24 */ /* 0x000fc8000f8e02ff */
        /* <DEDUP_REMOVED lines=21> */
.L_x_2072:
[----:B------:R-:W-:Y:S05]  /*26450*/  BSYNC B0 ;  /* 0x0000000000007941 */ /* 0x000fea0003800000 */
.L_x_1944:
[----:B------:R-:W2:Y:S01]  /*26460*/  LDL R9, [R1] ;  /* 0x0000000001097983 */ /* 0x000ea20000100800 */
[----:B------:R-:W-:Y:S01]  /*26470*/  ULDC.64 UR4, c[0x0][0x300] ;  /* 0x0000c00000047ab9 */ /* 0x000fe20000000a00 */
[----:B------:R-:W-:Y:S01]  /*26480*/  LOP3.LUT P4, RZ, R22, 0x4, RZ, 0xc0, !PT ;  /* 0x0000000416ff7812 */ /* 0x000fe2000788c0ff */
[----:B------:R-:W-:Y:S01]  /*26490*/  IMAD R5, R5, UR4, RZ ;  /* 0x0000000405057c24 */ /* 0x000fe2000f8e02ff */
[----:B------:R-:W1:Y:S01]  /*264a0*/  S2R R8, SR_TID.X ;  /* 0x0000000000087919 */ /* 0x000e620000002100 */
[----:B0-----:R-:W-:Y:S01]  /*264b0*/  IMAD.WIDE.U32 R2, R0, UR4, RZ ;  /* 0x0000000400027c25 */ /* 0x001fe2000f8e00ff */
        /* <DEDUP_REMOVED lines=16> */
[----:B------:R-:W-:Y:S01]  /*265c0*/  IMAD.IADD R0, R3, 0x1, R0 ;  /* 0x0000000103007824 */ /* 0x000fe200078e0200 */
[----:B------:R-:W-:Y:S01]  /*265d0*/  UMOV UR4, 0xffffffff ;  /* 0xffffffff00047882 */ /* 0x000fe20000000000 */
[----:B-1----:R-:W-:-:S03]  /*265e0*/  LOP3.LUT R8, R8, 0x7f, RZ, 0xc0, !PT ;  /* 0x0000007f08087812 */ /* 0x002fc600078ec0ff */
[----:B------:R-:W-:Y:S02]  /*265f0*/  LEA.HI.X R0, R2, UR5, R0, 0x1, P0 ;  /* 0x0000000502007c11 */ /* 0x000fe400080f0c00 */
[----:B------:R-:W-:Y:S01]  /*26600*/  SHF.R.U32.HI R8, RZ, 0x3, R8 ;  /* 0x00000003ff087819 */ /* 0x000fe20000011608 */
[----:B--2---:R-:W-:Y:S02]  /*26610*/  IMAD R6, R26, -0x60, R9 ;  /* 0xffffffa01a067824 */ /* 0x004fe400078e0209 */
        /* <DEDUP_REMOVED lines=68> */
.L_x_2086:
        /* <DEDUP_REMOVED lines=12> */
.L_x_1947:
        /* <DEDUP_REMOVED lines=10> */
.L_x_1948:
[----:B------:R2:W-:Y:S02]  /*26bc0*/  SYNCS.ARRIVE.TRANS64.A1T0 RZ, [R7+URZ+0x2a830], RZ ;  /* 0x02a830ff07ff79a7 */ /* 0x0005e4000810003f */
[----:B------:R-:W-:Y:S05]  /*26bd0*/  WARPSYNC.ALL ;  /* 0x0000000000007948 */ /* 0x000fea0003800000 */
[----:B------:R-:W-:Y:S01]  /*26be0*/  ULDC.64 UR4, c[0x0][0xa00] ;  /* 0x0002800000047ab9 */ /* 0x000fe20000000a00 */
[----:B------:R-:W-:Y:S01]  /*26bf0*/  VIADD R0, R23, 0xc400 ;  /* 0x0000c40017007836 */ /* 0x000fe20000000000 */
[----:B------:R-:W-:Y:S01]  /*26c00*/  BAR.SYNC.DEFER_BLOCKING 0x8, 0x180 ;  /* 0x0206000000007b1d */ /* 0x000fe20000010000 */
[----:B------:R-:W-:-:S03]  /*26c10*/  ISETP.NE.U32.AND P0, PT, RZ, UR4, PT ;  /* 0x00000004ff007c0c */ /* 0x000fc6000bf05070 */
[----:B------:R-:W-:Y:S02]  /*26c20*/  LOP3.LUT P1, RZ, R0, 0x3ff, RZ, 0xc0, !PT ;  /* 0x000003ff00ff7812 */ /* 0x000fe4000782c0ff */
[----:B------:R-:W-:Y:S01]  /*26c30*/  ISETP.NE.AND.EX P0, PT, RZ, UR5, PT, P0 ;  /* 0x00000005ff007c0c */ /* 0x000fe2000bf05300 */
[----:B------:R-:W-:Y:S01]  /*26c40*/  ULDC.64 UR4, c[0x0][0x298] ;  /* 0x0000a60000047ab9 */ /* 0x000fe20000000a00 */
[----:B------:R-:W-:Y:S01]  /*26c50*/  SHF.R.S32.HI R0, RZ, 0x1f, R19 ;  /* 0x0000001fff007819 */ /* 0x000fe20000011413 */
[----:B------:R-:W-:Y:S01]  /*26c60*/  BSSY B6, `(.L_x_1949) ;  /* 0x000001c000067945 */ /* 0x000fe20003800000 */
[----:B-1----:R-:W-:Y:S02]  /*26c70*/  SEL R2, R19, RZ, !P0 ;  /* 0x000000ff13027207 */ /* 0x002fe40004000000 */
[----:B------:R-:W-:-:S05]  /*26c80*/  SEL R0, R0, RZ, !P0 ;  /* 0x000000ff00007207 */ /* 0x000fca0004000000 */
[----:B------:R1:W-:Y:S04]  /*26c90*/  STL [R1+0x30], R0 ;  /* 0x0000300001007387 */ /* 0x0003e80000100800 */
[----:B------:R3:W-:Y:S01]  /*26ca0*/  STL [R1+0x20], R2 ;  /* 0x0000200201007387 */ /* 0x0007e20000100800 */
[----:B-1----:R-:W-:Y:S01]  /*26cb0*/  SHF.R.S32.HI R0, RZ, 0x1f, R35 ;  /* 0x0000001fff007819 */ /* 0x002fe20000011423 */
[----:B---3--:R-:W-:-:S04]  /*26cc0*/  IMAD.WIDE.U32 R2, R35, UR4, RZ ;  /* 0x0000000423027c25 */ /* 0x008fc8000f8e00ff */
[----:B------:R-:W-:Y:S01]  /*26cd0*/  IMAD R0, R0, UR4, RZ ;  /* 0x0000000400007c24 */ /* 0x000fe2000f8e02ff */
[----:B------:R1:W-:Y:S03]  /*26ce0*/  STL.64 [R1+0x18], R2 ;  /* 0x0000180201007387 */ /* 0x0003e60000100a00 */
[----:B------:R-:W-:-:S04]  /*26cf0*/  IMAD R0, R35, UR5, R0 ;  /* 0x0000000523007c24 */ /* 0x000fc8000f8e0200 */
[----:B------:R-:W-:Y:S01]  /*26d00*/  IMAD.IADD R35, R3, 0x1, R0 ;  /* 0x0000000103237824 */ /* 0x000fe200078e0200 */
[----:B------:R-:W-:Y:S06]  /*26d10*/  @!P1 BRA `(.L_x_1950) ;  /* 0x0000000000409947 */ /* 0x000fec0003800000 */
[----:B-1----:R-:W-:Y:S01]  /*26d20*/  MOV R2, 0x0 ;  /* 0x0000000000027802 */ /* 0x002fe20000000f00 */
[----:B------:R-:W-:Y:S01]  /*26d30*/  ULDC.64 UR4, c[0x4][0x90] ;  /* 0x0100240000047ab9 */ /* 0x000fe20000000a00 */
[----:B------:R-:W-:Y:S01]  /*26d40*/  ULDC.64 UR6, c[0x4][0x98] ;  /* 0x0100260000067ab9 */ /* 0x000fe20000000a00 */
[----:B------:R-:W-:Y:S01]  /*26d50*/  ULDC.64 UR8, c[0x4][0x20] ;  /* 0x0100080000087ab9 */ /* 0x000fe20000000a00 */
[----:B0-----:R-:W-:Y:S02]  /*26d60*/  IMAD.U32 R4, RZ, RZ, UR4 ;  /* 0x00000004ff047e24 */ /* 0x001fe4000f8e00ff */
[----:B------:R-:W0:Y:S01]  /*26d70*/  LDC.64 R2, c[0x4][R2] ;  /* 0x0100000002027b82 */ /* 0x000e220000000a00 */
[----:B------:R-:W-:Y:S02]  /*26d80*/  IMAD.U32 R5, RZ, RZ, UR5 ;  /* 0x00000005ff057e24 */ /* 0x000fe4000f8e00ff */
[----:B------:R-:W-:Y:S02]  /*26d90*/  IMAD.U32 R6, RZ, RZ, UR6 ;  /* 0x00000006ff067e24 */ /* 0x000fe4000f8e00ff */
[----:B--2---:R-:W-:-:S02]  /*26da0*/  IMAD.U32 R7, RZ, RZ, UR7 ;  /* 0x00000007ff077e24 */ /* 0x004fc4000f8e00ff */
[----:B------:R-:W-:Y:S02]  /*26db0*/  IMAD.U32 R10, RZ, RZ, UR8 ;  /* 0x00000008ff0a7e24 */ /* 0x000fe4000f8e00ff */
[----:B------:R-:W-:Y:S02]  /*26dc0*/  IMAD.U32 R11, RZ, RZ, UR9 ;  /* 0x00000009ff0b7e24 */ /* 0x000fe4000f8e00ff */
[----:B------:R-:W-:Y:S02]  /*26dd0*/  IMAD.MOV.U32 R8, RZ, RZ, 0x70 ;  /* 0x00000070ff087424 */ /* 0x000fe400078e00ff */
[----:B------:R-:W-:Y:S02]  /*26de0*/  IMAD.MOV.U32 R12, RZ, RZ, 0x1 ;  /* 0x00000001ff0c7424 */ /* 0x000fe400078e00ff */
[----:B------:R-:W-:-:S07]  /*26df0*/  IMAD.MOV.U32 R13, RZ, RZ, RZ ;  /* 0x000000ffff0d7224 */ /* 0x000fce00078e00ff */
[----:B------:R-:W-:-:S07]  /*26e00*/  LEPC R20, `(.L_x_1950) ;  /* 0x000000001014794e */ /* 0x000fce0000000000 */
[----:B0-----:R-:W-:Y:S05]  /*26e10*/  CALL.ABS.NOINC R2 ;  /* 0x0000000002007343 */ /* 0x001fea0003c00000 */
.L_x_1950:
[----:B------:R-:W-:Y:S05]  /*26e20*/  BSYNC B6 ;  /* 0x0000000000067941 */ /* 0x000fea0003800000 */
.L_x_1949:
[----:B------:R-:W3:Y:S01]  /*26e30*/  LDL.LU R20, [R1+0x30] ;  /* 0x0000300001147983 */ /* 0x000ee20000300800 */
[----:B------:R-:W-:Y:S01]  /*26e40*/  ULDC.64 UR4, c[0x0][0x2d8] ;  /* 0x0000b60000047ab9 */ /* 0x000fe20000000a00 */
[----:B--2---:R-:W2:Y:S02]  /*26e50*/  LDC R7, c[0x0][0x448] ;  /* 0x00011200ff077b82 */ /* 0x004ea40000000800 */
[----:B------:R-:W4:Y:S04]  /*26e60*/  LDL.LU R21, [R1+0x20] ;  /* 0x0000200001157983 */ /* 0x000f280000300800 */
[----:B-1----:R-:W5:Y:S01]  /*26e70*/  LDL.LU.64 R2, [R1+0x18] ;  /* 0x0000180001027983 */ /* 0x002f620000300a00 */
[----:B------:R-:W-:Y:S01]  /*26e80*/  IMAD R0, R33, UR4, RZ ;  /* 0x0000000421007c24 */ /* 0x000fe2000f8e02ff */
[----:B------:R-:W1:Y:S03]  /*26e90*/  S2R R8, SR_TID.X ;  /* 0x0000000000087919 */ /* 0x000e660000002100 */
[----:B------:R-:W-:Y:S01]  /*26ea0*/  IMAD R0, R18, UR5, R0 ;  /* 0x0000000512007c24 */ /* 0x000fe2000f8e0200 */
[----:B--2---:R-:W-:-:S13]  /*26eb0*/  ISETP.NE.AND P0, PT, R7, 0x1, PT ;  /* 0x000000010700780c */ /* 0x004fda0003f05270 */
[----:B------:R-:W2:Y:S01]  /*26ec0*/  @P0 LDC R6, c[0x0][0x44c] ;  /* 0x00011300ff060b82 */ /* 0x000ea20000000800 */
[----:B-1----:R-:W-:-:S05]  /*26ed0*/  IMAD.SHL.U32 R8, R8, 0x8, RZ ;  /* 0x0000000808087824 */ /* 0x002fca00078e00ff */
[----:B------:R-:W-:Y:S01]  /*26ee0*/  LOP3.LUT R8, R8, 0x38, RZ, 0xc0, !PT ;  /* 0x0000003808087812 */ /* 0x000fe200078ec0ff */
[----:B-----5:R-:W-:Y:S02]  /*26ef0*/  IMAD.MOV.U32 R3, RZ, RZ, R35 ;  /* 0x000000ffff037224 */ /* 0x020fe400078e0023 */
[----:B------:R-:W-:Y:S01]  /*26f00*/  IMAD.WIDE.U32 R2, R18, UR4, R2 ;  /* 0x0000000412027c25 */ /* 0x000fe2000f8e0002 */
[----:B------:R-:W-:-:S03]  /*26f10*/  ULDC.64 UR4, c[0x0][0x2e0] ;  /* 0x0000b80000047ab9 */ /* 0x000fc60000000a00 */
[----:B------:R-:W-:Y:S02]  /*26f20*/  IMAD.IADD R3, R3, 0x1, R0 ;  /* 0x0000000103037824 */ /* 0x000fe400078e0200 */
[----:B---3--:R-:W-:Y:S02]  /*26f30*/  IMAD R0, R20, UR4, RZ ;  /* 0x0000000414007c24 */ /* 0x008fe4000f8e02ff */
[----:B------:R-:W1:Y:S01]  /*26f40*/  S2R R20, SR_TID.X ;  /* 0x0000000000147919 */ /* 0x000e620000002100 */
[----:B----4-:R-:W-:-:S04]  /*26f50*/  IMAD.WIDE.U32 R2, R21, UR4, R2 ;  /* 0x0000000415027c25 */ /* 0x010fc8000f8e0002 */
[----:B------:R-:W-:Y:S01]  /*26f60*/  IMAD R0, R21, UR5, R0 ;  /* 0x0000000515007c24 */ /* 0x000fe2000f8e0200 */
[----:B------:R-:W-:-:S03]  /*26f70*/  ULDC.64 UR4, c[0x0][0x2d0] ;  /* 0x0000b40000047ab9 */ /* 0x000fc60000000a00 */
[----:B------:R-:W-:Y:S02]  /*26f80*/  IMAD.IADD R3, R3, 0x1, R0 ;  /* 0x0000000103037824 */ /* 0x000fe400078e0200 */
[----:B------:R-:W3:Y:S01]  /*26f90*/  @P0 LDC R0, c[0x0][0x450] ;  /* 0x00011400ff000b82 */ /* 0x000ee20000000800 */
[----:B-1----:R-:W-:-:S04]  /*26fa0*/  LOP3.LUT R20, R20, 0x7f, RZ, 0xc0, !PT ;  /* 0x0000007f14147812 */ /* 0x002fc800078ec0ff */
[----:B------:R-:W-:Y:S02]  /*26fb0*/  SHF.R.U32.HI R21, RZ, 0x3, R20 ;  /* 0x00000003ff157819 */ /* 0x000fe40000011614 */
[----:B------:R-:W1:Y:S02]  /*26fc0*/  S2R R20, SR_TID.X ;  /* 0x0000000000147919 */ /* 0x000e640000002100 */
[----:B-1----:R-:W-:-:S05]  /*26fd0*/  IMAD.SHL.U32 R20, R20, 0x10, RZ ;  /* 0x0000001014147824 */ /* 0x002fca00078e00ff */
[----:B------:R-:W-:Y:S02]  /*26fe0*/  LOP3.LUT R20, R21, 0x70, R20, 0xf8, !PT ;  /* 0x0000007015147812 */ /* 0x000fe400078ef814 */
[----:B------:R-:W1:Y:S03]  /*26ff0*/  S2R R21, SR_TID.X ;  /* 0x0000000000157919 */ /* 0x000e660000002100 */
[----:B------:R-:W-:Y:S02]  /*27000*/  IMAD.IADD R5, R20, 0x1, R28 ;  /* 0x0000000114057824 */ /* 0x000fe400078e021c */
[----:B------:R-:W4:Y:S02]  /*27010*/  S2R R20, SR_TID.X ;  /* 0x0000000000147919 */ /* 0x000f240000002100 */
[----:B--2---:R-:W-:-:S04]  /*27020*/  @P0 IMAD.HI.U32 R6, R5, R6, RZ ;  /* 0x0000000605060227 */ /* 0x004fc800078e00ff */
[----:B0-----:R-:W-:Y:S01]  /*27030*/  IMAD.MOV.U32 R4, RZ, RZ, R5 ;  /* 0x000000ffff047224 */ /* 0x001fe200078e0005 */
[----:B---3--:R-:W-:-:S05]  /*27040*/  @P0 SHF.R.U32.HI R4, RZ, R0, R6 ;  /* 0x00000000ff040219 */ /* 0x008fca0000011606 */
[----:B------:R-:W-:Y:S02]  /*27050*/  IMAD.MOV R0, RZ, RZ, -R4 ;  /* 0x000000ffff007224 */ /* 0x000fe400078e0a04 */
[----:B------:R-:W-:-:S04]  /*27060*/  IMAD.WIDE.U32 R2, R4, UR4, R2 ;  /* 0x0000000404027c25 */ /* 0x000fc8000f8e0002 */
[----:B------:R-:W-:Y:S01]  /*27070*/  IMAD R0, R7, R0, R5 ;  /* 0x0000000007007224 */ /* 0x000fe200078e0205 */
[----:B------:R-:W-:-:S05]  /*27080*/  SHF.R.S32.HI R5, RZ, 0x1f, R4 ;  /* 0x0000001fff057819 */ /* 0x000fca0000011404 */
[----:B------:R-:W-:Y:S02]  /*27090*/  IMAD R5, R5, UR4, RZ ;  /* 0x0000000405057c24 */ /* 0x000fe4000f8e02ff */
[----:B-1----:R-:W-:Y:S02]  /*270a0*/  IMAD.SHL.U32 R21, R21, 0x8, RZ ;  /* 0x0000000815157824 */ /* 0x002fe400078e00ff */
[----:B------:R-:W-:Y:S01]  /*270b0*/  IMAD R5, R4, UR5, R5 ;  /* 0x0000000504057c24 */ /* 0x000fe2000f8e0205 */
[----:B------:R-:W-:Y:S01]  /*270c0*/  SHF.R.S32.HI R4, RZ, 0x1f, R0 ;  /* 0x0000001fff047819 */ /* 0x000fe20000011400 */
[----:B------:R-:W-:Y:S01]  /*270d0*/  ULDC.64 UR4, c[0x0][0x2c8] ;  /* 0x0000b20000047ab9 */ /* 0x000fe20000000a00 */
[----:B------:R-:W-:Y:S01]  /*270e0*/  LOP3.LUT R21, R21, 0x38, RZ, 0xc0, !PT ;  /* 0x0000003815157812 */ /* 0x000fe200078ec0ff */
[----:B------:R-:W-:Y:S01]  /*270f0*/  IMAD.IADD R3, R3, 0x1, R5 ;  /* 0x0000000103037824 */ /* 0x000fe200078e0205 */
[----:B----4-:R-:W-:Y:S01]  /*27100*/  LOP3.LUT R20, R20, 0x7f, RZ, 0xc0, !PT ;  /* 0x0000007f14147812 */ /* 0x010fe200078ec0ff */
[----:B------:R-:W-:Y:S01]  /*27110*/  IMAD R4, R4, UR4, RZ ;  /* 0x0000000404047c24 */ /* 0x000fe2000f8e02ff */
[C---:B------:R-:W-:Y:S01]  /*27120*/  LOP3.LUT R9, R21.reuse, 0x40, RZ, 0xfc, !PT ;  /* 0x0000004015097812 */ /* 0x040fe200078efcff */
[----:B------:R-:W-:Y:S01]  /*27130*/  IMAD.WIDE.U32 R2, R0, UR4, R2 ;  /* 0x0000000400027c25 */ /* 0x000fe2000f8e0002 */
[----:B------:R-:W-:-:S03]  /*27140*/  LOP3.LUT R10, R21, 0x80, RZ, 0xfc, !PT ;  /* 0x00000080150a7812 */ /* 0x000fc600078efcff */
[----:B------:R-:W-:Y:S01]  /*27150*/  IMAD R4, R0, UR5, R4 ;  /* 0x0000000500047c24 */ /* 0x000fe2000f8e0204 */
[----:B------:R-:W-:Y:S02]  /*27160*/  ULDC.64 UR4, c[0x0][0x280] ;  /* 0x0000a00000047ab9 */ /* 0x000fe40000000a00 */
[----:B------:R-:W-:Y:S01]  /*27170*/  LEA R0, P0, R2, UR4, 0x1 ;  /* 0x0000000402007c11 */ /* 0x000fe2000f8008ff */
        /* <DEDUP_REMOVED lines=12> */
[----:B------:R-:W1:Y:S03]  /*27240*/  SHFL.IDX PT, R2, R4, RZ, 0x181f ;  /* 0x00181fff04027589 */ /* 0x000e6600000e0000 */
[C---:B------:R-:W-:Y:S01]  /*27250*/  VIADD R5, R28.reuse, 0x10 ;  /* 0x000000101c057836 */ /* 0x040fe20000000000 */
[----:B------:R-:W-:Y:S01]  /*27260*/  ISETP.GE.AND P1, PT, R28, R32, PT ;  /* 0x000000201c00720c */ /* 0x000fe20003f26270 */
[----:B------:R-:W-:-:S12]  /*27270*/  SHFL.IDX PT, R14, R0, 0x7, 0x181f ;  /* 0x00f81f00000e7f89 */ /* 0x000fd800000e0000 */
[----:B0-----:R-:W-:-:S05]  /*27280*/  @!P1 LEA R3, P4, R8, R3, 0x1 ;  /* 0x0000000308039211 */ /* 0x001fca00078808ff */
[----:B-1----:R-:W-:-:S05]  /*27290*/  @!P1 IMAD.X R2, RZ, RZ, R2, P4 ;  /* 0x000000ffff029224 */ /* 0x002fca00020e0602 */
[----:B------:R-:W-:-:S04]  /*272a0*/  @!P1 LOP3.LUT R3, R3, R2, RZ, 0x3c, !PT ;  /* 0x0000000203039212 */ /* 0x000fc800078e3cff */
[----:B------:R-:W-:-:S04]  /*272b0*/  @!P1 LOP3.LUT R2, R3, R2, RZ, 0x3c, !PT ;  /* 0x0000000203029212 */ /* 0x000fc800078e3cff */
[----:B------:R-:W-:-:S05]  /*272c0*/  @!P1 LOP3.LUT R3, R3, R2, RZ, 0x3c, !PT ;  /* 0x0000000203039212 */ /* 0x000fca00078e3cff */
[----:B------:R-:W-:Y:S04]  /*272d0*/  @!P1 LDGSTS.E.BYPASS.LTC128B.128 [R37+0xc400], desc[UR60][R2.64], !P3 ;  /* 0x0c40000002259fae */ /* 0x000fe8000d901d7c */
[----:B------:R-:W-:Y:S04]  /*272e0*/  @!P1 LDGSTS.E.BYPASS.LTC128B.128 [R37+0x10400], desc[UR60][R2.64+0x80], !P2 ;  /* 0x1040008002259fae */ /* 0x000fe8000d101d7c */
[----:B------:R0:W-:Y:S01]  /*272f0*/  @!P1 LDGSTS.E.BYPASS.LTC128B.128 [R37+0x14400], desc[UR60][R2.64+0x100], !P0 ;  /* 0x1440010002259fae */ /* 0x0001e2000c101d7c */
[----:B------:R-:W-:Y:S01]  /*27300*/  ISETP.GE.AND P1, PT, R5, R32, PT ;  /* 0x000000200500720c */ /* 0x000fe20003f26270 */
[----:B------:R-:W-:-:S02]  /*27310*/  VIADD R5, R28, 0x20 ;  /* 0x000000201c057836 */ /* 0x000fc40000000000 */
[----:B0-----:R-:W0:Y:S04]  /*27320*/  SHFL.IDX PT, R3, R0, 0x1, 0x181f ;  /* 0x00381f0000037f89 */ /* 0x001e2800000e0000 */
[----:B------:R-:W1:Y:S06]  /*27330*/  SHFL.IDX PT, R2, R4, 0x1, 0x181f ;  /* 0x00381f0004027f89 */ /* 0x000e6c00000e0000 */
        /* <DEDUP_REMOVED lines=61> */
[----:B-1----:R-:W-:-:S05]  /*27710*/  @!P1 IMAD.X R2, RZ, RZ, R2, P4 ;  /* 0x000000ffff029224 */ /* 0x002fca00020e0602 */
[----:B------:R-:W-:-:S04]  /*27720*/  @!P1 LOP3.LUT R3, R3, R2, RZ, 0x3c, !PT ;  /* 0x0000000203039212 */ /* 0x000fc800078e3cff */
[----:B------:R-:W-:-:S04]  /*27730*/  @!P1 LOP3.LUT R2, R3, R2, RZ, 0x3c, !PT ;  /* 0x0000000203029212 */ /* 0x000fc800078e3cff */
[----:B------:R-:W-:-:S05]  /*27740*/  @!P1 LOP3.LUT R3, R3, R2, RZ, 0x3c, !PT ;  /* 0x0000000203039212 */ /* 0x000fca00078e3cff */
[----:B------:R0:W-:Y:S04]  /*27750*/  @!P1 LDGSTS.E.BYPASS.LTC128B.128 [R37+0xf400], desc[UR60][R2.64], !P3 ;  /* 0x0f40000002259fae */ /* 0x0001e8000d901d7c */
[----:B------:R0:W-:Y:S04]  /*27760*/  @!P1 LDGSTS.E.BYPASS.LTC128B.128 [R37+0x13400], desc[UR60][R2.64+0x80], !P2 ;  /* 0x1340008002259fae */ /* 0x0001e8000d101d7c */
[----:B--2---:R0:W-:Y:S02]  /*27770*/  @!P1 LDGSTS.E.BYPASS.LTC128B.128 [R37+0x17400], desc[UR60][R2.64+0x100], !P0 ;  /* 0x1740010002259fae */ /* 0x0041e4000c101d7c */
.L_x_2103:
[----:B0-----:R-:W-:Y:S01]  /*27780*/  VIADD R3, R28, 0x70 ;  /* 0x000000701c037836 */ /* 0x001fe20000000000 */
[----:B------:R-:W-:Y:S04]  /*27790*/  BSSY B0, `(.L_x_1952) ;  /* 0x000000b000007945 */ /* 0x000fe80003800000 */
        /* <DEDUP_REMOVED lines=10> */
.L_x_1953:
[----:B------:R-:W-:Y:S05]  /*27840*/  BSYNC B0 ;  /* 0x0000000000007941 */ /* 0x000fea0003800000 */
.L_x_1952:
[----:B------:R-:W-:Y:S01]  /*27850*/  NOP ;  /* 0x0000000000007918 */ /* 0x000fe20000000000 */
[----:B------:R-:W-:-:S13]  /*27860*/  PLOP3.LUT P0, PT, PT, PT, PT, 0x80, 0x0 ;  /* 0x000000000000781c */ /* 0x000fda0003f0f070 */
.L_x_1954:
        /* <DEDUP_REMOVED lines=8> */
[----:B------:R-:W-:Y:S01]  /*278f0*/  LEA.HI R0, R2, R2, RZ, 0x1 ;  /* 0x0000000202007211 */ /* 0x000fe200078f08ff */
[----:B------:R0:W-:Y:S03]  /*27900*/  STL [R1+0x28], R2 ;  /* 0x0000280201007387 */ /* 0x0001e60000100800 */
[----:B------:R-:W-:-:S05]  /*27910*/  LOP3.LUT R0, R0, 0xfffffffe, RZ, 0xc0, !PT ;  /* 0xfffffffe00007812 */ /* 0x000fca00078ec0ff */
[----:B------:R-:W-:-:S05]  /*27920*/  IMAD.IADD R0, R2, 0x1, -R0 ;  /* 0x0000000102007824 */ /* 0x000fca00078e0a00 */
[----:B0-----:R-:W-:Y:S01]  /*27930*/  SHF.L.U32 R2, R0, 0x1f, RZ ;  /* 0x0000001f00027819 */ /* 0x001fe200000006ff */
[----:B------:R-:W-:Y:S01]  /*27940*/  NOP ;  /* 0x0000000000007918 */ /* 0x000fe20000000000 */
[----:B------:R-:W2:Y:S01]  /*27950*/  LDL.LU R3, [R1+0x24] ;  /* 0x0000240001037983 */ /* 0x000ea20000300800 */
[----:B------:R0:W-:Y:S01]  /*27960*/  SYNCS.ARRIVE.TRANS64.A1T0 RZ, [R23+URZ+0x2a800], RZ ;  /* 0x02a800ff17ff79a7 */ /* 0x0001e2000810003f */
[----:B------:R-:W-:Y:S01]  /*27970*/  BSSY B0, `(.L_x_1955) ;  /* 0x0000004000007945 */ /* 0x000fe20003800000 */
[----:B------:R-:W1:Y:S01]  /*27980*/  SYNCS.PHASECHK.TRANS64.TRYWAIT P0, [R23+URZ+0x2a820], R2 ;  /* 0x02a82002170075a7 */ /* 0x000e62000800017f */
[----:B--2---:R-:W-:Y:S02]  /*27990*/  VIADD R0, R3, 0xfffffffe ;  /* 0xfffffffe03007836 */ /* 0x004fe40000000000 */
[----:B01----:R-:W-:Y:S05]  /*279a0*/  @!P0 BRA `(.L_x_1956) ;  /* 0x0000005000648947 */ /* 0x003fea0003800000 */
.L_x_2104:
[----:B------:R-:W-:Y:S05]  /*279b0*/  BSYNC B0 ;  /* 0x0000000000007941 */ /* 0x000fea0003800000 */
.L_x_1955:
[----:B------:R-:W2:Y:S01]  /*279c0*/  LDL R3, [R1+0x8] ;  /* 0x0000080001037983 */ /* 0x000ea20000100800 */
[----:B------:R-:W-:Y:S01]  /*279d0*/  BSSY B0, `(.L_x_1957) ;  /* 0x00000fd000007945 */ /* 0x000fe20003800000 */
[----:B--2---:R-:W-:-:S13]  /*279e0*/  ISETP.GE.AND P0, PT, R0, R3, PT ;  /* 0x000000030000720c */ /* 0x004fda0003f06270 */
[----:B------:R-:W-:Y:S05]  /*279f0*/  @!P0 BRA `(.L_x_1958) ;  /* 0x0000000c00e88947 */ /* 0x000fea0003800000 */
[----:B------:R-:W-:Y:S02]  /*27a00*/  IMAD.MOV.U32 R10, RZ, RZ, R27 ;  /* 0x000000ffff0a7224 */ /* 0x000fe400078e001b */
[----:B------:R-:W-:Y:S02]  /*27a10*/  IMAD.MOV.U32 R20, RZ, RZ, R29 ;  /* 0x000000ffff147224 */ /* 0x000fe400078e001d */
[----:B------:R-:W-:-:S07]  /*27a20*/  IMAD.MOV.U32 R32, RZ, RZ, R26 ;  /* 0x000000ffff207224 */ /* 0x000fce00078e001a */
.L_x_1971:
[----:B0-----:R-:W2:Y:S01]  /*27a30*/  LDL R2, [R1+0x4] ;  /* 0x0000040001027983 */ /* 0x001ea20000100800 */
[----:B------:R-:W0:Y:S03]  /*27a40*/  LDC R7, c[0x0][0x430] ;  /* 0x00010c00ff077b82 */ /* 0x000e260000000800 */
[----:B------:R-:W3:Y:S01]  /*27a50*/  LDL R8, [R1+0xc] ;  /* 0x00000c0001087983 */ /* 0x000ee20000100800 */
[----:B------:R-:W1:Y:S01]  /*27a60*/  S2R R3, SR_TID.X ;  /* 0x0000000000037919 */ /* 0x000e620000002100 */
[----:B------:R-:W4:Y:S01]  /*27a70*/  S2R R9, SR_TID.X ;  /* 0x0000000000097919 */ /* 0x000f220000002100 */
[----:B0-----:R-:W-:-:S13]  /*27a80*/  ISETP.NE.AND P0, PT, R7, 0x1, PT ;  /* 0x000000010700780c */ /* 0x001fda0003f05270 */
[----:B------:R-:W0:Y:S01]  /*27a90*/  @P0 LDC R5, c[0x0][0x434] ;  /* 0x00010d00ff050b82 */ /* 0x000e220000000800 */
[----:B-1----:R-:W-:-:S04]  /*27aa0*/  LOP3.LUT R3, R3, 0x7f, RZ, 0xc0, !PT ;  /* 0x0000007f03037812 */ /* 0x002fc800078ec0ff */
[----:B------:R-:W-:Y:S01]  /*27ab0*/  SHF.R.U32.HI R3, RZ, 0x3, R3 ;  /* 0x00000003ff037819 */ /* 0x000fe20000011603 */
[----:B----4-:R-:W-:-:S05]  /*27ac0*/  IMAD.SHL.U32 R9, R9, 0x10, RZ ;  /* 0x0000001009097824 */ /* 0x010fca00078e00ff */
[----:B------:R-:W-:Y:S02]  /*27ad0*/  LOP3.LUT R9, R3, 0x70, R9, 0xf8, !PT ;  /* 0x0000007003097812 */ /* 0x000fe400078ef809 */
[----:B------:R-:W1:Y:S02]  /*27ae0*/  @P0 LDC R3, c[0x0][0x438] ;  /* 0x00010e00ff030b82 */ /* 0x000e640000000800 */
[----:B------:R-:W-:Y:S01]  /*27af0*/  ISETP.GT.U32.AND P2, PT, R9, 0x5f, PT ;  /* 0x0000005f0900780c */ /* 0x000fe20003f44070 */
[----:B--2---:R-:W-:-:S04]  /*27b00*/  IMAD R4, R0, 0x60, R2 ;  /* 0x0000006000047824 */ /* 0x004fc800078e0202 */
[----:B------:R-:W-:-:S04]  /*27b10*/  IMAD.IADD R4, R9, 0x1, R4 ;  /* 0x0000000109047824 */ /* 0x000fc800078e0204 */
[----:B0-----:R-:W-:-:S04]  /*27b20*/  @P0 IMAD.HI.U32 R6, R4, R5, RZ ;  /* 0x0000000504060227 */ /* 0x001fc800078e00ff */
[----:B------:R-:W-:Y:S01]  /*27b30*/  IMAD.MOV.U32 R2, RZ, RZ, R4 ;  /* 0x000000ffff027224 */ /* 0x000fe200078e0004 */
[----:B-1----:R-:W-:-:S05]  /*27b40*/  @P0 SHF.R.U32.HI R2, RZ, R3, R6 ;  /* 0x00000003ff020219 */ /* 0x002fca0000011606 */
[----:B------:R-:W-:-:S04]  /*27b50*/  IMAD.MOV R3, RZ, RZ, -R2 ;  /* 0x000000ffff037224 */ /* 0x000fc800078e0a02 */
[----:B------:R-:W-:Y:S02]  /*27b60*/  IMAD R7, R7, R3, R4 ;  /* 0x0000000307077224 */ /* 0x000fe400078e0204 */
[----:B------:R-:W3:Y:S01]  /*27b70*/  @!P2 LDC.64 R4, c[0x0][0x428] ;  /* 0x00010a00ff04ab82 */ /* 0x000ee20000000a00 */
[--C-:B------:R-:W-:Y:S01]  /*27b80*/  @!P2 SHF.R.S32.HI R3, RZ, 0x1f, R2.reuse ;  /* 0x0000001fff03a819 */ /* 0x100fe20000011402 */
[-C--:B---3--:R-:W-:Y:S02]  /*27b90*/  @!P2 IMAD R6, R8, R4.reuse, RZ ;  /* 0x000000040806a224 */ /* 0x088fe400078e02ff */
[----:B------:R-:W-:-:S04]  /*27ba0*/  @!P2 IMAD.WIDE.U32 R2, R34, R4, R2 ;  /* 0x000000042202a225 */ /* 0x000fc800078e0002 */
        /* <DEDUP_REMOVED lines=17> */
.L_x_1959:
[----:B------:R-:W-:Y:S01]  /*27cc0*/  IMAD R5, R27, 0x8, R23 ;  /* 0x000000081b057824 */ /* 0x000fe200078e0217 */
[----:B------:R-:W-:Y:S01]  /*27cd0*/  SHF.L.U32 R0, R29, 0x1f, RZ ;  /* 0x0000001f1d007819 */ /* 0x000fe200000006ff */
[----:B------:R-:W-:Y:S03]  /*27ce0*/  BSSY B1, `(.L_x_1960) ;  /* 0x0000003000017945 */ /* 0x000fe60003800000 */
[----:B------:R-:W0:Y:S02]  /*27cf0*/  SYNCS.PHASECHK.TRANS64.TRYWAIT P0, [R5+URZ+0x2a840], R0 ;  /* 0x02a84000050075a7 */ /* 0x000e24000800017f */
[----:B0-----:R-:W-:Y:S05]  /*27d00*/  @!P0 BRA `(.L_x_1961) ;  /* 0x0000004c00a08947 */ /* 0x001fea0003800000 */
.L_x_2105:
[----:B------:R-:W-:Y:S05]  /*27d10*/  BSYNC B1 ;  /* 0x0000000000017941 */ /* 0x000fea0003800000 */
.L_x_1960:
        /* <DEDUP_REMOVED lines=68> */
.L_x_2119:
        /* <DEDUP_REMOVED lines=10> */
.L_x_1963:
        /* <DEDUP_REMOVED lines=10> */
.L_x_1964:
[----:B------:R2:W-:Y:S01]  /*282a0*/  SYNCS.ARRIVE.TRANS64.A1T0 RZ, [R5+URZ+0x2a830], RZ ;  /* 0x02a830ff05ff79a7 */ /* 0x0005e2000810003f */
[----:B------:R-:W-:Y:S05]  /*282b0*/  @!P2 BRA `(.L_x_1965) ;  /* 0x000000000004a947 */ /* 0x000fea0003800000 */
[----:B------:R-:W-:Y:S01]  /*282c0*/  BPT.TRAP 0x1 ;  /* 0x000000040000795c */ /* 0x000fe20000300000 */
.L_x_1965:
[----:B-1----:R-:W-:Y:S01]  /*282d0*/  SHF.L.U32 R2, R20, 0x1f, RZ ;  /* 0x0000001f14027819 */ /* 0x002fe200000006ff */
[----:B--2---:R-:W-:Y:S01]  /*282e0*/  IMAD R5, R10, 0x8, R23 ;  /* 0x000000080a057824 */ /* 0x004fe200078e0217 */
[----:B------:R-:W-:Y:S03]  /*282f0*/  BSSY B1, `(.L_x_1966) ;  /* 0x0000003000017945 */ /* 0x000fe60003800000 */
[----:B------:R-:W1:Y:S02]  /*28300*/  SYNCS.PHASECHK.TRANS64.TRYWAIT P0, [R5+URZ+0x2a860], R2 ;  /* 0x02a86002050075a7 */ /* 0x000e64000800017f */
[----:B-1----:R-:W-:Y:S05]  /*28310*/  @!P0 BRA `(.L_x_1967) ;  /* 0x00000050000c8947 */ /* 0x002fea0003800000 */
.L_x_2120:
[----:B------:R-:W-:Y:S05]  /*28320*/  BSYNC B1 ;  /* 0x0000000000017941 */ /* 0x000fea0003800000 */
.L_x_1966:
        /* <DEDUP_REMOVED lines=55> */
.L_x_2134:
[C---:B------:R-:W-:Y:S01]  /*286a0*/  ISETP.LT.OR P1, PT, R8.reuse, 0x51, !P1 ;  /* 0x000000510800780c */ /* 0x040fe20004f21670 */
[----:B------:R-:W-:Y:S01]  /*286b0*/  ULDC.64 UR4, c[0x0][0x328] ;  /* 0x0000ca0000047ab9 */ /* 0x000fe20000000a00 */
[----:B------:R-:W-:Y:S02]  /*286c0*/  ISETP.LT.OR P0, PT, R8, 0x51, !P0 ;  /* 0x000000510800780c */ /* 0x000fe40004701670 */
[----:B-1----:R-:W-:Y:S01]  /*286d0*/  IADD3 R2, P2, R2, R0, RZ ;  /* 0x0000000002027210 */ /* 0x002fe20007f5e0ff */
[----:B------:R-:W-:-:S04]  /*286e0*/  IMAD R0, R21, UR4, RZ ;  /* 0x0000000415007c24 */ /* 0x000fc8000f8e02ff */
[----:B------:R-:W-:Y:S02]  /*286f0*/  IMAD.X R3, RZ, RZ, R24, P2 ;  /* 0x000000ffff037224 */ /* 0x000fe400010e0618 */
[----:B------:R-:W-:-:S03]  /*28700*/  IMAD R9, R7, UR5, R0 ;  /* 0x0000000507097c24 */ /* 0x000fc6000f8e0200 */
        /* <DEDUP_REMOVED lines=14> */
.L_x_1969:
        /* <DEDUP_REMOVED lines=10> */
.L_x_1970:
[----:B------:R-:W2:Y:S01]  /*28890*/  LDL R0, [R1+0x8] ;  /* 0x0000080001007983 */ /* 0x000ea20000100800 */
[----:B------:R-:W-:Y:S01]  /*288a0*/  ULDC.64 UR4, c[0x0][0x330] ;  /* 0x0000cc0000047ab9 */ /* 0x000fe20000000a00 */
[----:B------:R1:W-:Y:S01]  /*288b0*/  SYNCS.ARRIVE.TRANS64.A1T0 RZ, [R5+URZ+0x2a850], RZ ;  /* 0x02a850ff05ff79a7 */ /* 0x0003e2000810003f */
[----:B------:R-:W-:Y:S02]  /*288c0*/  IMAD.MOV.U32 R3, RZ, RZ, R7 ;  /* 0x000000ffff037224 */ /* 0x000fe400078e0007 */
        /* <DEDUP_REMOVED lines=10> */
[C---:B--2---:R-:W-:Y:S01]  /*28970*/  ISETP.GT.AND P0, PT, R26.reuse, R0, PT ;  /* 0x000000001a00720c */ /* 0x044fe20003f04270 */
[----:B------:R-:W-:-:S12]  /*28980*/  VIADD R0, R26, 0xffffffff ;  /* 0xffffffff1a007836 */ /* 0x000fd80000000000 */
[----:B------:R-:W-:Y:S05]  /*28990*/  @P0 BRA `(.L_x_1971) ;  /* 0xfffffff000240947 */ /* 0x000fea000383ffff */
.L_x_1958:
[----:B------:R-:W-:Y:S05]  /*289a0*/  BSYNC B0 ;  /* 0x0000000000007941 */ /* 0x000fea0003800000 */
.L_x_1957:
[----:B0-----:R-:W0:Y:S01]  /*289b0*/  S2R R2, SR_TID.X ;  /* 0x0000000000027919 */ /* 0x001e220000002100 */
[----:B------:R-:W-:Y:S01]  /*289c0*/  BSSY B0, `(.L_x_1972) ;  /* 0x0000010000007945 */ /* 0x000fe20003800000 */
[----:B0-----:R-:W-:-:S04]  /*289d0*/  LOP3.LUT R2, R2, 0x7f, RZ, 0xc0, !PT ;  /* 0x0000007f02027812 */ /* 0x001fc800078ec0ff */
[----:B------:R-:W-:-:S13]  /*289e0*/  ISETP.NE.AND P0, PT, R2, RZ, PT ;  /* 0x000000ff0200720c */ /* 0x000fda0003f05270 */
[----:B------:R-:W-:Y:S05]  /*289f0*/  @P0 BRA `(.L_x_1973) ;  /* 0x0000000000300947 */ /* 0x000fea0003800000 */
[----:B------:R-:W0:Y:S01]  /*28a00*/  S2R R5, SR_LANEID ;  /* 0x0000000000057919 */ /* 0x000e220000000000 */
[----:B------:R-:W-:Y:S01]  /*28a10*/  VOTEU.ANY UR4, UPT, PT ;  /* 0x0000000000047886 */ /* 0x000fe200038e0100 */
[----:B------:R-:W1:Y:S01]  /*28a20*/  LDC.64 R2, c[0x0][0xc60] ;  /* 0x00031800ff027b82 */ /* 0x000e620000000a00 */
[----:B------:R-:W0:Y:S02]  /*28a30*/  FLO.U32 R0, UR4 ;  /* 0x0000000400007d00 */ /* 0x000e2400080e0000 */
[----:B0-----:R-:W-:-:S06]  /*28a40*/  ISETP.EQ.U32.AND P0, PT, R0, R5, PT ;  /* 0x000000050000720c */ /* 0x001fcc0003f02070 */
[----:B------:R-:W1:Y:S07]  /*28a50*/  POPC R5, UR4 ;  /* 0x0000000400057d09 */ /* 0x000e6e0008000000 */
[----:B-1----:R-:W2:Y:S01]  /*28a60*/  @P0 ATOMG.E.ADD.STRONG.GPU PT, R3, desc[UR60][R2.64], R5 ;  /* 0x00000005020309a8 */ /* 0x002ea200081ee1fc */
[----:B------:R-:W0:Y:S02]  /*28a70*/  S2R R4, SR_LTMASK ;  /* 0x0000000000047919 */ /* 0x000e240000003900 */
[----:B0-----:R-:W-:-:S04]  /*28a80*/  LOP3.LUT R4, R4, UR4, RZ, 0xc0, !PT ;  /* 0x0000000404047c12 */ /* 0x001fc8000f8ec0ff */
[----:B------:R-:W0:Y:S01]  /*28a90*/  POPC R7, R4 ;  /* 0x0000000400077309 */ /* 0x000e220000000000 */
[----:B--2---:R-:W0:Y:S02]  /*28aa0*/  SHFL.IDX PT, R0, R3, R0, 0x1f ;  /* 0x00001f0003007589 */ /* 0x004e2400000e0000 */
[----:B0-----:R-:W-:-:S07]  /*28ab0*/  IADD3 R16, R0, UR38, R7 ;  /* 0x0000002600107c10 */ /* 0x001fce000fffe007 */
.L_x_1973:
[----:B------:R-:W-:Y:S05]  /*28ac0*/  BSYNC B0 ;  /* 0x0000000000007941 */ /* 0x000fea0003800000 */
.L_x_1972:
[----:B------:R-:W-:-:S13]  /*28ad0*/  LOP3.LUT P0, RZ, R22, 0x10, RZ, 0xc0, !PT ;  /* 0x0000001016ff7812 */ /* 0x000fda000780c0ff */
[----:B------:R-:W-:Y:S05]  /*28ae0*/  @!P0 BRA `(.L_x_1974) ;  /* 0x0000000000048947 */ /* 0x000fea0003800000 */
[----:B------:R-:W-:Y:S01]  /*28af0*/  BPT.TRAP 0x1 ;  /* 0x000000040000795c */ /* 0x000fe20000300000 */
.L_x_1974:
[----:B------:R-:W2:Y:S01]  /*28b00*/  LDL.LU R2, [R1] ;  /* 0x0000000001027983 */ /* 0x000ea20000300800 */
[----:B------:R-:W-:Y:S01]  /*28b10*/  IMAD R0, R27, 0x8, R23 ;  /* 0x000000081b007824 */ /* 0x000fe200078e0217 */
[----:B------:R-:W-:Y:S01]  /*28b20*/  SHF.L.U32 R3, R29, 0x1f, RZ ;  /* 0x0000001f1d037819 */ /* 0x000fe200000006ff */
[----:B------:R-:W-:Y:S03]  /*28b30*/  BSSY B0, `(.L_x_1975) ;  /* 0x0000004000007945 */ /* 0x000fe60003800000 */
[----:B------:R-:W0:Y:S01]  /*28b40*/  SYNCS.PHASECHK.TRANS64.TRYWAIT P0, [R0+URZ+0x2a860], R3 ;  /* 0x02a86003000075a7 */ /* 0x000e22000800017f */
[----:B--2---:R-:W-:Y:S01]  /*28b50*/  IMAD R6, R26, -0x60, R2 ;  /* 0xffffffa01a067824 */ /* 0x004fe200078e0202 */
[----:B0-----:R-:W-:Y:S06]  /*28b60*/  @!P0 BRA `(.L_x_1976) ;  /* 0x0000004c00fc8947 */ /* 0x001fec0003800000 */
.L_x_2135:
[----:B------:R-:W-:Y:S05]  /*28b70*/  BSYNC B0 ;  /* 0x0000000000007941 */ /* 0x000fea0003800000 */
.L_x_1975:
        /* <DEDUP_REMOVED lines=18> */
[----:B-1----:R-:W-:-:S05]  /*28ca0*/  IMAD.SHL.U32 R7, R7, 0x8, RZ ;  /* 0x0000000807077824 */ /* 0x002fca00078e00ff */
        /* <DEDUP_REMOVED lines=38> */
.L_x_2149:
        /* <DEDUP_REMOVED lines=11> */
.L_x_1978:
        /* <DEDUP_REMOVED lines=10> */
.L_x_1979:
[----:B------:R-:W-:Y:S01]  /*29060*/  VIADD R27, R27, 0x1 ;  /* 0x000000011b1b7836 */ /* 0x000fe20000000000 */
[----:B------:R1:W-:Y:S04]  /*29070*/  SYNCS.ARRIVE.TRANS64.A1T0 RZ, [R0+URZ+0x2a850], RZ ;  /* 0x02a850ff00ff79a7 */ /* 0x0003e8000810003f */
[----:B------:R-:W-:-:S04]  /*29080*/  ISETP.NE.AND P0, PT, R27, 0x2, PT ;  /* 0x000000021b00780c */ /* 0x000fc80003f05270 */
[----:B-1----:R-:W-:Y:S02]  /*29090*/  SEL R0, RZ, 0x1, P0 ;  /* 0x00000001ff007807 */ /* 0x002fe40000000000 */
[----:B------:R-:W-:Y:S02]  /*290a0*/  SEL R27, R27, RZ, P0 ;  /* 0x000000ff1b1b7207 */ /* 0x000fe40000000000 */
[----:B------:R-:W-:-:S07]  /*290b0*/  LOP3.LUT R29, R29, R0, RZ, 0x3c, !PT ;  /* 0x000000001d1d7212 */ /* 0x000fce00078e3cff */
.L_x_1936:
[----:B------:R-:W-:Y:S05]  /*290c0*/  BSYNC B7 ;  /* 0x0000000000077941 */ /* 0x000fea0003800000 */
.L_x_1934:
[----:B------:R-:W-:-:S13]  /*290d0*/  LOP3.LUT P0, RZ, R22, 0x20, RZ, 0xc0, !PT ;  /* 0x0000002016ff7812 */ /* 0x000fda000780c0ff */
[----:B------:R-:W-:Y:S05]  /*290e0*/  @!P0 BRA `(.L_x_1980) ;  /* 0x0000000000248947 */ /* 0x000fea0003800000 */
[----:B------:R-:W-:Y:S05]  /*290f0*/  WARPSYNC.ALL ;  /* 0x0000000000007948 */ /* 0x000fea0003800000 */
[----:B------:R-:W2:Y:S08]  /*29100*/  S2UR UR5, SR_CgaCtaId ;  /* 0x00000000000579c3 */ /* 0x000eb00000008800 */
[----:B------:R-:W-:Y:S06]  /*29110*/  BAR.SYNC.DEFER_BLOCKING 0x5, 0x180 ;  /* 0x0146000000007b1d */ /* 0x000fec0000010000 */
[----:B------:R-:W-:-:S02]  /*29120*/  UMOV UR4, 0x400 ;  /* 0x0000040000047882 */ /* 0x000fc40000000000 */
[----:B--2---:R-:W-:-:S06]  /*29130*/  ULEA UR4, UR5, UR4, 0x18 ;  /* 0x0000000405047291 */ /* 0x004fcc000f8ec03f */
[----:B0-----:R-:W-:-:S05]  /*29140*/  IMAD.U32 R23, RZ, RZ, UR4 ;  /* 0x00000004ff177e24 */ /* 0x001fca000f8e00ff */
[----:B------:R2:W3:Y:S01]  /*29150*/  LDS.128 R16, [R23+0x2a8d0] ;  /* 0x02a8d00017107984 */ /* 0x0004e20000000c00 */
[----:B------:R-:W-:Y:S06]  /*29160*/  BAR.ARV 0x4, 0x180 ;  /* 0x0106000000007b1d */ /* 0x000fec0000002000 */
[----:B------:R-:W-:Y:S05]  /*29170*/  BRA `(.L_x_1981) ;  /* 0x0000000800cc7947 */ /* 0x000fea0003800000 */
.L_x_1980:
[----:B------:R-:W2:Y:S01]  /*29180*/  S2R R8, SR_TID.X ;  /* 0x0000000000087919 */ /* 0x000ea20000002100 */
[----:B------:R-:W-:Y:S01]  /*29190*/  UMOV UR4, 0xffffffff ;  /* 0xffffffff00047882 */ /* 0x000fe20000000000 */
[----:B--2---:R-:W-:-:S04]  /*291a0*/  LOP3.LUT R8, R8, 0x1f, RZ, 0xc0, !PT ;  /* 0x0000001f08087812 */ /* 0x004fc800078ec0ff */
        /* <DEDUP_REMOVED lines=32> */
[----:B------:R0:W2:Y:S02]  /*293b0*/  SHFL.IDX PT, R14, R2, 0x1f, 0x1f ;  /* 0x03e01f00020e7f89 */ /* 0x0000a400000e0000 */
.L_x_2159:
[----:B------:R-:W-:Y:S02]  /*293c0*/  ULDC UR4, c[0x0][0xc38] ;  /* 0x00030e0000047ab9 */ /* 0x000fe40000000800 */
[----:B------:R-:W-:-:S04]  /*293d0*/  IMAD.U32 R7, RZ, RZ, UR4 ;  /* 0x00000004ff077e24 */ /* 0x000fc8000f8e00ff */
[----:B--2---:R-:W-:-:S04]  /*293e0*/  IMAD R14, R14, R7, RZ ;  /* 0x000000070e0e7224 */ /* 0x004fc800078e02ff */
[----:B------:R-:W-:-:S05]  /*293f0*/  IMAD.IADD R9, R4, 0x1, R14 ;  /* 0x0000000104097824 */ /* 0x000fca00078e020e */
[----:B------:R-:W-:-:S13]  /*29400*/  ISETP.GT.AND P6, PT, R9, R0, PT ;  /* 0x000000000900720c */ /* 0x000fda0003fc4270 */
[----:B------:R-:W-:Y:S05]  /*29410*/  @P6 BRA `(.L_x_1983) ;  /* 0x00000000009c6947 */ /* 0x000fea0003800000 */
.L_x_1988:
[----:B0-----:R-:W0:Y:S01]  /*29420*/  LDC R2, c[0x0][0xc3c] ;  /* 0x00030f00ff027b82 */ /* 0x001e220000000800 */
[----:B------:R-:W-:-:S05]  /*29430*/  VIADD R19, R19, 0x1f ;  /* 0x0000001f13137836 */ /* 0x000fca0000000000 */
[----:B0-----:R-:W-:-:S13]  /*29440*/  ISETP.GE.AND P6, PT, R19, R2, PT ;  /* 0x000000021300720c */ /* 0x001fda0003fc6270 */
[----:B------:R-:W-:Y:S05]  /*29450*/  @P6 BRA `(.L_x_1984) ;  /* 0x0000000400d06947 */ /* 0x000fea0003800000 */
[----:B------:R-:W0:Y:S01]  /*29460*/  S2R R3, SR_TID.X ;  /* 0x0000000000037919 */ /* 0x000e220000002100 */
        /* <DEDUP_REMOVED lines=9> */
.L_x_1986:
[----:B------:R-:W-:Y:S05]  /*29500*/  BSYNC B0 ;  /* 0x0000000000007941 */ /* 0x000fea0003800000 */
.L_x_1985:
[----:B------:R-:W-:-:S03]  /*29510*/  UMOV UR4, 0xffffffff ;  /* 0xffffffff00047882 */ /* 0x000fc60000000000 */
[----:B------:R-:W-:Y:S05]  /*29520*/  BRA.DIV UR4, `(.L_x_1987) ;  /* 0x0000005204b07947 */ /* 0x000fea000b800000 */
[----:B-----5:R-:W2:Y:S02]  /*29530*/  SHFL.UP PT, R14, R5, 0x1, RZ ;  /* 0x04200000050e7989 */ /* 0x020ea400000e00ff */
[----:B--2---:R-:W-:-:S05]  /*29540*/  SEL R14, R14, RZ, P1 ;  /* 0x000000ff0e0e7207 */ /* 0x004fca0000800000 */
        /* <DEDUP_REMOVED lines=14> */
.L_x_2167:
[----:B------:R-:W-:Y:S02]  /*29630*/  ULDC UR4, c[0x0][0xc38] ;  /* 0x00030e0000047ab9 */ /* 0x000fe40000000800 */
[----:B------:R-:W-:-:S04]  /*29640*/  IMAD.U32 R7, RZ, RZ, UR4 ;  /* 0x00000004ff077e24 */ /* 0x000fc8000f8e00ff */
[----:B--2---:R-:W-:-:S04]  /*29650*/  IMAD R14, R14, R7, RZ ;  /* 0x000000070e0e7224 */ /* 0x004fc800078e02ff */
[----:B------:R-:W-:-:S05]  /*29660*/  IMAD.IADD R9, R14, 0x1, R9 ;  /* 0x000000010e097824 */ /* 0x000fca00078e0209 */
[----:B------:R-:W-:-:S13]  /*29670*/  ISETP.GT.AND P6, PT, R9, R0, PT ;  /* 0x000000000900720c */ /* 0x000fda0003fc4270 */
[----:B------:R-:W-:Y:S05]  /*29680*/  @!P6 BRA `(.L_x_1988) ;  /* 0xfffffffc0064e947 */ /* 0x000fea000383ffff */
.L_x_1983:
        /* <DEDUP_REMOVED lines=8> */
.L_x_2171:
[----:B------:R-:W-:Y:S01]  /*29710*/  ISETP.NE.AND P0, PT, R3, RZ, PT ;  /* 0x000000ff0300720c */ /* 0x000fe20003f05270 */
[----:B------:R-:W-:-:S12]  /*29720*/  IMAD.MOV.U32 R14, RZ, RZ, RZ ;  /* 0x000000ffff0e7224 */ /* 0x000fd800078e00ff */
[----:B------:R-:W-:Y:S05]  /*29730*/  @!P0 BRA `(.L_x_1990) ;  /* 0x0000000000108947 */ /* 0x000fea0003800000 */
[----:B------:R-:W-:Y:S01]  /*29740*/  UMOV UR4, 0xffffffff ;  /* 0xffffffff00047882 */ /* 0x000fe20000000000 */
[----:B------:R-:W-:Y:S02]  /*29750*/  VIADD R12, R4, 0xffffffff ;  /* 0xffffffff040c7836 */ /* 0x000fe40000000000 */
[----:B------:R-:W-:Y:S05]  /*29760*/  BRA.DIV UR4, `(.L_x_1991) ;  /* 0x0000005604247947 */ /* 0x000fea000b800000 */
[----:B------:R4:W0:Y:S02]  /*29770*/  SHFL.IDX PT, R14, R2, R12, 0x1f ;  /* 0x00001f0c020e7589 */ /* 0x00082400000e0000 */
.L_x_1990:
[----:B0---4-:R-:W0:Y:S01]  /*29780*/  LDC.64 R2, c[0x0][0xc90] ;  /* 0x00032400ff027b82 */ /* 0x011e220000000a00 */
[----:B------:R-:W-:-:S04]  /*29790*/  IMAD.IADD R19, R4, 0x1, R19 ;  /* 0x0000000104137824 */ /* 0x000fc800078e0213 */
[----:B0-----:R-:W-:-:S05]  /*297a0*/  IMAD.WIDE R2, R19, 0x4, R2 ;  /* 0x0000000413027825 */ /* 0x001fca00078e0202 */
[----:B------:R0:W2:Y:S01]  /*297b0*/  LDG.E R6, desc[UR60][R2.64] ;  /* 0x0000003c02067981 */ /* 0x0000a2000c1e1900 */
[----:B------:R-:W-:Y:S02]  /*297c0*/  IMAD R16, R14, R7, R16 ;  /* 0x000000070e107224 */ /* 0x000fe400078e0210 */
[----:B0-----:R-:W-:Y:S02]  /*297d0*/  IMAD.MOV.U32 R2, RZ, RZ, RZ ;  /* 0x000000ffff027224 */ /* 0x001fe400078e00ff */
        /* <DEDUP_REMOVED lines=35> */
[----:B0-----:R-:W-:-:S06]  /*29a10*/  VIADD R3, R8, 0xffffffe ;  /* 0x0ffffffe08037836 */ /* 0x001fcc0000000000 */
        /* <DEDUP_REMOVED lines=24> */
.L_x_1984:
[----:B------:R-:W-:Y:S01]  /*29ba0*/  UMOV UR4, URZ ;  /* 0x0000003f00047c82 */ /* 0x000fe20008000000 */
[----:B------:R-:W-:Y:S01]  /*29bb0*/  UMOV UR5, URZ ;  /* 0x0000003f00057c82 */ /* 0x000fe20008000000 */
[----:B------:R-:W-:Y:S01]  /*29bc0*/  ULDC UR6, c[0x0][0xc3c] ;  /* 0x00030f0000067ab9 */ /* 0x000fe20000000800 */
[----:B------:R-:W-:Y:S02]  /*29bd0*/  IMAD.MOV.U32 R16, RZ, RZ, R0 ;  /* 0x000000ffff107224 */ /* 0x000fe400078e0000 */
[----:B------:R-:W-:Y:S02]  /*29be0*/  IMAD.U32 R17, RZ, RZ, UR4 ;  /* 0x00000004ff117e24 */ /* 0x000fe4000f8e00ff */
[----:B------:R-:W-:Y:S02]  /*29bf0*/  IMAD.U32 R18, RZ, RZ, UR5 ;  /* 0x00000005ff127e24 */ /* 0x000fe4000f8e00ff */
[----:B------:R-:W-:-:S07]  /*29c00*/  IMAD.U32 R19, RZ, RZ, UR6 ;  /* 0x00000006ff137e24 */ /* 0x000fce000f8e00ff */
.L_x_1992:
[----:B------:R-:W0:Y:S01]  /*29c10*/  S2R R0, SR_TID.X ;  /* 0x0000000000007919 */ /* 0x000e220000002100 */
[----:B------:R-:W-:Y:S05]  /*29c20*/  WARPSYNC.ALL ;  /* 0x0000000000007948 */ /* 0x000fea0003800000 */
[----:B------:R-:W-:Y:S01]  /*29c30*/  BAR.SYNC.DEFER_BLOCKING 0x4, 0x180 ;  /* 0x0106000000007b1d */ /* 0x000fe20000010000 */
[----:B0-----:R-:W-:-:S04]  /*29c40*/  LOP3.LUT R0, R0, 0x1f, RZ, 0xc0, !PT ;  /* 0x0000001f00007812 */ /* 0x001fc800078ec0ff */
[----:B------:R-:W-:-:S13]  /*29c50*/  ISETP.NE.AND P0, PT, R0, RZ, PT ;  /* 0x000000ff0000720c */ /* 0x000fda0003f05270 */
[----:B------:R-:W0:Y:S01]  /*29c60*/  @!P0 S2R R3, SR_CgaCtaId ;  /* 0x0000000000038919 */ /* 0x000e220000008800 */
[----:B------:R-:W-:-:S04]  /*29c70*/  @!P0 MOV R0, 0x400 ;  /* 0x0000040000008802 */ /* 0x000fc80000000f00 */
[----:B0-----:R-:W-:-:S05]  /*29c80*/  @!P0 LEA R23, R3, R0, 0x18 ;  /* 0x0000000003178211 */ /* 0x001fca00078ec0ff */
[----:B------:R0:W-:Y:S01]  /*29c90*/  @!P0 STS.128 [R23+0x2a8d0], R16 ;  /* 0x02a8d01017008388 */ /* 0x0001e20000000c00 */
[----:B------:R-:W-:Y:S06]  /*29ca0*/  BAR.ARV 0x5, 0x180 ;  /* 0x0146000000007b1d */ /* 0x000fec0000002000 */
.L_x_1981:
[----:B------:R-:W-:Y:S02]  /*29cb0*/  ULDC UR4, c[0x0][0xc3c] ;  /* 0x00030f0000047ab9 */ /* 0x000fe40000000800 */
[----:B---3--:R-:W-:-:S13]  /*29cc0*/  ISETP.GE.AND P0, PT, R19, UR4, PT ;  /* 0x0000000413007c0c */ /* 0x008fda000bf06270 */
[----:B------:R-:W-:Y:S05]  /*29cd0*/  @!P0 BRA `(.L_x_1993) ;  /* 0xffffff9c00008947 */ /* 0x000fea000383ffff */
[----:B------:R-:W-:Y:S05]  /*29ce0*/  BSYNC B8 ;  /* 0x0000000000087941 */ /* 0x000fea0003800000 */
.L_x_1876:
[----:B------:R-:W3:Y:S01]  /*29cf0*/  LDL.LU R0, [R1+0x28] ;  /* 0x0000280001007983 */ /* 0x000ee20000300800 */
[----:B------:R-:W-:Y:S01]  /*29d00*/  BSSY B0, `(.L_x_1994) ;  /* 0x000000b000007945 */ /* 0x000fe20003800000 */
[----:B------:R-:W4:Y:S01]  /*29d10*/  S2R R5, SR_CgaCtaId ;  /* 0x0000000000057919 */ /* 0x000f220000008800 */
[----:B---3--:R-:W-:-:S05]  /*29d20*/  VIADD R0, R0, 0x1 ;  /* 0x0000000100007836 */ /* 0x008fca0000000000 */
        /* <DEDUP_REMOVED lines=8> */
.L_x_2174:
[----:B------:R-:W-:Y:S05]  /*29db0*/  BSYNC B0 ;  /* 0x0000000000007941 */ /* 0x000fea0003800000 */
.L_x_1994:
[----:B------:R-:W-:-:S03]  /*29dc0*/  UMOV UR4, 0xffffffff ;  /* 0xffffffff00047882 */ /* 0x000fc60000000000 */
[----:B------:R-:W-:Y:S05]  /*29dd0*/  BRA.DIV UR4, `(.L_x_1996) ;  /* 0x0000004e04c07947 */ /* 0x000fea000b800000 */
[----:B0-----:R-:W0:Y:S02]  /*29de0*/  S2R R0, SR_TID.X ;  /* 0x0000000000007919 */ /* 0x001e240000002100 */
[----:B0-----:R-:W-:-:S04]  /*29df0*/  SHF.R.U32.HI R0, RZ, 0x5, R0 ;  /* 0x00000005ff007819 */ /* 0x001fc80000011600 */
[----:B------:R-:W-:-:S05]  /*29e00*/  LOP3.LUT R0, R0, 0x3, RZ, 0xc0, !PT ;  /* 0x0000000300007812 */ /* 0x000fca00078ec0ff */
[----:B------:R0:W3:Y:S02]  /*29e10*/  SHFL.IDX PT, R14, R0, RZ, 0x1f ;  /* 0x00001fff000e7589 */ /* 0x0000e400000e0000 */
.L_x_2177:
[----:B---3--:R-:W-:-:S13]  /*29e20*/  ISETP.NE.AND P0, PT, R14, RZ, PT ;  /* 0x000000ff0e00720c */ /* 0x008fda0003f05270 */
[----:B------:R-:W-:Y:S05]  /*29e30*/  @P0 BRA `(.L_x_1566) ;  /* 0x0000000000900947 */ /* 0x000fea0003800000 */
[----:B------:R-:W-:-:S03]  /*29e40*/  UMOV UR4, 0xffffffff ;  /* 0xffffffff00047882 */ /* 0x000fc60000000000 */
[----:B------:R-:W-:Y:S05]  /*29e50*/  BRA.DIV UR4, `(.L_x_1997) ;  /* 0x0000004e04d47947 */ /* 0x000fea000b800000 */
[----:B------:R-:W-:-:S13]  /*29e60*/  ELECT P6, URZ, PT ;  /* 0x00000000003f782f */ /* 0x000fda00038c0000 */
.L_x_2180:
        /* <DEDUP_REMOVED lines=8> */
.L_x_1998:
[----:B------:R-:W-:Y:S01]  /*29ef0*/  IMAD R3, R27, 0x8, R5 ;  /* 0x000000081b037824 */ /* 0x000fe200078e0205 */
[----:B------:R-:W-:Y:S01]  /*29f00*/  SHF.L.U32 R2, R29, 0x1f, RZ ;  /* 0x0000001f1d027819 */ /* 0x000fe200000006ff */
[----:B------:R-:W-:-:S03]  /*29f10*/  VIADD R27, R27, 0x1 ;  /* 0x000000011b1b7836 */ /* 0x000fc60000000000 */
[----:B------:R-:W0:Y:S02]  /*29f20*/  SYNCS.PHASECHK.TRANS64.TRYWAIT P1, [R3+URZ+0x2a840], R2 ;  /* 0x02a84002030075a7 */ /* 0x000e24000802017f */
[----:B------:R-:W-:-:S04]  /*29f30*/  ISETP.NE.AND P2, PT, R27, 0x2, PT ;  /* 0x000000021b00780c */ /* 0x000fc80003f45270 */
[----:B------:R-:W-:Y:S01]  /*29f40*/  SEL R0, RZ, 0x1, P2 ;  /* 0x00000001ff007807 */ /* 0x000fe20001000000 */
[----:B0-----:R-:W-:Y:S08]  /*29f50*/  @!P1 BRA `(.L_x_1999) ;  /* 0x0000004c00b49947 */ /* 0x001ff00003800000 */
.L_x_2181:
[----:B------:R-:W-:Y:S02]  /*29f60*/  SEL R27, R27, RZ, P2 ;  /* 0x000000ff1b1b7207 */ /* 0x000fe40001000000 */
[----:B------:R-:W-:Y:S01]  /*29f70*/  LOP3.LUT R0, R29, R0, RZ, 0x3c, !PT ;  /* 0x000000001d007212 */ /* 0x000fe200078e3cff */
[----:B------:R-:W-:Y:S06]  /*29f80*/  @!P0 BRA `(.L_x_2000) ;  /* 0x0000000000048947 */ /* 0x000fec0003800000 */
[----:B------:R-:W-:Y:S01]  /*29f90*/  BPT.TRAP 0x1 ;  /* 0x000000040000795c */ /* 0x000fe20000300000 */
.L_x_2000:
[----:B------:R-:W-:Y:S01]  /*29fa0*/  IMAD R27, R27, 0x8, R5 ;  /* 0x000000081b1b7824 */ /* 0x000fe200078e0205 */
[----:B------:R-:W-:-:S04]  /*29fb0*/  SHF.L.U32 R0, R0, 0x1f, RZ ;  /* 0x0000001f00007819 */ /* 0x000fc800000006ff */
[----:B------:R-:W3:Y:S02]  /*29fc0*/  SYNCS.PHASECHK.TRANS64.TRYWAIT P1, [R27+URZ+0x2a840], R0 ;  /* 0x02a840001b0075a7 */ /* 0x000ee4000802017f */
[----:B---3--:R-:W-:Y:S05]  /*29fd0*/  @!P1 BRA `(.L_x_2001) ;  /* 0x0000004c00a89947 */ /* 0x008fea0003800000 */
.L_x_2182:
[----:B------:R-:W-:Y:S05]  /*29fe0*/  @!P0 BRA `(.L_x_2002) ;  /* 0x0000000000048947 */ /* 0x000fea0003800000 */
[----:B------:R-:W-:Y:S01]  /*29ff0*/  BPT.TRAP 0x1 ;  /* 0x000000040000795c */ /* 0x000fe20000300000 */
.L_x_2002:
[----:B------:R-:W4:Y:S02]  /*2a000*/  SYNCS.PHASECHK.TRANS64.TRYWAIT P1, [R3+URZ+0x2a860], R2 ;  /* 0x02a86002030075a7 */ /* 0x000f24000802017f */
[----:B----4-:R-:W-:Y:S05]  /*2a010*/  @!P1 BRA `(.L_x_2003) ;  /* 0x0000004c00ac9947 */ /* 0x010fea0003800000 */
.L_x_2183:
[----:B------:R-:W-:Y:S05]  /*2a020*/  @!P0 BRA `(.L_x_2004) ;  /* 0x0000000000048947 */ /* 0x000fea0003800000 */
[----:B------:R-:W-:Y:S01]  /*2a030*/  BPT.TRAP 0x1 ;  /* 0x000000040000795c */ /* 0x000fe20000300000 */
.L_x_2004:
[----:B------:R0:W0:Y:S02]  /*2a040*/  SYNCS.PHASECHK.TRANS64.TRYWAIT P0, [R27+URZ+0x2a860], R0 ;  /* 0x02a860001b0075a7 */ /* 0x000024000800017f */
[----:B0-----:R-:W-:Y:S05]  /*2a050*/  @!P0 NANOSLEEP.SYNCS 0x989680 ;  /* 0x009896800000895d */ /* 0x001fea0003900000 */
[----:B------:R-:W0:Y:S02]  /*2a060*/  @!P0 SYNCS.PHASECHK.TRANS64 P0, [R27+URZ+0x2a860], R0 ;  /* 0x02a860001b0085a7 */ /* 0x000e24000800007f */
[----:B0-----:R-:W-:Y:S05]  /*2a070*/  @!P0 BRA `(.L_x_2004) ;  /* 0xfffffffc00f08947 */ /* 0x001fea000383ffff */
.L_x_1566:
[----:B------:R-:W-:Y:S05]  /*2a080*/  BSYNC B9 ;  /* 0x0000000000097941 */ /* 0x000fea0003800000 */
.L_x_1563:
[----:B------:R-:W-:Y:S05]  /*2a090*/  EXIT ;  /* 0x000000000000794d */ /* 0x000fea0003800000 */
.L_x_1592:
[----:B0-----:R0:W1:Y:S02]  /*2a0a0*/  SYNCS.PHASECHK.TRANS64.TRYWAIT P6, [R86+URZ+0x2a890], R87 ;  /* 0x02a89057560075a7 */ /* 0x00106400080c017f */
[----:B-1----:R-:W-:Y:S05]  /*2a0b0*/  @!P6 NANOSLEEP.SYNCS 0x989680 ;  /* 0x009896800000e95d */ /* 0x002fea0003900000 */
[----:B------:R-:W1:Y:S02]  /*2a0c0*/  @!P6 SYNCS.PHASECHK.TRANS64 P6, [R86+URZ+0x2a890], R87 ;  /* 0x02a890575600e5a7 */ /* 0x000e6400080c007f */
[----:B-1----:R-:W-:Y:S05]  /*2a0d0*/  @!P6 BRA `(.L_x_1592) ;  /* 0xfffffffc00f0e947 */ /* 0x002fea000383ffff */
[----:B------:R-:W-:Y:S05]  /*2a0e0*/  BRA `(.L_x_2005) ;  /* 0xfffffd98004c7947 */ /* 0x000fea000383ffff */
.L_x_1593:
        /* <DEDUP_REMOVED lines=8> */
.L_x_2007:
[----:B------:R-:W-:Y:S05]  /*2a170*/  BSYNC B1 ;  /* 0x0000000000017941 */ /* 0x000fea0003800000 */
.L_x_2006:
[----:B------:R-:W-:Y:S02]  /*2a180*/  IMAD.MOV.U32 R13, RZ, RZ, R116 ;  /* 0x000000ffff0d7224 */ /* 0x000fe400078e0074 */
[----:B------:R-:W-:Y:S02]  /*2a190*/  IMAD.MOV.U32 R12, RZ, RZ, RZ ;  /* 0x000000ffff0c7224 */ /* 0x000fe400078e00ff */
[----:B------:R-:W-:Y:S02]  /*2a1a0*/  IMAD.MOV.U32 R11, RZ, RZ, 0x1c1f ;  /* 0x00001c1fff0b7424 */ /* 0x000fe400078e00ff */
[----:B------:R-:W-:Y:S02]  /*2a1b0*/  IMAD.MOV.U32 R15, RZ, RZ, -0x1 ;  /* 0xffffffffff0f7424 */ /* 0x000fe400078e00ff */
[----:B------:R-:W-:-:S07]  /*2a1c0*/  IMAD.MOV.U32 R82, RZ, RZ, R14 ;  /* 0x000000ffff527224 */ /* 0x000fce00078e000e */
[----:B------:R-:W-:Y:S05]  /*2a1d0*/  WARPSYNC.COLLECTIVE R15, `(.L_x_2008) ;  /* 0x000000000f087348 */ /* 0x000fea0003c00000 */
[----:B------:R0:W1:Y:S02]  /*2a1e0*/  SHFL.IDX P6, R14, R13, R12, R11 ;  /* 0x0000000c0d0e7389 */ /* 0x00006400000c000b */
[----:B01----:R-:W-:Y:S01]  /*2a1f0*/  ENDCOLLECTIVE ;  /* 0x000000000000791b */ /* 0x003fe20003800000 */
.L_x_2008:
[----:B------:R-:W-:Y:S01]  /*2a200*/  IMAD.MOV.U32 R11, RZ, RZ, R14 ;  /* 0x000000ffff0b7224 */ /* 0x000fe200078e000e */
[----:B------:R-:W-:Y:S06]  /*2a210*/  BRA `(.L_x_2009) ;  /* 0xfffffd9800147947 */ /* 0x000fec000383ffff */
.L_x_1618:
        /* <DEDUP_REMOVED lines=8> */
.L_x_2011:
[----:B------:R-:W-:Y:S05]  /*2a2a0*/  BSYNC B1 ;  /* 0x0000000000017941 */ /* 0x000fea0003800000 */
.L_x_2010:
        /* <DEDUP_REMOVED lines=8> */
.L_x_2012:
[----:B------:R-:W-:Y:S01]  /*2a330*/  IMAD.MOV.U32 R116, RZ, RZ, R14 ;  /* 0x000000ffff747224 */ /* 0x000fe200078e000e */
[----:B------:R-:W-:Y:S06]  /*2a340*/  BRA `(.L_x_2013) ;  /* 0xfffffdac00687947 */ /* 0x000fec000383ffff */
.L_x_1648:
[----:B-1----:R1:W2:Y:S02]  /*2a350*/  SYNCS.PHASECHK.TRANS64.TRYWAIT P6, [R86+URZ+0x2a890], R87 ;  /* 0x02a89057560075a7 */ /* 0x0022a400080c017f */
[----:B--2---:R-:W-:Y:S05]  /*2a360*/  @!P6 NANOSLEEP.SYNCS 0x989680 ;  /* 0x009896800000e95d */ /* 0x004fea0003900000 */
[----:B------:R-:W2:Y:S02]  /*2a370*/  @!P6 SYNCS.PHASECHK.TRANS64 P6, [R86+URZ+0x2a890], R87 ;  /* 0x02a890575600e5a7 */ /* 0x000ea400080c007f */
[----:B--2---:R-:W-:Y:S05]  /*2a380*/  @!P6 BRA `(.L_x_1648) ;  /* 0xfffffffc00f0e947 */ /* 0x004fea000383ffff */
[----:B------:R-:W-:Y:S05]  /*2a390*/  BRA `(.L_x_2014) ;  /* 0xfffffdcc00b07947 */ /* 0x000fea000383ffff */
.L_x_1649:
        /* <DEDUP_REMOVED lines=8> */
.L_x_2016:
[----:B------:R-:W-:Y:S05]  /*2a420*/  BSYNC B1 ;  /* 0x0000000000017941 */ /* 0x000fea0003800000 */
.L_x_2015:
        /* <DEDUP_REMOVED lines=8> */
.L_x_2017:
[----:B------:R-:W-:Y:S01]  /*2a4b0*/  IMAD.MOV.U32 R11, RZ, RZ, R14 ;  /* 0x000000ffff0b7224 */ /* 0x000fe200078e000e */
[----:B------:R-:W-:Y:S06]  /*2a4c0*/  BRA `(.L_x_2018) ;  /* 0xfffffdcc007c7947 */ /* 0x000fec000383ffff */
.L_x_1662:
[----:B------:R-:W-:Y:S01]  /*2a4d0*/  BSSY B1, `(.L_x_2019) ;  /* 0x0000008000017945 */ /* 0x000fe20003800000 */
[----:B--234-:R-:W-:Y:S02]  /*2a4e0*/  IMAD.MOV.U32 R13, RZ, RZ, R115 ;  /* 0x000000ffff0d7224 */ /* 0x01cfe400078e0073 */
[----:B------:R-:W-:Y:S02]  /*2a4f0*/  IMAD.MOV.U32 R12, RZ, RZ, 0x1 ;  /* 0x00000001ff0c7424 */ /* 0x000fe400078e00ff */
[----:B------:R-:W-:Y:S02]  /*2a500*/  IMAD.MOV.U32 R11, RZ, RZ, 0x1c1f ;  /* 0x00001c1fff0b7424 */ /* 0x000fe400078e00ff */
[----:B------:R-:W-:-:S07]  /*2a510*/  IMAD.MOV.U32 R15, RZ, RZ, -0x1 ;  /* 0xffffffffff0f7424 */ /* 0x000fce00078e00ff */
[----:B01----:R-:W-:Y:S05]  /*2a520*/  WARPSYNC.COLLECTIVE R15, `(.L_x_2020) ;  /* 0x000000000f087348 */ /* 0x003fea0003c00000 */
[----:B------:R2:W3:Y:S02]  /*2a530*/  SHFL.IDX P6, R14, R13, R12, R11 ;  /* 0x0000000c0d0e7389 */ /* 0x0004e400000c000b */
[----:B0123--:R-:W-:Y:S01]  /*2a540*/  ENDCOLLECTIVE ;  /* 0x000000000000791b */ /* 0x00ffe20003800000 */
.L_x_2020:
[----:B------:R-:W-:Y:S05]  /*2a550*/  BSYNC B1 ;  /* 0x0000000000017941 */ /* 0x000fea0003800000 */
.L_x_2019:
        /* <DEDUP_REMOVED lines=8> */
.L_x_2021:
[----:B------:R-:W-:Y:S01]  /*2a5e0*/  IMAD.MOV.U32 R116, RZ, RZ, R14 ;  /* 0x000000ffff747224 */ /* 0x000fe200078e000e */
[----:B------:R-:W-:Y:S06]  /*2a5f0*/  BRA `(.L_x_2022) ;  /* 0xfffffde400287947 */ /* 0x000fec000383ffff */
.L_x_1675:
[----:B0-----:R0:W1:Y:S02]  /*2a600*/  SYNCS.PHASECHK.TRANS64.TRYWAIT P4, [R86+URZ+0x2a890], R87 ;  /* 0x02a89057560075a7 */ /* 0x001064000808017f */
[----:B-1----:R-:W-:Y:S05]  /*2a610*/  @!P4 NANOSLEEP.SYNCS 0x989680 ;  /* 0x009896800000c95d */ /* 0x002fea0003900000 */
[----:B------:R-:W1:Y:S02]  /*2a620*/  @!P4 SYNCS.PHASECHK.TRANS64 P4, [R86+URZ+0x2a890], R87 ;  /* 0x02a890575600c5a7 */ /* 0x000e64000808007f */
[----:B-1----:R-:W-:Y:S05]  /*2a630*/  @!P4 BRA `(.L_x_1675) ;  /* 0xfffffffc00f0c947 */ /* 0x002fea000383ffff */
[----:B------:R-:W-:Y:S05]  /*2a640*/  BRA `(.L_x_2023) ;  /* 0xfffffdfc00187947 */ /* 0x000fea000383ffff */
.L_x_1676:
        /* <DEDUP_REMOVED lines=8> */
.L_x_2025:
[----:B------:R-:W-:Y:S05]  /*2a6d0*/  BSYNC B1 ;  /* 0x0000000000017941 */ /* 0x000fea0003800000 */
.L_x_2024:
        /* <DEDUP_REMOVED lines=8> */
.L_x_2026:
[----:B------:R-:W-:Y:S01]  /*2a760*/  IMAD.MOV.U32 R37, RZ, RZ, R14 ;  /* 0x000000ffff257224 */ /* 0x000fe200078e000e */
[----:B------:R-:W-:Y:S06]  /*2a770*/  BRA `(.L_x_2027) ;  /* 0xfffffdfc003c7947 */ /* 0x000fec000383ffff */
.L_x_1679:
        /* <DEDUP_REMOVED lines=8> */
.L_x_2029:
[----:B------:R-:W-:Y:S05]  /*2a800*/  BSYNC B1 ;  /* 0x0000000000017941 */ /* 0x000fea0003800000 */
.L_x_2028:
        /* <DEDUP_REMOVED lines=8> */
.L_x_2030:
[----:B------:R-:W-:Y:S01]  /*2a890*/  IMAD.MOV.U32 R37, RZ, RZ, R14 ;  /* 0x000000ffff257224 */ /* 0x000fe200078e000e */
[----:B------:R-:W-:Y:S06]  /*2a8a0*/  BRA `(.L_x_2031) ;  /* 0xfffffdfc00987947 */ /* 0x000fec000383ffff */
.L_x_1683:
[----:B---3--:R3:W0:Y:S02]  /*2a8b0*/  SYNCS.PHASECHK.TRANS64.TRYWAIT P0, [R86+URZ+0x2a8b0], R87 ;  /* 0x02a8b057560075a7 */ /* 0x008624000800017f */
[----:B0-----:R-:W-:Y:S05]  /*2a8c0*/  @!P0 NANOSLEEP.SYNCS 0x989680 ;  /* 0x009896800000895d */ /* 0x001fea0003900000 */
[----:B------:R-:W0:Y:S02]  /*2a8d0*/  @!P0 SYNCS.PHASECHK.TRANS64 P0, [R86+URZ+0x2a8b0], R87 ;  /* 0x02a8b057560085a7 */ /* 0x000e24000800007f */
[----:B0-----:R-:W-:Y:S05]  /*2a8e0*/  @!P0 BRA `(.L_x_1683) ;  /* 0xfffffffc00f08947 */ /* 0x001fea000383ffff */
[----:B------:R-:W-:Y:S05]  /*2a8f0*/  BRA `(.L_x_2032) ;  /* 0xfffffe0000707947 */ /* 0x000fea000383ffff */
.L_x_1709:
        /* <DEDUP_REMOVED lines=8> */
.L_x_2034:
[----:B------:R-:W-:Y:S05]  /*2a980*/  BSYNC B1 ;  /* 0x0000000000017941 */ /* 0x000fea0003800000 */
.L_x_2033:
        /* <DEDUP_REMOVED lines=8> */
.L_x_2035:
[----:B------:R-:W-:Y:S02]  /*2aa10*/  IMAD.MOV.U32 R13, RZ, RZ, R8 ;  /* 0x000000ffff0d7224 */ /* 0x000fe400078e0008 */
[----:B------:R-:W-:-:S07]  /*2aa20*/  IMAD.MOV.U32 R0, RZ, RZ, R14 ;  /* 0x000000ffff007224 */ /* 0x000fce00078e000e */
[----:B------:R-:W-:Y:S05]  /*2aa30*/  WARPSYNC.COLLECTIVE R15, `(.L_x_2036) ;  /* 0x000000000f087348 */ /* 0x000fea0003c00000 */
[----:B------:R0:W1:Y:S02]  /*2aa40*/  SHFL.IDX P6, R14, R13, R12, R11 ;  /* 0x0000000c0d0e7389 */ /* 0x00006400000c000b */
[----:B01----:R-:W-:Y:S01]  /*2aa50*/  ENDCOLLECTIVE ;  /* 0x000000000000791b */ /* 0x003fe20003800000 */
.L_x_2036:
[----:B------:R-:W-:Y:S02]  /*2aa60*/  IMAD.MOV.U32 R13, RZ, RZ, R4 ;  /* 0x000000ffff0d7224 */ /* 0x000fe400078e0004 */
[----:B------:R-:W-:-:S07]  /*2aa70*/  IMAD.MOV.U32 R5, RZ, RZ, R14 ;  /* 0x000000ffff057224 */ /* 0x000fce00078e000e */
[----:B------:R-:W-:Y:S05]  /*2aa80*/  WARPSYNC.COLLECTIVE R15, `(.L_x_2037) ;  /* 0x000000000f087348 */ /* 0x000fea0003c00000 */
[----:B------:R0:W1:Y:S02]  /*2aa90*/  SHFL.IDX P6, R14, R13, R12, R11 ;  /* 0x0000000c0d0e7389 */ /* 0x00006400000c000b */
[----:B01----:R-:W-:Y:S01]  /*2aaa0*/  ENDCOLLECTIVE ;  /* 0x000000000000791b */ /* 0x003fe20003800000 */
.L_x_2037:
[----:B------:R-:W-:Y:S05]  /*2aab0*/  BRA `(.L_x_2038) ;  /* 0xfffffe1400047947 */ /* 0x000fea000383ffff */
.L_x_1712:
[----:B------:R-:W-:Y:S01]  /*2aac0*/  BSSY B1, `(.L_x_2039) ;  /* 0x0000008000017945 */ /* 0x000fe20003800000 */
[----:B------:R-:W-:Y:S02]  /*2aad0*/  IMAD.MOV.U32 R13, RZ, RZ, R7 ;  /* 0x000000ffff0d7224 */ /* 0x000fe400078e0007 */
[----:B------:R-:W-:Y:S02]  /*2aae0*/  IMAD.MOV.U32 R12, RZ, RZ, 0x1 ;  /* 0x00000001ff0c7424 */ /* 0x000fe400078e00ff */
[----:B------:R-:W-:Y:S02]  /*2aaf0*/  IMAD.MOV.U32 R11, RZ, RZ, 0x1c1f ;  /* 0x00001c1fff0b7424 */ /* 0x000fe400078e00ff */
[----:B------:R-:W-:-:S07]  /*2ab00*/  IMAD.MOV.U32 R15, RZ, RZ, -0x1 ;  /* 0xffffffffff0f7424 */ /* 0x000fce00078e00ff */
[----:B0---4-:R-:W-:Y:S05]  /*2ab10*/  WARPSYNC.COLLECTIVE R15, `(.L_x_2040) ;  /* 0x000000000f087348 */ /* 0x011fea0003c00000 */
[----:B----4-:R1:W2:Y:S02]  /*2ab20*/  SHFL.IDX P6, R14, R13, R12, R11 ;  /* 0x0000000c0d0e7389 */ /* 0x0102a400000c000b */
[----:B012---:R-:W-:Y:S01]  /*2ab30*/  ENDCOLLECTIVE ;  /* 0x000000000000791b */ /* 0x007fe20003800000 */
.L_x_2040:
[----:B------:R-:W-:Y:S05]  /*2ab40*/  BSYNC B1 ;  /* 0x0000000000017941 */ /* 0x000fea0003800000 */
.L_x_2039:
        /* <DEDUP_REMOVED lines=8> */
.L_x_2041:
[----:B------:R-:W-:Y:S02]  /*2abd0*/  IMAD.MOV.U32 R13, RZ, RZ, R8 ;  /* 0x000000ffff0d7224 */ /* 0x000fe400078e0008 */
[----:B------:R-:W-:-:S07]  /*2abe0*/  IMAD.MOV.U32 R0, RZ, RZ, R14 ;  /* 0x000000ffff007224 */ /* 0x000fce00078e000e */
[----:B------:R-:W-:Y:S05]  /*2abf0*/  WARPSYNC.COLLECTIVE R15, `(.L_x_2042) ;  /* 0x000000000f087348 */ /* 0x000fea0003c00000 */
[----:B------:R0:W1:Y:S02]  /*2ac00*/  SHFL.IDX P6, R14, R13, R12, R11 ;  /* 0x0000000c0d0e7389 */ /* 0x00006400000c000b */
[----:B01----:R-:W-:Y:S01]  /*2ac10*/  ENDCOLLECTIVE ;  /* 0x000000000000791b */ /* 0x003fe20003800000 */
.L_x_2042:
[----:B------:R-:W-:Y:S02]  /*2ac20*/  IMAD.MOV.U32 R13, RZ, RZ, R4 ;  /* 0x000000ffff0d7224 */ /* 0x000fe400078e0004 */
[----:B------:R-:W-:-:S07]  /*2ac30*/  IMAD.MOV.U32 R5, RZ, RZ, R14 ;  /* 0x000000ffff057224 */ /* 0x000fce00078e000e */
[----:B------:R-:W-:Y:S05]  /*2ac40*/  WARPSYNC.COLLECTIVE R15, `(.L_x_2043) ;  /* 0x000000000f087348 */ /* 0x000fea0003c00000 */
[----:B------:R0:W1:Y:S02]  /*2ac50*/  SHFL.IDX P6, R14, R13, R12, R11 ;  /* 0x0000000c0d0e7389 */ /* 0x00006400000c000b */
[----:B01----:R-:W-:Y:S01]  /*2ac60*/  ENDCOLLECTIVE ;  /* 0x000000000000791b */ /* 0x003fe20003800000 */
.L_x_2043:
[----:B------:R-:W-:Y:S01]  /*2ac70*/  IMAD.MOV.U32 R4, RZ, RZ, R14 ;  /* 0x000000ffff047224 */ /* 0x000fe200078e000e */
[----:B------:R-:W-:Y:S06]  /*2ac80*/  BRA `(.L_x_2044) ;  /* 0xfffffe1800b87947 */ /* 0x000fec000383ffff */
.L_x_1716:
[----:B0-----:R0:W1:Y:S02]  /*2ac90*/  SYNCS.PHASECHK.TRANS64.TRYWAIT P0, [R18+URZ+0x2a800], R5 ;  /* 0x02a80005120075a7 */ /* 0x001064000800017f */
[----:B-1----:R-:W-:Y:S05]  /*2aca0*/  @!P0 NANOSLEEP.SYNCS 0x989680 ;  /* 0x009896800000895d */ /* 0x002fea0003900000 */
[----:B------:R-:W1:Y:S02]  /*2acb0*/  @!P0 SYNCS.PHASECHK.TRANS64 P0, [R18+URZ+0x2a800], R5 ;  /* 0x02a80005120085a7 */ /* 0x000e64000800007f */
[----:B-1----:R-:W-:Y:S05]  /*2acc0*/  @!P0 BRA `(.L_x_1716) ;  /* 0xfffffffc00f08947 */ /* 0x002fea000383ffff */
[----:B------:R-:W-:Y:S05]  /*2acd0*/  BRA `(.L_x_2045) ;  /* 0xfffffe2000e47947 */ /* 0x000fea000383ffff */
.L_x_1740:
        /* <DEDUP_REMOVED lines=8> */
.L_x_2047:
[----:B------:R-:W-:Y:S05]  /*2ad60*/  BSYNC B1 ;  /* 0x0000000000017941 */ /* 0x000fea0003800000 */
.L_x_2046:
        /* <DEDUP_REMOVED lines=8> */
.L_x_2048:
[----:B------:R-:W-:Y:S02]  /*2adf0*/  IMAD.MOV.U32 R13, RZ, RZ, R21 ;  /* 0x000000ffff0d7224 */ /* 0x000fe400078e0015 */
[----:B------:R-:W-:-:S07]  /*2ae00*/  IMAD.MOV.U32 R0, RZ, RZ, R14 ;  /* 0x000000ffff007224 */ /* 0x000fce00078e000e */
[----:B------:R-:W-:Y:S05]  /*2ae10*/  WARPSYNC.COLLECTIVE R15, `(.L_x_2049) ;  /* 0x000000000f087348 */ /* 0x000fea0003c00000 */
[----:B------:R0:W1:Y:S02]  /*2ae20*/  SHFL.IDX P6, R14, R13, R12, R11 ;  /* 0x0000000c0d0e7389 */ /* 0x00006400000c000b */
[----:B01----:R-:W-:Y:S01]  /*2ae30*/  ENDCOLLECTIVE ;  /* 0x000000000000791b */ /* 0x003fe20003800000 */
.L_x_2049:
[----:B------:R-:W-:Y:S02]  /*2ae40*/  IMAD.MOV.U32 R13, RZ, RZ, R20 ;  /* 0x000000ffff0d7224 */ /* 0x000fe400078e0014 */
[----:B------:R-:W-:-:S07]  /*2ae50*/  IMAD.MOV.U32 R5, RZ, RZ, R14 ;  /* 0x000000ffff057224 */ /* 0x000fce00078e000e */
[----:B------:R-:W-:Y:S05]  /*2ae60*/  WARPSYNC.COLLECTIVE R15, `(.L_x_2050) ;  /* 0x000000000f087348 */ /* 0x000fea0003c00000 */
[----:B------:R0:W1:Y:S02]  /*2ae70*/  SHFL.IDX P6, R14, R13, R12, R11 ;  /* 0x0000000c0d0e7389 */ /* 0x00006400000c000b */
[----:B01----:R-:W-:Y:S01]  /*2ae80*/  ENDCOLLECTIVE ;  /* 0x000000000000791b */ /* 0x003fe20003800000 */
.L_x_2050:
[----:B------:R-:W-:Y:S05]  /*2ae90*/  BRA `(.L_x_2051) ;  /* 0xfffffe4800787947 */ /* 0x000fea000383ffff */
.L_x_1743:
        /* <DEDUP_REMOVED lines=8> */
.L_x_2053:
[----:B------:R-:W-:Y:S05]  /*2af20*/  BSYNC B1 ;  /* 0x0000000000017941 */ /* 0x000fea0003800000 */
.L_x_2052:
        /* <DEDUP_REMOVED lines=8> */
.L_x_2054:
[----:B------:R-:W-:Y:S02]  /*2afb0*/  IMAD.MOV.U32 R13, RZ, RZ, R21 ;  /* 0x000000ffff0d7224 */ /* 0x000fe400078e0015 */
[----:B------:R-:W-:-:S07]  /*2afc0*/  IMAD.MOV.U32 R0, RZ, RZ, R14 ;  /* 0x000000ffff007224 */ /* 0x000fce00078e000e */
[----:B------:R-:W-:Y:S05]  /*2afd0*/  WARPSYNC.COLLECTIVE R15, `(.L_x_2055) ;  /* 0x000000000f087348 */ /* 0x000fea0003c00000 */
[----:B------:R0:W1:Y:S02]  /*2afe0*/  SHFL.IDX P6, R14, R13, R12, R11 ;  /* 0x0000000c0d0e7389 */ /* 0x00006400000c000b */
[----:B01----:R-:W-:Y:S01]  /*2aff0*/  ENDCOLLECTIVE ;  /* 0x000000000000791b */ /* 0x003fe20003800000 */
.L_x_2055:
[----:B------:R-:W-:Y:S02]  /*2b000*/  IMAD.MOV.U32 R13, RZ, RZ, R20 ;  /* 0x000000ffff0d7224 */ /* 0x000fe400078e0014 */
[----:B------:R-:W-:-:S07]  /*2b010*/  IMAD.MOV.U32 R21, RZ, RZ, R14 ;  /* 0x000000ffff157224 */ /* 0x000fce00078e000e */
[----:B------:R-:W-:Y:S05]  /*2b020*/  WARPSYNC.COLLECTIVE R15, `(.L_x_2056) ;  /* 0x000000000f087348 */ /* 0x000fea0003c00000 */
[----:B------:R0:W1:Y:S02]  /*2b030*/  SHFL.IDX P6, R14, R13, R12, R11 ;  /* 0x0000000c0d0e7389 */ /* 0x00006400000c000b */
[----:B01----:R-:W-:Y:S01]  /*2b040*/  ENDCOLLECTIVE ;  /* 0x000000000000791b */ /* 0x003fe20003800000 */
.L_x_2056:
[----:B------:R-:W-:Y:S01]  /*2b050*/  IMAD.MOV.U32 R20, RZ, RZ, R14 ;  /* 0x000000ffff147224 */ /* 0x000fe200078e000e */
[----:B------:R-:W-:Y:S06]  /*2b060*/  BRA `(.L_x_2057) ;  /* 0xfffffe4c00bc7947 */ /* 0x000fec000383ffff */
.L_x_1747:
[----:B0-----:R0:W1:Y:S02]  /*2b070*/  SYNCS.PHASECHK.TRANS64.TRYWAIT P0, [R18+URZ+0x2a800], R61 ;  /* 0x02a8003d120075a7 */ /* 0x001064000800017f */
[----:B-1----:R-:W-:Y:S05]  /*2b080*/  @!P0 NANOSLEEP.SYNCS 0x989680 ;  /* 0x009896800000895d */ /* 0x002fea0003900000 */
[----:B------:R-:W1:Y:S02]  /*2b090*/  @!P0 SYNCS.PHASECHK.TRANS64 P0, [R18+URZ+0x2a800], R61 ;  /* 0x02a8003d120085a7 */ /* 0x000e64000800007f */
[----:B-1----:R-:W-:Y:S05]  /*2b0a0*/  @!P0 BRA `(.L_x_1747) ;  /* 0xfffffffc00f08947 */ /* 0x002fea000383ffff */
[----:B------:R-:W-:Y:S05]  /*2b0b0*/  BRA `(.L_x_2058) ;  /* 0xfffffe5400507947 */ /* 0x000fea000383ffff */
.L_x_1761:
[----:B-1----:R1:W2:Y:S02]  /*2b0c0*/  SYNCS.PHASECHK.TRANS64.TRYWAIT P1, [R4+URZ+0x2a830], R3 ;  /* 0x02a83003040075a7 */ /* 0x0022a4000802017f */
[----:B--2---:R-:W-:Y:S05]  /*2b0d0*/  @!P1 NANOSLEEP.SYNCS 0x989680 ;  /* 0x009896800000995d */ /* 0x004fea0003900000 */
[----:B------:R-:W2:Y:S02]  /*2b0e0*/  @!P1 SYNCS.PHASECHK.TRANS64 P1, [R4+URZ+0x2a830], R3 ;  /* 0x02a83003040095a7 */ /* 0x000ea4000802007f */
[----:B--2---:R-:W-:Y:S05]  /*2b0f0*/  @!P1 BRA `(.L_x_1761) ;  /* 0xfffffffc00f09947 */ /* 0x004fea000383ffff */
[----:B------:R-:W-:Y:S05]  /*2b100*/  BRA `(.L_x_1760) ;  /* 0xfffffe7c00b07947 */ /* 0x000fea000383ffff */
.L_x_1782:
[----:B-1----:R1:W2:Y:S02]  /*2b110*/  SYNCS.PHASECHK.TRANS64.TRYWAIT P1, [R20+URZ+0x2a830], R13 ;  /* 0x02a8300d140075a7 */ /* 0x0022a4000802017f */
[----:B--2---:R-:W-:Y:S05]  /*2b120*/  @!P1 NANOSLEEP.SYNCS 0x989680 ;  /* 0x009896800000995d */ /* 0x004fea0003900000 */
[----:B------:R-:W2:Y:S02]  /*2b130*/  @!P1 SYNCS.PHASECHK.TRANS64 P1, [R20+URZ+0x2a830], R13 ;  /* 0x02a8300d140095a7 */ /* 0x000ea4000802007f */
[----:B--2---:R-:W-:Y:S05]  /*2b140*/  @!P1 BRA `(.L_x_1782) ;  /* 0xfffffffc00f09947 */ /* 0x004fea000383ffff */
[----:B------:R-:W-:Y:S05]  /*2b150*/  BRA `(.L_x_1781) ;  /* 0xfffffeb000e07947 */ /* 0x000fea000383ffff */
.L_x_1787:
[----:B-1----:R1:W2:Y:S02]  /*2b160*/  SYNCS.PHASECHK.TRANS64.TRYWAIT P1, [R12+URZ+0x2a850], R2 ;  /* 0x02a850020c0075a7 */ /* 0x0022a4000802017f */
[----:B--2---:R-:W-:Y:S05]  /*2b170*/  @!P1 NANOSLEEP.SYNCS 0x989680 ;  /* 0x009896800000995d */ /* 0x004fea0003900000 */
[----:B------:R-:W2:Y:S02]  /*2b180*/  @!P1 SYNCS.PHASECHK.TRANS64 P1, [R12+URZ+0x2a850], R2 ;  /* 0x02a850020c0095a7 */ /* 0x000ea4000802007f */
[----:B--2---:R-:W-:Y:S05]  /*2b190*/  @!P1 BRA `(.L_x_1787) ;  /* 0xfffffffc00f09947 */ /* 0x004fea000383ffff */
[----:B------:R-:W-:Y:S05]  /*2b1a0*/  BRA `(.L_x_1786) ;  /* 0xfffffebc00d87947 */ /* 0x000fea000383ffff */
.L_x_1809:
[----:B-1----:R1:W2:Y:S02]  /*2b1b0*/  SYNCS.PHASECHK.TRANS64.TRYWAIT P1, [R20+URZ+0x2a830], R3 ;  /* 0x02a83003140075a7 */ /* 0x0022a4000802017f */
[----:B--2---:R-:W-:Y:S05]  /*2b1c0*/  @!P1 NANOSLEEP.SYNCS 0x989680 ;  /* 0x009896800000995d */ /* 0x004fea0003900000 */
[----:B------:R-:W2:Y:S02]  /*2b1d0*/  @!P1 SYNCS.PHASECHK.TRANS64 P1, [R20+URZ+0x2a830], R3 ;  /* 0x02a83003140095a7 */ /* 0x000ea4000802007f */
[----:B--2---:R-:W-:Y:S05]  /*2b1e0*/  @!P1 BRA `(.L_x_1809) ;  /* 0xfffffffc00f09947 */ /* 0x004fea000383ffff */
[----:B------:R-:W-:Y:S05]  /*2b1f0*/  BRA `(.L_x_1808) ;  /* 0xfffffeec00a47947 */ /* 0x000fea000383ffff */
.L_x_1814:
[----:B--2---:R2:W3:Y:S02]  /*2b200*/  SYNCS.PHASECHK.TRANS64.TRYWAIT P1, [R8+URZ+0x2a850], R2 ;  /* 0x02a85002080075a7 */ /* 0x0044e4000802017f */
[----:B---3--:R-:W-:Y:S05]  /*2b210*/  @!P1 NANOSLEEP.SYNCS 0x989680 ;  /* 0x009896800000995d */ /* 0x008fea0003900000 */
[----:B------:R-:W3:Y:S02]  /*2b220*/  @!P1 SYNCS.PHASECHK.TRANS64 P1, [R8+URZ+0x2a850], R2 ;  /* 0x02a85002080095a7 */ /* 0x000ee4000802007f */
[----:B---3--:R-:W-:Y:S05]  /*2b230*/  @!P1 BRA `(.L_x_1814) ;  /* 0xfffffffc00f09947 */ /* 0x008fea000383ffff */
[----:B------:R-:W-:Y:S05]  /*2b240*/  BRA `(.L_x_1813) ;  /* 0xfffffef8009c7947 */ /* 0x000fea000383ffff */
.L_x_1824:
[----:B-1----:R1:W2:Y:S02]  /*2b250*/  SYNCS.PHASECHK.TRANS64.TRYWAIT P1, [R4+URZ+0x2a830], R3 ;  /* 0x02a83003040075a7 */ /* 0x0022a4000802017f */
[----:B--2---:R-:W-:Y:S05]  /*2b260*/  @!P1 NANOSLEEP.SYNCS 0x989680 ;  /* 0x009896800000995d */ /* 0x004fea0003900000 */
[----:B------:R-:W2:Y:S02]  /*2b270*/  @!P1 SYNCS.PHASECHK.TRANS64 P1, [R4+URZ+0x2a830], R3 ;  /* 0x02a83003040095a7 */ /* 0x000ea4000802007f */
[----:B--2---:R-:W-:Y:S05]  /*2b280*/  @!P1 BRA `(.L_x_1824) ;  /* 0xfffffffc00f09947 */ /* 0x004fea000383ffff */
[----:B------:R-:W-:Y:S05]  /*2b290*/  BRA `(.L_x_1823) ;  /* 0xffffff1400107947 */ /* 0x000fea000383ffff */
.L_x_1829:
[----:B-1----:R1:W2:Y:S02]  /*2b2a0*/  SYNCS.PHASECHK.TRANS64.TRYWAIT P1, [R11+URZ+0x2a850], R2 ;  /* 0x02a850020b0075a7 */ /* 0x0022a4000802017f */
[----:B--2---:R-:W-:Y:S05]  /*2b2b0*/  @!P1 NANOSLEEP.SYNCS 0x989680 ;  /* 0x009896800000995d */ /* 0x004fea0003900000 */
[----:B------:R-:W2:Y:S02]  /*2b2c0*/  @!P1 SYNCS.PHASECHK.TRANS64 P1, [R11+URZ+0x2a850], R2 ;  /* 0x02a850020b0095a7 */ /* 0x000ea4000802007f */
[----:B--2---:R-:W-:Y:S05]  /*2b2d0*/  @!P1 BRA `(.L_x_1829) ;  /* 0xfffffffc00f09947 */ /* 0x004fea000383ffff */
[----:B------:R-:W-:Y:S05]  /*2b2e0*/  BRA `(.L_x_1828) ;  /* 0xffffff2000087947 */ /* 0x000fea000383ffff */
.L_x_1845:
[----:B-1----:R1:W2:Y:S02]  /*2b2f0*/  SYNCS.PHASECHK.TRANS64.TRYWAIT P1, [R11+URZ+0x2a850], R2 ;  /* 0x02a850020b0075a7 */ /* 0x0022a4000802017f */
[----:B--2---:R-:W-:Y:S05]  /*2b300*/  @!P1 NANOSLEEP.SYNCS 0x989680 ;  /* 0x009896800000995d */ /* 0x004fea0003900000 */
[----:B------:R-:W2:Y:S02]  /*2b310*/  @!P1 SYNCS.PHASECHK.TRANS64 P1, [R11+URZ+0x2a850], R2 ;  /* 0x02a850020b0095a7 */ /* 0x000ea4000802007f */
[----:B--2---:R-:W-:Y:S05]  /*2b320*/  @!P1 BRA `(.L_x_1845) ;  /* 0xfffffffc00f09947 */ /* 0x004fea000383ffff */
[----:B------:R-:W-:Y:S05]  /*2b330*/  BRA `(.L_x_1844) ;  /* 0xffffff4c00f07947 */ /* 0x000fea000383ffff */
.L_x_1890:
[----:B------:R-:W0:Y:S01]  /*2b340*/  S2R R12, SR_TID.X ;  /* 0x00000000000c7919 */ /* 0x000e220000002100 */
[----:B------:R-:W-:Y:S01]  /*2b350*/  BSSY B1, `(.L_x_2059) ;  /* 0x000000a000017945 */ /* 0x000fe20003800000 */
[----:B------:R-:W-:Y:S02]  /*2b360*/  IMAD.MOV.U32 R11, RZ, RZ, 0x1f ;  /* 0x0000001fff0b7424 */ /* 0x000fe400078e00ff */
[----:B------:R-:W-:Y:S01]  /*2b370*/  IMAD.MOV.U32 R15, RZ, RZ, -0x1 ;  /* 0xffffffffff0f7424 */ /* 0x000fe200078e00ff */
[----:B0-----:R-:W-:-:S04]  /*2b380*/  SHF.R.U32.HI R12, RZ, 0x5, R12 ;  /* 0x00000005ff0c7819 */ /* 0x001fc8000001160c */
[----:B------:R-:W-:-:S05]  /*2b390*/  LOP3.LUT R12, R12, 0x3, RZ, 0xc0, !PT ;  /* 0x000000030c0c7812 */ /* 0x000fca00078ec0ff */
[----:B------:R-:W-:Y:S02]  /*2b3a0*/  IMAD.MOV.U32 R13, RZ, RZ, R12 ;  /* 0x000000ffff0d7224 */ /* 0x000fe400078e000c */
[----:B------:R-:W-:-:S07]  /*2b3b0*/  IMAD.MOV.U32 R12, RZ, RZ, RZ ;  /* 0x000000ffff0c7224 */ /* 0x000fce00078e00ff */
[----:B------:R-:W-:Y:S05]  /*2b3c0*/  WARPSYNC.COLLECTIVE R15, `(.L_x_2060) ;  /* 0x000000000f087348 */ /* 0x000fea0003c00000 */
[----:B------:R0:W1:Y:S02]  /*2b3d0*/  SHFL.IDX P6, R14, R13, R12, R11 ;  /* 0x0000000c0d0e7389 */ /* 0x00006400000c000b */
[----:B01----:R-:W-:Y:S01]  /*2b3e0*/  ENDCOLLECTIVE ;  /* 0x000000000000791b */ /* 0x003fe20003800000 */
.L_x_2060:
[----:B------:R-:W-:Y:S05]  /*2b3f0*/  BSYNC B1 ;  /* 0x0000000000017941 */ /* 0x000fea0003800000 */
.L_x_2059:
[----:B------:R-:W-:Y:S05]  /*2b400*/  BRA `(.L_x_2061) ;  /* 0xffffff8c00c47947 */ /* 0x000fea000383ffff */
.L_x_1892:
[----:B------:R-:W-:Y:S01]  /*2b410*/  BSSY B1, `(.L_x_2062) ;  /* 0x0000006000017945 */ /* 0x000fe20003800000 */
[----:B------:R-:W-:-:S07]  /*2b420*/  IMAD.MOV.U32 R15, RZ, RZ, -0x1 ;  /* 0xffffffffff0f7424 */ /* 0x000fce00078e00ff */
[----:B0-----:R-:W-:Y:S05]  /*2b430*/  WARPSYNC.COLLECTIVE R15, `(.L_x_2063) ;  /* 0x000000000f0c7348 */ /* 0x001fea0003c00000 */
[----:B------:R-:W-:Y:S02]  /*2b440*/  ELECT P6, UR62, PT ;  /* 0x00000000003e782f */ /* 0x000fe400038c0000 */
[----:B------:R-:W-:Y:S01]  /*2b450*/  MOV R14, UR62 ;  /* 0x0000003e000e7c02 */ /* 0x000fe20008000f00 */
[----:B0-----:R-:W-:Y:S10]  /*2b460*/  ENDCOLLECTIVE ;  /* 0x000000000000791b */ /* 0x001ff40003800000 */
.L_x_2063:
[----:B------:R-:W-:Y:S05]  /*2b470*/  BSYNC B1 ;  /* 0x0000000000017941 */ /* 0x000fea0003800000 */
.L_x_2062:
[----:B------:R-:W-:Y:S05]  /*2b480*/  BRA `(.L_x_1891) ;  /* 0xffffff8c00bc7947 */ /* 0x000fea000383ffff */
.L_x_1894:
[----:B0-----:R0:W1:Y:S02]  /*2b490*/  SYNCS.PHASECHK.TRANS64.TRYWAIT P0, [R23+URZ+0x2a820], R6 ;  /* 0x02a82006170075a7 */ /* 0x001064000800017f */
[----:B-1----:R-:W-:Y:S05]  /*2b4a0*/  @!P0 NANOSLEEP.SYNCS 0x989680 ;  /* 0x009896800000895d */ /* 0x002fea0003900000 */
[----:B------:R-:W1:Y:S02]  /*2b4b0*/  @!P0 SYNCS.PHASECHK.TRANS64 P0, [R23+URZ+0x2a820], R6 ;  /* 0x02a82006170085a7 */ /* 0x000e64000800007f */
[----:B-1----:R-:W-:Y:S05]  /*2b4c0*/  @!P0 BRA `(.L_x_1894) ;  /* 0xfffffffc00f08947 */ /* 0x002fea000383ffff */
[----:B------:R-:W-:Y:S05]  /*2b4d0*/  BRA `(.L_x_2064) ;  /* 0xffffff8c00cc7947 */ /* 0x000fea000383ffff */
.L_x_1898:
[----:B-1----:R1:W2:Y:S02]  /*2b4e0*/  SYNCS.PHASECHK.TRANS64.TRYWAIT P0, [R3+URZ+0x2a8a0], R12 ;  /* 0x02a8a00c030075a7 */ /* 0x0022a4000800017f */
[----:B--2---:R-:W-:Y:S05]  /*2b4f0*/  @!P0 NANOSLEEP.SYNCS 0x989680 ;  /* 0x009896800000895d */ /* 0x004fea0003900000 */
[----:B------:R-:W2:Y:S02]  /*2b500*/  @!P0 SYNCS.PHASECHK.TRANS64 P0, [R3+URZ+0x2a8a0], R12 ;  /* 0x02a8a00c030085a7 */ /* 0x000ea4000800007f */
[----:B--2---:R-:W-:Y:S05]  /*2b510*/  @!P0 BRA `(.L_x_1898) ;  /* 0xfffffffc00f08947 */ /* 0x004fea000383ffff */
[----:B------:R-:W-:Y:S05]  /*2b520*/  BRA `(.L_x_2065) ;  /* 0xffffff8c00e47947 */ /* 0x000fea000383ffff */
.L_x_1905:
[----:B0-----:R0:W2:Y:S02]  /*2b530*/  SYNCS.PHASECHK.TRANS64.TRYWAIT P0, [R3+URZ+0x2a8c0], R12 ;  /* 0x02a8c00c030075a7 */ /* 0x0010a4000800017f */
[----:B--2---:R-:W-:Y:S05]  /*2b540*/  @!P0 NANOSLEEP.SYNCS 0x989680 ;  /* 0x009896800000895d */ /* 0x004fea0003900000 */
[----:B------:R-:W2:Y:S02]  /*2b550*/  @!P0 SYNCS.PHASECHK.TRANS64 P0, [R3+URZ+0x2a8c0], R12 ;  /* 0x02a8c00c030085a7 */ /* 0x000ea4000800007f */
[----:B--2---:R-:W-:Y:S05]  /*2b560*/  @!P0 BRA `(.L_x_1905) ;  /* 0xfffffffc00f08947 */ /* 0x004fea000383ffff */
[----:B------:R-:W-:Y:S05]  /*2b570*/  BRA `(.L_x_2066) ;  /* 0xffffff9000dc7947 */ /* 0x000fea000383ffff */
.L_x_1913:
[----:B-1----:R1:W2:Y:S02]  /*2b580*/  SYNCS.PHASECHK.TRANS64.TRYWAIT P1, [R11+URZ+0x2a8a0], R2 ;  /* 0x02a8a0020b0075a7 */ /* 0x0022a4000802017f */
[----:B--2---:R-:W-:Y:S05]  /*2b590*/  @!P1 NANOSLEEP.SYNCS 0x989680 ;  /* 0x009896800000995d */ /* 0x004fea0003900000 */
[----:B------:R-:W2:Y:S02]  /*2b5a0*/  @!P1 SYNCS.PHASECHK.TRANS64 P1, [R11+URZ+0x2a8a0], R2 ;  /* 0x02a8a0020b0095a7 */ /* 0x000ea4000802007f */
[----:B--2---:R-:W-:Y:S05]  /*2b5b0*/  @!P1 BRA `(.L_x_1913) ;  /* 0xfffffffc00f09947 */ /* 0x004fea000383ffff */
[----:B------:R-:W-:Y:S05]  /*2b5c0*/  BRA `(.L_x_2067) ;  /* 0xffffff9400d87947 */ /* 0x000fea000383ffff */
.L_x_1920:
[----:B0-----:R0:W2:Y:S02]  /*2b5d0*/  SYNCS.PHASECHK.TRANS64.TRYWAIT P1, [R11+URZ+0x2a8c0], R2 ;  /* 0x02a8c0020b0075a7 */ /* 0x0010a4000802017f */
[----:B--2---:R-:W-:Y:S05]  /*2b5e0*/  @!P1 NANOSLEEP.SYNCS 0x989680 ;  /* 0x009896800000995d */ /* 0x004fea0003900000 */
[----:B------:R-:W2:Y:S02]  /*2b5f0*/  @!P1 SYNCS.PHASECHK.TRANS64 P1, [R11+URZ+0x2a8c0], R2 ;  /* 0x02a8c0020b0095a7 */ /* 0x000ea4000802007f */
[----:B--2---:R-:W-:Y:S05]  /*2b600*/  @!P1 BRA `(.L_x_1920) ;  /* 0xfffffffc00f09947 */ /* 0x004fea000383ffff */
[----:B------:R-:W-:Y:S05]  /*2b610*/  BRA `(.L_x_2068) ;  /* 0xffffff9800cc7947 */ /* 0x000fea000383ffff */
.L_x_1942:
        /* <DEDUP_REMOVED lines=11> */
.L_x_2070:
[----:B------:R-:W-:Y:S05]  /*2b6d0*/  BSYNC B0 ;  /* 0x0000000000007941 */ /* 0x000fea0003800000 */
.L_x_2069:
[----:B------:R-:W-:Y:S05]  /*2b6e0*/  BRA `(.L_x_2071) ;  /* 0xffffffa800e87947 */ /* 0x000fea000383ffff */
.L_x_1945:
[----:B0-----:R0:W1:Y:S02]  /*2b6f0*/  SYNCS.PHASECHK.TRANS64.TRYWAIT P0, [R7+URZ+0x2a840], R2 ;  /* 0x02a84002070075a7 */ /* 0x001064000800017f */
[----:B-1----:R-:W-:Y:S05]  /*2b700*/  @!P0 NANOSLEEP.SYNCS 0x989680 ;  /* 0x009896800000895d */ /* 0x002fea0003900000 */
[----:B------:R-:W1:Y:S02]  /*2b710*/  @!P0 SYNCS.PHASECHK.TRANS64 P0, [R7+URZ+0x2a840], R2 ;  /* 0x02a84002070085a7 */ /* 0x000e64000800007f */
[----:B-1----:R-:W-:Y:S05]  /*2b720*/  @!P0 BRA `(.L_x_1945) ;  /* 0xfffffffc00f08947 */ /* 0x002fea000383ffff */
[----:B------:R-:W-:Y:S05]  /*2b730*/  BRA `(.L_x_2072) ;  /* 0xffffffac00447947 */ /* 0x000fea000383ffff */
.L_x_1946:
        /* <DEDUP_REMOVED lines=8> */
.L_x_2074:
[----:B------:R-:W-:Y:S05]  /*2b7c0*/  BSYNC B0 ;  /* 0x0000000000007941 */ /* 0x000fea0003800000 */
.L_x_2073:
        /* <DEDUP_REMOVED lines=9> */
.L_x_2075:
[----:B------:R-:W-:Y:S02]  /*2b860*/  IMAD.MOV.U32 R13, RZ, RZ, R0 ;  /* 0x000000ffff0d7224 */ /* 0x000fe400078e0000 */
[----:B------:R-:W-:Y:S02]  /*2b870*/  IMAD.MOV.U32 R12, RZ, RZ, 0x1 ;  /* 0x00000001ff0c7424 */ /* 0x000fe400078e00ff */
[----:B------:R-:W-:-:S07]  /*2b880*/  IMAD.MOV.U32 R3, RZ, RZ, R14 ;  /* 0x000000ffff037224 */ /* 0x000fce00078e000e */
[----:B------:R-:W-:Y:S05]  /*2b890*/  WARPSYNC.COLLECTIVE R15, `(.L_x_2076) ;  /* 0x000000000f087348 */ /* 0x000fea0003c00000 */
[----:B------:R0:W1:Y:S02]  /*2b8a0*/  SHFL.IDX P6, R14, R13, R12, R11 ;  /* 0x0000000c0d0e7389 */ /* 0x00006400000c000b */
[----:B01----:R-:W-:Y:S01]  /*2b8b0*/  ENDCOLLECTIVE ;  /* 0x000000000000791b */ /* 0x003fe20003800000 */
.L_x_2076:
        /* <DEDUP_REMOVED lines=17> */
.L_x_2077:
[----:B------:R-:W-:Y:S02]  /*2b9d0*/  @P1 IMAD R8, R5, 0x2, R23 ;  /* 0x0000000205081824 */ /* 0x000fe400078e0217 */
[----:B------:R-:W-:Y:S02]  /*2b9e0*/  IMAD.MOV.U32 R13, RZ, RZ, R0 ;  /* 0x000000ffff0d7224 */ /* 0x000fe400078e0000 */
[----:B------:R-:W-:Y:S02]  /*2b9f0*/  IMAD.MOV.U32 R12, RZ, RZ, 0x2 ;  /* 0x00000002ff0c7424 */ /* 0x000fe400078e00ff */
[----:B------:R-:W-:-:S07]  /*2ba00*/  IMAD.MOV.U32 R3, RZ, RZ, R14 ;  /* 0x000000ffff037224 */ /* 0x000fce00078e000e */
[----:B------:R-:W-:Y:S05]  /*2ba10*/  WARPSYNC.COLLECTIVE R15, `(.L_x_2078) ;  /* 0x000000000f087348 */ /* 0x000fea0003c00000 */
[----:B------:R0:W1:Y:S02]  /*2ba20*/  SHFL.IDX P6, R14, R13, R12, R11 ;  /* 0x0000000c0d0e7389 */ /* 0x00006400000c000b */
[----:B01----:R-:W-:Y:S01]  /*2ba30*/  ENDCOLLECTIVE ;  /* 0x000000000000791b */ /* 0x003fe20003800000 */
.L_x_2078:
        /* <DEDUP_REMOVED lines=17> */
.L_x_2079:
[----:B------:R-:W-:Y:S02]  /*2bb50*/  @P1 IMAD R8, R5, 0x2, R23 ;  /* 0x0000000205081824 */ /* 0x000fe400078e0217 */
[----:B------:R-:W-:Y:S02]  /*2bb60*/  IMAD.MOV.U32 R13, RZ, RZ, R0 ;  /* 0x000000ffff0d7224 */ /* 0x000fe400078e0000 */
[----:B------:R-:W-:Y:S02]  /*2bb70*/  IMAD.MOV.U32 R12, RZ, RZ, 0x3 ;  /* 0x00000003ff0c7424 */ /* 0x000fe400078e00ff */
[----:B------:R-:W-:-:S07]  /*2bb80*/  IMAD.MOV.U32 R3, RZ, RZ, R14 ;  /* 0x000000ffff037224 */ /* 0x000fce00078e000e */
[----:B------:R-:W-:Y:S05]  /*2bb90*/  WARPSYNC.COLLECTIVE R15, `(.L_x_2080) ;  /* 0x000000000f087348 */ /* 0x000fea0003c00000 */
[----:B------:R0:W1:Y:S02]  /*2bba0*/  SHFL.IDX P6, R14, R13, R12, R11 ;  /* 0x0000000c0d0e7389 */ /* 0x00006400000c000b */
[----:B01----:R-:W-:Y:S01]  /*2bbb0*/  ENDCOLLECTIVE ;  /* 0x000000000000791b */ /* 0x003fe20003800000 */
.L_x_2080:
        /* <DEDUP_REMOVED lines=17> */
.L_x_2081:
[----:B------:R-:W-:Y:S02]  /*2bcd0*/  @P1 IMAD R8, R5, 0x2, R23 ;  /* 0x0000000205081824 */ /* 0x000fe400078e0217 */
[----:B------:R-:W-:Y:S02]  /*2bce0*/  IMAD.MOV.U32 R13, RZ, RZ, R0 ;  /* 0x000000ffff0d7224 */ /* 0x000fe400078e0000 */
[----:B------:R-:W-:Y:S02]  /*2bcf0*/  IMAD.MOV.U32 R12, RZ, RZ, 0x4 ;  /* 0x00000004ff0c7424 */ /* 0x000fe400078e00ff */
[----:B------:R-:W-:-:S07]  /*2bd00*/  IMAD.MOV.U32 R3, RZ, RZ, R14 ;  /* 0x000000ffff037224 */ /* 0x000fce00078e000e */
[----:B------:R-:W-:Y:S05]  /*2bd10*/  WARPSYNC.COLLECTIVE R15, `(.L_x_2082) ;  /* 0x000000000f087348 */ /* 0x000fea0003c00000 */
[----:B------:R0:W1:Y:S02]  /*2bd20*/  SHFL.IDX P6, R14, R13, R12, R11 ;  /* 0x0000000c0d0e7389 */ /* 0x00006400000c000b */
[----:B01----:R-:W-:Y:S01]  /*2bd30*/  ENDCOLLECTIVE ;  /* 0x000000000000791b */ /* 0x003fe20003800000 */
.L_x_2082:
        /* <DEDUP_REMOVED lines=17> */
.L_x_2083:
[----:B------:R-:W-:Y:S02]  /*2be50*/  @P1 IMAD R8, R5, 0x2, R23 ;  /* 0x0000000205081824 */ /* 0x000fe400078e0217 */
[----:B------:R-:W-:Y:S02]  /*2be60*/  IMAD.MOV.U32 R13, RZ, RZ, R0 ;  /* 0x000000ffff0d7224 */ /* 0x000fe400078e0000 */
[----:B------:R-:W-:Y:S02]  /*2be70*/  IMAD.MOV.U32 R12, RZ, RZ, 0x5 ;  /* 0x00000005ff0c7424 */ /* 0x000fe400078e00ff */
[----:B------:R-:W-:-:S07]  /*2be80*/  IMAD.MOV.U32 R3, RZ, RZ, R14 ;  /* 0x000000ffff037224 */ /* 0x000fce00078e000e */
[----:B------:R-:W-:Y:S05]  /*2be90*/  WARPSYNC.COLLECTIVE R15, `(.L_x_2084) ;  /* 0x000000000f087348 */ /* 0x000fea0003c00000 */
[----:B------:R0:W1:Y:S02]  /*2bea0*/  SHFL.IDX P6, R14, R13, R12, R11 ;  /* 0x0000000c0d0e7389 */ /* 0x00006400000c000b */
[----:B01----:R-:W-:Y:S01]  /*2beb0*/  ENDCOLLECTIVE ;  /* 0x000000000000791b */ /* 0x003fe20003800000 */
.L_x_2084:
        /* <DEDUP_REMOVED lines=10> */
.L_x_2085:
        /* <DEDUP_REMOVED lines=8> */
.L_x_1951:
        /* <DEDUP_REMOVED lines=9> */
.L_x_2087:
[C---:B------:R-:W-:Y:S01]  /*2c070*/  VIADD R5, R28.reuse, 0x10 ;  /* 0x000000101c057836 */ /* 0x040fe20000000000 */
[----:B------:R-:W-:Y:S01]  /*2c080*/  ISETP.GE.AND P1, PT, R28, R32, PT ;  /* 0x000000201c00720c */ /* 0x000fe20003f26270 */
[----:B------:R-:W-:Y:S02]  /*2c090*/  IMAD.MOV.U32 R13, RZ, RZ, R0 ;  /* 0x000000ffff0d7224 */ /* 0x000fe400078e0000 */
[----:B------:R-:W-:-:S10]  /*2c0a0*/  IMAD.MOV.U32 R2, RZ, RZ, R14 ;  /* 0x000000ffff027224 */ /* 0x000fd400078e000e */
[----:B------:R-:W-:Y:S05]  /*2c0b0*/  WARPSYNC.COLLECTIVE R15, `(.L_x_2088) ;  /* 0x000000000f087348 */ /* 0x000fea0003c00000 */
[----:B------:R0:W1:Y:S02]  /*2c0c0*/  SHFL.IDX P6, R14, R13, R12, R11 ;  /* 0x0000000c0d0e7389 */ /* 0x00006400000c000b */
[----:B01----:R-:W-:Y:S01]  /*2c0d0*/  ENDCOLLECTIVE ;  /* 0x000000000000791b */ /* 0x003fe20003800000 */
.L_x_2088:
[----:B------:R-:W-:Y:S02]  /*2c0e0*/  IMAD.MOV.U32 R13, RZ, RZ, R4 ;  /* 0x000000ffff0d7224 */ /* 0x000fe400078e0004 */
[----:B------:R-:W-:Y:S02]  /*2c0f0*/  IMAD.MOV.U32 R12, RZ, RZ, 0x1 ;  /* 0x00000001ff0c7424 */ /* 0x000fe400078e00ff */
[----:B------:R-:W-:-:S07]  /*2c100*/  IMAD.MOV.U32 R3, RZ, RZ, R14 ;  /* 0x000000ffff037224 */ /* 0x000fce00078e000e */
[----:B------:R-:W-:Y:S05]  /*2c110*/  WARPSYNC.COLLECTIVE R15, `(.L_x_2089) ;  /* 0x000000000f087348 */ /* 0x000fea0003c00000 */
[----:B------:R0:W1:Y:S02]  /*2c120*/  SHFL.IDX P6, R14, R13, R12, R11 ;  /* 0x0000000c0d0e7389 */ /* 0x00006400000c000b */
[----:B01----:R-:W-:Y:S01]  /*2c130*/  ENDCOLLECTIVE ;  /* 0x000000000000791b */ /* 0x003fe20003800000 */
.L_x_2089:
[----:B------:R-:W-:-:S05]  /*2c140*/  @!P1 LEA R3, P4, R8, R3, 0x1 ;  /* 0x0000000308039211 */ /* 0x000fca00078808ff */
[----:B------:R-:W-:-:S05]  /*2c150*/  @!P1 IMAD.X R2, RZ, RZ, R2, P4 ;  /* 0x000000ffff029224 */ /* 0x000fca00020e0602 */
[----:B------:R-:W-:Y:S01]  /*2c160*/  @!P1 LOP3.LUT R3, R3, R2, RZ, 0x3c, !PT ;  /* 0x0000000203039212 */ /* 0x000fe200078e3cff */
[----:B------:R-:W-:-:S03]  /*2c170*/  IMAD.MOV.U32 R13, RZ, RZ, R0 ;  /* 0x000000ffff0d7224 */ /* 0x000fc600078e0000 */
[----:B------:R-:W-:-:S04]  /*2c180*/  @!P1 LOP3.LUT R2, R3, R2, RZ, 0x3c, !PT ;  /* 0x0000000203029212 */ /* 0x000fc800078e3cff */
[----:B------:R-:W-:-:S05]  /*2c190*/  @!P1 LOP3.LUT R3, R3, R2, RZ, 0x3c, !PT ;  /* 0x0000000203039212 */ /* 0x000fca00078e3cff */
[----:B------:R-:W-:Y:S01]  /*2c1a0*/  @!PT LDS RZ, [RZ] ;  /* 0x00000000fffff984 */ /* 0x000fe20000000800 */
[----:B------:R-:W-:Y:S01]  /*2c1b0*/  @!PT LDS RZ, [RZ] ;  /* 0x00000000fffff984 */ /* 0x000fe20000000800 */
[----:B------:R-:W-:Y:S01]  /*2c1c0*/  @!PT LDS RZ, [RZ] ;  /* 0x00000000fffff984 */ /* 0x000fe20000000800 */
[----:B------:R-:W-:Y:S04]  /*2c1d0*/  @!P1 LDGSTS.E.BYPASS.LTC128B.128 [R37+0xc400], desc[UR60][R2.64], !P3 ;  /* 0x0c40000002259fae */ /* 0x000fe8000d901d7c */
[----:B------:R-:W-:Y:S04]  /*2c1e0*/  @!P1 LDGSTS.E.BYPASS.LTC128B.128 [R37+0x10400], desc[UR60][R2.64+0x80], !P2 ;  /* 0x1040008002259fae */ /* 0x000fe8000d101d7c */
[----:B------:R0:W-:Y:S01]  /*2c1f0*/  @!P1 LDGSTS.E.BYPASS.LTC128B.128 [R37+0x14400], desc[UR60][R2.64+0x100], !P0 ;  /* 0x1440010002259fae */ /* 0x0001e2000c101d7c */
[----:B------:R-:W-:Y:S01]  /*2c200*/  ISETP.GE.AND P1, PT, R5, R32, PT ;  /* 0x000000200500720c */ /* 0x000fe20003f26270 */
[----:B------:R-:W-:-:S02]  /*2c210*/  VIADD R5, R28, 0x20 ;  /* 0x000000201c057836 */ /* 0x000fc40000000000 */
[----:B0-----:R-:W-:-:S10]  /*2c220*/  IMAD.MOV.U32 R2, RZ, RZ, R14 ;  /* 0x000000ffff027224 */ /* 0x001fd400078e000e */
[----:B------:R-:W-:Y:S05]  /*2c230*/  WARPSYNC.COLLECTIVE R15, `(.L_x_2090) ;  /* 0x000000000f087348 */ /* 0x000fea0003c00000 */
[----:B------:R0:W1:Y:S02]  /*2c240*/  SHFL.IDX P6, R14, R13, R12, R11 ;  /* 0x0000000c0d0e7389 */ /* 0x00006400000c000b */
[----:B01----:R-:W-:Y:S01]  /*2c250*/  ENDCOLLECTIVE ;  /* 0x000000000000791b */ /* 0x003fe20003800000 */
.L_x_2090:
[----:B------:R-:W-:Y:S02]  /*2c260*/  IMAD.MOV.U32 R13, RZ, RZ, R4 ;  /* 0x000000ffff0d7224 */ /* 0x000fe400078e0004 */
[----:B------:R-:W-:Y:S02]  /*2c270*/  IMAD.MOV.U32 R12, RZ, RZ, 0x2 ;  /* 0x00000002ff0c7424 */ /* 0x000fe400078e00ff */
[----:B------:R-:W-:-:S07]  /*2c280*/  IMAD.MOV.U32 R3, RZ, RZ, R14 ;  /* 0x000000ffff037224 */ /* 0x000fce00078e000e */
[----:B------:R-:W-:Y:S05]  /*2c290*/  WARPSYNC.COLLECTIVE R15, `(.L_x_2091) ;  /* 0x000000000f087348 */ /* 0x000fea0003c00000 */
[----:B------:R0:W1:Y:S02]  /*2c2a0*/  SHFL.IDX P6, R14, R13, R12, R11 ;  /* 0x0000000c0d0e7389 */ /* 0x00006400000c000b */
[----:B01----:R-:W-:Y:S01]  /*2c2b0*/  ENDCOLLECTIVE ;  /* 0x000000000000791b */ /* 0x003fe20003800000 */
.L_x_2091:
        /* <DEDUP_REMOVED lines=18> */
.L_x_2092:
[----:B------:R-:W-:Y:S02]  /*2c3e0*/  IMAD.MOV.U32 R13, RZ, RZ, R4 ;  /* 0x000000ffff0d7224 */ /* 0x000fe400078e0004 */
[----:B------:R-:W-:Y:S02]  /*2c3f0*/  IMAD.MOV.U32 R12, RZ, RZ, 0x3 ;  /* 0x00000003ff0c7424 */ /* 0x000fe400078e00ff */
[----:B------:R-:W-:-:S07]  /*2c400*/  IMAD.MOV.U32 R3, RZ, RZ, R14 ;  /* 0x000000ffff037224 */ /* 0x000fce00078e000e */
[----:B------:R-:W-:Y:S05]  /*2c410*/  WARPSYNC.COLLECTIVE R15, `(.L_x_2093) ;  /* 0x000000000f087348 */ /* 0x000fea0003c00000 */
[----:B------:R0:W1:Y:S02]  /*2c420*/  SHFL.IDX P6, R14, R13, R12, R11 ;  /* 0x0000000c0d0e7389 */ /* 0x00006400000c000b */
[----:B01----:R-:W-:Y:S01]  /*2c430*/  ENDCOLLECTIVE ;  /* 0x000000000000791b */ /* 0x003fe20003800000 */
.L_x_2093:
        /* <DEDUP_REMOVED lines=18> */
.L_x_2094:
[----:B------:R-:W-:Y:S02]  /*2c560*/  IMAD.MOV.U32 R13, RZ, RZ, R4 ;  /* 0x000000ffff0d7224 */ /* 0x000fe400078e0004 */
[----:B------:R-:W-:Y:S02]  /*2c570*/  IMAD.MOV.U32 R12, RZ, RZ, 0x4 ;  /* 0x00000004ff0c7424 */ /* 0x000fe400078e00ff */
[----:B------:R-:W-:-:S07]  /*2c580*/  IMAD.MOV.U32 R3, RZ, RZ, R14 ;  /* 0x000000ffff037224 */ /* 0x000fce00078e000e */
[----:B------:R-:W-:Y:S05]  /*2c590*/  WARPSYNC.COLLECTIVE R15, `(.L_x_2095) ;  /* 0x000000000f087348 */ /* 0x000fea0003c00000 */
[----:B------:R0:W1:Y:S02]  /*2c5a0*/  SHFL.IDX P6, R14, R13, R12, R11 ;  /* 0x0000000c0d0e7389 */ /* 0x00006400000c000b */
[----:B01----:R-:W-:Y:S01]  /*2c5b0*/  ENDCOLLECTIVE ;  /* 0x000000000000791b */ /* 0x003fe20003800000 */
.L_x_2095:
        /* <DEDUP_REMOVED lines=18> */
.L_x_2096:
[----:B------:R-:W-:Y:S02]  /*2c6e0*/  IMAD.MOV.U32 R13, RZ, RZ, R4 ;  /* 0x000000ffff0d7224 */ /* 0x000fe400078e0004 */
[----:B------:R-:W-:Y:S02]  /*2c6f0*/  IMAD.MOV.U32 R12, RZ, RZ, 0x5 ;  /* 0x00000005ff0c7424 */ /* 0x000fe400078e00ff */
[----:B------:R-:W-:-:S07]  /*2c700*/  IMAD.MOV.U32 R3, RZ, RZ, R14 ;  /* 0x000000ffff037224 */ /* 0x000fce00078e000e */
[----:B------:R-:W-:Y:S05]  /*2c710*/  WARPSYNC.COLLECTIVE R15, `(.L_x_2097) ;  /* 0x000000000f087348 */ /* 0x000fea0003c00000 */
[----:B------:R0:W1:Y:S02]  /*2c720*/  SHFL.IDX P6, R14, R13, R12, R11 ;  /* 0x0000000c0d0e7389 */ /* 0x00006400000c000b */
[----:B01----:R-:W-:Y:S01]  /*2c730*/  ENDCOLLECTIVE ;  /* 0x000000000000791b */ /* 0x003fe20003800000 */
.L_x_2097:
        /* <DEDUP_REMOVED lines=18> */
.L_x_2098:
[----:B------:R-:W-:Y:S02]  /*2c860*/  IMAD.MOV.U32 R13, RZ, RZ, R4 ;  /* 0x000000ffff0d7224 */ /* 0x000fe400078e0004 */
[----:B------:R-:W-:Y:S02]  /*2c870*/  IMAD.MOV.U32 R12, RZ, RZ, 0x6 ;  /* 0x00000006ff0c7424 */ /* 0x000fe400078e00ff */
[----:B------:R-:W-:-:S07]  /*2c880*/  IMAD.MOV.U32 R3, RZ, RZ, R14 ;  /* 0x000000ffff037224 */ /* 0x000fce00078e000e */
[----:B------:R-:W-:Y:S05]  /*2c890*/  WARPSYNC.COLLECTIVE R15, `(.L_x_2099) ;  /* 0x000000000f087348 */ /* 0x000fea0003c00000 */
[----:B------:R0:W1:Y:S02]  /*2c8a0*/  SHFL.IDX P6, R14, R13, R12, R11 ;  /* 0x0000000c0d0e7389 */ /* 0x00006400000c000b */
[----:B01----:R-:W-:Y:S01]  /*2c8b0*/  ENDCOLLECTIVE ;  /* 0x000000000000791b */ /* 0x003fe20003800000 */
.L_x_2099:
        /* <DEDUP_REMOVED lines=17> */
.L_x_2100:
[----:B------:R-:W-:Y:S02]  /*2c9d0*/  IMAD.MOV.U32 R13, RZ, RZ, R4 ;  /* 0x000000ffff0d7224 */ /* 0x000fe400078e0004 */
[----:B------:R-:W-:Y:S02]  /*2c9e0*/  IMAD.MOV.U32 R12, RZ, RZ, 0x7 ;  /* 0x00000007ff0c7424 */ /* 0x000fe400078e00ff */
[----:B------:R-:W-:-:S07]  /*2c9f0*/  IMAD.MOV.U32 R3, RZ, RZ, R14 ;  /* 0x000000ffff037224 */ /* 0x000fce00078e000e */
[----:B------:R-:W-:Y:S05]  /*2ca00*/  WARPSYNC.COLLECTIVE R15, `(.L_x_2101) ;  /* 0x000000000f087348 */ /* 0x000fea0003c00000 */
[----:B------:R0:W1:Y:S02]  /*2ca10*/  SHFL.IDX P6, R14, R13, R12, R11 ;  /* 0x0000000c0d0e7389 */ /* 0x00006400000c000b */
[----:B01----:R-:W-:Y:S01]  /*2ca20*/  ENDCOLLECTIVE ;  /* 0x000000000000791b */ /* 0x003fe20003800000 */
.L_x_2101:
[----:B------:R-:W-:-:S05]  /*2ca30*/  @!P1 LEA R3, P4, R8, R3, 0x1 ;  /* 0x0000000308039211 */ /* 0x000fca00078808ff */
[----:B------:R-:W-:-:S05]  /*2ca40*/  @!P1 IMAD.X R2, RZ, RZ, R2, P4 ;  /* 0x000000ffff029224 */ /* 0x000fca00020e0602 */
[----:B------:R-:W-:Y:S01]  /*2ca50*/  @!P1 LOP3.LUT R3, R3, R2, RZ, 0x3c, !PT ;  /* 0x0000000203039212 */ /* 0x000fe200078e3cff */
[----:B------:R-:W-:-:S03]  /*2ca60*/  IMAD.MOV.U32 R13, RZ, RZ, R0 ;  /* 0x000000ffff0d7224 */ /* 0x000fc600078e0000 */
[----:B------:R-:W-:-:S04]  /*2ca70*/  @!P1 LOP3.LUT R2, R3, R2, RZ, 0x3c, !PT ;  /* 0x0000000203029212 */ /* 0x000fc800078e3cff */
[----:B------:R-:W-:Y:S01]  /*2ca80*/  @!P1 LOP3.LUT R3, R3, R2, RZ, 0x3c, !PT ;  /* 0x0000000203039212 */ /* 0x000fe200078e3cff */
[----:B------:R-:W-:-:S04]  /*2ca90*/  IMAD.MOV.U32 R4, RZ, RZ, R14 ;  /* 0x000000ffff047224 */ /* 0x000fc800078e000e */
[----:B------:R-:W-:Y:S01]  /*2caa0*/  @!PT LDS RZ, [RZ] ;  /* 0x00000000fffff984 */ /* 0x000fe20000000800 */
[----:B------:R-:W-:Y:S01]  /*2cab0*/  @!PT LDS RZ, [RZ] ;  /* 0x00000000fffff984 */ /* 0x000fe20000000800 */
[----:B------:R-:W-:Y:S01]  /*2cac0*/  @!PT LDS RZ, [RZ] ;  /* 0x00000000fffff984 */ /* 0x000fe20000000800 */
[----:B------:R0:W-:Y:S04]  /*2cad0*/  @!P1 LDGSTS.E.BYPASS.LTC128B.128 [R37+0xf400], desc[UR60][R2.64], !P3 ;  /* 0x0f40000002259fae */ /* 0x0001e8000d901d7c */
[----:B------:R0:W-:Y:S04]  /*2cae0*/  @!P1 LDGSTS.E.BYPASS.LTC128B.128 [R37+0x13400], desc[UR60][R2.64+0x80], !P2 ;  /* 0x1340008002259fae */ /* 0x0001e8000d101d7c */
[----:B------:R0:W-:Y:S02]  /*2caf0*/  @!P1 LDGSTS.E.BYPASS.LTC128B.128 [R37+0x17400], desc[UR60][R2.64+0x100], !P0 ;  /* 0x1740010002259fae */ /* 0x0001e4000c101d7c */
[----:B0-----:R-:W-:Y:S05]  /*2cb00*/  WARPSYNC.COLLECTIVE R15, `(.L_x_2102) ;  /* 0x000000000f087348 */ /* 0x001fea0003c00000 */
[----:B------:R1:W2:Y:S02]  /*2cb10*/  SHFL.IDX P6, R14, R13, R12, R11 ;  /* 0x0000000c0d0e7389 */ /* 0x0002a400000c000b */
[----:B012---:R-:W-:Y:S01]  /*2cb20*/  ENDCOLLECTIVE ;  /* 0x000000000000791b */ /* 0x007fe20003800000 */
.L_x_2102:
[----:B------:R-:W-:Y:S05]  /*2cb30*/  BRA `(.L_x_2103) ;  /* 0xffffffac00107947 */ /* 0x000fea000383ffff */
.L_x_1956:
[----:B0-----:R0:W1:Y:S02]  /*2cb40*/  SYNCS.PHASECHK.TRANS64.TRYWAIT P0, [R23+URZ+0x2a820], R2 ;  /* 0x02a82002170075a7 */ /* 0x001064000800017f */
[----:B-1----:R-:W-:Y:S05]  /*2cb50*/  @!P0 NANOSLEEP.SYNCS 0x989680 ;  /* 0x009896800000895d */ /* 0x002fea0003900000 */
[----:B------:R-:W1:Y:S02]  /*2cb60*/  @!P0 SYNCS.PHASECHK.TRANS64 P0, [R23+URZ+0x2a820], R2 ;  /* 0x02a82002170085a7 */ /* 0x000e64000800007f */
[----:B-1----:R-:W-:Y:S05]  /*2cb70*/  @!P0 BRA `(.L_x_1956) ;  /* 0xfffffffc00f08947 */ /* 0x002fea000383ffff */
[----:B------:R-:W-:Y:S05]  /*2cb80*/  BRA `(.L_x_2104) ;  /* 0xffffffac00887947 */ /* 0x000fea000383ffff */
.L_x_1961:
[----:B0-----:R0:W1:Y:S02]  /*2cb90*/  SYNCS.PHASECHK.TRANS64.TRYWAIT P0, [R5+URZ+0x2a840], R0 ;  /* 0x02a84000050075a7 */ /* 0x001064000800017f */
[----:B-1----:R-:W-:Y:S05]  /*2cba0*/  @!P0 NANOSLEEP.SYNCS 0x989680 ;  /* 0x009896800000895d */ /* 0x002fea0003900000 */
[----:B------:R-:W1:Y:S02]  /*2cbb0*/  @!P0 SYNCS.PHASECHK.TRANS64 P0, [R5+URZ+0x2a840], R0 ;  /* 0x02a84000050085a7 */ /* 0x000e64000800007f */
[----:B-1----:R-:W-:Y:S05]  /*2cbc0*/  @!P0 BRA `(.L_x_1961) ;  /* 0xfffffffc00f08947 */ /* 0x002fea000383ffff */
[----:B------:R-:W-:Y:S05]  /*2cbd0*/  BRA `(.L_x_2105) ;  /* 0xffffffb0004c7947 */ /* 0x000fea000383ffff */
.L_x_1962:
        /* <DEDUP_REMOVED lines=8> */
.L_x_2107:
[----:B------:R-:W-:Y:S05]  /*2cc60*/  BSYNC B1 ;  /* 0x0000000000017941 */ /* 0x000fea0003800000 */
.L_x_2106:
        /* <DEDUP_REMOVED lines=10> */
.L_x_2108:
        /* <DEDUP_REMOVED lines=8> */
.L_x_2109:
        /* <DEDUP_REMOVED lines=14> */
.L_x_2110:
[----:B------:R-:W-:Y:S02]  /*2ce70*/  IMAD.MOV.U32 R13, RZ, RZ, R8 ;  /* 0x000000ffff0d7224 */ /* 0x000fe400078e0008 */
[----:B------:R-:W-:Y:S02]  /*2ce80*/  IMAD.MOV.U32 R12, RZ, RZ, 0x2 ;  /* 0x00000002ff0c7424 */ /* 0x000fe400078e00ff */
[----:B------:R-:W-:-:S07]  /*2ce90*/  IMAD.MOV.U32 R2, RZ, RZ, R14 ;  /* 0x000000ffff027224 */ /* 0x000fce00078e000e */
[----:B------:R-:W-:Y:S05]  /*2cea0*/  WARPSYNC.COLLECTIVE R15, `(.L_x_2111) ;  /* 0x000000000f087348 */ /* 0x000fea0003c00000 */
[----:B------:R0:W1:Y:S02]  /*2ceb0*/  SHFL.IDX P6, R14, R13, R12, R11 ;  /* 0x0000000c0d0e7389 */ /* 0x00006400000c000b */
[----:B01----:R-:W-:Y:S01]  /*2cec0*/  ENDCOLLECTIVE ;  /* 0x000000000000791b */ /* 0x003fe20003800000 */
.L_x_2111:
        /* <DEDUP_REMOVED lines=13> */
.L_x_2112:
[----:B------:R-:W-:Y:S02]  /*2cfa0*/  IMAD.MOV.U32 R13, RZ, RZ, R8 ;  /* 0x000000ffff0d7224 */ /* 0x000fe400078e0008 */
[----:B------:R-:W-:Y:S02]  /*2cfb0*/  IMAD.MOV.U32 R12, RZ, RZ, 0x3 ;  /* 0x00000003ff0c7424 */ /* 0x000fe400078e00ff */
[----:B------:R-:W-:-:S07]  /*2cfc0*/  IMAD.MOV.U32 R2, RZ, RZ, R14 ;  /* 0x000000ffff027224 */ /* 0x000fce00078e000e */
[----:B------:R-:W-:Y:S05]  /*2cfd0*/  WARPSYNC.COLLECTIVE R15, `(.L_x_2113) ;  /* 0x000000000f087348 */ /* 0x000fea0003c00000 */
[----:B------:R0:W1:Y:S02]  /*2cfe0*/  SHFL.IDX P6, R14, R13, R12, R11 ;  /* 0x0000000c0d0e7389 */ /* 0x00006400000c000b */
[----:B01----:R-:W-:Y:S01]  /*2cff0*/  ENDCOLLECTIVE ;  /* 0x000000000000791b */ /* 0x003fe20003800000 */
.L_x_2113:
        /* <DEDUP_REMOVED lines=13> */
.L_x_2114:
[----:B------:R-:W-:Y:S02]  /*2d0d0*/  IMAD.MOV.U32 R13, RZ, RZ, R8 ;  /* 0x000000ffff0d7224 */ /* 0x000fe400078e0008 */
[----:B------:R-:W-:Y:S02]  /*2d0e0*/  IMAD.MOV.U32 R12, RZ, RZ, 0x4 ;  /* 0x00000004ff0c7424 */ /* 0x000fe400078e00ff */
[----:B------:R-:W-:-:S07]  /*2d0f0*/  IMAD.MOV.U32 R2, RZ, RZ, R14 ;  /* 0x000000ffff027224 */ /* 0x000fce00078e000e */
[----:B------:R-:W-:Y:S05]  /*2d100*/  WARPSYNC.COLLECTIVE R15, `(.L_x_2115) ;  /* 0x000000000f087348 */ /* 0x000fea0003c00000 */
[----:B------:R0:W1:Y:S02]  /*2d110*/  SHFL.IDX P6, R14, R13, R12, R11 ;  /* 0x0000000c0d0e7389 */ /* 0x00006400000c000b */
[----:B01----:R-:W-:Y:S01]  /*2d120*/  ENDCOLLECTIVE ;  /* 0x000000000000791b */ /* 0x003fe20003800000 */
.L_x_2115:
        /* <DEDUP_REMOVED lines=13> */
.L_x_2116:
[----:B------:R-:W-:Y:S02]  /*2d200*/  IMAD.MOV.U32 R13, RZ, RZ, R8 ;  /* 0x000000ffff0d7224 */ /* 0x000fe400078e0008 */
[----:B------:R-:W-:Y:S02]  /*2d210*/  IMAD.MOV.U32 R12, RZ, RZ, 0x5 ;  /* 0x00000005ff0c7424 */ /* 0x000fe400078e00ff */
[----:B------:R-:W-:-:S07]  /*2d220*/  IMAD.MOV.U32 R2, RZ, RZ, R14 ;  /* 0x000000ffff027224 */ /* 0x000fce00078e000e */
[----:B------:R-:W-:Y:S05]  /*2d230*/  WARPSYNC.COLLECTIVE R15, `(.L_x_2117) ;  /* 0x000000000f087348 */ /* 0x000fea0003c00000 */
[----:B------:R0:W1:Y:S02]  /*2d240*/  SHFL.IDX P6, R14, R13, R12, R11 ;  /* 0x0000000c0d0e7389 */ /* 0x00006400000c000b */
[----:B01----:R-:W-:Y:S01]  /*2d250*/  ENDCOLLECTIVE ;  /* 0x000000000000791b */ /* 0x003fe20003800000 */
.L_x_2117:
        /* <DEDUP_REMOVED lines=13> */
.L_x_2118:
[----:B------:R-:W-:Y:S01]  /*2d330*/  IMAD.MOV.U32 R2, RZ, RZ, R14 ;  /* 0x000000ffff027224 */ /* 0x000fe200078e000e */
[----:B------:R-:W-:Y:S06]  /*2d340*/  BRA `(.L_x_2119) ;  /* 0xffffffac00847947 */ /* 0x000fec000383ffff */
.L_x_1967:
[----:B-1----:R1:W2:Y:S02]  /*2d350*/  SYNCS.PHASECHK.TRANS64.TRYWAIT P0, [R5+URZ+0x2a860], R2 ;  /* 0x02a86002050075a7 */ /* 0x0022a4000800017f */
[----:B--2---:R-:W-:Y:S05]  /*2d360*/  @!P0 NANOSLEEP.SYNCS 0x989680 ;  /* 0x009896800000895d */ /* 0x004fea0003900000 */
[----:B------:R-:W2:Y:S02]  /*2d370*/  @!P0 SYNCS.PHASECHK.TRANS64 P0, [R5+URZ+0x2a860], R2 ;  /* 0x02a86002050085a7 */ /* 0x000ea4000800007f */
[----:B--2---:R-:W-:Y:S05]  /*2d380*/  @!P0 BRA `(.L_x_1967) ;  /* 0xfffffffc00f08947 */ /* 0x004fea000383ffff */
[----:B------:R-:W-:Y:S05]  /*2d390*/  BRA `(.L_x_2120) ;  /* 0xffffffac00e07947 */ /* 0x000fea000383ffff */
.L_x_1968:
        /* <DEDUP_REMOVED lines=8> */
.L_x_2122:
[----:B------:R-:W-:Y:S05]  /*2d420*/  BSYNC B1 ;  /* 0x0000000000017941 */ /* 0x000fea0003800000 */
.L_x_2121:
        /* <DEDUP_REMOVED lines=9> */
.L_x_2123:
[----:B------:R-:W-:Y:S02]  /*2d4c0*/  IMAD.MOV.U32 R13, RZ, RZ, R24 ;  /* 0x000000ffff0d7224 */ /* 0x000fe400078e0018 */
[----:B------:R-:W-:Y:S02]  /*2d4d0*/  IMAD.MOV.U32 R12, RZ, RZ, 0x1 ;  /* 0x00000001ff0c7424 */ /* 0x000fe400078e00ff */
[----:B------:R-:W-:-:S07]  /*2d4e0*/  IMAD.MOV.U32 R2, RZ, RZ, R14 ;  /* 0x000000ffff027224 */ /* 0x000fce00078e000e */
[----:B------:R-:W-:Y:S05]  /*2d4f0*/  WARPSYNC.COLLECTIVE R15, `(.L_x_2124) ;  /* 0x000000000f087348 */ /* 0x000fea0003c00000 */
[----:B------:R0:W1:Y:S02]  /*2d500*/  SHFL.IDX P6, R14, R13, R12, R11 ;  /* 0x0000000c0d0e7389 */ /* 0x00006400000c000b */
[----:B01----:R-:W-:Y:S01]  /*2d510*/  ENDCOLLECTIVE ;  /* 0x000000000000791b */ /* 0x003fe20003800000 */
.L_x_2124:
        /* <DEDUP_REMOVED lines=15> */
.L_x_2125:
[----:B------:R-:W-:Y:S02]  /*2d610*/  IMAD.MOV.U32 R13, RZ, RZ, R24 ;  /* 0x000000ffff0d7224 */ /* 0x000fe400078e0018 */
[----:B------:R-:W-:Y:S02]  /*2d620*/  IMAD.MOV.U32 R12, RZ, RZ, 0x2 ;  /* 0x00000002ff0c7424 */ /* 0x000fe400078e00ff */
[----:B------:R-:W-:-:S07]  /*2d630*/  IMAD.MOV.U32 R2, RZ, RZ, R14 ;  /* 0x000000ffff027224 */ /* 0x000fce00078e000e */
[----:B------:R-:W-:Y:S05]  /*2d640*/  WARPSYNC.COLLECTIVE R15, `(.L_x_2126) ;  /* 0x000000000f087348 */ /* 0x000fea0003c00000 */
[----:B------:R0:W1:Y:S02]  /*2d650*/  SHFL.IDX P6, R14, R13, R12, R11 ;  /* 0x0000000c0d0e7389 */ /* 0x00006400000c000b */
[----:B01----:R-:W-:Y:S01]  /*2d660*/  ENDCOLLECTIVE ;  /* 0x000000000000791b */ /* 0x003fe20003800000 */
.L_x_2126:
        /* <DEDUP_REMOVED lines=14> */
.L_x_2127:
[----:B------:R-:W-:Y:S02]  /*2d750*/  IMAD.MOV.U32 R13, RZ, RZ, R24 ;  /* 0x000000ffff0d7224 */ /* 0x000fe400078e0018 */
[----:B------:R-:W-:Y:S02]  /*2d760*/  IMAD.MOV.U32 R12, RZ, RZ, 0x3 ;  /* 0x00000003ff0c7424 */ /* 0x000fe400078e00ff */
[----:B------:R-:W-:-:S07]  /*2d770*/  IMAD.MOV.U32 R2, RZ, RZ, R14 ;  /* 0x000000ffff027224 */ /* 0x000fce00078e000e */
[----:B------:R-:W-:Y:S05]  /*2d780*/  WARPSYNC.COLLECTIVE R15, `(.L_x_2128) ;  /* 0x000000000f087348 */ /* 0x000fea0003c00000 */
[----:B------:R0:W1:Y:S02]  /*2d790*/  SHFL.IDX P6, R14, R13, R12, R11 ;  /* 0x0000000c0d0e7389 */ /* 0x00006400000c000b */
[----:B01----:R-:W-:Y:S01]  /*2d7a0*/  ENDCOLLECTIVE ;  /* 0x000000000000791b */ /* 0x003fe20003800000 */
.L_x_2128:
        /* <DEDUP_REMOVED lines=14> */
.L_x_2129:
[----:B------:R-:W-:Y:S02]  /*2d890*/  IMAD.MOV.U32 R13, RZ, RZ, R24 ;  /* 0x000000ffff0d7224 */ /* 0x000fe400078e0018 */
[----:B------:R-:W-:Y:S02]  /*2d8a0*/  IMAD.MOV.U32 R12, RZ, RZ, 0x4 ;  /* 0x00000004ff0c7424 */ /* 0x000fe400078e00ff */
[----:B------:R-:W-:-:S07]  /*2d8b0*/  IMAD.MOV.U32 R2, RZ, RZ, R14 ;  /* 0x000000ffff027224 */ /* 0x000fce00078e000e */
[----:B------:R-:W-:Y:S05]  /*2d8c0*/  WARPSYNC.COLLECTIVE R15, `(.L_x_2130) ;  /* 0x000000000f087348 */ /* 0x000fea0003c00000 */
[----:B------:R0:W1:Y:S02]  /*2d8d0*/  SHFL.IDX P6, R14, R13, R12, R11 ;  /* 0x0000000c0d0e7389 */ /* 0x00006400000c000b */
[----:B01----:R-:W-:Y:S01]  /*2d8e0*/  ENDCOLLECTIVE ;  /* 0x000000000000791b */ /* 0x003fe20003800000 */
.L_x_2130:
        /* <DEDUP_REMOVED lines=14> */
.L_x_2131:
[----:B------:R-:W-:Y:S02]  /*2d9d0*/  IMAD.MOV.U32 R13, RZ, RZ, R24 ;  /* 0x000000ffff0d7224 */ /* 0x000fe400078e0018 */
[----:B------:R-:W-:Y:S02]  /*2d9e0*/  IMAD.MOV.U32 R12, RZ, RZ, 0x5 ;  /* 0x00000005ff0c7424 */ /* 0x000fe400078e00ff */
[----:B------:R-:W-:-:S07]  /*2d9f0*/  IMAD.MOV.U32 R2, RZ, RZ, R14 ;  /* 0x000000ffff027224 */ /* 0x000fce00078e000e */
[----:B------:R-:W-:Y:S05]  /*2da00*/  WARPSYNC.COLLECTIVE R15, `(.L_x_2132) ;  /* 0x000000000f087348 */ /* 0x000fea0003c00000 */
[----:B------:R0:W1:Y:S02]  /*2da10*/  SHFL.IDX P6, R14, R13, R12, R11 ;  /* 0x0000000c0d0e7389 */ /* 0x00006400000c000b */
[----:B01----:R-:W-:Y:S01]  /*2da20*/  ENDCOLLECTIVE ;  /* 0x000000000000791b */ /* 0x003fe20003800000 */
.L_x_2132:
        /* <DEDUP_REMOVED lines=13> */
.L_x_2133:
[----:B------:R-:W-:Y:S01]  /*2db00*/  @!PT LDS RZ, [RZ] ;  /* 0x00000000fffff984 */ /* 0x000fe20000000800 */
[----:B------:R-:W-:Y:S01]  /*2db10*/  @!PT LDS RZ, [RZ] ;  /* 0x00000000fffff984 */ /* 0x000fe20000000800 */
[----:B------:R-:W-:Y:S01]  /*2db20*/  @!PT LDS RZ, [RZ] ;  /* 0x00000000fffff984 */ /* 0x000fe20000000800 */
[----:B------:R0:W-:Y:S02]  /*2db30*/  LDGSTS.E.BYPASS.LTC128B.128 [R4+0x5400], desc[UR60][R2.64+0x80], !P2 ;  /* 0x0540008002047fae */ /* 0x0001e4000d101d7c */
[----:B0-----:R-:W-:Y:S01]  /*2db40*/  IMAD.MOV.U32 R2, RZ, RZ, R14 ;  /* 0x000000ffff027224 */ /* 0x001fe200078e000e */
[----:B------:R-:W-:Y:S06]  /*2db50*/  BRA `(.L_x_2134) ;  /* 0xffffffa800d07947 */ /* 0x000fec000383ffff */
.L_x_1976:
[----:B0-----:R0:W1:Y:S02]  /*2db60*/  SYNCS.PHASECHK.TRANS64.TRYWAIT P0, [R0+URZ+0x2a860], R3 ;  /* 0x02a86003000075a7 */ /* 0x001064000800017f */
[----:B-1----:R-:W-:Y:S05]  /*2db70*/  @!P0 NANOSLEEP.SYNCS 0x989680 ;  /* 0x009896800000895d */ /* 0x002fea0003900000 */
[----:B------:R-:W1:Y:S02]  /*2db80*/  @!P0 SYNCS.PHASECHK.TRANS64 P0, [R0+URZ+0x2a860], R3 ;  /* 0x02a86003000085a7 */ /* 0x000e64000800007f */
[----:B-1----:R-:W-:Y:S05]  /*2db90*/  @!P0 BRA `(.L_x_1976) ;  /* 0xfffffffc00f08947 */ /* 0x002fea000383ffff */
[----:B------:R-:W-:Y:S05]  /*2dba0*/  BRA `(.L_x_2135) ;  /* 0xffffffac00f07947 */ /* 0x000fea000383ffff */
.L_x_1977:
        /* <DEDUP_REMOVED lines=8> */
.L_x_2137:
[----:B------:R-:W-:Y:S05]  /*2dc30*/  BSYNC B0 ;  /* 0x0000000000007941 */ /* 0x000fea0003800000 */
.L_x_2136:
        /* <DEDUP_REMOVED lines=15> */
.L_x_2138:
        /* <DEDUP_REMOVED lines=9> */
.L_x_2139:
        /* <DEDUP_REMOVED lines=13> */
.L_x_2140:
[----:B------:R-:W-:Y:S02]  /*2de90*/  IMAD.MOV.U32 R13, RZ, RZ, R24 ;  /* 0x000000ffff0d7224 */ /* 0x000fe400078e0018 */
[----:B------:R-:W-:Y:S01]  /*2dea0*/  IMAD.MOV.U32 R12, RZ, RZ, 0x2 ;  /* 0x00000002ff0c7424 */ /* 0x000fe200078e00ff */
[----:B------:R-:W-:-:S13]  /*2deb0*/  IADD3 R2, P2, R14, R5, RZ ;  /* 0x000000050e027210 */ /* 0x000fda0007f5e0ff */
[----:B------:R-:W-:Y:S05]  /*2dec0*/  WARPSYNC.COLLECTIVE R15, `(.L_x_2141) ;  /* 0x000000000f087348 */ /* 0x000fea0003c00000 */
[----:B------:R0:W1:Y:S02]  /*2ded0*/  SHFL.IDX P6, R14, R13, R12, R11 ;  /* 0x0000000c0d0e7389 */ /* 0x00006400000c000b */
[----:B01----:R-:W-:Y:S01]  /*2dee0*/  ENDCOLLECTIVE ;  /* 0x000000000000791b */ /* 0x003fe20003800000 */
.L_x_2141:
        /* <DEDUP_REMOVED lines=13> */
.L_x_2142:
[----:B------:R-:W-:Y:S02]  /*2dfc0*/  IMAD.MOV.U32 R13, RZ, RZ, R24 ;  /* 0x000000ffff0d7224 */ /* 0x000fe400078e0018 */
[----:B------:R-:W-:Y:S02]  /*2dfd0*/  IMAD.MOV.U32 R12, RZ, RZ, 0x3 ;  /* 0x00000003ff0c7424 */ /* 0x000fe400078e00ff */
[----:B------:R-:W-:-:S07]  /*2dfe0*/  IMAD.MOV.U32 R10, RZ, RZ, R14 ;  /* 0x000000ffff0a7224 */ /* 0x000fce00078e000e */
[----:B------:R-:W-:Y:S05]  /*2dff0*/  WARPSYNC.COLLECTIVE R15, `(.L_x_2143) ;  /* 0x000000000f087348 */ /* 0x000fea0003c00000 */
[----:B------:R0:W1:Y:S02]  /*2e000*/  SHFL.IDX P6, R14, R13, R12, R11 ;  /* 0x0000000c0d0e7389 */ /* 0x00006400000c000b */
[----:B01----:R-:W-:Y:S01]  /*2e010*/  ENDCOLLECTIVE ;  /* 0x000000000000791b */ /* 0x003fe20003800000 */
.L_x_2143:
        /* <DEDUP_REMOVED lines=14> */
.L_x_2144:
[----:B------:R-:W-:Y:S02]  /*2e100*/  IMAD.MOV.U32 R13, RZ, RZ, R24 ;  /* 0x000000ffff0d7224 */ /* 0x000fe400078e0018 */
[----:B------:R-:W-:Y:S01]  /*2e110*/  IMAD.MOV.U32 R12, RZ, RZ, 0x4 ;  /* 0x00000004ff0c7424 */ /* 0x000fe200078e00ff */
[----:B------:R-:W-:-:S13]  /*2e120*/  IADD3 R2, P2, R14, R5, RZ ;  /* 0x000000050e027210 */ /* 0x000fda0007f5e0ff */
[----:B------:R-:W-:Y:S05]  /*2e130*/  WARPSYNC.COLLECTIVE R15, `(.L_x_2145) ;  /* 0x000000000f087348 */ /* 0x000fea0003c00000 */
[----:B------:R0:W1:Y:S02]  /*2e140*/  SHFL.IDX P6, R14, R13, R12, R11 ;  /* 0x0000000c0d0e7389 */ /* 0x00006400000c000b */
[----:B01----:R-:W-:Y:S01]  /*2e150*/  ENDCOLLECTIVE ;  /* 0x000000000000791b */ /* 0x003fe20003800000 */
.L_x_2145:
        /* <DEDUP_REMOVED lines=13> */
.L_x_2146:
[----:B------:R-:W-:Y:S02]  /*2e230*/  IMAD.MOV.U32 R13, RZ, RZ, R24 ;  /* 0x000000ffff0d7224 */ /* 0x000fe400078e0018 */
[----:B------:R-:W-:Y:S02]  /*2e240*/  IMAD.MOV.U32 R12, RZ, RZ, 0x5 ;  /* 0x00000005ff0c7424 */ /* 0x000fe400078e00ff */
[----:B------:R-:W-:-:S07]  /*2e250*/  IMAD.MOV.U32 R10, RZ, RZ, R14 ;  /* 0x000000ffff0a7224 */ /* 0x000fce00078e000e */
[----:B------:R-:W-:Y:S05]  /*2e260*/  WARPSYNC.COLLECTIVE R15, `(.L_x_2147) ;  /* 0x000000000f087348 */ /* 0x000fea0003c00000 */
[----:B------:R0:W1:Y:S02]  /*2e270*/  SHFL.IDX P6, R14, R13, R12, R11 ;  /* 0x0000000c0d0e7389 */ /* 0x00006400000c000b */
[----:B01----:R-:W-:Y:S01]  /*2e280*/  ENDCOLLECTIVE ;  /* 0x000000000000791b */ /* 0x003fe20003800000 */
.L_x_2147:
        /* <DEDUP_REMOVED lines=12> */
.L_x_2148:
[----:B------:R-:W-:Y:S05]  /*2e350*/  BRA `(.L_x_2149) ;  /* 0xffffffa800ec7947 */ /* 0x000fea000383ffff */
.L_x_1982:
[----:B------:R-:W-:Y:S01]  /*2e360*/  BSSY B0, `(.L_x_2150) ;  /* 0x0000008000007945 */ /* 0x000fe20003800000 */
[----:B------:R-:W-:Y:S02]  /*2e370*/  IMAD.MOV.U32 R13, RZ, RZ, R16 ;  /* 0x000000ffff0d7224 */ /* 0x000fe400078e0010 */
[----:B------:R-:W-:Y:S02]  /*2e380*/  IMAD.MOV.U32 R12, RZ, RZ, RZ ;  /* 0x000000ffff0c7224 */ /* 0x000fe400078e00ff */
[----:B------:R-:W-:Y:S02]  /*2e390*/  IMAD.MOV.U32 R11, RZ, RZ, 0x1f ;  /* 0x0000001fff0b7424 */ /* 0x000fe400078e00ff */
[----:B------:R-:W-:-:S07]  /*2e3a0*/  IMAD.MOV.U32 R15, RZ, RZ, -0x1 ;  /* 0xffffffffff0f7424 */ /* 0x000fce00078e00ff */
[----:B01----:R-:W-:Y:S05]  /*2e3b0*/  WARPSYNC.COLLECTIVE R15, `(.L_x_2151) ;  /* 0x000000000f087348 */ /* 0x003fea0003c00000 */
[----:B------:R2:W3:Y:S02]  /*2e3c0*/  SHFL.IDX P6, R14, R13, R12, R11 ;  /* 0x0000000c0d0e7389 */ /* 0x0004e400000c000b */
[----:B0123--:R-:W-:Y:S01]  /*2e3d0*/  ENDCOLLECTIVE ;  /* 0x000000000000791b */ /* 0x00ffe20003800000 */
.L_x_2151:
[----:B------:R-:W-:Y:S05]  /*2e3e0*/  BSYNC B0 ;  /* 0x0000000000007941 */ /* 0x000fea0003800000 */
.L_x_2150:
        /* <DEDUP_REMOVED lines=9> */
.L_x_2152:
        /* <DEDUP_REMOVED lines=18> */
.L_x_2153:
[----:B------:R-:W-:Y:S01]  /*2e5a0*/  IMAD.MOV.U32 R12, RZ, RZ, 0x2 ;  /* 0x00000002ff0c7424 */ /* 0x000fe200078e00ff */
[----:B------:R-:W-:-:S05]  /*2e5b0*/  SEL R6, R14, RZ, P1 ;  /* 0x000000ff0e067207 */ /* 0x000fca0000800000 */
[----:B------:R-:W-:-:S04]  /*2e5c0*/  IMAD.IADD R6, R5, 0x1, R6 ;  /* 0x0000000105067824 */ /* 0x000fc800078e0206 */
[----:B------:R-:W-:-:S07]  /*2e5d0*/  IMAD.MOV.U32 R13, RZ, RZ, R6 ;  /* 0x000000ffff0d7224 */ /* 0x000fce00078e0006 */
[----:B------:R-:W-:Y:S05]  /*2e5e0*/  WARPSYNC.COLLECTIVE R15, `(.L_x_2154) ;  /* 0x000000000f087348 */ /* 0x000fea0003c00000 */
[----:B------:R0:W1:Y:S02]  /*2e5f0*/  SHFL.UP P6, R14, R13, R12, R11 ;  /* 0x0400000c0d0e7389 */ /* 0x00006400000c000b */
[----:B01----:R-:W-:Y:S01]  /*2e600*/  ENDCOLLECTIVE ;  /* 0x000000000000791b */ /* 0x003fe20003800000 */
.L_x_2154:
[----:B------:R-:W-:Y:S01]  /*2e610*/  IMAD.MOV.U32 R12, RZ, RZ, 0x4 ;  /* 0x00000004ff0c7424 */ /* 0x000fe200078e00ff */
[----:B------:R-:W-:-:S05]  /*2e620*/  SEL R7, R14, RZ, P2 ;  /* 0x000000ff0e077207 */ /* 0x000fca0001000000 */
[----:B------:R-:W-:-:S04]  /*2e630*/  IMAD.IADD R7, R6, 0x1, R7 ;  /* 0x0000000106077824 */ /* 0x000fc800078e0207 */
[----:B------:R-:W-:-:S07]  /*2e640*/  IMAD.MOV.U32 R13, RZ, RZ, R7 ;  /* 0x000000ffff0d7224 */ /* 0x000fce00078e0007 */
[----:B------:R-:W-:Y:S05]  /*2e650*/  WARPSYNC.COLLECTIVE R15, `(.L_x_2155) ;  /* 0x000000000f087348 */ /* 0x000fea0003c00000 */
[----:B------:R0:W1:Y:S02]  /*2e660*/  SHFL.UP P6, R14, R13, R12, R11 ;  /* 0x0400000c0d0e7389 */ /* 0x00006400000c000b */
[----:B01----:R-:W-:Y:S01]  /*2e670*/  ENDCOLLECTIVE ;  /* 0x000000000000791b */ /* 0x003fe20003800000 */
.L_x_2155:
[----:B------:R-:W-:Y:S01]  /*2e680*/  IMAD.MOV.U32 R12, RZ, RZ, 0x8 ;  /* 0x00000008ff0c7424 */ /* 0x000fe200078e00ff */
[----:B------:R-:W-:-:S05]  /*2e690*/  SEL R2, R14, RZ, P3 ;  /* 0x000000ff0e027207 */ /* 0x000fca0001800000 */
[----:B------:R-:W-:-:S04]  /*2e6a0*/  IMAD.IADD R2, R7, 0x1, R2 ;  /* 0x0000000107027824 */ /* 0x000fc800078e0202 */
[----:B------:R-:W-:-:S07]  /*2e6b0*/  IMAD.MOV.U32 R13, RZ, RZ, R2 ;  /* 0x000000ffff0d7224 */ /* 0x000fce00078e0002 */
[----:B------:R-:W-:Y:S05]  /*2e6c0*/  WARPSYNC.COLLECTIVE R15, `(.L_x_2156) ;  /* 0x000000000f087348 */ /* 0x000fea0003c00000 */
[----:B------:R0:W1:Y:S02]  /*2e6d0*/  SHFL.UP P6, R14, R13, R12, R11 ;  /* 0x0400000c0d0e7389 */ /* 0x00006400000c000b */
[----:B01----:R-:W-:Y:S01]  /*2e6e0*/  ENDCOLLECTIVE ;  /* 0x000000000000791b */ /* 0x003fe20003800000 */
.L_x_2156:
[----:B------:R-:W-:Y:S01]  /*2e6f0*/  IMAD.MOV.U32 R12, RZ, RZ, 0x10 ;  /* 0x00000010ff0c7424 */ /* 0x000fe200078e00ff */
[----:B------:R-:W-:-:S05]  /*2e700*/  SEL R3, R14, RZ, P4 ;  /* 0x000000ff0e037207 */ /* 0x000fca0002000000 */
[----:B------:R-:W-:-:S04]  /*2e710*/  IMAD.IADD R3, R2, 0x1, R3 ;  /* 0x0000000102037824 */ /* 0x000fc800078e0203 */
[----:B------:R-:W-:-:S07]  /*2e720*/  IMAD.MOV.U32 R13, RZ, RZ, R3 ;  /* 0x000000ffff0d7224 */ /* 0x000fce00078e0003 */
[----:B------:R-:W-:Y:S05]  /*2e730*/  WARPSYNC.COLLECTIVE R15, `(.L_x_2157) ;  /* 0x000000000f087348 */ /* 0x000fea0003c00000 */
[----:B------:R0:W1:Y:S02]  /*2e740*/  SHFL.UP P6, R14, R13, R12, R11 ;  /* 0x0400000c0d0e7389 */ /* 0x00006400000c000b */
[----:B01----:R-:W-:Y:S01]  /*2e750*/  ENDCOLLECTIVE ;  /* 0x000000000000791b */ /* 0x003fe20003800000 */
.L_x_2157:
        /* <DEDUP_REMOVED lines=8> */
.L_x_2158:
[----:B------:R-:W-:Y:S05]  /*2e7e0*/  BRA `(.L_x_2159) ;  /* 0xffffffa800f47947 */ /* 0x000fea000383ffff */
.L_x_1987:
[----:B------:R-:W-:Y:S01]  /*2e7f0*/  BSSY B0, `(.L_x_2160) ;  /* 0x0000008000007945 */ /* 0x000fe20003800000 */
[----:B-----5:R-:W-:Y:S02]  /*2e800*/  IMAD.MOV.U32 R13, RZ, RZ, R5 ;  /* 0x000000ffff0d7224 */ /* 0x020fe400078e0005 */
[----:B------:R-:W-:Y:S02]  /*2e810*/  IMAD.MOV.U32 R12, RZ, RZ, 0x1 ;  /* 0x00000001ff0c7424 */ /* 0x000fe400078e00ff */
[----:B------:R-:W-:Y:S02]  /*2e820*/  IMAD.MOV.U32 R11, RZ, RZ, RZ ;  /* 0x000000ffff0b7224 */ /* 0x000fe400078e00ff */
[----:B------:R-:W-:-:S07]  /*2e830*/  IMAD.MOV.U32 R15, RZ, RZ, -0x1 ;  /* 0xffffffffff0f7424 */ /* 0x000fce00078e00ff */
[----:B01----:R-:W-:Y:S05]  /*2e840*/  WARPSYNC.COLLECTIVE R15, `(.L_x_2161) ;  /* 0x000000000f087348 */ /* 0x003fea0003c00000 */
[----:B------:R2:W3:Y:S02]  /*2e850*/  SHFL.UP P6, R14, R13, R12, R11 ;  /* 0x0400000c0d0e7389 */ /* 0x0004e400000c000b */
[----:B0123--:R-:W-:Y:S01]  /*2e860*/  ENDCOLLECTIVE ;  /* 0x000000000000791b */ /* 0x00ffe20003800000 */
.L_x_2161:
[----:B------:R-:W-:Y:S05]  /*2e870*/  BSYNC B0 ;  /* 0x0000000000007941 */ /* 0x000fea0003800000 */
.L_x_2160:
        /* <DEDUP_REMOVED lines=8> */
.L_x_2162:
[----:B------:R-:W-:Y:S01]  /*2e900*/  IMAD.MOV.U32 R12, RZ, RZ, 0x4 ;  /* 0x00000004ff0c7424 */ /* 0x000fe200078e00ff */
[----:B------:R-:W-:-:S05]  /*2e910*/  SEL R2, R14, RZ, P2 ;  /* 0x000000ff0e027207 */ /* 0x000fca0001000000 */
[----:B------:R-:W-:-:S04]  /*2e920*/  IMAD.IADD R2, R13, 0x1, R2 ;  /* 0x000000010d027824 */ /* 0x000fc800078e0202 */
[----:B------:R-:W-:-:S07]  /*2e930*/  IMAD.MOV.U32 R13, RZ, RZ, R2 ;  /* 0x000000ffff0d7224 */ /* 0x000fce00078e0002 */
[----:B------:R-:W-:Y:S05]  /*2e940*/  WARPSYNC.COLLECTIVE R15, `(.L_x_2163) ;  /* 0x000000000f087348 */ /* 0x000fea0003c00000 */
[----:B------:R0:W1:Y:S02]  /*2e950*/  SHFL.UP P6, R14, R13, R12, R11 ;  /* 0x0400000c0d0e7389 */ /* 0x00006400000c000b */
[----:B01----:R-:W-:Y:S01]  /*2e960*/  ENDCOLLECTIVE ;  /* 0x000000000000791b */ /* 0x003fe20003800000 */
.L_x_2163:
[----:B------:R-:W-:Y:S01]  /*2e970*/  IMAD.MOV.U32 R12, RZ, RZ, 0x8 ;  /* 0x00000008ff0c7424 */ /* 0x000fe200078e00ff */
[----:B------:R-:W-:-:S05]  /*2e980*/  SEL R3, R14, RZ, P3 ;  /* 0x000000ff0e037207 */ /* 0x000fca0001800000 */
[----:B------:R-:W-:-:S04]  /*2e990*/  IMAD.IADD R3, R2, 0x1, R3 ;  /* 0x0000000102037824 */ /* 0x000fc800078e0203 */
[----:B------:R-:W-:-:S07]  /*2e9a0*/  IMAD.MOV.U32 R13, RZ, RZ, R3 ;  /* 0x000000ffff0d7224 */ /* 0x000fce00078e0003 */
[----:B------:R-:W-:Y:S05]  /*2e9b0*/  WARPSYNC.COLLECTIVE R15, `(.L_x_2164) ;  /* 0x000000000f087348 */ /* 0x000fea0003c00000 */
[----:B------:R0:W1:Y:S02]  /*2e9c0*/  SHFL.UP P6, R14, R13, R12, R11 ;  /* 0x0400000c0d0e7389 */ /* 0x00006400000c000b */
[----:B01----:R-:W-:Y:S01]  /*2e9d0*/  ENDCOLLECTIVE ;  /* 0x000000000000791b */ /* 0x003fe20003800000 */
.L_x_2164:
[----:B------:R-:W-:Y:S01]  /*2e9e0*/  IMAD.MOV.U32 R12, RZ, RZ, 0x10 ;  /* 0x00000010ff0c7424 */ /* 0x000fe200078e00ff */
[----:B------:R-:W-:-:S05]  /*2e9f0*/  SEL R4, R14, RZ, P4 ;  /* 0x000000ff0e047207 */ /* 0x000fca0002000000 */
[----:B------:R-:W-:-:S04]  /*2ea00*/  IMAD.IADD R4, R3, 0x1, R4 ;  /* 0x0000000103047824 */ /* 0x000fc800078e0204 */
[----:B------:R-:W-:-:S07]  /*2ea10*/  IMAD.MOV.U32 R13, RZ, RZ, R4 ;  /* 0x000000ffff0d7224 */ /* 0x000fce00078e0004 */
[----:B------:R-:W-:Y:S05]  /*2ea20*/  WARPSYNC.COLLECTIVE R15, `(.L_x_2165) ;  /* 0x000000000f087348 */ /* 0x000fea0003c00000 */
[----:B------:R0:W1:Y:S02]  /*2ea30*/  SHFL.UP P6, R14, R13, R12, R11 ;  /* 0x0400000c0d0e7389 */ /* 0x00006400000c000b */
[----:B01----:R-:W-:Y:S01]  /*2ea40*/  ENDCOLLECTIVE ;  /* 0x000000000000791b */ /* 0x003fe20003800000 */
.L_x_2165:
        /* <DEDUP_REMOVED lines=8> */
.L_x_2166:
[----:B------:R-:W-:Y:S05]  /*2ead0*/  BRA `(.L_x_2167) ;  /* 0xffffffa800d47947 */ /* 0x000fea000383ffff */
.L_x_1989:
[----:B------:R-:W-:Y:S01]  /*2eae0*/  BSSY B0, `(.L_x_2168) ;  /* 0x0000006000007945 */ /* 0x000fe20003800000 */
[----:B------:R-:W-:Y:S01]  /*2eaf0*/  PLOP3.LUT P6, PT, P6, PT, PT, 0x8, 0x0 ;  /* 0x000000000000781c */ /* 0x000fe200037ce170 */
[----:B------:R-:W-:-:S12]  /*2eb00*/  IMAD.MOV.U32 R15, RZ, RZ, -0x1 ;  /* 0xffffffffff0f7424 */ /* 0x000fd800078e00ff */
[----:B01----:R-:W-:Y:S05]  /*2eb10*/  WARPSYNC.COLLECTIVE R15, `(.L_x_2169) ;  /* 0x000000000f087348 */ /* 0x003fea0003c00000 */
[----:B------:R-:W-:Y:S01]  /*2eb20*/  VOTE.ANY R14, PT, P6 ;  /* 0x00000000000e7806 */ /* 0x000fe200030e0100 */
[----:B01----:R-:W-:Y:S06]  /*2eb30*/  ENDCOLLECTIVE ;  /* 0x000000000000791b */ /* 0x003fec0003800000 */
.L_x_2169:
[----:B------:R-:W-:Y:S05]  /*2eb40*/  BSYNC B0 ;  /* 0x0000000000007941 */ /* 0x000fea0003800000 */
.L_x_2168:
        /* <DEDUP_REMOVED lines=9> */
.L_x_2170:
[----:B------:R-:W-:Y:S01]  /*2ebe0*/  IMAD.MOV.U32 R5, RZ, RZ, R14 ;  /* 0x000000ffff057224 */ /* 0x000fe200078e000e */
[----:B------:R-:W-:Y:S06]  /*2ebf0*/  BRA `(.L_x_2171) ;  /* 0xffffffa800c47947 */ /* 0x000fec000383ffff */
.L_x_1991:
[----:B------:R-:W-:Y:S01]  /*2ec00*/  BSSY B0, `(.L_x_2172) ;  /* 0x0000007000007945 */ /* 0x000fe20003800000 */
[----:B------:R-:W-:Y:S02]  /*2ec10*/  IMAD.MOV.U32 R13, RZ, RZ, R2 ;  /* 0x000000ffff0d7224 */ /* 0x000fe400078e0002 */
[----:B------:R-:W-:Y:S02]  /*2ec20*/  IMAD.MOV.U32 R11, RZ, RZ, 0x1f ;  /* 0x0000001fff0b7424 */ /* 0x000fe400078e00ff */
[----:B------:R-:W-:-:S07]  /*2ec30*/  IMAD.MOV.U32 R15, RZ, RZ, -0x1 ;  /* 0xffffffffff0f7424 */ /* 0x000fce00078e00ff */
[----:B0123--:R-:W-:Y:S05]  /*2ec40*/  WARPSYNC.COLLECTIVE R15, `(.L_x_2173) ;  /* 0x000000000f087348 */ /* 0x00ffea0003c00000 */
[----:B------:R4:W0:Y:S02]  /*2ec50*/  SHFL.IDX P6, R14, R13, R12, R11 ;  /* 0x0000000c0d0e7389 */ /* 0x00082400000c000b */
[----:B01234-:R-:W-:Y:S01]  /*2ec60*/  ENDCOLLECTIVE ;  /* 0x000000000000791b */ /* 0x01ffe20003800000 */
.L_x_2173:
[----:B------:R-:W-:Y:S05]  /*2ec70*/  BSYNC B0 ;  /* 0x0000000000007941 */ /* 0x000fea0003800000 */
.L_x_2172:
[----:B------:R-:W-:Y:S05]  /*2ec80*/  BRA `(.L_x_1990) ;  /* 0xffffffa800bc7947 */ /* 0x000fea000383ffff */
.L_x_1995:
[----:B0-----:R0:W3:Y:S02]  /*2ec90*/  SYNCS.PHASECHK.TRANS64.TRYWAIT P0, [R5+URZ+0x2a820], R0 ;  /* 0x02a82000050075a7 */ /* 0x0010e4000800017f */
[----:B---3--:R-:W-:Y:S05]  /*2eca0*/  @!P0 NANOSLEEP.SYNCS 0x989680 ;  /* 0x009896800000895d */ /* 0x008fea0003900000 */
[----:B------:R-:W3:Y:S02]  /*2ecb0*/  @!P0 SYNCS.PHASECHK.TRANS64 P0, [R5+URZ+0x2a820], R0 ;  /* 0x02a82000050085a7 */ /* 0x000ee4000800007f */
[----:B---3--:R-:W-:Y:S05]  /*2ecc0*/  @!P0 BRA `(.L_x_1995) ;  /* 0xfffffffc00f08947 */ /* 0x008fea000383ffff */
[----:B------:R-:W-:Y:S05]  /*2ecd0*/  BRA `(.L_x_2174) ;  /* 0xffffffb000347947 */ /* 0x000fea000383ffff */
.L_x_1996:
[----:B------:R-:W3:Y:S01]  /*2ece0*/  S2R R2, SR_TID.X ;  /* 0x0000000000027919 */ /* 0x000ee20000002100 */
[----:B------:R-:W-:Y:S01]  /*2ecf0*/  BSSY B0, `(.L_x_2175) ;  /* 0x000000a000007945 */ /* 0x000fe20003800000 */
[----:B------:R-:W-:Y:S02]  /*2ed00*/  IMAD.MOV.U32 R12, RZ, RZ, RZ ;  /* 0x000000ffff0c7224 */ /* 0x000fe400078e00ff */
[----:B------:R-:W-:Y:S02]  /*2ed10*/  IMAD.MOV.U32 R11, RZ, RZ, 0x1f ;  /* 0x0000001fff0b7424 */ /* 0x000fe400078e00ff */
[----:B------:R-:W-:Y:S01]  /*2ed20*/  IMAD.MOV.U32 R15, RZ, RZ, -0x1 ;  /* 0xffffffffff0f7424 */ /* 0x000fe200078e00ff */
[----:B---3--:R-:W-:-:S04]  /*2ed30*/  SHF.R.U32.HI R2, RZ, 0x5, R2 ;  /* 0x00000005ff027819 */ /* 0x008fc80000011602 */
[----:B------:R-:W-:-:S05]  /*2ed40*/  LOP3.LUT R2, R2, 0x3, RZ, 0xc0, !PT ;  /* 0x0000000302027812 */ /* 0x000fca00078ec0ff */
[----:B------:R-:W-:-:S07]  /*2ed50*/  IMAD.MOV.U32 R13, RZ, RZ, R2 ;  /* 0x000000ffff0d7224 */ /* 0x000fce00078e0002 */
[----:B012---:R-:W-:Y:S05]  /*2ed60*/  WARPSYNC.COLLECTIVE R15, `(.L_x_2176) ;  /* 0x000000000f087348 */ /* 0x007fea0003c00000 */
[----:B------:R3:W4:Y:S02]  /*2ed70*/  SHFL.IDX P6, R14, R13, R12, R11 ;  /* 0x0000000c0d0e7389 */ /* 0x00072400000c000b */
[----:B01234-:R-:W-:Y:S01]  /*2ed80*/  ENDCOLLECTIVE ;  /* 0x000000000000791b */ /* 0x01ffe20003800000 */
.L_x_2176:
[----:B------:R-:W-:Y:S05]  /*2ed90*/  BSYNC B0 ;  /* 0x0000000000007941 */ /* 0x000fea0003800000 */
.L_x_2175:
[----:B------:R-:W-:Y:S05]  /*2eda0*/  BRA `(.L_x_2177) ;  /* 0xffffffb0001c7947 */ /* 0x000fea000383ffff */
.L_x_1997:
[----:B------:R-:W-:Y:S01]  /*2edb0*/  BSSY B0, `(.L_x_2178) ;  /* 0x0000006000007945 */ /* 0x000fe20003800000 */
[----:B------:R-:W-:-:S07]  /*2edc0*/  IMAD.MOV.U32 R15, RZ, RZ, -0x1 ;  /* 0xffffffffff0f7424 */ /* 0x000fce00078e00ff */
[----:B012---:R-:W-:Y:S05]  /*2edd0*/  WARPSYNC.COLLECTIVE R15, `(.L_x_2179) ;  /* 0x000000000f0c7348 */ /* 0x007fea0003c00000 */
[----:B------:R-:W-:Y:S02]  /*2ede0*/  ELECT P6, UR62, PT ;  /* 0x00000000003e782f */ /* 0x000fe400038c0000 */
[----:B------:R-:W-:Y:S01]  /*2edf0*/  MOV R14, UR62 ;  /* 0x0000003e000e7c02 */ /* 0x000fe20008000f00 */
[----:B012---:R-:W-:Y:S10]  /*2ee00*/  ENDCOLLECTIVE ;  /* 0x000000000000791b */ /* 0x007ff40003800000 */
.L_x_2179:
[----:B------:R-:W-:Y:S05]  /*2ee10*/  BSYNC B0 ;  /* 0x0000000000007941 */ /* 0x000fea0003800000 */
.L_x_2178:
[----:B------:R-:W-:Y:S05]  /*2ee20*/  BRA `(.L_x_2180) ;  /* 0xffffffb000107947 */ /* 0x000fea000383ffff */
.L_x_1999:
[----:B0-----:R0:W3:Y:S02]  /*2ee30*/  SYNCS.PHASECHK.TRANS64.TRYWAIT P1, [R3+URZ+0x2a840], R2 ;  /* 0x02a84002030075a7 */ /* 0x0010e4000802017f */
[----:B---3--:R-:W-:Y:S05]  /*2ee40*/  @!P1 NANOSLEEP.SYNCS 0x989680 ;  /* 0x009896800000995d */ /* 0x008fea0003900000 */
[----:B------:R-:W3:Y:S02]  /*2ee50*/  @!P1 SYNCS.PHASECHK.TRANS64 P1, [R3+URZ+0x2a840], R2 ;  /* 0x02a84002030095a7 */ /* 0x000ee4000802007f */
[----:B---3--:R-:W-:Y:S05]  /*2ee60*/  @!P1 BRA `(.L_x_1999) ;  /* 0xfffffffc00f09947 */ /* 0x008fea000383ffff */
[----:B------:R-:W-:Y:S05]  /*2ee70*/  BRA `(.L_x_2181) ;  /* 0xffffffb000387947 */ /* 0x000fea000383ffff */
.L_x_2001:
[----:B---3--:R3:W4:Y:S02]  /*2ee80*/  SYNCS.PHASECHK.TRANS64.TRYWAIT P1, [R27+URZ+0x2a840], R0 ;  /* 0x02a840001b0075a7 */ /* 0x008724000802017f */
[----:B----4-:R-:W-:Y:S05]  /*2ee90*/  @!P1 NANOSLEEP.SYNCS 0x989680 ;  /* 0x009896800000995d */ /* 0x010fea0003900000 */
[----:B------:R-:W4:Y:S02]  /*2eea0*/  @!P1 SYNCS.PHASECHK.TRANS64 P1, [R27+URZ+0x2a840], R0 ;  /* 0x02a840001b0095a7 */ /* 0x000f24000802007f */
[----:B----4-:R-:W-:Y:S05]  /*2eeb0*/  @!P1 BRA `(.L_x_2001) ;  /* 0xfffffffc00f09947 */ /* 0x010fea000383ffff */
[----:B------:R-:W-:Y:S05]  /*2eec0*/  BRA `(.L_x_2182) ;  /* 0xffffffb000447947 */ /* 0x000fea000383ffff */
.L_x_2003:
[----:B----4-:R4:W0:Y:S02]  /*2eed0*/  SYNCS.PHASECHK.TRANS64.TRYWAIT P1, [R3+URZ+0x2a860], R2 ;  /* 0x02a86002030075a7 */ /* 0x010824000802017f */
[----:B0-----:R-:W-:Y:S05]  /*2eee0*/  @!P1 NANOSLEEP.SYNCS 0x989680 ;  /* 0x009896800000995d */ /* 0x001fea0003900000 */
[----:B------:R-:W0:Y:S02]  /*2eef0*/  @!P1 SYNCS.PHASECHK.TRANS64 P1, [R3+URZ+0x2a860], R2 ;  /* 0x02a86002030095a7 */ /* 0x000e24000802007f */
[----:B0-----:R-:W-:Y:S05]  /*2ef00*/  @!P1 BRA `(.L_x_2003) ;  /* 0xfffffffc00f09947 */ /* 0x001fea000383ffff */
[----:B------:R-:W-:Y:S05]  /*2ef10*/  BRA `(.L_x_2183) ;  /* 0xffffffb000407947 */ /* 0x000fea000383ffff */
.L_x_2184:
        /* <DEDUP_REMOVED lines=14> */
.L_x_3231:


//--------------------- .text._ZN7cutlass13device_kernelIN5flash11enable_sm90INS1_16FlashAttnFwdSm90INS1_25CollectiveMainloopFwdSm90ILi2EN4cute5tupleIJNS5_1CILi1EEES8_S8_EEENS6_IJNS7_ILi128EEENS7_ILi96EEENS7_ILi192EEEEEELi128ENS_10bfloat16_tEfNS_4arch4Sm90ELb1ELb0ELb1ELb0ELb1ELb0ELb0ELb1ELb1ELb1ELb0ELb0EEENS1_21CollectiveEpilogueFwdINS6_IJSA_SA_SB_EEES9_SE_SG_Li256ELb0ELb1ELb0ELb0EEENS1_30DynamicPersistentTileSchedulerILi256ELi128ELb0ELb1ELb1EEEEEEEEEvNT_6ParamsE --------------------------
	.section	.text._ZN7cutlass13device_kernelIN5flash11enable_sm90INS1_16FlashAttnFwdSm90INS1_25CollectiveMainloopFwdSm90ILi2EN4cute5tupleIJNS5_1CILi1EEES8_S8_EEENS6_IJNS7_ILi128EEENS7_ILi96EEENS7_ILi192EEEEEELi128ENS_10bfloat16_tEfNS_4arch4Sm90ELb1ELb0ELb1ELb0ELb1ELb0ELb0ELb1ELb1ELb1ELb0ELb0EEENS1_21CollectiveEpilogueFwdINS6_IJSA_SA_SB_EEES9_SE_SG_Li256ELb0ELb1ELb0ELb0EEENS1_30DynamicPersistentTileSchedulerILi256ELi128ELb0ELb1ELb1EEEEEEEEEvNT_6ParamsE,"ax",@progbits
	.align	128
.text._ZN7cutlass13device_kernelIN5flash11enable_sm90INS1_16FlashAttnFwdSm90INS1_25CollectiveMainloopFwdSm90ILi2EN4cute5tupleIJNS5_1CILi1EEES8_S8_EEENS6_IJNS7_ILi128EEENS7_ILi96EEENS7_ILi192EEEEEELi128ENS_10bfloat16_tEfNS_4arch4Sm90ELb1ELb0ELb1ELb0ELb1ELb0ELb0ELb1ELb1ELb1ELb0ELb0EEENS1_21CollectiveEpilogueFwdINS6_IJSA_SA_SB_EEES9_SE_SG_Li256ELb0ELb1ELb0ELb0EEENS1_30DynamicPersistentTileSchedulerILi256ELi128ELb0ELb1ELb1EEEEEEEEEvNT_6ParamsE:
        .type           _ZN7cutlass13device_kernelIN5flash11enable_sm90INS1_16FlashAttnFwdSm90INS1_25CollectiveMainloopFwdSm90ILi2EN4cute5tupleIJNS5_1CILi1EEES8_S8_EEENS6_IJNS7_ILi128EEENS7_ILi96EEENS7_ILi192EEEEEELi128ENS_10bfloat16_tEfNS_4arch4Sm90ELb1ELb0ELb1ELb0ELb1ELb0ELb0ELb1ELb1ELb1ELb0ELb0EEENS1_21CollectiveEpilogueFwdINS6_IJSA_SA_SB_EEES9_SE_SG_Li256ELb0ELb1ELb0ELb0EEENS1_30DynamicPersistentTileSchedulerILi256ELi128ELb0ELb1ELb1EEEEEEEEEvNT_6ParamsE,@function
        .size           _ZN7cutlass13device_kernelIN5flash11enable_sm90INS1_16FlashAttnFwdSm90INS1_25CollectiveMainloopFwdSm90ILi2EN4cute5tupleIJNS5_1CILi1EEES8_S8_EEENS6_IJNS7_ILi128EEENS7_ILi96EEENS7_ILi192EEEEEELi128ENS_10bfloat16_tEfNS_4arch4Sm90ELb1ELb0ELb1ELb0ELb1ELb0ELb0ELb1ELb1ELb1ELb0ELb0EEENS1_21CollectiveEpilogueFwdINS6_IJSA_SA_SB_EEES9_SE_SG_Li256ELb0ELb1ELb0ELb0EEENS1_30DynamicPersistentTileSchedulerILi256ELi128ELb0ELb1ELb1EEEEEEEEEvNT_6ParamsE,(.L_x_3232 - _ZN7cutlass13device_kernelIN5flash11enable_sm90INS1_16FlashAttnFwdSm90INS1_25CollectiveMainloopFwdSm90ILi2EN4cute5tupleIJNS5_1CILi1EEES8_S8_EEENS6_IJNS7_ILi128EEENS7_ILi96EEENS7_ILi192EEEEEELi128ENS_10bfloat16_tEfNS_4arch4Sm90ELb1ELb0ELb1ELb0ELb1ELb0ELb0ELb1ELb1ELb1ELb0ELb0EEENS1_21CollectiveEpilogueFwdINS6_IJSA_SA_SB_EEES9_SE_SG_Li256ELb0ELb1ELb0ELb0EEENS1_30DynamicPersistentTileSchedulerILi256ELi128ELb0ELb1ELb1EEEEEEEEEvNT_6ParamsE)
        .other          _ZN7cutlass13device_kernelIN5flash11enable_sm90INS1_16FlashAttnFwdSm90INS1_25CollectiveMainloopFwdSm90ILi2EN4cute5tupleIJNS5_1CILi1EEES8_S8_EEENS6_IJNS7_ILi128EEENS7_ILi96EEENS7_ILi192EEEEEELi128ENS_10bfloat16_tEfNS_4arch4Sm90ELb1ELb0ELb1ELb0ELb1ELb0ELb0ELb1ELb1ELb1ELb0ELb0EEENS1_21CollectiveEpilogueFwdINS6_IJSA_SA_SB_EEES9_SE_SG_Li256ELb0ELb1ELb0ELb0EEENS1_30DynamicPersistentTileSchedulerILi256ELi128ELb0ELb1ELb1EEEEEEEEEvNT_6ParamsE,@"STO_CUDA_ENTRY STV_DEFAULT"
_ZN7cutlass13device_kernelIN5flash11enable_sm90INS1_16FlashAttnFwdSm90INS1_25CollectiveMainloopFwdSm90ILi2EN4cute5tupleIJNS5_1CILi1EEES8_S8_EEENS6_IJNS7_ILi128EEENS7_ILi96EEENS7_ILi192EEEEEELi128ENS_10bfloat16_tEfNS_4arch4Sm90ELb1ELb0ELb1ELb0ELb1ELb0ELb0ELb1ELb1ELb1ELb0ELb0EEENS1_21CollectiveEpilogueFwdINS6_IJSA_SA_SB_EEES9_SE_SG_Li256ELb0ELb1ELb0ELb0EEENS1_30DynamicPersistentTileSchedulerILi256ELi128ELb0ELb1ELb1EEEEEEEEEvNT_6ParamsE:
        /* <DEDUP_REMOVED lines=45> */
.L_x_2185:
        /* <DEDUP_REMOVED lines=22> */
.L_x_2186:
        /* <DEDUP_REMOVED lines=18> */
.L_x_2187:
        /* <DEDUP_REMOVED lines=22> */
.L_x_2188:
        /* <DEDUP_REMOVED lines=23> */
.L_x_2189:
[----:B------:R-:W-:Y:S01]  /*0820*/  UISETP.NE.AND UP0, UPT, UR9, URZ, UPT ;  /* 0x0000003f0900728c */ /* 0x000fe2000bf05270 */
[----:B------:R-:W-:Y:S01]  /*0830*/  NOP ;  /* 0x0000000000007918 */ /* 0x000fe20000000000 */
[----:B------:R-:W-:Y:S01]  /*0840*/  UMOV UR61, 0x1 ;  /* 0x00000001003d7882 */ /* 0x000fe20000000000 */
[----:B------:R-:W-:Y:S01]  /*0850*/  ULDC.64 UR36, c[0x0][0x208] ;  /* 0x0000820000247ab9 */ /* 0x000fe20000000a00 */
[----:B------:R-:W-:Y:S01]  /*0860*/  USEL UR61, UR61, 0x2, !UP0 ;  /* 0x000000023d3d7887 */ /* 0x000fe2000c000000 */
[----:B01234-:R-:W-:Y:S01]  /*0870*/  BAR.SYNC.DEFER_BLOCKING 0x0 ;  /* 0x0000000000007b1d */ /* 0x01ffe20000010000 */
[----:B------:R-:W-:-:S13]  /*0880*/  PLOP3.LUT P0, PT, PT, PT, UP0, 0x80, 0x0 ;  /* 0x000000000000781c */ /* 0x000fda0003f0f008 */
[----:B------:R-:W-:Y:S05]  /*0890*/  @!P0 BRA `(.L_x_2190) ;  /* 0x000000a800748947 */ /* 0x000fea0003800000 */
.L_x_2191:
[----:B------:R-:W-:-:S08]  /*08a0*/  NOP ;  /* 0x0000000000007918 */ /* 0x000fd00000000000 */
[----:B------:R-:W0:Y:S02]  /*08b0*/  USETMAXREG.TRY_ALLOC.CTAPOOL UP0, 0xe8 ;  /* 0x000000e8000079c8 */ /* 0x000e240008000600 */
[----:B0-----:R-:W-:-:S13]  /*08c0*/  PLOP3.LUT P0, PT, PT, PT, UP0, 0x80, 0x0 ;  /* 0x000000000000781c */ /* 0x001fda0003f0f008 */
[----:B------:R-:W-:Y:S05]  /*08d0*/  @!P0 BRA `(.L_x_2191) ;  /* 0xfffffffc00f08947 */ /* 0x000fea000383ffff */
[----:B------:R-:W0:Y:S08]  /*08e0*/  S2UR UR4, SR_CTAID.X ;  /* 0x00000000000479c3 */ /* 0x000e300000002500 */
[----:B------:R-:W-:Y:S08]  /*08f0*/  BAR.ARV 0x4, 0x180 ;  /* 0x0106000000007b1d */ /* 0x000ff00000002000 */
[----:B------:R-:W0:Y:S08]  /*0900*/  LDC R0, c[0x0][0xc38] ;  /* 0x00030e00ff007b82 */ /* 0x000e300000000800 */
[----:B------:R-:W-:Y:S06]  /*0910*/  BAR.ARV 0x8, 0x180 ;  /* 0x0206000000007b1d */ /* 0x000fec0000002000 */
[----:B0-----:R-:W-:-:S13]  /*0920*/  ISETP.LE.AND P0, PT, R0, UR4, PT ;  /* 0x0000000400007c0c */ /* 0x001fda000bf03270 */
[----:B------:R-:W-:Y:S05]  /*0930*/  @P0 EXIT ;  /* 0x000000000000094d */ /* 0x000fea0003800000 */
[----:B------:R-:W0:Y:S01]  /*0940*/  S2R R2, SR_TID.X ;  /* 0x0000000000027919 */ /* 0x000e220000002100 */
[----:B------:R-:W-:Y:S01]  /*0950*/  IMAD.MOV.U32 R163, RZ, RZ, RZ ;  /* 0x000000ffffa37224 */ /* 0x000fe200078e00ff */
[----:B------:R-:W-:Y:S01]  /*0960*/  ULOP3.LUT UR60, UR61, 0x1, URZ, 0xfc, !UPT ;  /* 0x000000013d3c7892 */ /* 0x000fe2000f8efc3f */
[----:B------:R-:W-:Y:S01]  /*0970*/  UMOV UR38, URZ ;  /* 0x0000003f00267c82 */ /* 0x000fe20008000000 */
[----:B------:R-:W-:Y:S01]  /*0980*/  UMOV UR39, URZ ;  /* 0x0000003f00277c82 */ /* 0x000fe20008000000 */
[----:B0-----:R-:W-:-:S05]  /*0990*/  VIADD R170, R2, 0xffffff80 ;  /* 0xffffff8002aa7836 */ /* 0x001fca0000000000 */
[----:B------:R-:W-:-:S04]  /*09a0*/  SHF.R.S32.HI R3, RZ, 0x1f, R170 ;  /* 0x0000001fff037819 */ /* 0x000fc800000114aa */
[CC--:B------:R-:W-:Y:S02]  /*09b0*/  LEA.HI R0, R3.reuse, R170.reuse, RZ, 0x7 ;  /* 0x000000aa03007211 */ /* 0x0c0fe400078f38ff */
[CC--:B------:R-:W-:Y:S02]  /*09c0*/  LEA.HI R2, R3.reuse, R170.reuse, RZ, 0x4 ;  /* 0x000000aa03027211 */ /* 0x0c0fe400078f20ff */
[----:B------:R-:W-:Y:S02]  /*09d0*/  LOP3.LUT R5, R0, 0xffffff80, RZ, 0xc0, !PT ;  /* 0xffffff8000057812 */ /* 0x000fe400078ec0ff */
[----:B------:R-:W-:Y:S02]  /*09e0*/  SHF.R.S32.HI R7, RZ, 0x4, R2 ;  /* 0x00000004ff077819 */ /* 0x000fe40000011402 */
[----:B------:R-:W-:Y:S01]  /*09f0*/  LEA.HI R4, R3, R170, RZ, 0x5 ;  /* 0x000000aa03047211 */ /* 0x000fe200078f28ff */
[----:B------:R-:W-:Y:S01]  /*0a00*/  IMAD.IADD R164, R170, 0x1, -R5 ;  /* 0x00000001aaa47824 */ /* 0x000fe200078e0a05 */
[----:B------:R-:W-:-:S02]  /*0a10*/  LOP3.LUT R5, R2, 0x3fffff0, RZ, 0xc0, !PT ;  /* 0x03fffff002057812 */ /* 0x000fc400078ec0ff */
[----:B------:R-:W-:Y:S02]  /*0a20*/  LEA.HI R2, R2, R7, RZ, 0x1 ;  /* 0x0000000702027211 */ /* 0x000fe400078f08ff */
[----:B------:R-:W-:Y:S01]  /*0a30*/  SHF.R.S32.HI R9, RZ, 0x1f, R164 ;  /* 0x0000001fff097819 */ /* 0x000fe200000114a4 */
[----:B------:R-:W-:Y:S01]  /*0a40*/  IMAD.IADD R5, R170, 0x1, -R5 ;  /* 0x00000001aa057824 */ /* 0x000fe200078e0a05 */
[----:B------:R-:W-:Y:S02]  /*0a50*/  LOP3.LUT R2, R2, 0x1ffffffe, RZ, 0xc0, !PT ;  /* 0x1ffffffe02027812 */ /* 0x000fe400078ec0ff */
[----:B------:R-:W-:Y:S02]  /*0a60*/  LEA.HI R6, R9, R164, RZ, 0x2 ;  /* 0x000000a409067211 */ /* 0x000fe400078f10ff */
[----:B------:R-:W-:Y:S01]  /*0a70*/  SHF.L.U32 R4, R4, 0x5, RZ ;  /* 0x0000000504047819 */ /* 0x000fe200000006ff */
[----:B------:R-:W-:Y:S01]  /*0a80*/  IMAD.IADD R2, R7, 0x1, -R2 ;  /* 0x0000000107027824 */ /* 0x000fe200078e0a02 */
[----:B------:R-:W-:-:S02]  /*0a90*/  LEA.HI R10, R3, R170, RZ, 0x2 ;  /* 0x000000aa030a7211 */ /* 0x000fc400078f10ff */
[--C-:B------:R-:W-:Y:S02]  /*0aa0*/  SHF.R.S32.HI R8, RZ, 0x2, R6.reuse ;  /* 0x00000002ff087819 */ /* 0x100fe40000011406 */
[----:B------:R-:W-:Y:S02]  /*0ab0*/  SHF.R.S32.HI R11, RZ, 0x1f, R6 ;  /* 0x0000001fff0b7819 */ /* 0x000fe40000011406 */
[----:B------:R-:W-:Y:S02]  /*0ac0*/  LOP3.LUT R4, R4, 0xfffffc00, RZ, 0xc0, !PT ;  /* 0xfffffc0004047812 */ /* 0x000fe400078ec0ff */
[----:B------:R-:W-:Y:S02]  /*0ad0*/  LOP3.LUT R7, R10, 0xfffffffc, RZ, 0xc0, !PT ;  /* 0xfffffffc0a077812 */ /* 0x000fe400078ec0ff */
[----:B------:R-:W-:Y:S01]  /*0ae0*/  LEA.HI R3, R3, R170, RZ, 0x3 ;  /* 0x000000aa03037211 */ /* 0x000fe200078f18ff */
[----:B------:R-:W-:Y:S01]  /*0af0*/  IMAD R5, R5, 0x40, R4 ;  /* 0x0000004005057824 */ /* 0x000fe200078e0204 */
[----:B------:R-:W-:Y:S01]  /*0b00*/  LEA.HI R11, R11, R8, RZ, 0x3 ;  /* 0x000000080b0b7211 */ /* 0x000fe200078f18ff */
[----:B------:R-:W-:Y:S01]  /*0b10*/  IMAD.IADD R4, R170, 0x1, -R7 ;  /* 0x00000001aa047824 */ /* 0x000fe200078e0a07 */
[----:B------:R-:W-:Y:S01]  /*0b20*/  SHF.R.S32.HI R165, RZ, 0x7, R0 ;  /* 0x00000007ffa57819 */ /* 0x000fe20000011400 */
[----:B------:R-:W-:Y:S01]  /*0b30*/  IMAD R167, R2, 0x8, R5 ;  /* 0x0000000802a77824 */ /* 0x000fe200078e0205 */
[----:B------:R-:W-:-:S02]  /*0b40*/  LOP3.LUT R7, R3, 0xfffffff8, RZ, 0xc0, !PT ;  /* 0xfffffff803077812 */ /* 0x000fc400078ec0ff */
[----:B------:R-:W-:Y:S02]  /*0b50*/  LOP3.LUT R11, R11, 0xfffffff8, RZ, 0xc0, !PT ;  /* 0xfffffff80b0b7812 */ /* 0x000fe400078ec0ff */
[----:B------:R-:W-:Y:S02]  /*0b60*/  LEA.HI R9, R9, R164, RZ, 0x5 ;  /* 0x000000a409097211 */ /* 0x000fe400078f28ff */
[----:B------:R-:W-:Y:S02]  /*0b70*/  LEA.HI R0, R0, R165, RZ, 0x1 ;  /* 0x000000a500007211 */ /* 0x000fe400078f08ff */
[----:B------:R-:W-:Y:S02]  /*0b80*/  IADD3 R160, R170, -R7, RZ ;  /* 0x80000007aaa07210 */ /* 0x000fe40007ffe0ff */
[----:B------:R-:W-:Y:S02]  /*0b90*/  IADD3 R8, R8, -R11, RZ ;  /* 0x8000000b08087210 */ /* 0x000fe40007ffe0ff */
[----:B------:R-:W-:-:S02]  /*0ba0*/  SHF.R.S32.HI R9, RZ, 0x5, R9 ;  /* 0x00000005ff097819 */ /* 0x000fc40000011409 */
[----:B------:R-:W-:Y:S02]  /*0bb0*/  LEA.HI R10, R4, R4, RZ, 0x1 ;  /* 0x00000004040a7211 */ /* 0x000fe400078f08ff */
[----:B------:R-:W-:Y:S01]  /*0bc0*/  LOP3.LUT R0, R0, 0x3fffffe, RZ, 0xc0, !PT ;  /* 0x03fffffe00007812 */ /* 0x000fe200078ec0ff */
[----:B------:R-:W-:Y:S01]  /*0bd0*/  IMAD R9, R9, 0x10, R8 ;  /* 0x0000001009097824 */ /* 0x000fe200078e0208 */
[----:B------:R-:W-:Y:S02]  /*0be0*/  SHF.L.U32 R17, R160, 0x3, RZ ;  /* 0x00000003a0117819 */ /* 0x000fe400000006ff */
[----:B------:R-:W-:Y:S01]  /*0bf0*/  LOP3.LUT R11, R10, 0x1ffffffe, RZ, 0xc0, !PT ;  /* 0x1ffffffe0a0b7812 */ /* 0x000fe200078ec0ff */
[----:B------:R-:W-:Y:S01]  /*0c00*/  IMAD.IADD R0, R165, 0x1, -R0 ;  /* 0x00000001a5007824 */ /* 0x000fe200078e0a00 */
[----:B------:R-:W-:Y:S01]  /*0c10*/  LOP3.LUT R5, R6, 0x7ffffffc, RZ, 0xc0, !PT ;  /* 0x7ffffffc06057812 */ /* 0x000fe200078ec0ff */
[----:B------:R-:W-:Y:S01]  /*0c20*/  VIADD R22, R17, 0x40 ;  /* 0x0000004011167836 */ /* 0x000fe20000000000 */
[----:B------:R-:W-:Y:S01]  /*0c30*/  SHF.R.S32.HI R162, RZ, 0x3, R3 ;  /* 0x00000003ffa27819 */ /* 0x000fe20000011403 */
[----:B------:R-:W-:Y:S01]  /*0c40*/  IMAD.IADD R11, R4, 0x1, -R11 ;  /* 0x00000001040b7824 */ /* 0x000fe200078e0a0b */
[----:B------:R-:W-:Y:S01]  /*0c50*/  SHF.R.S32.HI R169, RZ, 0x1f, R17 ;  /* 0x0000001fffa97819 */ /* 0x000fe20000011411 */
[----:B------:R-:W-:Y:S01]  /*0c60*/  IMAD R166, R0, 0x40, R9 ;  /* 0x0000004000a67824 */ /* 0x000fe200078e0209 */
[----:B------:R-:W-:Y:S01]  /*0c70*/  SHF.R.S32.HI R168, RZ, 0x1f, R22 ;  /* 0x0000001fffa87819 */ /* 0x000fe20000011416 */
[----:B------:R-:W-:Y:S01]  /*0c80*/  IMAD.U32 R0, RZ, RZ, UR4 ;  /* 0x00000004ff007e24 */ /* 0x000fe2000f8e00ff */
[----:B------:R-:W-:Y:S01]  /*0c90*/  IADD3 R18, R164, -R5, RZ ;  /* 0x80000005a4127210 */ /* 0x000fe20007ffe0ff */
[----:B------:R-:W-:-:S07]  /*0ca0*/  IMAD R19, R11, 0x8, R166 ;  /* 0x000000080b137824 */ /* 0x000fce00078e02a6 */
.L_x_2248:
[----:B0----5:R-:W0:Y:S01]  /*0cb0*/  LDC R5, c[0x0][0xc60] ;  /* 0x00031800ff057b82 */ /* 0x021e220000000800 */
[----:B--2---:R-:W-:Y:S01]  /*0cc0*/  IMAD.MOV.U32 R2, RZ, RZ, R0 ;  /* 0x000000ffff027224 */ /* 0x004fe200078e0000 */
[----:B------:R-:W-:Y:S01]  /*0cd0*/  ULDC UR4, c[0x0][0xc78] ;  /* 0x00031e0000047ab9 */ /* 0x000fe20000000800 */
[----:B0-----:R-:W-:-:S13]  /*0ce0*/  ISETP.NE.AND P0, PT, R5, 0x1, PT ;  /* 0x000000010500780c */ /* 0x001fda0003f05270 */
[----:B---3--:R-:W0:Y:S08]  /*0cf0*/  @P0 LDC R3, c[0x0][0xc64] ;  /* 0x00031900ff030b82 */ /* 0x008e300000000800 */
[----:B------:R-:W1:Y:S01]  /*0d00*/  @P0 LDC R4, c[0x0][0xc68] ;  /* 0x00031a00ff040b82 */ /* 0x000e620000000800 */
[----:B0-----:R-:W-:-:S05]  /*0d10*/  @P0 IMAD.HI.U32 R3, R0, R3, RZ ;  /* 0x0000000300030227 */ /* 0x001fca00078e00ff */
[----:B-1----:R-:W-:-:S04]  /*0d20*/  @P0 SHF.R.U32.HI R2, RZ, R4, R3 ;  /* 0x00000004ff020219 */ /* 0x002fc80000011603 */
[----:B------:R-:W-:Y:S01]  /*0d30*/  ISETP.GE.AND P0, PT, R2, UR4, PT ;  /* 0x0000000402007c0c */ /* 0x000fe2000bf06270 */
[----:B------:R-:W-:-:S04]  /*0d40*/  IMAD.MOV R3, RZ, RZ, -R2 ;  /* 0x000000ffff037224 */ /* 0x000fc800078e0a02 */
[----:B------:R-:W-:-:S08]  /*0d50*/  IMAD R9, R5, R3, R0 ;  /* 0x0000000305097224 */ /* 0x000fd000078e0200 */
[----:B----4-:R-:W-:Y:S05]  /*0d60*/  @!P0 BRA `(.L_x_2192) ;  /* 0x0000000000208947 */ /* 0x010fea0003800000 */
[----:B------:R-:W0:Y:S01]  /*0d70*/  LDC R3, c[0x0][0xc6c] ;  /* 0x00031b00ff037b82 */ /* 0x000e220000000800 */
[----:B------:R-:W-:Y:S02]  /*0d80*/  MOV R0, R9 ;  /* 0x0000000900007202 */ /* 0x000fe40000000f00 */
[----:B0-----:R-:W-:-:S13]  /*0d90*/  ISETP.NE.AND P0, PT, R3, 0x1, PT ;  /* 0x000000010300780c */ /* 0x001fda0003f05270 */
[----:B------:R-:W0:Y:S02]  /*0da0*/  @P0 LDC.64 R4, c[0x0][0xc70] ;  /* 0x00031c00ff040b82 */ /* 0x000e240000000a00 */
[----:B0-----:R-:W-:-:S05]  /*0db0*/  @P0 IMAD.HI.U32 R4, R9, R4, RZ ;  /* 0x0000000409040227 */ /* 0x001fca00078e00ff */
[----:B------:R-:W-:-:S05]  /*0dc0*/  @P0 SHF.R.U32.HI R0, RZ, R5, R4 ;  /* 0x00000005ff000219 */ /* 0x000fca0000011604 */
[----:B------:R-:W-:Y:S01]  /*0dd0*/  IMAD R3, R0, R3, RZ ;  /* 0x0000000300037224 */ /* 0x000fe200078e02ff */
[----:B------:R-:W-:Y:S06]  /*0de0*/  BRA `(.L_x_2193) ;  /* 0x00000000001c7947 */ /* 0x000fec0003800000 */
.L_x_2192:
[----:B------:R-:W0:Y:S01]  /*0df0*/  LDC R3, c[0x0][0xc54] ;  /* 0x00031500ff037b82 */ /* 0x000e220000000800 */
[----:B------:R-:W-:Y:S01]  /*0e00*/  IMAD.MOV.U32 R0, RZ, RZ, R9 ;  /* 0x000000ffff007224 */ /* 0x000fe200078e0009 */
[----:B0-----:R-:W-:-:S13]  /*0e10*/  ISETP.NE.AND P0, PT, R3, 0x1, PT ;  /* 0x000000010300780c */ /* 0x001fda0003f05270 */
[----:B------:R-:W0:Y:S02]  /*0e20*/  @P0 LDC.64 R4, c[0x0][0xc58] ;  /* 0x00031600ff040b82 */ /* 0x000e240000000a00 */
[----:B0-----:R-:W-:-:S05]  /*0e30*/  @P0 IMAD.HI.U32 R4, R9, R4, RZ ;  /* 0x0000000409040227 */ /* 0x001fca00078e00ff */
[----:B------:R-:W-:-:S05]  /*0e40*/  @P0 SHF.R.U32.HI R0, RZ, R5, R4 ;  /* 0x00000005ff000219 */ /* 0x000fca0000011604 */
[----:B------:R-:W-:-:S07]  /*0e50*/  IMAD R3, R0, R3, RZ ;  /* 0x0000000300037224 */ /* 0x000fce00078e02ff */
.L_x_2193:
[----:B------:R-:W0:Y:S01]  /*0e60*/  LDC R171, c[0x0][0x448] ;  /* 0x00011200ffab7b82 */ /* 0x000e220000000800 */
[----:B------:R-:W-:Y:S01]  /*0e70*/  LOP3.LUT R0, RZ, R0, RZ, 0x33, !PT ;  /* 0x00000000ff007212 */ /* 0x000fe200078e33ff */
[----:B------:R-:W-:Y:S01]  /*0e80*/  ULDC UR4, c[0x0][0xc3c] ;  /* 0x00030f0000047ab9 */ /* 0x000fe20000000800 */
[----:B------:R-:W-:Y:S01]  /*0e90*/  ULDC.64 UR6, c[0x0][0x418] ;  /* 0x0001060000067ab9 */ /* 0x000fe20000000a00 */
[----:B------:R-:W-:Y:S01]  /*0ea0*/  ULDC UR42, c[0x0][0x424] ;  /* 0x00010900002a7ab9 */ /* 0x000fe20000000800 */
[----:B------:R-:W-:Y:S01]  /*0eb0*/  UISETP.NE.U32.AND UP0, UPT, UR6, URZ, UPT ;  /* 0x0000003f0600728c */ /* 0x000fe2000bf05070 */
[----:B------:R-:W-:Y:S01]  /*0ec0*/  VIADD R0, R0, UR4 ;  /* 0x0000000400007c36 */ /* 0x000fe20008000000 */
[----:B------:R-:W-:Y:S01]  /*0ed0*/  ULDC UR4, c[0x0][0x288] ;  /* 0x0000a20000047ab9 */ /* 0x000fe20000000800 */
[----:B------:R-:W1:Y:S01]  /*0ee0*/  LDC R161, c[0x0][0xc48] ;  /* 0x00031200ffa17b82 */ /* 0x000e620000000800 */
[----:B------:R-:W-:Y:S01]  /*0ef0*/  UISETP.NE.AND.EX UP0, UPT, UR7, URZ, UPT, UP0 ;  /* 0x0000003f0700728c */ /* 0x000fe2000bf05300 */
[----:B------:R-:W-:Y:S01]  /*0f00*/  IMAD.SHL.U32 R16, R0, 0x80, RZ ;  /* 0x0000008000107824 */ /* 0x000fe200078e00ff */
[----:B------:R-:W-:Y:S01]  /*0f10*/  UIADD3 UR4, -UR4, 0x60, URZ ;  /* 0x0000006004047890 */ /* 0x000fe2000fffe13f */
[----:B------:R-:W-:Y:S01]  /*0f20*/  IMAD.IADD R3, R9, 0x1, -R3 ;  /* 0x0000000109037824 */ /* 0x000fe200078e0a03 */
[----:B------:R-:W-:Y:S01]  /*0f30*/  USEL UR42, UR42, 0x1, UP0 ;  /* 0x000000012a2a7887 */ /* 0x000fe20008000000 */
[----:B------:R-:W-:-:S02]  /*0f40*/  CS2R R88, SRZ ;  /* 0x0000000000587805 */ /* 0x000fc4000001ff00 */
[----:B------:R-:W-:Y:S01]  /*0f50*/  IADD3 R0, R16, 0x7f, RZ ;  /* 0x0000007f10007810 */ /* 0x000fe20007ffe0ff */
[----:B------:R-:W-:Y:S01]  /*0f60*/  ULDC UR5, c[0x0][0x2f0] ;  /* 0x0000bc0000057ab9 */ /* 0x000fe20000000800 */
[----:B------:R-:W-:Y:S01]  /*0f70*/  ULDC UR6, c[0x0][0xc54] ;  /* 0x0003150000067ab9 */ /* 0x000fe20000000800 */
[----:B------:R-:W-:Y:S01]  /*0f80*/  UIMAD UR4, UR42, UR5, UR4 ;  /* 0x000000052a0472a4 */ /* 0x000fe2000f8e0204 */
[----:B------:R-:W-:Y:S01]  /*0f90*/  IMAD R9, R2, UR6, R3 ;  /* 0x0000000602097c24 */ /* 0x000fe2000f8e0203 */
[----:B------:R-:W-:Y:S01]  /*0fa0*/  CS2R R86, SRZ ;  /* 0x0000000000567805 */ /* 0x000fe2000001ff00 */
[----:B------:R-:W-:Y:S01]  /*0fb0*/  IMAD.MOV.U32 R4, RZ, RZ, R0 ;  /* 0x000000ffff047224 */ /* 0x000fe200078e0000 */
[----:B------:R-:W-:Y:S01]  /*0fc0*/  CS2R R84, SRZ ;  /* 0x0000000000547805 */ /* 0x000fe2000001ff00 */
[----:B------:R-:W-:Y:S01]  /*0fd0*/  IMAD.MOV.U32 R23, RZ, RZ, R9 ;  /* 0x000000ffff177224 */ /* 0x000fe200078e0009 */
[----:B0-----:R-:W-:Y:S02]  /*0fe0*/  ISETP.NE.AND P1, PT, R171, 0x1, PT ;  /* 0x00000001ab00780c */ /* 0x001fe40003f25270 */
[----:B------:R-:W-:-:S02]  /*0ff0*/  CS2R R82, SRZ ;  /* 0x0000000000527805 */ /* 0x000fc4000001ff00 */
[----:B------:R-:W-:Y:S02]  /*1000*/  CS2R R80, SRZ ;  /* 0x0000000000507805 */ /* 0x000fe4000001ff00 */
[----:B------:R-:W-:Y:S02]  /*1010*/  CS2R R78, SRZ ;  /* 0x00000000004e7805 */ /* 0x000fe4000001ff00 */
[----:B------:R-:W-:Y:S02]  /*1020*/  CS2R R76, SRZ ;  /* 0x00000000004c7805 */ /* 0x000fe4000001ff00 */
[----:B------:R-:W-:Y:S01]  /*1030*/  CS2R R74, SRZ ;  /* 0x00000000004a7805 */ /* 0x000fe2000001ff00 */
[----:B------:R-:W-:Y:S01]  /*1040*/  IMAD.MOV.U32 R73, RZ, RZ, RZ ;  /* 0x000000ffff497224 */ /* 0x000fe200078e00ff */
[----:B------:R-:W-:Y:S02]  /*1050*/  CS2R R44, SRZ ;  /* 0x00000000002c7805 */ /* 0x000fe4000001ff00 */
[----:B-1----:R-:W-:-:S02]  /*1060*/  ISETP.NE.AND P0, PT, R161, 0x1, PT ;  /* 0x00000001a100780c */ /* 0x002fc40003f05270 */
[----:B------:R-:W-:Y:S02]  /*1070*/  CS2R R70, SRZ ;  /* 0x0000000000467805 */ /* 0x000fe4000001ff00 */
[----:B------:R-:W-:Y:S02]  /*1080*/  CS2R R68, SRZ ;  /* 0x0000000000447805 */ /* 0x000fe4000001ff00 */
[----:B------:R-:W-:Y:S02]  /*1090*/  CS2R R66, SRZ ;  /* 0x0000000000427805 */ /* 0x000fe4000001ff00 */
[----:B------:R-:W-:Y:S01]  /*10a0*/  CS2R R64, SRZ ;  /* 0x0000000000407805 */ /* 0x000fe2000001ff00 */
[----:B------:R-:W0:Y:S01]  /*10b0*/  @P1 LDC R5, c[0x0][0x44c] ;  /* 0x00011300ff051b82 */ /* 0x000e220000000800 */
[----:B------:R-:W-:Y:S02]  /*10c0*/  CS2R R62, SRZ ;  /* 0x00000000003e7805 */ /* 0x000fe4000001ff00 */
[----:B------:R-:W-:Y:S01]  /*10d0*/  CS2R R60, SRZ ;  /* 0x00000000003c7805 */ /* 0x000fe2000001ff00 */
[----:B------:R-:W-:Y:S01]  /*10e0*/  IMAD.MOV.U32 R59, RZ, RZ, RZ ;  /* 0x000000ffff3b7224 */ /* 0x000fe200078e00ff */
[----:B------:R-:W-:-:S02]  /*10f0*/  MOV R50, RZ ;  /* 0x000000ff00327202 */ /* 0x000fc40000000f00 */
[----:B------:R-:W-:Y:S02]  /*1100*/  CS2R R56, SRZ ;  /* 0x0000000000387805 */ /* 0x000fe4000001ff00 */
[----:B------:R-:W-:Y:S02]  /*1110*/  CS2R R54, SRZ ;  /* 0x0000000000367805 */ /* 0x000fe4000001ff00 */
[----:B------:R-:W-:Y:S01]  /*1120*/  CS2R R52, SRZ ;  /* 0x0000000000347805 */ /* 0x000fe2000001ff00 */
[----:B------:R-:W1:Y:S01]  /*1130*/  @P1 LDC R8, c[0x0][0x450] ;  /* 0x00011400ff081b82 */ /* 0x000e620000000800 */
[----:B------:R-:W-:Y:S02]  /*1140*/  CS2R R100, SRZ ;  /* 0x0000000000647805 */ /* 0x000fe4000001ff00 */
[----:B------:R-:W-:Y:S02]  /*1150*/  CS2R R96, SRZ ;  /* 0x0000000000607805 */ /* 0x000fe4000001ff00 */
[----:B------:R-:W-:-:S02]  /*1160*/  CS2R R48, SRZ ;  /* 0x0000000000307805 */ /* 0x000fc4000001ff00 */
[----:B------:R-:W-:Y:S02]  /*1170*/  CS2R R102, SRZ ;  /* 0x0000000000667805 */ /* 0x000fe4000001ff00 */
[----:B------:R-:W-:Y:S02]  /*1180*/  CS2R R98, SRZ ;  /* 0x0000000000627805 */ /* 0x000fe4000001ff00 */
[----:B------:R-:W-:Y:S02]  /*1190*/  CS2R R90, SRZ ;  /* 0x00000000005a7805 */ /* 0x000fe4000001ff00 */
[----:B------:R-:W-:Y:S01]  /*11a0*/  CS2R R104, SRZ ;  /* 0x0000000000687805 */ /* 0x000fe2000001ff00 */
[----:B------:R-:W2:Y:S01]  /*11b0*/  @P0 LDC R6, c[0x0][0xc4c] ;  /* 0x00031300ff060b82 */ /* 0x000ea20000000800 */
[----:B------:R-:W-:Y:S01]  /*11c0*/  CS2R R92, SRZ ;  /* 0x00000000005c7805 */ /* 0x000fe2000001ff00 */
[----:B------:R-:W-:Y:S01]  /*11d0*/  IMAD.MOV.U32 R106, RZ, RZ, RZ ;  /* 0x000000ffff6a7224 */ /* 0x000fe200078e00ff */
[----:B------:R-:W-:Y:S01]  /*11e0*/  CS2R R94, SRZ ;  /* 0x00000000005e7805 */ /* 0x000fe2000001ff00 */
[----:B------:R-:W-:Y:S01]  /*11f0*/  IMAD.MOV.U32 R108, RZ, RZ, RZ ;  /* 0x000000ffff6c7224 */ /* 0x000fe200078e00ff */
[----:B------:R-:W-:Y:S01]  /*1200*/  MOV R29, RZ ;  /* 0x000000ff001d7202 */ /* 0x000fe20000000f00 */
[----:B------:R-:W-:-:S02]  /*1210*/  IMAD.MOV.U32 R30, RZ, RZ, RZ ;  /* 0x000000ffff1e7224 */ /* 0x000fc400078e00ff */
[----:B0-----:R-:W-:Y:S01]  /*1220*/  @P1 IMAD.HI.U32 R5, R0, R5, RZ ;  /* 0x0000000500051227 */ /* 0x001fe200078e00ff */
[----:B------:R-:W0:Y:S03]  /*1230*/  @P0 LDC R7, c[0x0][0xc50] ;  /* 0x00031400ff070b82 */ /* 0x000e260000000800 */
[----:B------:R-:W-:Y:S02]  /*1240*/  IMAD.MOV.U32 R27, RZ, RZ, RZ ;  /* 0x000000ffff1b7224 */ /* 0x000fe400078e00ff */
[----:B------:R-:W-:Y:S01]  /*1250*/  IMAD.MOV.U32 R110, RZ, RZ, RZ ;  /* 0x000000ffff6e7224 */ /* 0x000fe200078e00ff */
[----:B-1----:R-:W-:-:S04]  /*1260*/  @P1 SHF.R.U32.HI R4, RZ, R8, R5 ;  /* 0x00000008ff041219 */ /* 0x002fc80000011605 */
[----:B------:R-:W-:Y:S01]  /*1270*/  IADD3 R4, R4, UR4, RZ ;  /* 0x0000000404047c10 */ /* 0x000fe2000fffe0ff */
[----:B------:R-:W-:Y:S01]  /*1280*/  UIMAD UR4, UR42, UR5, 0x5f ;  /* 0x0000005f2a0474a4 */ /* 0x000fe2000f8e0205 */
[----:B--2---:R-:W-:-:S03]  /*1290*/  @P0 IMAD.HI.U32 R0, R9, R6, RZ ;  /* 0x0000000609000227 */ /* 0x004fc600078e00ff */
[----:B------:R-:W-:Y:S01]  /*12a0*/  UIMAD.WIDE UR4, UR4, 0x2aaaaaab, URZ ;  /* 0x2aaaaaab040478a5 */ /* 0x000fe2000f8e023f */
[----:B------:R-:W-:-:S03]  /*12b0*/  IMAD.HI R4, R4, 0x2aaaaaab, RZ ;  /* 0x2aaaaaab04047827 */ /* 0x000fc600078e02ff */
[----:B------:R-:W-:Y:S02]  /*12c0*/  USHF.R.U32.HI UR4, URZ, 0x1f, UR5 ;  /* 0x0000001f3f047899 */ /* 0x000fe40008011605 */
[----:B------:R-:W-:Y:S02]  /*12d0*/  SHF.R.U32.HI R3, RZ, 0x1f, R4 ;  /* 0x0000001fff037819 */ /* 0x000fe40000011604 */
[----:B------:R-:W-:Y:S01]  /*12e0*/  ULEA.HI.SX32 UR4, UR5, UR4, 0x1c ;  /* 0x0000000405047291 */ /* 0x000fe2000f8fe23f */
[----:B0-----:R-:W-:Y:S02]  /*12f0*/  @P0 SHF.R.U32.HI R23, RZ, R7, R0 ;  /* 0x00000007ff170219 */ /* 0x001fe40000011600 */
[----:B------:R-:W-:Y:S02]  /*1300*/  CS2R R6, SRZ ;  /* 0x0000000000067805 */ /* 0x000fe4000001ff00 */
[----:B------:R-:W-:Y:S02]  /*1310*/  LEA.HI.SX32 R3, R4, R3, 0x1c ;  /* 0x0000000304037211 */ /* 0x000fe400078fe2ff */
[----:B------:R-:W-:Y:S01]  /*1320*/  PLOP3.LUT P0, PT, PT, PT, PT, 0x80, 0x0 ;  /* 0x000000000000781c */ /* 0x000fe20003f0f070 */
[----:B------:R-:W-:Y:S01]  /*1330*/  IMAD.MOV R0, RZ, RZ, -R23 ;  /* 0x000000ffff007224 */ /* 0x000fe200078e0a17 */
[----:B------:R-:W-:Y:S01]  /*1340*/  VIMNMX R72, R3, UR4, PT ;  /* 0x0000000403487c48 */ /* 0x000fe2000bfe0100 */
[----:B------:R-:W-:-:S02]  /*1350*/  IMAD.MOV.U32 R3, RZ, RZ, RZ ;  /* 0x000000ffff037224 */ /* 0x000fc400078e00ff */
[----:B------:R-:W-:Y:S01]  /*1360*/  IMAD R161, R161, R0, R9 ;  /* 0x00000000a1a17224 */ /* 0x000fe200078e0209 */
[----:B------:R-:W-:-:S13]  /*1370*/  ISETP.GE.AND P1, PT, R72, 0x1, PT ;  /* 0x000000014800780c */ /* 0x000fda0003f26270 */
[----:B------:R-:W-:Y:S05]  /*1380*/  @!P1 BRA `(.L_x_2194) ;  /* 0x0000008000ac9947 */ /* 0x000fea0003800000 */
        /* <DEDUP_REMOVED lines=18> */
[----:B------:R-:W-:Y:S01]  /*14b0*/  MOV R4, UR4 ;  /* 0x0000000400047c02 */ /* 0x000fe20008000f00 */
[----:B------:R0:W1:Y:S01]  /*14c0*/  LDC.64 R2, c[0x4][R0] ;  /* 0x0100000000027b82 */ /* 0x0000620000000a00 */
[----:B------:R-:W-:Y:S01]  /*14d0*/  IMAD.U32 R5, RZ, RZ, UR5 ;  /* 0x00000005ff057e24 */ /* 0x000fe2000f8e00ff */
[----:B------:R-:W-:Y:S01]  /*14e0*/  ULDC.64 UR4, c[0x4][0x98] ;  /* 0x0100260000047ab9 */ /* 0x000fe20000000a00 */
[----:B------:R-:W-:Y:S01]  /*14f0*/  MOV R10, UR6 ;  /* 0x00000006000a7c02 */ /* 0x000fe20008000f00 */
[----:B------:R-:W-:Y:S01]  /*1500*/  IMAD.U32 R6, RZ, RZ, UR4 ;  /* 0x00000004ff067e24 */ /* 0x000fe2000f8e00ff */
[----:B------:R-:W-:Y:S01]  /*1510*/  MOV R13, RZ ;  /* 0x000000ff000d7202 */ /* 0x000fe20000000f00 */
[----:B------:R-:W-:-:S02]  /*1520*/  IMAD.U32 R7, RZ, RZ, UR5 ;  /* 0x00000005ff077e24 */ /* 0x000fc4000f8e00ff */
[----:B------:R-:W-:Y:S02]  /*1530*/  IMAD.U32 R11, RZ, RZ, UR7 ;  /* 0x00000007ff0b7e24 */ /* 0x000fe4000f8e00ff */
[----:B------:R-:W-:Y:S02]  /*1540*/  IMAD.MOV.U32 R8, RZ, RZ, 0x70 ;  /* 0x00000070ff087424 */ /* 0x000fe400078e00ff */
[----:B0-----:R-:W-:-:S07]  /*1550*/  IMAD.MOV.U32 R12, RZ, RZ, 0x1 ;  /* 0x00000001ff0c7424 */ /* 0x001fce00078e00ff */
[----:B------:R-:W-:-:S07]  /*1560*/  LEPC R20, `(.L_x_2195) ;  /* 0x000000001014794e */ /* 0x000fce0000000000 */
[----:B-1----:R-:W-:Y:S05]  /*1570*/  CALL.ABS.NOINC R2 ;  /* 0x0000000002007343 */ /* 0x002fea0003c00000 */
.L_x_2195:
        /* <DEDUP_REMOVED lines=8> */
.L_x_2312:
[----:B------:R-:W-:Y:S05]  /*1600*/  @!P0 BRA `(.L_x_2197) ;  /* 0x0000000000048947 */ /* 0x000fea0003800000 */
[----:B------:R-:W-:Y:S01]  /*1610*/  BPT.TRAP 0x1 ;  /* 0x000000040000795c */ /* 0x000fe20000300000 */
.L_x_2197:
[----:B0-----:R-:W-:Y:S01]  /*1620*/  IMAD.U32 R0, RZ, RZ, UR39 ;  /* 0x00000027ff007e24 */ /* 0x001fe2000f8e00ff */
[----:B------:R-:W-:-:S04]  /*1630*/  MOV R3, UR38 ;  /* 0x0000002600037c02 */ /* 0x000fc80008000f00 */
[----:B------:R-:W-:Y:S02]  /*1640*/  LEA R0, R0, UR40, 0x3 ;  /* 0x0000002800007c11 */ /* 0x000fe4000f8e18ff */
[----:B------:R-:W-:-:S04]  /*1650*/  SHF.L.U32 R3, R3, 0x1f, RZ ;  /* 0x0000001f03037819 */ /* 0x000fc800000006ff */
[----:B------:R0:W1:Y:S01]  /*1660*/  SYNCS.PHASECHK.TRANS64.TRYWAIT P1, [R0+URZ+0x2a830], R3 ;  /* 0x02a83003000075a7 */ /* 0x000062000802017f */
[----:B------:R-:W-:Y:S05]  /*1670*/  @!P0 BRA `(.L_x_2198) ;  /* 0x0000000000048947 */ /* 0x000fea0003800000 */
[----:B------:R-:W-:Y:S01]  /*1680*/  BPT.TRAP 0x1 ;  /* 0x000000040000795c */ /* 0x000fe20000300000 */
.L_x_2198:
[----:B-1----:R-:W-:Y:S05]  /*1690*/  @P1 BRA `(.L_x_2199) ;  /* 0x0000000000081947 */ /* 0x002fea0003800000 */
[----:B------:R-:W1:Y:S02]  /*16a0*/  SYNCS.PHASECHK.TRANS64.TRYWAIT P1, [R0+URZ+0x2a830], R3 ;  /* 0x02a83003000075a7 */ /* 0x000e64000802017f */
[----:B-1----:R-:W-:Y:S05]  /*16b0*/  @!P1 BRA `(.L_x_2200) ;  /* 0x000000dc00489947 */ /* 0x002fea0003800000 */
.L_x_2199:
        /* <DEDUP_REMOVED lines=31> */
[----:B01----:R-:W-:Y:S01]  /*18b0*/  MOV R3, UR9 ;  /* 0x0000000900037c02 */ /* 0x003fe20008000f00 */
        /* <DEDUP_REMOVED lines=67> */
.L_x_2201:
[----:B------:R-:W-:Y:S01]  /*1cf0*/  ISETP.NE.AND P4, PT, R171, 0x1, PT ;  /* 0x00000001ab00780c */ /* 0x000fe20003f85270 */
[----:B------:R-:W-:Y:S01]  /*1d00*/  IMAD.IADD R13, R19, 0x1, R16 ;  /* 0x00000001130d7824 */ /* 0x000fe200078e0210 */
[----:B------:R-:W0:Y:S01]  /*1d10*/  LDC R6, c[0x0][0x2f0] ;  /* 0x0000bc00ff067b82 */ /* 0x000e220000000800 */
[----:B------:R-:W-:Y:S02]  /*1d20*/  ULDC UR4, c[0x0][0x9d8] ;  /* 0x0002760000047ab9 */ /* 0x000fe40000000800 */
[----:B------:R-:W-:Y:S01]  /*1d30*/  FMUL.FTZ R11, R29, UR4 ;  /* 0x000000041d0b7c20 */ /* 0x000fe20008410000 */
[----:B------:R-:W-:Y:S02]  /*1d40*/  IMAD R29, R72, -0x60, RZ ;  /* 0xffffffa0481d7824 */ /* 0x000fe400078e02ff */
[----:B------:R-:W-:Y:S01]  /*1d50*/  FMUL.FTZ R26, R26, UR4 ;  /* 0x000000041a1a7c20 */ /* 0x000fe20008410000 */
[----:B------:R-:W-:Y:S01]  /*1d60*/  FMUL.FTZ R27, R27, UR4 ;  /* 0x000000041b1b7c20 */ /* 0x000fe20008410000 */
[----:B------:R-:W-:Y:S01]  /*1d70*/  FMUL.FTZ R30, R30, UR4 ;  /* 0x000000041e1e7c20 */ /* 0x000fe20008410000 */
[----:B------:R-:W-:-:S02]  /*1d80*/  VIADD R15, R29, 0x61 ;  /* 0x000000611d0f7836 */ /* 0x000fc40000000000 */
[----:B------:R-:W-:Y:S01]  /*1d90*/  FMUL.FTZ R10, R25, UR4 ;  /* 0x00000004190a7c20 */ /* 0x000fe20008410000 */
[----:B------:R-:W-:Y:S01]  /*1da0*/  FMUL.FTZ R31, R31, UR4 ;  /* 0x000000041f1f7c20 */ /* 0x000fe20008410000 */
[----:B------:R-:W1:Y:S01]  /*1db0*/  @P4 LDC R8, c[0x0][0x44c] ;  /* 0x00011300ff084b82 */ /* 0x000e620000000800 */
[----:B------:R-:W-:Y:S01]  /*1dc0*/  IMAD R15, R18, -0x2, R15 ;  /* 0xfffffffe120f7824 */ /* 0x000fe200078e020f */
[----:B------:R-:W2:Y:S01]  /*1dd0*/  MUFU.TANH R26, R26 ;  /* 0x0000001a001a7308 */ /* 0x000ea20000002400 */
[----:B------:R-:W-:Y:S01]  /*1de0*/  FMUL.FTZ R34, R34, UR4 ;  /* 0x0000000422227c20 */ /* 0x000fe20008410000 */
[----:B------:R-:W-:Y:S01]  /*1df0*/  FMUL.FTZ R35, R35, UR4 ;  /* 0x0000000423237c20 */ /* 0x000fe20008410000 */
[----:B------:R-:W-:Y:S01]  /*1e00*/  FMUL.FTZ R36, R36, UR4 ;  /* 0x0000000424247c20 */ /* 0x000fe20008410000 */
[----:B------:R-:W-:Y:S01]  /*1e10*/  FMUL.FTZ R38, R38, UR4 ;  /* 0x0000000426267c20 */ /* 0x000fe20008410000 */
[----:B------:R-:W-:Y:S01]  /*1e20*/  FMUL.FTZ R46, R46, UR4 ;  /* 0x000000042e2e7c20 */ /* 0x000fe20008410000 */
[----:B------:R-:W3:Y:S01]  /*1e30*/  @P4 LDC R14, c[0x0][0x450] ;  /* 0x00011400ff0e4b82 */ /* 0x000ee20000000800 */
[----:B------:R-:W-:Y:S01]  /*1e40*/  FMUL.FTZ R39, R39, UR4 ;  /* 0x0000000427277c20 */ /* 0x000fe20008410000 */
[----:B------:R-:W4:Y:S01]  /*1e50*/  MUFU.TANH R25, R27 ;  /* 0x0000001b00197308 */ /* 0x000f220000002400 */
[----:B------:R-:W-:Y:S01]  /*1e60*/  FMUL.FTZ R50, R50, UR4 ;  /* 0x0000000432327c20 */ /* 0x000fe20008410000 */
[----:B------:R-:W-:Y:S01]  /*1e70*/  FMUL.FTZ R42, R42, UR4 ;  /* 0x000000042a2a7c20 */ /* 0x000fe20008410000 */
[----:B0-----:R-:W-:-:S02]  /*1e80*/  IMAD R20, R6, UR42, R15 ;  /* 0x0000002a06147c24 */ /* 0x001fc4000f8e020f */
        /* <DEDUP_REMOVED lines=10> */
[----:B-1----:R-:W-:-:S04]  /*1f30*/  @P4 IMAD.HI.U32 R7, R13, R8, RZ ;  /* 0x000000080d074227 */ /* 0x002fc800078e00ff */
[----:B------:R-:W-:Y:S01]  /*1f40*/  FMUL.FTZ R66, R66, UR4 ;  /* 0x0000000442427c20 */ /* 0x000fe20008410000 */
[----:B------:R-:W1:Y:S01]  /*1f50*/  MUFU.TANH R31, R31 ;  /* 0x0000001f001f7308 */ /* 0x000e620000002400 */
[----:B------:R-:W-:Y:S01]  /*1f60*/  FMUL.FTZ R67, R67, UR4 ;  /* 0x0000000443437c20 */ /* 0x000fe20008410000 */
[----:B------:R-:W-:Y:S02]  /*1f70*/  IMAD R8, R6, UR42, R29 ;  /* 0x0000002a06087c24 */ /* 0x000fe4000f8e021d */
[----:B------:R-:W-:Y:S01]  /*1f80*/  FMUL.FTZ R70, R70, UR4 ;  /* 0x0000000446467c20 */ /* 0x000fe20008410000 */
[----:B------:R-:W-:Y:S01]  /*1f90*/  FMUL.FTZ R71, R71, UR4 ;  /* 0x0000000447477c20 */ /* 0x000fe20008410000 */
[----:B------:R-:W-:Y:S01]  /*1fa0*/  FMUL.FTZ R9, R24, UR4 ;  /* 0x0000000418097c20 */ /* 0x000fe20008410000 */
[----:B---3--:R-:W-:Y:S01]  /*1fb0*/  @P4 SHF.R.U32.HI R13, RZ, R14, R7 ;  /* 0x0000000eff0d4219 */ /* 0x008fe20000011607 */
[----:B------:R-:W-:Y:S01]  /*1fc0*/  VIADD R29, R8, 0x60 ;  /* 0x00000060081d7836 */ /* 0x000fe20000000000 */
[----:B------:R-:W3:Y:S01]  /*1fd0*/  LDC R7, c[0x0][0x288] ;  /* 0x0000a200ff077b82 */ /* 0x000ee20000000800 */
[----:B------:R-:W-:Y:S01]  /*1fe0*/  MUFU.TANH R34, R34 ;  /* 0x0000002200227308 */ /* 0x000fe20000002400 */
[----:B------:R-:W-:Y:S01]  /*1ff0*/  FMUL.FTZ R12, R28, UR4 ;  /* 0x000000041c0c7c20 */ /* 0x000fe20008410000 */
[----:B------:R-:W3:Y:S01]  /*2000*/  SHFL.IDX PT, R21, R13, 0x1, 0x1c1f ;  /* 0x003c1f000d157f89 */ /* 0x000ee200000e0000 */
[----:B------:R-:W-:-:S02]  /*2010*/  IMAD R14, R18, -0x2, R29 ;  /* 0xfffffffe120e7824 */ /* 0x000fc400078e021d */
[----:B------:R-:W-:Y:S01]  /*2020*/  FMUL.FTZ R32, R32, UR4 ;  /* 0x0000000420207c20 */ /* 0x000fe20008410000 */
[----:B------:R-:W-:Y:S01]  /*2030*/  FMUL.FTZ R33, R33, UR4 ;  /* 0x0000000421217c20 */ /* 0x000fe20008410000 */
[----:B------:R-:W-:Y:S01]  /*2040*/  SHFL.IDX PT, R13, R13, RZ, 0x1c1f ;  /* 0x001c1fff0d0d7589 */ /* 0x000fe200000e0000 */
[----:B------:R-:W-:Y:S01]  /*2050*/  FMUL.FTZ R37, R37, UR4 ;  /* 0x0000000425257c20 */ /* 0x000fe20008410000 */
[----:B------:R-:W5:Y:S01]  /*2060*/  MUFU.TANH R35, R35 ;  /* 0x0000002300237308 */ /* 0x000f620000002400 */
[----:B------:R-:W-:Y:S01]  /*2070*/  FMUL.FTZ R40, R40, UR4 ;  /* 0x0000000428287c20 */ /* 0x000fe20008410000 */
[----:B------:R-:W-:Y:S01]  /*2080*/  FMUL.FTZ R41, R41, UR4 ;  /* 0x0000000429297c20 */ /* 0x000fe20008410000 */
[----:B------:R-:W-:Y:S01]  /*2090*/  FMUL.FTZ R44, R44, UR4 ;  /* 0x000000042c2c7c20 */ /* 0x000fe20008410000 */
[----:B------:R-:W-:Y:S01]  /*20a0*/  FMUL.FTZ R45, R45, UR4 ;  /* 0x000000042d2d7c20 */ /* 0x000fe20008410000 */
[----:B------:R-:W-:Y:S01]  /*20b0*/  FMUL.FTZ R48, R48, UR4 ;  /* 0x0000000430307c20 */ /* 0x000fe20008410000 */
[----:B------:R-:W-:Y:S01]  /*20c0*/  FMUL.FTZ R49, R49, UR4 ;  /* 0x0000000431317c20 */ /* 0x000fe20008410000 */
[----:B------:R-:W-:Y:S01]  /*20d0*/  FMUL.FTZ R52, R52, UR4 ;  /* 0x0000000434347c20 */ /* 0x000fe20008410000 */
[----:B------:R2:W-:Y:S01]  /*20e0*/  MUFU.TANH R27, R36 ;  /* 0x00000024001b7308 */ /* 0x0005e20000002400 */
        /* <DEDUP_REMOVED lines=8> */
[----:B------:R-:W-:Y:S01]  /*2170*/  FMUL.FTZ R68, R68, UR4 ;  /* 0x0000000444447c20 */ /* 0x000fe20008410000 */
[----:B---3--:R-:W-:Y:S01]  /*2180*/  IADD3 R21, R21, -R7, R20 ;  /* 0x8000000715157210 */ /* 0x008fe20007ffe014 */
[----:B------:R-:W-:Y:S01]  /*2190*/  FMUL.FTZ R69, R69, UR4 ;  /* 0x0000000445457c20 */ /* 0x000fe20008410000 */
[----:B------:R-:W-:-:S02]  /*21a0*/  ULDC UR4, c[0x0][0x988] ;  /* 0x0002620000047ab9 */ /* 0x000fc40000000800 */
[----:B------:R-:W-:Y:S02]  /*21b0*/  VIMNMX R21, R14, R21, PT ;  /* 0x000000150e157248 */ /* 0x000fe40003fe0100 */
[----:B------:R0:W-:Y:S02]  /*21c0*/  MUFU.TANH R84, R46 ;  /* 0x0000002e00547308 */ /* 0x0001e40000002400 */
[C---:B------:R-:W-:Y:S02]  /*21d0*/  ISETP.GT.AND P1, PT, R21.reuse, RZ, PT ;  /* 0x000000ff1500720c */ /* 0x040fe40003f24270 */
[C---:B------:R-:W-:Y:S02]  /*21e0*/  ISETP.GT.AND P2, PT, R21.reuse, 0x1, PT ;  /* 0x000000011500780c */ /* 0x040fe40003f44270 */
[----:B------:R-:W-:Y:S02]  /*21f0*/  ISETP.GT.AND P3, PT, R21, 0x8, PT ;  /* 0x000000081500780c */ /* 0x000fe40003f64270 */
[----:B--2---:R-:W-:Y:S01]  /*2200*/  FSEL R36, R26, -INF , P1 ;  /* 0xff8000001a247808 */ /* 0x004fe20000800000 */
[----:B------:R-:W2:Y:S01]  /*2210*/  MUFU.TANH R39, R39 ;  /* 0x0000002700277308 */ /* 0x000ea20000002400 */
[----:B----4-:R-:W-:-:S02]  /*2220*/  FSEL R25, R25, -INF , P2 ;  /* 0xff80000019197808 */ /* 0x010fc40001000000 */
[C---:B------:R-:W-:Y:S02]  /*2230*/  ISETP.GT.AND P1, PT, R21.reuse, 0x9, PT ;  /* 0x000000091500780c */ /* 0x040fe40003f24270 */
[----:B0-----:R-:W-:Y:S02]  /*2240*/  FSEL R46, R30, -INF , P3 ;  /* 0xff8000001e2e7808 */ /* 0x001fe40001800000 */
[----:B------:R-:W-:Y:S01]  /*2250*/  FMNMX.FTZ R15, R36, R25, !PT ;  /* 0x00000019240f7209 */ /* 0x000fe20007810000 */
[----:B------:R1:W-:Y:S01]  /*2260*/  MUFU.TANH R88, R50 ;  /* 0x0000003200587308 */ /* 0x0003e20000002400 */
[----:B------:R-:W-:Y:S02]  /*2270*/  ISETP.GT.AND P2, PT, R21, 0x10, PT ;  /* 0x000000101500780c */ /* 0x000fe40003f44270 */
[----:B------:R-:W-:-:S05]  /*2280*/  FMNMX.FTZ R15, R46, R15, !PT ;  /* 0x0000000f2e0f7209 */ /* 0x000fca0007810000 */
[----:B------:R-:W0:Y:S01]  /*2290*/  MUFU.TANH R42, R42 ;  /* 0x0000002a002a7308 */ /* 0x000e220000002400 */
[----:B-1----:R-:W-:Y:S02]  /*22a0*/  FSEL R50, R31, -INF , P1 ;  /* 0xff8000001f327808 */ /* 0x002fe40000800000 */
[----:B------:R-:W-:Y:S02]  /*22b0*/  ISETP.GT.AND P1, PT, R21, 0x11, PT ;  /* 0x000000111500780c */ /* 0x000fe40003f24270 */
[----:B------:R-:W-:Y:S02]  /*22c0*/  FMNMX.FTZ R15, R50, R15, !PT ;  /* 0x0000000f320f7209 */ /* 0x000fe40007810000 */
[----:B-----5:R-:W-:Y:S01]  /*22d0*/  FSEL R74, R35, -INF , P1 ;  /* 0xff800000234a7808 */ /* 0x020fe20000800000 */
[----:B------:R1:W-:Y:S01]  /*22e0*/  MUFU.TANH R92, R54 ;  /* 0x00000036005c7308 */ /* 0x0003e20000002400 */
[----:B------:R-:W-:Y:S01]  /*22f0*/  ISETP.GT.AND P1, PT, R21, 0x19, PT ;  /* 0x000000191500780c */ /* 0x000fe20003f24270 */
[----:B------:R-:W3:Y:S03]  /*2300*/  @P4 LDC R35, c[0x0][0x44c] ;  /* 0x00011300ff234b82 */ /* 0x000ee60000000800 */
[----:B--2---:R-:W-:Y:S01]  /*2310*/  FSEL R78, R39, -INF , P1 ;  /* 0xff800000274e7808 */ /* 0x004fe20000800000 */
[----:B------:R-:W-:Y:S01]  /*2320*/  IMAD R39, R6, UR42, -R7 ;  /* 0x0000002a06277c24 */ /* 0x000fe2000f8e0a07 */
[----:B------:R-:W-:Y:S01]  /*2330*/  ISETP.GT.AND P1, PT, R21, 0x21, PT ;  /* 0x000000211500780c */ /* 0x000fe20003f24270 */
[----:B------:R-:W2:Y:S01]  /*2340*/  MUFU.TANH R43, R43 ;  /* 0x0000002b002b7308 */ /* 0x000ea20000002400 */
[----:B-1----:R-:W-:-:S02]  /*2350*/  FSEL R54, R34, -INF , P2 ;  /* 0xff80000022367808 */ /* 0x002fc40001000000 */
[C---:B------:R-:W-:Y:S02]  /*2360*/  ISETP.GT.AND P2, PT, R21.reuse, 0x18, PT ;  /* 0x000000181500780c */ /* 0x040fe40003f44270 */
[----:B------:R-:W-:Y:S02]  /*2370*/  FMNMX.FTZ R15, R54, R15, !PT ;  /* 0x0000000f360f7209 */ /* 0x000fe40007810000 */
[----:B------:R-:W-:Y:S01]  /*2380*/  FSEL R76, R38, -INF , P2 ;  /* 0xff800000264c7808 */ /* 0x000fe20001000000 */
[----:B------:R-:W1:Y:S01]  /*2390*/  MUFU.TANH R47, R47 ;  /* 0x0000002f002f7308 */ /* 0x000e620000002400 */
[----:B------:R-:W-:Y:S02]  /*23a0*/  FMNMX.FTZ R15, R74, R15, !PT ;  /* 0x0000000f4a0f7209 */ /* 0x000fe40007810000 */
[----:B------:R-:W-:Y:S02]  /*23b0*/  ISETP.GT.AND P2, PT, R21, 0x20, PT ;  /* 0x000000201500780c */ /* 0x000fe40003f44270 */
[----:B------:R-:W-:-:S02]  /*23c0*/  FMNMX.FTZ R15, R76, R15, !PT ;  /* 0x0000000f4c0f7209 */ /* 0x000fc40007810000 */
[----:B0-----:R-:W-:Y:S01]  /*23d0*/  FSEL R80, R42, -INF , P2 ;  /* 0xff8000002a507808 */ /* 0x001fe20001000000 */
[----:B------:R-:W0:Y:S01]  /*23e0*/  MUFU.TANH R51, R51 ;  /* 0x0000003300337308 */ /* 0x000e220000002400 */
[----:B------:R-:W-:Y:S02]  /*23f0*/  FMNMX.FTZ R15, R78, R15, !PT ;  /* 0x0000000f4e0f7209 */ /* 0x000fe40007810000 */
[----:B------:R-:W-:Y:S02]  /*2400*/  ISETP.GT.AND P2, PT, R21, 0x28, PT ;  /* 0x000000281500780c */ /* 0x000fe40003f44270 */
[----:B--2---:R-:W-:Y:S02]  /*2410*/  FSEL R82, R43, -INF , P1 ;  /* 0xff8000002b527808 */ /* 0x004fe40000800000 */
[----:B------:R-:W-:Y:S01]  /*2420*/  FMNMX.FTZ R15, R80, R15, !PT ;  /* 0x0000000f500f7209 */ /* 0x000fe20007810000 */
[----:B------:R-:W2:Y:S01]  /*2430*/  MUFU.TANH R55, R55 ;  /* 0x0000003700377308 */ /* 0x000ea20000002400 */
[----:B------:R-:W-:-:S02]  /*2440*/  ISETP.GT.AND P1, PT, R21, 0x29, PT ;  /* 0x000000291500780c */ /* 0x000fc40003f24270 */
[----:B------:R-:W-:Y:S02]  /*2450*/  FSEL R84, R84, -INF , P2 ;  /* 0xff80000054547808 */ /* 0x000fe40001000000 */
[----:B------:R-:W-:Y:S02]  /*2460*/  FMNMX.FTZ R15, R82, R15, !PT ;  /* 0x0000000f520f7209 */ /* 0x000fe40007810000 */
[----:B------:R-:W-:Y:S01]  /*2470*/  ISETP.GT.AND P2, PT, R21, 0x30, PT ;  /* 0x000000301500780c */ /* 0x000fe20003f44270 */
[----:B------:R-:W4:Y:S01]  /*2480*/  MUFU.TANH R58, R58 ;  /* 0x0000003a003a7308 */ /* 0x000f220000002400 */
[----:B-1----:R-:W-:Y:S02]  /*2490*/  FSEL R86, R47, -INF , P1 ;  /* 0xff8000002f567808 */ /* 0x002fe40000800000 */
[----:B------:R-:W-:Y:S02]  /*24a0*/  FMNMX.FTZ R15, R84, R15, !PT ;  /* 0x0000000f540f7209 */ /* 0x000fe40007810000 */
[----:B------:R-:W-:-:S02]  /*24b0*/  ISETP.GT.AND P1, PT, R21, 0x31, PT ;  /* 0x000000311500780c */ /* 0x000fc40003f24270 */
[----:B------:R-:W-:Y:S01]  /*24c0*/  FSEL R88, R88, -INF , P2 ;  /* 0xff80000058587808 */ /* 0x000fe20001000000 */
[----:B------:R-:W1:Y:S01]  /*24d0*/  MUFU.TANH R59, R59 ;  /* 0x0000003b003b7308 */ /* 0x000e620000002400 */
[----:B------:R-:W-:Y:S02]  /*24e0*/  FMNMX.FTZ R15, R86, R15, !PT ;  /* 0x0000000f560f7209 */ /* 0x000fe40007810000 */
[----:B------:R-:W-:Y:S02]  /*24f0*/  ISETP.GT.AND P2, PT, R21, 0x38, PT ;  /* 0x000000381500780c */ /* 0x000fe40003f44270 */
[----:B0-----:R-:W-:Y:S02]  /*2500*/  FSEL R90, R51, -INF , P1 ;  /* 0xff800000335a7808 */ /* 0x001fe40000800000 */
[----:B------:R-:W-:Y:S01]  /*2510*/  FMNMX.FTZ R15, R88, R15, !PT ;  /* 0x0000000f580f7209 */ /* 0x000fe20007810000 */
[----:B------:R-:W0:Y:S01]  /*2520*/  MUFU.TANH R62, R62 ;  /* 0x0000003e003e7308 */ /* 0x000e220000002400 */
[----:B------:R-:W-:-:S02]  /*2530*/  ISETP.GT.AND P1, PT, R21, 0x39, PT ;  /* 0x000000391500780c */ /* 0x000fc40003f24270 */
[----:B------:R-:W-:Y:S02]  /*2540*/  FSEL R92, R92, -INF , P2 ;  /* 0xff8000005c5c7808 */ /* 0x000fe40001000000 */
[----:B------:R-:W-:Y:S02]  /*2550*/  FMNMX.FTZ R15, R90, R15, !PT ;  /* 0x0000000f5a0f7209 */ /* 0x000fe40007810000 */
[----:B------:R-:W-:Y:S01]  /*2560*/  ISETP.GT.AND P2, PT, R21, 0x40, PT ;  /* 0x000000401500780c */ /* 0x000fe20003f44270 */
[----:B------:R-:W5:Y:S01]  /*2570*/  MUFU.TANH R63, R63 ;  /* 0x0000003f003f7308 */ /* 0x000f620000002400 */
[----:B--2---:R-:W-:Y:S02]  /*2580*/  FSEL R94, R55, -INF , P1 ;  /* 0xff800000375e7808 */ /* 0x004fe40000800000 */
[----:B------:R-:W-:Y:S02]  /*2590*/  FMNMX.FTZ R15, R92, R15, !PT ;  /* 0x0000000f5c0f7209 */ /* 0x000fe40007810000 */
[----:B------:R-:W-:-:S02]  /*25a0*/  ISETP.GT.AND P1, PT, R21, 0x41, PT ;  /* 0x000000411500780c */ /* 0x000fc40003f24270 */
[----:B----4-:R-:W-:Y:S01]  /*25b0*/  FSEL R96, R58, -INF , P2 ;  /* 0xff8000003a607808 */ /* 0x010fe20001000000 */
[----:B------:R-:W2:Y:S01]  /*25c0*/  MUFU.TANH R66, R66 ;  /* 0x0000004200427308 */ /* 0x000ea20000002400 */
[----:B------:R-:W-:Y:S02]  /*25d0*/  FMNMX.FTZ R15, R94, R15, !PT ;  /* 0x0000000f5e0f7209 */ /* 0x000fe40007810000 */
[----:B------:R-:W-:Y:S02]  /*25e0*/  ISETP.GT.AND P2, PT, R21, 0x48, PT ;  /* 0x000000481500780c */ /* 0x000fe40003f44270 */
[----:B-1----:R-:W-:Y:S02]  /*25f0*/  FSEL R98, R59, -INF , P1 ;  /* 0xff8000003b627808 */ /* 0x002fe40000800000 */
[----:B------:R-:W-:Y:S01]  /*2600*/  FMNMX.FTZ R15, R96, R15, !PT ;  /* 0x0000000f600f7209 */ /* 0x000fe20007810000 */
[----:B------:R-:W1:Y:S01]  /*2610*/  MUFU.TANH R67, R67 ;  /* 0x0000004300437308 */ /* 0x000e620000002400 */
[----:B------:R-:W-:-:S02]  /*2620*/  ISETP.GT.AND P1, PT, R21, 0x49, PT ;  /* 0x000000491500780c */ /* 0x000fc40003f24270 */
[----:B0-----:R-:W-:Y:S02]  /*2630*/  FSEL R100, R62, -INF , P2 ;  /* 0xff8000003e647808 */ /* 0x001fe40001000000 */
[----:B------:R-:W-:Y:S02]  /*2640*/  FMNMX.FTZ R15, R98, R15, !PT ;  /* 0x0000000f620f7209 */ /* 0x000fe40007810000 */
[----:B------:R-:W-:Y:S01]  /*2650*/  ISETP.GT.AND P2, PT, R21, 0x50, PT ;  /* 0x000000501500780c */ /* 0x000fe20003f44270 */
[----:B------:R2:W0:Y:S01]  /*2660*/  MUFU.TANH R106, R70 ;  /* 0x00000046006a7308 */ /* 0x0004220000002400 */
[----:B-----5:R-:W-:Y:S02]  /*2670*/  FSEL R102, R63, -INF , P1 ;  /* 0xff8000003f667808 */ /* 0x020fe40000800000 */
[----:B------:R-:W-:Y:S02]  /*2680*/  FMNMX.FTZ R15, R100, R15, !PT ;  /* 0x0000000f640f7209 */ /* 0x000fe40007810000 */
[----:B------:R-:W-:-:S02]  /*2690*/  ISETP.GT.AND P1, PT, R21, 0x51, PT ;  /* 0x000000511500780c */ /* 0x000fc40003f24270 */
[----:B------:R-:W-:Y:S01]  /*26a0*/  FMNMX.FTZ R15, R102, R15, !PT ;  /* 0x0000000f660f7209 */ /* 0x000fe20007810000 */
[----:B------:R-:W4:Y:S01]  /*26b0*/  MUFU.TANH R8, R71 ;  /* 0x0000004700087308 */ /* 0x000f220000002400 */
[----:B--2---:R-:W-:Y:S02]  /*26c0*/  FSEL R70, R66, -INF , P2 ;  /* 0xff80000042467808 */ /* 0x004fe40001000000 */
[----:B------:R-:W-:Y:S02]  /*26d0*/  ISETP.GT.AND P2, PT, R21, 0x58, PT ;  /* 0x000000581500780c */ /* 0x000fe40003f44270 */
[----:B-1----:R-:W-:Y:S02]  /*26e0*/  FSEL R104, R67, -INF , P1 ;  /* 0xff80000043687808 */ /* 0x002fe40000800000 */
[----:B------:R-:W-:Y:S01]  /*26f0*/  FMNMX.FTZ R15, R70, R15, !PT ;  /* 0x0000000f460f7209 */ /* 0x000fe20007810000 */
[----:B------:R-:W1:Y:S01]  /*2700*/  MUFU.TANH R9, R9 ;  /* 0x0000000900097308 */ /* 0x000e620000002400 */
[----:B------:R-:W-:-:S02]  /*2710*/  ISETP.GT.AND P1, PT, R21, 0x59, PT ;  /* 0x000000591500780c */ /* 0x000fc40003f24270 */
[----:B0-----:R-:W-:Y:S02]  /*2720*/  FSEL R106, R106, -INF , P2 ;  /* 0xff8000006a6a7808 */ /* 0x001fe40001000000 */
[----:B------:R-:W-:-:S03]  /*2730*/  FMNMX.FTZ R15, R104, R15, !PT ;  /* 0x0000000f680f7209 */ /* 0x000fc60007810000 */
[----:B------:R-:W0:Y:S01]  /*2740*/  MUFU.TANH R10, R10 ;  /* 0x0000000a000a7308 */ /* 0x000e220000002400 */
[----:B----4-:R-:W-:Y:S02]  /*2750*/  FSEL R8, R8, -INF , P1 ;  /* 0xff80000008087808 */ /* 0x010fe40000800000 */
[----:B------:R-:W-:-:S04]  /*2760*/  FMNMX.FTZ R15, R106, R15, !PT ;  /* 0x0000000f6a0f7209 */ /* 0x000fc80007810000 */
[----:B------:R-:W-:Y:S01]  /*2770*/  FMNMX.FTZ R15, R8, R15, !PT ;  /* 0x0000000f080f7209 */ /* 0x000fe20007810000 */
[----:B------:R-:W-:Y:S04]  /*2780*/  MUFU.TANH R12, R12 ;  /* 0x0000000c000c7308 */ /* 0x000fe80000002400 */
[----:B------:R-:W2:Y:S04]  /*2790*/  SHFL.BFLY PT, R24, R15, 0x2, 0x1f ;  /* 0x0c401f000f187f89 */ /* 0x000ea800000e0000 */
[----:B------:R-:W4:Y:S08]  /*27a0*/  MUFU.TANH R11, R11 ;  /* 0x0000000b000b7308 */ /* 0x000f300000002400 */
[----:B------:R-:W5:Y:S08]  /*27b0*/  MUFU.TANH R28, R32 ;  /* 0x00000020001c7308 */ /* 0x000f700000002400 */
[----:B------:R-:W3:Y:S01]  /*27c0*/  MUFU.TANH R33, R33 ;  /* 0x0000002100217308 */ /* 0x000ee20000002400 */
[----:B--2---:R-:W-:-:S02]  /*27d0*/  FMNMX.FTZ R24, R15, R24, !PT ;  /* 0x000000180f187209 */ /* 0x004fc40007810000 */
[----:B------:R-:W-:-:S05]  /*27e0*/  IADD3 R15, R20, -R7, RZ ;  /* 0x80000007140f7210 */ /* 0x000fca0007ffe0ff */
[----:B------:R-:W2:Y:S01]  /*27f0*/  MUFU.TANH R37, R37 ;  /* 0x0000002500257308 */ /* 0x000ea20000002400 */
[----:B------:R-:W3:Y:S01]  /*2800*/  SHFL.BFLY PT, R21, R24, 0x1, 0x1f ;  /* 0x0c201f0018157f89 */ /* 0x000ee200000e0000 */
[----:B------:R-:W-:-:S04]  /*2810*/  VIADDMNMX R13, R13, R15, R14, PT ;  /* 0x0000000f0d0d7246 */ /* 0x000fc8000380010e */
[C---:B------:R-:W-:Y:S02]  /*2820*/  ISETP.GT.AND P1, PT, R13.reuse, RZ, PT ;  /* 0x000000ff0d00720c */ /* 0x040fe40003f24270 */
[C---:B------:R-:W-:Y:S01]  /*2830*/  ISETP.GT.AND P2, PT, R13.reuse, 0x1, PT ;  /* 0x000000010d00780c */ /* 0x040fe20003f44270 */
[----:B------:R-:W2:Y:S01]  /*2840*/  MUFU.TANH R40, R40 ;  /* 0x0000002800287308 */ /* 0x000ea20000002400 */
[----:B------:R-:W-:Y:S02]  /*2850*/  ISETP.GT.AND P3, PT, R13, 0x8, PT ;  /* 0x000000080d00780c */ /* 0x000fe40003f64270 */
[----:B-1----:R-:W-:Y:S01]  /*2860*/  FSEL R20, R9, -INF , P1 ;  /* 0xff80000009147808 */ /* 0x002fe20000800000 */
[----:B------:R-:W-:Y:S01]  /*2870*/  IMAD.U32 R9, RZ, RZ, UR4 ;  /* 0x00000004ff097e24 */ /* 0x000fe2000f8e00ff */
[----:B0-----:R-:W-:Y:S02]  /*2880*/  FSEL R15, R10, -INF , P2 ;  /* 0xff8000000a0f7808 */ /* 0x001fe40001000000 */
[C---:B------:R-:W-:Y:S01]  /*2890*/  ISETP.GT.AND P1, PT, R13.reuse, 0x9, PT ;  /* 0x000000090d00780c */ /* 0x040fe20003f24270 */
[----:B------:R-:W0:Y:S01]  /*28a0*/  MUFU.TANH R41, R41 ;  /* 0x0000002900297308 */ /* 0x000e220000002400 */
[----:B------:R-:W-:-:S02]  /*28b0*/  ISETP.GT.AND P2, PT, R13, 0x10, PT ;  /* 0x000000100d00780c */ /* 0x000fc40003f44270 */
[----:B----4-:R-:W-:Y:S02]  /*28c0*/  FSEL R26, R11, -INF , P1 ;  /* 0xff8000000b1a7808 */ /* 0x010fe40000800000 */
[C---:B------:R-:W-:Y:S02]  /*28d0*/  ISETP.GT.AND P1, PT, R13.reuse, 0x11, PT ;  /* 0x000000110d00780c */ /* 0x040fe40003f24270 */
[----:B-----5:R-:W-:Y:S01]  /*28e0*/  FSEL R28, R28, -INF , P2 ;  /* 0xff8000001c1c7808 */ /* 0x020fe20001000000 */
[----:B------:R-:W1:Y:S01]  /*28f0*/  MUFU.TANH R44, R44 ;  /* 0x0000002c002c7308 */ /* 0x000e620000002400 */
[----:B---3--:R-:W-:Y:S02]  /*2900*/  FMNMX.FTZ R14, R24, R21, !PT ;  /* 0x00000015180e7209 */ /* 0x008fe40007810000 */
[----:B------:R-:W-:Y:S02]  /*2910*/  FSEL R24, R12, -INF , P3 ;  /* 0xff8000000c187808 */ /* 0x000fe40001800000 */
[----:B------:R-:W-:Y:S01]  /*2920*/  FMNMX.FTZ R21, R20, R15, !PT ;  /* 0x0000000f14157209 */ /* 0x000fe20007810000 */
[----:B------:R-:W-:Y:S01]  /*2930*/  FMUL.FTZ R10, R14, R9 ;  /* 0x000000090e0a7220 */ /* 0x000fe20000410000 */
[----:B------:R-:W-:Y:S01]  /*2940*/  ISETP.GT.AND P3, PT, R13, 0x18, PT ;  /* 0x000000180d00780c */ /* 0x000fe20003f64270 */
[----:B------:R-:W3:Y:S01]  /*2950*/  MUFU.TANH R42, R45 ;  /* 0x0000002d002a7308 */ /* 0x000ee20000002400 */
[----:B------:R-:W-:-:S02]  /*2960*/  FMNMX.FTZ R21, R24, R21, !PT ;  /* 0x0000001518157209 */ /* 0x000fc40007810000 */
[----:B------:R-:W-:Y:S02]  /*2970*/  FSEL R30, R33, -INF , P1 ;  /* 0xff800000211e7808 */ /* 0x000fe40000800000 */
[----:B------:R-:W-:Y:S02]  /*2980*/  FMNMX.FTZ R21, R26, R21, !PT ;  /* 0x000000151a157209 */ /* 0x000fe40007810000 */
[----:B------:R-:W-:Y:S01]  /*2990*/  FSETP.NEU.FTZ.AND P2, PT, R14, -INF , PT ;  /* 0xff8000000e00780b */ /* 0x000fe20003f5d000 */
[----:B------:R-:W4:Y:S01]  /*29a0*/  MUFU.TANH R48, R48 ;  /* 0x0000003000307308 */ /* 0x000f220000002400 */
[----:B------:R-:W-:Y:S02]  /*29b0*/  FMNMX.FTZ R21, R28, R21, !PT ;  /* 0x000000151c157209 */ /* 0x000fe40007810000 */
[----:B------:R-:W-:Y:S02]  /*29c0*/  ISETP.GT.AND P1, PT, R13, 0x19, PT ;  /* 0x000000190d00780c */ /* 0x000fe40003f24270 */
[----:B------:R-:W-:-:S02]  /*29d0*/  FSEL R32, R27, -INF , P3 ;  /* 0xff8000001b207808 */ /* 0x000fc40001800000 */
[----:B------:R-:W-:Y:S01]  /*29e0*/  FMNMX.FTZ R21, R30, R21, !PT ;  /* 0x000000151e157209 */ /* 0x000fe20007810000 */
[----:B------:R-:W5:Y:S01]  /*29f0*/  MUFU.TANH R49, R49 ;  /* 0x0000003100317308 */ /* 0x000f620000002400 */
[----:B------:R-:W-:Y:S02]  /*2a00*/  FSEL R33, R10, RZ, P2 ;  /* 0x000000ff0a217208 */ /* 0x000fe40001000000 */
[----:B------:R-:W-:Y:S02]  /*2a10*/  ISETP.GT.AND P2, PT, R13, 0x20, PT ;  /* 0x000000200d00780c */ /* 0x000fe40003f44270 */
[----:B--2---:R-:W-:Y:S01]  /*2a20*/  FSEL R34, R37, -INF , P1 ;  /* 0xff80000025227808 */ /* 0x004fe20000800000 */
[--C-:B------:R-:W-:Y:S01]  /*2a30*/  FFMA.FTZ R157, R36, R9, -R33.reuse ;  /* 0x00000009249d7223 */ /* 0x100fe20000010821 */
[----:B------:R-:W-:Y:S01]  /*2a40*/  FMNMX.FTZ R21, R32, R21, !PT ;  /* 0x0000001520157209 */ /* 0x000fe20007810000 */
[----:B------:R-:W2:Y:S01]  /*2a50*/  MUFU.TANH R52, R52 ;  /* 0x0000003400347308 */ /* 0x000ea20000002400 */
[----:B------:R-:W-:Y:S01]  /*2a60*/  ISETP.GT.AND P1, PT, R13, 0x21, PT ;  /* 0x000000210d00780c */ /* 0x000fe20003f24270 */
[-CC-:B------:R-:W-:Y:S01]  /*2a70*/  FFMA.FTZ R10, R46, R9.reuse, -R33.reuse ;  /* 0x000000092e0a7223 */ /* 0x180fe20000010821 */
[----:B------:R-:W-:Y:S01]  /*2a80*/  FSEL R36, R40, -INF , P2 ;  /* 0xff80000028247808 */ /* 0x000fe20001000000 */
[--C-:B------:R-:W-:Y:S01]  /*2a90*/  FFMA.FTZ R11, R50, R9, -R33.reuse ;  /* 0x00000009320b7223 */ /* 0x100fe20000010821 */
[----:B------:R-:W-:Y:S01]  /*2aa0*/  FMNMX.FTZ R21, R34, R21, !PT ;  /* 0x0000001522157209 */ /* 0x000fe20007810000 */
[--C-:B------:R-:W-:Y:S01]  /*2ab0*/  FFMA.FTZ R12, R25, R9, -R33.reuse ;  /* 0x00000009190c7223 */ /* 0x100fe20000010821 */
[----:B------:R-:W-:Y:S01]  /*2ac0*/  ISETP.GT.AND P2, PT, R13, 0x28, PT ;  /* 0x000000280d00780c */ /* 0x000fe20003f44270 */
[----:B------:R-:W2:Y:S01]  /*2ad0*/  MUFU.TANH R53, R53 ;  /* 0x0000003500357308 */ /* 0x000ea20000002400 */
[----:B0-----:R-:W-:Y:S01]  /*2ae0*/  FSEL R38, R41, -INF , P1 ;  /* 0xff80000029267808 */ /* 0x001fe20000800000 */
[----:B------:R-:W0:Y:S01]  /*2af0*/  @P4 LDC R37, c[0x0][0x450] ;  /* 0x00011400ff254b82 */ /* 0x000e220000000800 */
[----:B------:R-:W-:Y:S01]  /*2b00*/  FMNMX.FTZ R21, R36, R21, !PT ;  /* 0x0000001524157209 */ /* 0x000fe20007810000 */
[-CC-:B------:R-:W-:Y:S01]  /*2b10*/  FFMA.FTZ R74, R74, R9.reuse, -R33.reuse ;  /* 0x000000094a4a7223 */ /* 0x180fe20000010821 */
[C---:B------:R-:W-:Y:S01]  /*2b20*/  ISETP.GT.AND P1, PT, R13.reuse, 0x29, PT ;  /* 0x000000290d00780c */ /* 0x040fe20003f24270 */
[--C-:B------:R-:W-:Y:S01]  /*2b30*/  FFMA.FTZ R76, R76, R9, -R33.reuse ;  /* 0x000000094c4c7223 */ /* 0x100fe20000010821 */
[----:B-1----:R-:W-:Y:S01]  /*2b40*/  FSEL R40, R44, -INF , P2 ;  /* 0xff8000002c287808 */ /* 0x002fe20001000000 */
[----:B------:R-:W1:Y:S01]  /*2b50*/  MUFU.TANH R56, R56 ;  /* 0x0000003800387308 */ /* 0x000e620000002400 */
[----:B------:R-:W-:Y:S01]  /*2b60*/  FMNMX.FTZ R21, R38, R21, !PT ;  /* 0x0000001526157209 */ /* 0x000fe20007810000 */
[-CC-:B------:R-:W-:Y:S01]  /*2b70*/  FFMA.FTZ R78, R78, R9.reuse, -R33.reuse ;  /* 0x000000094e4e7223 */ /* 0x180fe20000010821 */
[C---:B------:R-:W-:Y:S01]  /*2b80*/  ISETP.GT.AND P2, PT, R13.reuse, 0x30, PT ;  /* 0x000000300d00780c */ /* 0x040fe20003f44270 */
[-CC-:B------:R-:W-:Y:S01]  /*2b90*/  FFMA.FTZ R80, R80, R9.reuse, -R33.reuse ;  /* 0x0000000950507223 */ /* 0x180fe20000010821 */
[----:B---3--:R-:W-:Y:S01]  /*2ba0*/  FSEL R42, R42, -INF , P1 ;  /* 0xff8000002a2a7808 */ /* 0x008fe20000800000 */
[--C-:B------:R-:W-:Y:S01]  /*2bb0*/  FFMA.FTZ R82, R82, R9, -R33.reuse ;  /* 0x0000000952527223 */ /* 0x100fe20000010821 */
[----:B------:R-:W-:Y:S01]  /*2bc0*/  FMNMX.FTZ R21, R40, R21, !PT ;  /* 0x0000001528157209 */ /* 0x000fe20007810000 */
[----:B------:R-:W-:Y:S01]  /*2bd0*/  MUFU.TANH R57, R57 ;  /* 0x0000003900397308 */ /* 0x000fe20000002400 */
[C---:B------:R-:W-:Y:S01]  /*2be0*/  ISETP.GT.AND P1, PT, R13.reuse, 0x31, PT ;  /* 0x000000310d00780c */ /* 0x040fe20003f24270 */
[-CC-:B------:R-:W-:Y:S01]  /*2bf0*/  FFMA.FTZ R84, R84, R9.reuse, -R33.reuse ;  /* 0x0000000954547223 */ /* 0x180fe20000010821 */
[----:B----4-:R-:W-:Y:S01]  /*2c00*/  FSEL R44, R48, -INF , P2 ;  /* 0xff800000302c7808 */ /* 0x010fe20001000000 */
[--C-:B------:R-:W-:Y:S01]  /*2c10*/  FFMA.FTZ R86, R86, R9, -R33.reuse ;  /* 0x0000000956567223 */ /* 0x100fe20000010821 */
[----:B------:R-:W-:Y:S01]  /*2c20*/  FMNMX.FTZ R21, R42, R21, !PT ;  /* 0x000000152a157209 */ /* 0x000fe20007810000 */
[-CC-:B------:R-:W-:Y:S01]  /*2c30*/  FFMA.FTZ R88, R88, R9.reuse, -R33.reuse ;  /* 0x0000000958587223 */ /* 0x180fe20000010821 */
[----:B------:R-:W-:Y:S01]  /*2c40*/  ISETP.GT.AND P2, PT, R13, 0x38, PT ;  /* 0x000000380d00780c */ /* 0x000fe20003f44270 */
[----:B------:R-:W3:Y:S01]  /*2c50*/  MUFU.TANH R60, R60 ;  /* 0x0000003c003c7308 */ /* 0x000ee20000002400 */
[----:B-----5:R-:W-:Y:S01]  /*2c60*/  FSEL R46, R49, -INF , P1 ;  /* 0xff800000312e7808 */ /* 0x020fe20000800000 */
[--C-:B------:R-:W-:Y:S01]  /*2c70*/  FFMA.FTZ R90, R90, R9, -R33.reuse ;  /* 0x000000095a5a7223 */ /* 0x100fe20000010821 */
[----:B------:R-:W-:Y:S01]  /*2c80*/  FMNMX.FTZ R21, R44, R21, !PT ;  /* 0x000000152c157209 */ /* 0x000fe20007810000 */
[-CC-:B------:R-:W-:Y:S01]  /*2c90*/  FFMA.FTZ R92, R92, R9.reuse, -R33.reuse ;  /* 0x000000095c5c7223 */ /* 0x180fe20000010821 */
[C---:B------:R-:W-:Y:S01]  /*2ca0*/  ISETP.GT.AND P1, PT, R13.reuse, 0x39, PT ;  /* 0x000000390d00780c */ /* 0x040fe20003f24270 */
[--C-:B------:R-:W-:Y:S01]  /*2cb0*/  FFMA.FTZ R94, R94, R9, -R33.reuse ;  /* 0x000000095e5e7223 */ /* 0x100fe20000010821 */
[----:B--2---:R-:W-:Y:S01]  /*2cc0*/  FSEL R48, R52, -INF , P2 ;  /* 0xff80000034307808 */ /* 0x004fe20001000000 */
[----:B------:R-:W2:Y:S01]  /*2cd0*/  MUFU.TANH R58, R61 ;  /* 0x0000003d003a7308 */ /* 0x000ea20000002400 */
[----:B------:R-:W-:Y:S01]  /*2ce0*/  FMNMX.FTZ R21, R46, R21, !PT ;  /* 0x000000152e157209 */ /* 0x000fe20007810000 */
[-CC-:B------:R-:W-:Y:S01]  /*2cf0*/  FFMA.FTZ R96, R96, R9.reuse, -R33.reuse ;  /* 0x0000000960607223 */ /* 0x180fe20000010821 */
[----:B------:R-:W-:Y:S01]  /*2d00*/  ISETP.GT.AND P2, PT, R13, 0x40, PT ;  /* 0x000000400d00780c */ /* 0x000fe20003f44270 */
[-CC-:B------:R-:W-:Y:S01]  /*2d10*/  FFMA.FTZ R98, R98, R9.reuse, -R33.reuse ;  /* 0x0000000962627223 */ /* 0x180fe20000010821 */
[----:B------:R-:W-:Y:S01]  /*2d20*/  FSEL R50, R53, -INF , P1 ;  /* 0xff80000035327808 */ /* 0x000fe20000800000 */
[--C-:B------:R-:W-:Y:S01]  /*2d30*/  FFMA.FTZ R100, R100, R9, -R33.reuse ;  /* 0x0000000964647223 */ /* 0x100fe20000010821 */
[----:B------:R-:W-:Y:S01]  /*2d40*/  FMNMX.FTZ R21, R48, R21, !PT ;  /* 0x0000001530157209 */ /* 0x000fe20007810000 */
[----:B------:R-:W4:Y:S01]  /*2d50*/  MUFU.TANH R64, R64 ;  /* 0x0000004000407308 */ /* 0x000f220000002400 */
[C---:B------:R-:W-:Y:S01]  /*2d60*/  ISETP.GT.AND P1, PT, R13.reuse, 0x41, PT ;  /* 0x000000410d00780c */ /* 0x040fe20003f24270 */
[-CC-:B------:R-:W-:Y:S01]  /*2d70*/  FFMA.FTZ R102, R102, R9.reuse, -R33.reuse ;  /* 0x0000000966667223 */ /* 0x180fe20000010821 */
[----:B-1----:R-:W-:Y:S01]  /*2d80*/  FSEL R52, R56, -INF , P2 ;  /* 0xff80000038347808 */ /* 0x002fe20001000000 */
[--C-:B------:R-:W-:Y:S01]  /*2d90*/  FFMA.FTZ R70, R70, R9, -R33.reuse ;  /* 0x0000000946467223 */ /* 0x100fe20000010821 */
[----:B------:R-:W-:Y:S01]  /*2da0*/  FMNMX.FTZ R21, R50, R21, !PT ;  /* 0x0000001532157209 */ /* 0x000fe20007810000 */
[--C-:B------:R-:W-:Y:S01]  /*2db0*/  FFMA.FTZ R104, R104, R9, -R33.reuse ;  /* 0x0000000968687223 */ /* 0x100fe20000010821 */
[C---:B------:R-:W-:Y:S01]  /*2dc0*/  ISETP.GT.AND P2, PT, R13.reuse, 0x48, PT ;  /* 0x000000480d00780c */ /* 0x040fe20003f44270 */
[----:B------:R1:W-:Y:S01]  /*2dd0*/  MUFU.EX2 R159, R10 ;  /* 0x0000000a009f7308 */ /* 0x0003e20000000800 */
[----:B------:R-:W-:Y:S01]  /*2de0*/  FMNMX.FTZ R21, R52, R21, !PT ;  /* 0x0000001534157209 */ /* 0x000fe20007810000 */
[-CC-:B------:R-:W-:Y:S01]  /*2df0*/  FFMA.FTZ R106, R106, R9.reuse, -R33.reuse ;  /* 0x000000096a6a7223 */ /* 0x180fe20000010821 */
[----:B---3--:R-:W-:Y:S01]  /*2e00*/  FSEL R56, R60, -INF , P2 ;  /* 0xff8000003c387808 */ /* 0x008fe20001000000 */
[----:B------:R-:W-:Y:S01]  /*2e10*/  FFMA.FTZ R8, R8, R9, -R33 ;  /* 0x0000000908087223 */ /* 0x000fe20000010821 */
[----:B------:R-:W-:-:S02]  /*2e20*/  ISETP.GT.AND P2, PT, R13, 0x50, PT ;  /* 0x000000500d00780c */ /* 0x000fc40003f44270 */
[----:B------:R-:W-:Y:S01]  /*2e30*/  R2UR UR4, R0 ;  /* 0x00000000000472ca */ /* 0x000fe200000e0000 */
[----:B------:R-:W3:Y:S01]  /*2e40*/  MUFU.TANH R62, R65 ;  /* 0x00000041003e7308 */ /* 0x000ee20000002400 */
[----:B-1----:R-:W-:Y:S01]  /*2e50*/  FFMA.FTZ R10, R54, R9, -R33 ;  /* 0x00000009360a7223 */ /* 0x002fe20000010821 */
[----:B------:R-:W-:Y:S02]  /*2e60*/  FSEL R54, R57, -INF , P1 ;  /* 0xff80000039367808 */ /* 0x000fe40000800000 */
[----:B------:R-:W-:Y:S02]  /*2e70*/  ISETP.GT.AND P1, PT, R13, 0x49, PT ;  /* 0x000000490d00780c */ /* 0x000fe40003f24270 */
[----:B------:R-:W-:Y:S02]  /*2e80*/  FMNMX.FTZ R21, R54, R21, !PT ;  /* 0x0000001536157209 */ /* 0x000fe40007810000 */
[----:B------:R-:W1:Y:S01]  /*2e90*/  MUFU.TANH R29, R68 ;  /* 0x00000044001d7308 */ /* 0x000e620000002400 */
[----:B--2---:R-:W-:-:S02]  /*2ea0*/  FSEL R58, R58, -INF , P1 ;  /* 0xff8000003a3a7808 */ /* 0x004fc40000800000 */
[----:B------:R-:W-:Y:S01]  /*2eb0*/  FMNMX.FTZ R21, R56, R21, !PT ;  /* 0x0000001538157209 */ /* 0x000fe20007810000 */
[----:B------:R-:W-:Y:S01]  /*2ec0*/  UIADD3 UR4, UR4, 0x2a840, URZ ;  /* 0x0002a84004047890 */ /* 0x000fe2000fffe03f */
[C---:B------:R-:W-:Y:S02]  /*2ed0*/  ISETP.GT.AND P1, PT, R13.reuse, 0x51, PT ;  /* 0x000000510d00780c */ /* 0x040fe40003f24270 */
[----:B----4-:R-:W-:Y:S01]  /*2ee0*/  FSEL R60, R64, -INF , P2 ;  /* 0xff800000403c7808 */ /* 0x010fe20001000000 */
[----:B------:R-:W2:Y:S01]  /*2ef0*/  MUFU.TANH R66, R69 ;  /* 0x0000004500427308 */ /* 0x000ea20000002400 */
[----:B------:R-:W-:Y:S01]  /*2f00*/  FMNMX.FTZ R21, R58, R21, !PT ;  /* 0x000000153a157209 */ /* 0x000fe20007810000 */
[----:B------:R-:W-:Y:S01]  /*2f10*/  UPRMT UR4, UR43, 0x654, UR4 ;  /* 0x000006542b047896 */ /* 0x000fe20008000004 */
[----:B------:R-:W-:Y:S02]  /*2f20*/  ISETP.GT.AND P2, PT, R13, 0x58, PT ;  /* 0x000000580d00780c */ /* 0x000fe40003f44270 */
[----:B---3--:R-:W-:-:S02]  /*2f30*/  FSEL R62, R62, -INF , P1 ;  /* 0xff8000003e3e7808 */ /* 0x008fc40000800000 */
[----:B------:R-:W-:Y:S01]  /*2f40*/  FMNMX.FTZ R21, R60, R21, !PT ;  /* 0x000000153c157209 */ /* 0x000fe20007810000 */
[----:B------:R3:W-:Y:S01]  /*2f50*/  MUFU.EX2 R153, R10 ;  /* 0x0000000a00997308 */ /* 0x0007e20000000800 */
[----:B------:R-:W-:Y:S02]  /*2f60*/  ISETP.GT.AND P1, PT, R13, 0x59, PT ;  /* 0x000000590d00780c */ /* 0x000fe40003f24270 */
[----:B-1----:R-:W-:Y:S01]  /*2f70*/  FSEL R64, R29, -INF , P2 ;  /* 0xff8000001d407808 */ /* 0x002fe20001000000 */
[----:B------:R-:W-:Y:S01]  /*2f80*/  SYNCS.ARRIVE.TRANS64.RED.A1T0 RZ, [UR4], RZ ;  /* 0x000000ffffff79a7 */ /* 0x000fe20008100404 */
[----:B------:R-:W-:-:S03]  /*2f90*/  FMNMX.FTZ R21, R62, R21, !PT ;  /* 0x000000153e157209 */ /* 0x000fc60007810000 */
[----:B------:R-:W-:Y:S01]  /*2fa0*/  MUFU.EX2 R68, R11 ;  /* 0x0000000b00447308 */ /* 0x000fe20000000800 */
[----:B--2---:R-:W-:Y:S02]  /*2fb0*/  FSEL R66, R66, -INF , P1 ;  /* 0xff80000042427808 */ /* 0x004fe40000800000 */
[----:B------:R-:W-:-:S04]  /*2fc0*/  FMNMX.FTZ R21, R64, R21, !PT ;  /* 0x0000001540157209 */ /* 0x000fc80007810000 */
[----:B------:R-:W-:Y:S01]  /*2fd0*/  FMNMX.FTZ R21, R66, R21, !PT ;  /* 0x0000001542157209 */ /* 0x000fe20007810000 */
[----:B------:R-:W-:Y:S04]  /*2fe0*/  MUFU.EX2 R157, R157 ;  /* 0x0000009d009d7308 */ /* 0x000fe80000000800 */
[----:B---3--:R-:W1:Y:S04]  /*2ff0*/  SHFL.BFLY PT, R10, R21, 0x2, 0x1f ;  /* 0x0c401f00150a7f89 */ /* 0x008e6800000e0000 */
[----:B------:R-:W2:Y:S08]  /*3000*/  MUFU.EX2 R12, R12 ;  /* 0x0000000c000c7308 */ /* 0x000eb00000000800 */
[----:B------:R-:W-:Y:S08]  /*3010*/  MUFU.EX2 R74, R74 ;  /* 0x0000004a004a7308 */ /* 0x000ff00000000800 */
[----:B------:R-:W-:Y:S01]  /*3020*/  MUFU.EX2 R76, R76 ;  /* 0x0000004c004c7308 */ /* 0x000fe20000000800 */
[----:B--2---:R-:W-:Y:S01]  /*3030*/  FADD.FTZ R6, R157, R12 ;  /* 0x0000000c9d067221 */ /* 0x004fe20000010000 */
[----:B------:R-:W-:-:S02]  /*3040*/  F2FP.BF16.F32.PACK_AB R157, R12, R157 ;  /* 0x0000009d0c9d723e */ /* 0x000fc400000010ff */
[----:B-1----:R-:W-:-:S04]  /*3050*/  FMNMX.FTZ R11, R21, R10, !PT ;  /* 0x0000000a150b7209 */ /* 0x002fc80007810000 */
[----:B------:R1:W-:Y:S01]  /*3060*/  MUFU.EX2 R155, R78 ;  /* 0x0000004e009b7308 */ /* 0x0003e20000000800 */
[----:B------:R-:W2:Y:S07]  /*3070*/  SHFL.BFLY PT, R10, R11, 0x1, 0x1f ;  /* 0x0c201f000b0a7f89 */ /* 0x000eae00000e0000 */
[----:B------:R-:W-:Y:S01]  /*3080*/  MUFU.EX2 R80, R80 ;  /* 0x0000005000507308 */ /* 0x000fe20000000800 */
[----:B-1----:R-:W-:-:S07]  /*3090*/  CS2R R78, SRZ ;  /* 0x00000000004e7805 */ /* 0x002fce000001ff00 */
[----:B------:R1:W-:Y:S08]  /*30a0*/  MUFU.EX2 R149, R82 ;  /* 0x0000005200957308 */ /* 0x0003f00000000800 */
[----:B------:R-:W-:Y:S01]  /*30b0*/  MUFU.EX2 R84, R84 ;  /* 0x0000005400547308 */ /* 0x000fe20000000800 */
[----:B--2---:R-:W-:Y:S02]  /*30c0*/  FMNMX.FTZ R10, R11, R10, !PT ;  /* 0x0000000a0b0a7209 */ /* 0x004fe40007810000 */
[----:B-1----:R-:W-:-:S02]  /*30d0*/  CS2R R82, SRZ ;  /* 0x0000000000527805 */ /* 0x002fc4000001ff00 */
[C---:B------:R-:W-:Y:S01]  /*30e0*/  FSETP.NEU.FTZ.AND P1, PT, R10.reuse, -INF , PT ;  /* 0xff8000000a00780b */ /* 0x040fe20003f3d000 */
[----:B------:R-:W-:Y:S02]  /*30f0*/  FMUL.FTZ R11, R10, R9 ;  /* 0x000000090a0b7220 */ /* 0x000fe40000410000 */
[----:B------:R1:W-:Y:S03]  /*3100*/  MUFU.EX2 R151, R86 ;  /* 0x0000005600977308 */ /* 0x0003e60000000800 */
[----:B------:R-:W-:-:S05]  /*3110*/  FSEL R11, R11, RZ, P1 ;  /* 0x000000ff0b0b7208 */ /* 0x000fca0000800000 */
        /* <DEDUP_REMOVED lines=26> */
[----:B------:R-:W-:Y:S01]  /*32c0*/  FFMA.FTZ R66, R66, R9, -R11 ;  /* 0x0000000942427223 */ /* 0x000fe2000001080b */
[----:B-1----:R-:W-:-:S03]  /*32d0*/  CS2R R86, SRZ ;  /* 0x0000000000567805 */ /* 0x002fc6000001ff00 */
[----:B------:R1:W3:Y:S01]  /*32e0*/  MUFU.EX2 R13, R26 ;  /* 0x0000001a000d7308 */ /* 0x0002e20000000800 */
[----:B--2---:R-:W-:-:S07]  /*32f0*/  F2FP.BF16.F32.PACK_AB R156, R15, R20 ;  /* 0x000000140f9c723e */ /* 0x004fce00000010ff */
[----:B------:R2:W-:Y:S01]  /*3300*/  MUFU.EX2 R21, R30 ;  /* 0x0000001e00157308 */ /* 0x0005e20000000800 */
[----:B-1----:R-:W-:-:S07]  /*3310*/  IMAD.MOV.U32 R26, RZ, RZ, R16 ;  /* 0x000000ffff1a7224 */ /* 0x002fce00078e0010 */
[----:B------:R-:W1:Y:S01]  /*3320*/  MUFU.EX2 R28, R28 ;  /* 0x0000001c001c7308 */ /* 0x000e620000000800 */
[----:B--2---:R-:W-:-:S04]  /*3330*/  @P4 IMAD.HI.U32 R30, R16, R35, RZ ;  /* 0x00000023101e4227 */ /* 0x004fc800078e00ff */
[----:B------:R-:W-:Y:S01]  /*3340*/  FADD.FTZ R35, R20, R15 ;  /* 0x0000000f14237221 */ /* 0x000fe20000010000 */
[----:B---3--:R-:W-:Y:S02]  /*3350*/  F2FP.BF16.F32.PACK_AB R158, R13, R24 ;  /* 0x000000180d9e723e */ /* 0x008fe400000010ff */
[----:B0-----:R-:W-:Y:S01]  /*3360*/  @P4 SHF.R.U32.HI R26, RZ, R37, R30 ;  /* 0x00000025ff1a4219 */ /* 0x001fe2000001161e */
[----:B------:R-:W-:Y:S01]  /*3370*/  FADD.FTZ R37, R159, R6 ;  /* 0x000000069f257221 */ /* 0x000fe20000010000 */
[----:B------:R-:W0:Y:S01]  /*3380*/  MUFU.EX2 R32, R32 ;  /* 0x0000002000207308 */ /* 0x000e220000000800 */
[----:B------:R-:W-:Y:S01]  /*3390*/  FADD.FTZ R6, R24, R35 ;  /* 0x0000002318067221 */ /* 0x000fe20000010000 */
[C---:B------:R-:W-:Y:S01]  /*33a0*/  F2FP.BF16.F32.PACK_AB R159, R68.reuse, R159 ;  /* 0x0000009f449f723e */ /* 0x040fe200000010ff */
[----:B------:R-:W-:Y:S02]  /*33b0*/  IMAD.IADD R39, R39, 0x1, R26 ;  /* 0x0000000127277824 */ /* 0x000fe400078e021a */
[----:B------:R-:W-:Y:S01]  /*33c0*/  FADD.FTZ R26, R68, R37 ;  /* 0x00000025441a7221 */ /* 0x000fe20000010000 */
[----:B------:R-:W-:Y:S01]  /*33d0*/  FADD.FTZ R35, R13, R6 ;  /* 0x000000060d237221 */ /* 0x000fe20000010000 */
[----:B------:R-:W-:Y:S01]  /*33e0*/  CS2R R68, SRZ ;  /* 0x0000000000447805 */ /* 0x000fe2000001ff00 */
[----:B------:R-:W-:Y:S01]  /*33f0*/  IMAD.HI R39, R39, 0x2aaaaaab, RZ ;  /* 0x2aaaaaab27277827 */ /* 0x000fe200078e02ff */
[----:B------:R-:W2:Y:S03]  /*3400*/  MUFU.EX2 R25, R34 ;  /* 0x0000002200197308 */ /* 0x000ea60000000800 */
[----:B------:R-:W-:Y:S01]  /*3410*/  FADD.FTZ R37, R153, R26 ;  /* 0x0000001a99257221 */ /* 0x000fe20000010000 */
[----:B-1----:R-:W-:Y:S01]  /*3420*/  FADD.FTZ R0, R28, R35 ;  /* 0x000000231c007221 */ /* 0x002fe20000010000 */
[----:B------:R-:W-:-:S02]  /*3430*/  F2FP.BF16.F32.PACK_AB R152, R21, R28 ;  /* 0x0000001c1598723e */ /* 0x000fc400000010ff */
[----:B------:R-:W-:Y:S01]  /*3440*/  FADD.FTZ R37, R74, R37 ;  /* 0x000000254a257221 */ /* 0x000fe20000010000 */
[----:B------:R-:W-:Y:S01]  /*3450*/  FADD.FTZ R35, R21, R0 ;  /* 0x0000000015237221 */ /* 0x000fe20000010000 */
[----:B------:R-:W-:Y:S01]  /*3460*/  SHF.R.U32.HI R26, RZ, 0x1f, R39 ;  /* 0x0000001fff1a7819 */ /* 0x000fe20000011627 */
[----:B------:R-:W1:Y:S01]  /*3470*/  MUFU.EX2 R36, R36 ;  /* 0x0000002400247308 */ /* 0x000e620000000800 */
[----:B------:R-:W-:Y:S01]  /*3480*/  FADD.FTZ R6, R76, R37 ;  /* 0x000000254c067221 */ /* 0x000fe20000010000 */
[----:B0-----:R-:W-:Y:S01]  /*3490*/  FADD.FTZ R0, R32, R35 ;  /* 0x0000002320007221 */ /* 0x001fe20000010000 */
[----:B------:R-:W-:Y:S02]  /*34a0*/  LEA.HI.SX32 R26, R39, R26, 0x1c ;  /* 0x0000001a271a7211 */ /* 0x000fe400078fe2ff */
[----:B------:R-:W-:Y:S01]  /*34b0*/  FADD.FTZ R37, R155, R6 ;  /* 0x000000069b257221 */ /* 0x000fe20000010000 */
[----:B------:R-:W-:Y:S02]  /*34c0*/  F2FP.BF16.F32.PACK_AB R153, R74, R153 ;  /* 0x000000994a99723e */ /* 0x000fe400000010ff */
[----:B------:R-:W-:Y:S01]  /*34d0*/  CS2R R74, SRZ ;  /* 0x00000000004a7805 */ /* 0x000fe2000001ff00 */
[----:B------:R-:W0:Y:S01]  /*34e0*/  MUFU.EX2 R27, R38 ;  /* 0x00000026001b7308 */ /* 0x000e220000000800 */
[----:B--2---:R-:W-:Y:S01]  /*34f0*/  FADD.FTZ R35, R25, R0 ;  /* 0x0000000019237221 */ /* 0x004fe20000010000 */
[----:B------:R-:W-:Y:S01]  /*3500*/  FADD.FTZ R6, R80, R37 ;  /* 0x0000002550067221 */ /* 0x000fe20000010000 */
[----:B------:R-:W-:-:S02]  /*3510*/  VIMNMX R12, RZ, R26, !PT ;  /* 0x0000001aff0c7248 */ /* 0x000fc40007fe0100 */
[----:B------:R-:W-:Y:S02]  /*3520*/  F2FP.BF16.F32.PACK_AB R155, R155, R76 ;  /* 0x0000004c9b9b723e */ /* 0x000fe400000010ff */
[----:B------:R-:W-:Y:S02]  /*3530*/  CS2R R76, SRZ ;  /* 0x00000000004c7805 */ /* 0x000fe4000001ff00 */
[----:B------:R-:W-:Y:S01]  /*3540*/  F2FP.BF16.F32.PACK_AB R154, R25, R32 ;  /* 0x00000020199a723e */ /* 0x000fe200000010ff */
[----:B------:R-:W2:Y:S01]  /*3550*/  MUFU.EX2 R40, R40 ;  /* 0x0000002800287308 */ /* 0x000ea20000000800 */
[----:B-1----:R-:W-:Y:S01]  /*3560*/  FADD.FTZ R0, R36, R35 ;  /* 0x0000002324007221 */ /* 0x002fe20000010000 */
[C---:B------:R-:W-:Y:S01]  /*3570*/  FADD.FTZ R35, R149.reuse, R6 ;  /* 0x0000000695237221 */ /* 0x040fe20000010000 */
[----:B------:R-:W-:Y:S02]  /*3580*/  F2FP.BF16.F32.PACK_AB R149, R149, R80 ;  /* 0x000000509595723e */ /* 0x000fe400000010ff */
[----:B------:R-:W-:-:S02]  /*3590*/  CS2R R80, SRZ ;  /* 0x0000000000507805 */ /* 0x000fc4000001ff00 */
[----:B------:R-:W-:Y:S01]  /*35a0*/  CS2R R24, SRZ ;  /* 0x0000000000187805 */ /* 0x000fe2000001ff00 */
[----:B------:R-:W-:Y:S01]  /*35b0*/  FADD.FTZ R6, R84, R35 ;  /* 0x0000002354067221 */ /* 0x000fe20000010000 */
[----:B------:R1:W3:Y:S01]  /*35c0*/  MUFU.EX2 R29, R42 ;  /* 0x0000002a001d7308 */ /* 0x0002e20000000800 */
[C---:B0-----:R-:W-:Y:S01]  /*35d0*/  FADD.FTZ R37, R27.reuse, R0 ;  /* 0x000000001b257221 */ /* 0x041fe20000010000 */
[----:B------:R-:W-:Y:S02]  /*35e0*/  F2FP.BF16.F32.PACK_AB R148, R27, R36 ;  /* 0x000000241b94723e */ /* 0x000fe400000010ff */
[----:B------:R-:W-:-:S04]  /*35f0*/  CS2R R26, SRZ ;  /* 0x00000000001a7805 */ /* 0x000fc8000001ff00 */
[----:B------:R-:W0:Y:S01]  /*3600*/  MUFU.EX2 R88, R88 ;  /* 0x0000005800587308 */ /* 0x000e220000000800 */
[----:B--2---:R-:W-:Y:S01]  /*3610*/  FADD.FTZ R0, R40, R37 ;  /* 0x0000002528007221 */ /* 0x004fe20000010000 */
[C---:B------:R-:W-:Y:S01]  /*3620*/  FADD.FTZ R37, R151.reuse, R6 ;  /* 0x0000000697257221 */ /* 0x040fe20000010000 */
[----:B------:R-:W-:Y:S02]  /*3630*/  F2FP.BF16.F32.PACK_AB R151, R151, R84 ;  /* 0x000000549797723e */ /* 0x000fe400000010ff */
[----:B------:R-:W-:Y:S02]  /*3640*/  CS2R R84, SRZ ;  /* 0x0000000000547805 */ /* 0x000fe4000001ff00 */
[----:B-1----:R-:W-:Y:S01]  /*3650*/  CS2R R42, SRZ ;  /* 0x00000000002a7805 */ /* 0x002fe2000001ff00 */
[----:B------:R-:W1:Y:S01]  /*3660*/  MUFU.EX2 R44, R44 ;  /* 0x0000002c002c7308 */ /* 0x000e620000000800 */
[C---:B---3--:R-:W-:Y:S01]  /*3670*/  FADD.FTZ R11, R29.reuse, R0 ;  /* 0x000000001d0b7221 */ /* 0x048fe20000010000 */
[----:B------:R-:W-:-:S02]  /*3680*/  F2FP.BF16.F32.PACK_AB R150, R29, R40 ;  /* 0x000000281d96723e */ /* 0x000fc400000010ff */
[----:B------:R-:W-:Y:S02]  /*3690*/  CS2R R40, SRZ ;  /* 0x0000000000287805 */ /* 0x000fe4000001ff00 */
[----:B------:R-:W-:Y:S02]  /*36a0*/  CS2R R28, SRZ ;  /* 0x00000000001c7805 */ /* 0x000fe4000001ff00 */
[----:B------:R-:W2:Y:S01]  /*36b0*/  MUFU.EX2 R145, R90 ;  /* 0x0000005a00917308 */ /* 0x000ea20000000800 */
[----:B0-----:R-:W-:-:S07]  /*36c0*/  FADD.FTZ R6, R88, R37 ;  /* 0x0000002558067221 */ /* 0x001fce0000010000 */
[----:B------:R0:W3:Y:S01]  /*36d0*/  MUFU.EX2 R31, R46 ;  /* 0x0000002e001f7308 */ /* 0x0000e20000000800 */
[----:B-1----:R-:W-:-:S07]  /*36e0*/  FADD.FTZ R0, R44, R11 ;  /* 0x0000000b2c007221 */ /* 0x002fce0000010000 */
[----:B------:R-:W1:Y:S01]  /*36f0*/  MUFU.EX2 R92, R92 ;  /* 0x0000005c005c7308 */ /* 0x000e620000000800 */
[C---:B--2---:R-:W-:Y:S01]  /*3700*/  FADD.FTZ R11, R145.reuse, R6 ;  /* 0x00000006910b7221 */ /* 0x044fe20000010000 */
[----:B------:R-:W-:Y:S02]  /*3710*/  F2FP.BF16.F32.PACK_AB R145, R145, R88 ;  /* 0x000000589191723e */ /* 0x000fe400000010ff */
[----:B0-----:R-:W-:-:S04]  /*3720*/  CS2R R46, SRZ ;  /* 0x00000000002e7805 */ /* 0x001fc8000001ff00 */
[----:B------:R-:W0:Y:S01]  /*3730*/  MUFU.EX2 R48, R48 ;  /* 0x0000003000307308 */ /* 0x000e220000000800 */
[C---:B---3--:R-:W-:Y:S01]  /*3740*/  FADD.FTZ R37, R31.reuse, R0 ;  /* 0x000000001f257221 */ /* 0x048fe20000010000 */
[----:B------:R-:W-:Y:S02]  /*3750*/  F2FP.BF16.F32.PACK_AB R144, R31, R44 ;  /* 0x0000002c1f90723e */ /* 0x000fe400000010ff */
[----:B------:R-:W-:Y:S02]  /*3760*/  CS2R R44, SRZ ;  /* 0x00000000002c7805 */ /* 0x000fe4000001ff00 */
[----:B------:R-:W-:Y:S02]  /*3770*/  CS2R R30, SRZ ;  /* 0x00000000001e7805 */ /* 0x000fe4000001ff00 */
[----:B------:R-:W2:Y:S01]  /*3780*/  MUFU.EX2 R147, R94 ;  /* 0x0000005e00937308 */ /* 0x000ea20000000800 */
[----:B-1----:R-:W-:-:S07]  /*3790*/  FADD.FTZ R6, R92, R11 ;  /* 0x0000000b5c067221 */ /* 0x002fce0000010000 */
[----:B------:R1:W3:Y:S01]  /*37a0*/  MUFU.EX2 R7, R50 ;  /* 0x0000003200077308 */ /* 0x0002e20000000800 */
[----:B0-----:R-:W-:-:S07]  /*37b0*/  FADD.FTZ R0, R48, R37 ;  /* 0x0000002530007221 */ /* 0x001fce0000010000 */
[----:B------:R-:W0:Y:S01]  /*37c0*/  MUFU.EX2 R96, R96 ;  /* 0x0000006000607308 */ /* 0x000e220000000800 */
[C---:B--2---:R-:W-:Y:S01]  /*37d0*/  FADD.FTZ R39, R147.reuse, R6 ;  /* 0x0000000693277221 */ /* 0x044fe20000010000 */
[----:B------:R-:W-:Y:S02]  /*37e0*/  F2FP.BF16.F32.PACK_AB R147, R147, R92 ;  /* 0x0000005c9393723e */ /* 0x000fe400000010ff */
[----:B-1----:R-:W-:-:S04]  /*37f0*/  CS2R R50, SRZ ;  /* 0x0000000000327805 */ /* 0x002fc8000001ff00 */
[----:B------:R-:W1:Y:S01]  /*3800*/  MUFU.EX2 R52, R52 ;  /* 0x0000003400347308 */ /* 0x000e620000000800 */
[C---:B---3--:R-:W-:Y:S01]  /*3810*/  FADD.FTZ R37, R7.reuse, R0 ;  /* 0x0000000007257221 */ /* 0x048fe20000010000 */
[----:B------:R-:W-:Y:S02]  /*3820*/  F2FP.BF16.F32.PACK_AB R146, R7, R48 ;  /* 0x000000300792723e */ /* 0x000fe400000010ff */
[----:B------:R-:W-:-:S04]  /*3830*/  CS2R R48, SRZ ;  /* 0x0000000000307805 */ /* 0x000fc8000001ff00 */
[----:B------:R-:W2:Y:S01]  /*3840*/  MUFU.EX2 R141, R98 ;  /* 0x00000062008d7308 */ /* 0x000ea20000000800 */
[----:B0-----:R-:W-:Y:S01]  /*3850*/  FADD.FTZ R6, R96, R39 ;  /* 0x0000002760067221 */ /* 0x001fe20000010000 */
[----:B------:R-:W-:-:S06]  /*3860*/  CS2R R38, SRZ ;  /* 0x0000000000267805 */ /* 0x000fcc000001ff00 */
        /* <DEDUP_REMOVED lines=12> */
[----:B-1----:R-:W-:Y:S01]  /*3930*/  FADD.FTZ R6, R100, R37 ;  /* 0x0000002564067221 */ /* 0x002fe20000010000 */
[----:B------:R-:W-:-:S06]  /*3940*/  CS2R R36, SRZ ;  /* 0x0000000000247805 */ /* 0x000fcc000001ff00 */
        /* <DEDUP_REMOVED lines=9> */
[----:B------:R-:W-:Y:S02]  /*39e0*/  CS2R R56, SRZ ;  /* 0x0000000000387805 */ /* 0x000fe4000001ff00 */
[----:B------:R-:W-:Y:S02]  /*39f0*/  CS2R R34, SRZ ;  /* 0x0000000000227805 */ /* 0x000fe4000001ff00 */
[----:B------:R-:W2:Y:S01]  /*3a00*/  MUFU.EX2 R137, R104 ;  /* 0x0000006800897308 */ /* 0x000ea20000000800 */
[----:B0-----:R-:W-:-:S07]  /*3a10*/  FADD.FTZ R6, R70, R21 ;  /* 0x0000001546067221 */ /* 0x001fce0000010000 */
[----:B------:R-:W0:Y:S01]  /*3a20*/  MUFU.EX2 R106, R106 ;  /* 0x0000006a006a7308 */ /* 0x000e220000000800 */
[----:B-1----:R-:W-:-:S07]  /*3a30*/  FADD.FTZ R0, R60, R15 ;  /* 0x0000000f3c007221 */ /* 0x002fce0000010000 */
[----:B------:R1:W3:Y:S01]  /*3a40*/  MUFU.EX2 R11, R62 ;  /* 0x0000003e000b7308 */ /* 0x0002e20000000800 */
[C---:B--2---:R-:W-:Y:S01]  /*3a50*/  FADD.FTZ R15, R137.reuse, R6 ;  /* 0x00000006890f7221 */ /* 0x044fe20000010000 */
[----:B------:R-:W-:Y:S02]  /*3a60*/  F2FP.BF16.F32.PACK_AB R137, R137, R70 ;  /* 0x000000468989723e */ /* 0x000fe400000010ff */
[----:B------:R-:W-:-:S04]  /*3a70*/  CS2R R70, SRZ ;  /* 0x0000000000467805 */ /* 0x000fc8000001ff00 */
[----:B------:R-:W2:Y:S01]  /*3a80*/  MUFU.EX2 R64, R64 ;  /* 0x0000004000407308 */ /* 0x000ea20000000800 */
[----:B0-----:R-:W-:Y:S01]  /*3a90*/  FADD.FTZ R6, R106, R15 ;  /* 0x0000000f6a067221 */ /* 0x001fe20000010000 */
[----:B------:R-:W-:Y:S02]  /*3aa0*/  IADD3 R15, R72, -0x2, RZ ;  /* 0xfffffffe480f7810 */ /* 0x000fe40007ffe0ff */
[----:B------:R-:W-:Y:S02]  /*3ab0*/  CS2R R72, SRZ ;  /* 0x0000000000487805 */ /* 0x000fe4000001ff00 */
[----:B-1----:R-:W-:Y:S02]  /*3ac0*/  CS2R R62, SRZ ;  /* 0x00000000003e7805 */ /* 0x002fe4000001ff00 */
[----:B------:R-:W-:Y:S01]  /*3ad0*/  ISETP.GE.AND P1, PT, R15, R12, PT ;  /* 0x0000000c0f00720c */ /* 0x000fe20003f26270 */
[----:B------:R0:W1:Y:S01]  /*3ae0*/  MUFU.EX2 R13, R66 ;  /* 0x00000042000d7308 */ /* 0x0000620000000800 */
[C---:B---3--:R-:W-:Y:S01]  /*3af0*/  FADD.FTZ R7, R11.reuse, R0 ;  /* 0x000000000b077221 */ /* 0x048fe20000010000 */
[----:B------:R-:W-:-:S02]  /*3b00*/  F2FP.BF16.F32.PACK_AB R136, R11, R60 ;  /* 0x0000003c0b88723e */ /* 0x000fc400000010ff */
[----:B------:R-:W-:-:S04]  /*3b10*/  CS2R R60, SRZ ;  /* 0x00000000003c7805 */ /* 0x000fc8000001ff00 */
[----:B------:R3:W4:Y:S01]  /*3b20*/  MUFU.EX2 R139, R8 ;  /* 0x00000008008b7308 */ /* 0x0007220000000800 */
[----:B--2---:R-:W-:Y:S01]  /*3b30*/  FADD.FTZ R0, R64, R7 ;  /* 0x0000000740007221 */ /* 0x004fe20000010000 */
[----:B0-----:R-:W-:-:S03]  /*3b40*/  CS2R R66, SRZ ;  /* 0x0000000000427805 */ /* 0x001fc6000001ff00 */
[C---:B-1----:R-:W-:Y:S01]  /*3b50*/  FADD.FTZ R7, R13.reuse, R0 ;  /* 0x000000000d077221 */ /* 0x042fe20000010000 */
[----:B------:R-:W-:Y:S01]  /*3b60*/  F2FP.BF16.F32.PACK_AB R138, R13, R64 ;  /* 0x000000400d8a723e */ /* 0x000fe200000010ff */
[----:B------:R-:W-:Y:S01]  /*3b70*/  IMAD.MOV.U32 R0, RZ, RZ, 0x3f800000 ;  /* 0x3f800000ff007424 */ /* 0x000fe200078e00ff */
[----:B------:R-:W-:Y:S01]  /*3b80*/  CS2R R64, SRZ ;  /* 0x0000000000407805 */ /* 0x000fe2000001ff00 */
[----:B---3--:R-:W-:Y:S02]  /*3b90*/  IMAD.MOV.U32 R8, RZ, RZ, 0x3f800000 ;  /* 0x3f800000ff087424 */ /* 0x008fe400078e00ff */
[C---:B----4-:R-:W-:Y:S01]  /*3ba0*/  FADD.FTZ R6, R139.reuse, R6 ;  /* 0x000000068b067221 */ /* 0x050fe20000010000 */
[----:B------:R-:W-:Y:S01]  /*3bb0*/  F2FP.BF16.F32.PACK_AB R139, R139, R106 ;  /* 0x0000006a8b8b723e */ /* 0x000fe200000010ff */
[----:B------:R-:W-:Y:S06]  /*3bc0*/  @!P1 BRA `(.L_x_2202) ;  /* 0x0000002800909947 */ /* 0x000fec0003800000 */
[----:B------:R-:W-:Y:S01]  /*3bd0*/  IMAD.MOV.U32 R11, RZ, RZ, R14 ;  /* 0x000000ffff0b7224 */ /* 0x000fe200078e000e */
[----:B------:R-:W-:Y:S01]  /*3be0*/  MOV R13, R10 ;  /* 0x0000000a000d7202 */ /* 0x000fe20000000f00 */
[----:B------:R-:W-:Y:S01]  /*3bf0*/  IMAD.MOV.U32 R0, RZ, RZ, 0x3f800000 ;  /* 0x3f800000ff007424 */ /* 0x000fe200078e00ff */
[----:B------:R-:W-:Y:S01]  /*3c00*/  UMOV UR4, UR38 ;  /* 0x0000002600047c82 */ /* 0x000fe20008000000 */
[----:B------:R-:W-:Y:S01]  /*3c10*/  IMAD.MOV.U32 R87, RZ, RZ, RZ ;  /* 0x000000ffff577224 */ /* 0x000fe200078e00ff */
[----:B------:R-:W-:Y:S01]  /*3c20*/  UMOV UR5, UR39 ;  /* 0x0000002700057c82 */ /* 0x000fe20008000000 */
[----:B------:R-:W-:Y:S01]  /*3c30*/  ULDC UR11, c[0x0][0x288] ;  /* 0x0000a200000b7ab9 */ /* 0x000fe20000000800 */
[----:B------:R-:W-:-:S05]  /*3c40*/  ULDC UR6, c[0x0][0x9d8] ;  /* 0x0002760000067ab9 */ /* 0x000fca0000000800 */
.L_x_2213:
[----:B------:R-:W-:-:S04]  /*3c50*/  UISETP.NE.AND UP0, UPT, UR5, 0x1, UPT ;  /* 0x000000010500788c */ /* 0x000fc8000bf05270 */
[----:B------:R-:W-:-:S04]  /*3c60*/  USEL UR38, URZ, 0x1, UP0 ;  /* 0x000000013f267887 */ /* 0x000fc80008000000 */
[----:B------:R-:W-:Y:S01]  /*3c70*/  ULOP3.LUT UR38, UR4, UR38, URZ, 0x3c, !UPT ;  /* 0x0000002604267292 */ /* 0x000fe2000f8e3c3f */
[----:B------:R-:W-:Y:S11]  /*3c80*/  @!P0 BRA `(.L_x_2203) ;  /* 0x0000000000048947 */ /* 0x000ff60003800000 */
[----:B------:R-:W-:Y:S01]  /*3c90*/  BPT.TRAP 0x1 ;  /* 0x000000040000795c */ /* 0x000fe20000300000 */
.L_x_2203:
        /* <DEDUP_REMOVED lines=9> */
.L_x_2204:
[----:B-1----:R-:W-:Y:S05]  /*3d30*/  @P1 BRA `(.L_x_2205) ;  /* 0x0000000000081947 */ /* 0x002fea0003800000 */
[----:B------:R-:W1:Y:S02]  /*3d40*/  SYNCS.PHASECHK.TRANS64.TRYWAIT P1, [UR7+0x2a830], R9 ;  /* 0x02a83009ff0075a7 */ /* 0x000e640008020147 */
[----:B-1----:R-:W-:Y:S05]  /*3d50*/  @!P1 BRA `(.L_x_2206) ;  /* 0x000000b400b49947 */ /* 0x002fea0003800000 */
.L_x_2205:
        /* <DEDUP_REMOVED lines=143> */
.L_x_2207:
[----:B------:R-:W-:Y:S01]  /*4650*/  ULEA UR10, UR5, UR40, 0x3 ;  /* 0x00000028050a7291 */ /* 0x000fe2000f8e183f */
[----:B------:R-:W-:-:S04]  /*4660*/  MOV R0, UR4 ;  /* 0x0000000400007c02 */ /* 0x000fc80008000f00 */
[----:B------:R-:W-:-:S04]  /*4670*/  SHF.L.U32 R0, R0, 0x1f, RZ ;  /* 0x0000001f00007819 */ /* 0x000fc800000006ff */
[----:B------:R2:W3:Y:S01]  /*4680*/  SYNCS.PHASECHK.TRANS64.TRYWAIT P1, [UR10+0x2a850], R0 ;  /* 0x02a85000ff0075a7 */ /* 0x0004e2000802014a */
[----:B------:R-:W-:Y:S05]  /*4690*/  @!P0 BRA `(.L_x_2208) ;  /* 0x0000000000048947 */ /* 0x000fea0003800000 */
[----:B------:R-:W-:Y:S01]  /*46a0*/  BPT.TRAP 0x1 ;  /* 0x000000040000795c */ /* 0x000fe20000300000 */
.L_x_2208:
[----:B---3--:R-:W-:Y:S05]  /*46b0*/  @P1 BRA `(.L_x_2209) ;  /* 0x0000000000081947 */ /* 0x008fea0003800000 */
[----:B------:R-:W3:Y:S02]  /*46c0*/  SYNCS.PHASECHK.TRANS64.TRYWAIT P1, [UR10+0x2a850], R0 ;  /* 0x02a85000ff0075a7 */ /* 0x000ee4000802014a */
[----:B---3--:R-:W-:Y:S05]  /*46d0*/  @!P1 BRA `(.L_x_2210) ;  /* 0x000000ac006c9947 */ /* 0x008fea0003800000 */
.L_x_2209:
        /* <DEDUP_REMOVED lines=38> */
.L_x_2211:
[----:B------:R-:W-:Y:S01]  /*4940*/  ISETP.NE.AND P1, PT, R171, 0x1, PT ;  /* 0x00000001ab00780c */ /* 0x000fe20003f25270 */
[----:B------:R-:W-:Y:S01]  /*4950*/  FMUL.FTZ R20, R94, UR6 ;  /* 0x000000065e147c20 */ /* 0x000fe20008410000 */
[----:B-1----:R-:W-:Y:S02]  /*4960*/  IMAD.IADD R10, R19, 0x1, R16 ;  /* 0x00000001130a7824 */ /* 0x002fe400078e0210 */
[----:B0-2---:R-:W-:Y:S01]  /*4970*/  FMUL.FTZ R0, R90, UR6 ;  /* 0x000000065a007c20 */ /* 0x005fe20008410000 */
[----:B------:R-:W-:Y:S01]  /*4980*/  FMUL.FTZ R90, R102, UR6 ;  /* 0x00000006665a7c20 */ /* 0x000fe20008410000 */
[----:B------:R-:W-:Y:S01]  /*4990*/  FMUL.FTZ R92, R92, UR6 ;  /* 0x000000065c5c7c20 */ /* 0x000fe20008410000 */
[----:B------:R-:W0:Y:S01]  /*49a0*/  LDC R102, c[0x0][0x2f0] ;  /* 0x0000bc00ff667b82 */ /* 0x000e220000000800 */
[----:B------:R-:W-:Y:S01]  /*49b0*/  FMUL.FTZ R88, R88, UR6 ;  /* 0x0000000658587c20 */ /* 0x000fe20008410000 */
[----:B------:R-:W-:Y:S01]  /*49c0*/  FMUL.FTZ R97, R97, UR6 ;  /* 0x0000000661617c20 */ /* 0x000fe20008410000 */
[----:B------:R1:W-:Y:S01]  /*49d0*/  MUFU.TANH R146, R92 ;  /* 0x0000005c00927308 */ /* 0x0003e20000002400 */
[----:B------:R-:W-:Y:S01]  /*49e0*/  FMUL.FTZ R89, R89, UR6 ;  /* 0x0000000659597c20 */ /* 0x000fe20008410000 */
[----:B------:R-:W-:Y:S01]  /*49f0*/  FMUL.FTZ R93, R93, UR6 ;  /* 0x000000065d5d7c20 */ /* 0x000fe20008410000 */
[----:B------:R-:W-:Y:S01]  /*4a00*/  FMUL.FTZ R21, R99, UR6 ;  /* 0x0000000663157c20 */ /* 0x000fe20008410000 */
[----:B------:R-:W-:Y:S01]  /*4a10*/  FMUL.FTZ R96, R96, UR6 ;  /* 0x0000000660607c20 */ /* 0x000fe20008410000 */
[----:B------:R-:W2:Y:S01]  /*4a20*/  @P1 LDC R9, c[0x0][0x44c] ;  /* 0x00011300ff091b82 */ /* 0x000ea20000000800 */
[----:B------:R-:W-:Y:S01]  /*4a30*/  FMUL.FTZ R100, R100, UR6 ;  /* 0x0000000664647c20 */ /* 0x000fe20008410000 */
[----:B------:R-:W-:Y:S01]  /*4a40*/  FMUL.FTZ R101, R101, UR6 ;  /* 0x0000000665657c20 */ /* 0x000fe20008410000 */
[----:B------:R3:W4:Y:S01]  /*4a50*/  MUFU.TANH R150, R88 ;  /* 0x0000005800967308 */ /* 0x0007220000002400 */
[----:B-1----:R-:W-:Y:S01]  /*4a60*/  FMUL.FTZ R92, R106, UR6 ;  /* 0x000000066a5c7c20 */ /* 0x002fe20008410000 */
[----:B------:R-:W-:-:S02]  /*4a70*/  IMAD.MOV.U32 R106, RZ, RZ, -0x60 ;  /* 0xffffffa0ff6a7424 */ /* 0x000fc400078e00ff */
[----:B------:R-:W-:Y:S01]  /*4a80*/  FMUL.FTZ R104, R104, UR6 ;  /* 0x0000000668687c20 */ /* 0x000fe20008410000 */
[----:B------:R-:W-:Y:S01]  /*4a90*/  FMUL.FTZ R105, R105, UR6 ;  /* 0x0000000669697c20 */ /* 0x000fe20008410000 */
[----:B------:R-:W1:Y:S01]  /*4aa0*/  @P1 LDC R94, c[0x0][0x450] ;  /* 0x00011400ff5e1b82 */ /* 0x000e620000000800 */
[----:B------:R-:W-:Y:S01]  /*4ab0*/  FMUL.FTZ R108, R108, UR6 ;  /* 0x000000066c6c7c20 */ /* 0x000fe20008410000 */
[----:B------:R-:W-:Y:S01]  /*4ac0*/  FMUL.FTZ R109, R109, UR6 ;  /* 0x000000066d6d7c20 */ /* 0x000fe20008410000 */
[----:B------:R-:W-:Y:S01]  /*4ad0*/  MUFU.TANH R140, R97 ;  /* 0x00000061008c7308 */ /* 0x000fe20000002400 */
[----:B---3--:R-:W-:Y:S01]  /*4ae0*/  FMUL.FTZ R88, R98, UR6 ;  /* 0x0000000662587c20 */ /* 0x008fe20008410000 */
[----:B------:R-:W-:Y:S01]  /*4af0*/  FMUL.FTZ R112, R112, UR6 ;  /* 0x0000000670707c20 */ /* 0x000fe20008410000 */
[----:B------:R-:W-:Y:S01]  /*4b00*/  FMUL.FTZ R113, R113, UR6 ;  /* 0x0000000671717c20 */ /* 0x000fe20008410000 */
[----:B------:R-:W-:Y:S01]  /*4b10*/  FMUL.FTZ R116, R116, UR6 ;  /* 0x0000000674747c20 */ /* 0x000fe20008410000 */
[----:B------:R-:W-:Y:S01]  /*4b20*/  FMUL.FTZ R117, R117, UR6 ;  /* 0x0000000675757c20 */ /* 0x000fe20008410000 */
[----:B------:R-:W-:Y:S01]  /*4b30*/  FMUL.FTZ R120, R120, UR6 ;  /* 0x0000000678787c20 */ /* 0x000fe20008410000 */
[----:B------:R-:W-:Y:S01]  /*4b40*/  FMUL.FTZ R121, R121, UR6 ;  /* 0x0000000679797c20 */ /* 0x000fe20008410000 */
[----:B------:R3:W5:Y:S01]  /*4b50*/  MUFU.TANH R148, R89 ;  /* 0x0000005900947308 */ /* 0x0007620000002400 */
[----:B------:R-:W-:Y:S01]  /*4b60*/  FMUL.FTZ R124, R124, UR6 ;  /* 0x000000067c7c7c20 */ /* 0x000fe20008410000 */
[----:B------:R-:W-:Y:S01]  /*4b70*/  FMUL.FTZ R125, R125, UR6 ;  /* 0x000000067d7d7c20 */ /* 0x000fe20008410000 */
[----:B------:R-:W-:Y:S01]  /*4b80*/  FMUL.FTZ R128, R128, UR6 ;  /* 0x0000000680807c20 */ /* 0x000fe20008410000 */
[----:B------:R-:W-:Y:S01]  /*4b90*/  FMUL.FTZ R129, R129, UR6 ;  /* 0x0000000681817c20 */ /* 0x000fe20008410000 */
[----:B--2---:R-:W-:-:S04]  /*4ba0*/  @P1 IMAD.HI.U32 R9, R10, R9, RZ ;  /* 0x000000090a091227 */ /* 0x004fc800078e00ff */
[----:B------:R-:W-:Y:S01]  /*4bb0*/  FMUL.FTZ R132, R132, UR6 ;  /* 0x0000000684847c20 */ /* 0x000fe20008410000 */
[----:B------:R-:W-:Y:S01]  /*4bc0*/  FMUL.FTZ R133, R133, UR6 ;  /* 0x0000000685857c20 */ /* 0x000fe20008410000 */
[----:B------:R2:W5:Y:S01]  /*4bd0*/  MUFU.TANH R144, R93 ;  /* 0x0000005d00907308 */ /* 0x0005620000002400 */
[----:B------:R-:W-:Y:S01]  /*4be0*/  FMUL.FTZ R8, R91, UR6 ;  /* 0x000000065b087c20 */ /* 0x000fe20008410000 */
[----:B------:R-:W-:Y:S01]  /*4bf0*/  FMUL.FTZ R14, R95, UR6 ;  /* 0x000000065f0e7c20 */ /* 0x000fe20008410000 */
[----:B---3--:R-:W-:Y:S01]  /*4c00*/  FMUL.FTZ R89, R103, UR6 ;  /* 0x0000000667597c20 */ /* 0x008fe20008410000 */
[----:B------:R-:W-:Y:S01]  /*4c10*/  FMUL.FTZ R118, R118, UR6 ;  /* 0x0000000676767c20 */ /* 0x000fe20008410000 */
[----:B-1----:R-:W-:Y:S01]  /*4c20*/  @P1 SHF.R.U32.HI R10, RZ, R94, R9 ;  /* 0x0000005eff0a1219 */ /* 0x002fe20000011609 */
[----:B------:R-:W-:Y:S02]  /*4c30*/  IMAD R9, R15, R106, 0x1 ;  /* 0x000000010f097424 */ /* 0x000fe400078e026a */
[----:B------:R-:W-:Y:S01]  /*4c40*/  FMUL.FTZ R91, R107, UR6 ;  /* 0x000000066b5b7c20 */ /* 0x000fe20008410000 */
[----:B------:R-:W1:Y:S01]  /*4c50*/  MUFU.TANH R96, R96 ;  /* 0x0000006000607308 */ /* 0x000e620000002400 */
[----:B--2---:R-:W-:Y:S01]  /*4c60*/  FMUL.FTZ R93, R110, UR6 ;  /* 0x000000066e5d7c20 */ /* 0x004fe20008410000 */
[----:B------:R-:W2:Y:S01]  /*4c70*/  SHFL.IDX PT, R94, R10, RZ, 0x1c1f ;  /* 0x001c1fff0a5e7589 */ /* 0x000ea200000e0000 */
[----:B------:R-:W-:-:S02]  /*4c80*/  IMAD R9, R18, -0x2, R9 ;  /* 0xfffffffe12097824 */ /* 0x000fc400078e0209 */
[----:B------:R-:W-:Y:S01]  /*4c90*/  FMUL.FTZ R122, R122, UR6 ;  /* 0x000000067a7a7c20 */ /* 0x000fe20008410000 */
[----:B------:R-:W-:Y:S01]  /*4ca0*/  FMUL.FTZ R95, R111, UR6 ;  /* 0x000000066f5f7c20 */ /* 0x000fe20008410000 */
[----:B------:R-:W3:Y:S01]  /*4cb0*/  SHFL.IDX PT, R10, R10, 0x1, 0x1c1f ;  /* 0x003c1f000a0a7f89 */ /* 0x000ee200000e0000 */
[----:B0-----:R-:W-:Y:S01]  /*4cc0*/  IMAD R97, R102, UR42, R9 ;  /* 0x0000002a66617c24 */ /* 0x001fe2000f8e0209 */
        /* <DEDUP_REMOVED lines=11> */
[----:B------:R-:W-:-:S04]  /*4d80*/  UIADD3 UR7, UR7, 0x2a840, URZ ;  /* 0x0002a84007077890 */ /* 0x000fc8000fffe03f */
[----:B------:R-:W-:Y:S01]  /*4d90*/  UPRMT UR7, UR43, 0x654, UR7 ;  /* 0x000006542b077896 */ /* 0x000fe20008000007 */
[----:B------:R-:W3:Y:S01]  /*4da0*/  MUFU.TANH R104, R104 ;  /* 0x0000006800687308 */ /* 0x000ee20000002400 */
[----:B--2---:R-:W-:-:S04]  /*4db0*/  IADD3 R99, R94, -UR11, R97 ;  /* 0x8000000b5e637c10 */ /* 0x004fc8000fffe061 */
[C---:B------:R-:W-:Y:S02]  /*4dc0*/  ISETP.GT.AND P1, PT, R99.reuse, RZ, PT ;  /* 0x000000ff6300720c */ /* 0x040fe40003f24270 */
[C---:B------:R-:W-:Y:S01]  /*4dd0*/  ISETP.GT.AND P2, PT, R99.reuse, 0x1, PT ;  /* 0x000000016300780c */ /* 0x040fe20003f44270 */
[----:B------:R-:W2:Y:S01]  /*4de0*/  MUFU.TANH R105, R105 ;  /* 0x0000006900697308 */ /* 0x000ea20000002400 */
[----:B----4-:R-:W-:Y:S01]  /*4df0*/  FSEL R150, R150, -INF , P1 ;  /* 0xff80000096967808 */ /* 0x010fe20000800000 */
[----:B------:R-:W-:Y:S01]  /*4e00*/  SYNCS.ARRIVE.TRANS64.RED.A1T0 RZ, [UR7], RZ ;  /* 0x000000ffffff79a7 */ /* 0x000fe20008100407 */
[C---:B------:R-:W-:Y:S02]  /*4e10*/  ISETP.GT.AND P1, PT, R99.reuse, 0x8, PT ;  /* 0x000000086300780c */ /* 0x040fe40003f24270 */
[----:B-----5:R-:W-:Y:S02]  /*4e20*/  FSEL R148, R148, -INF , P2 ;  /* 0xff80000094947808 */ /* 0x020fe40001000000 */
[----:B------:R-:W-:Y:S01]  /*4e30*/  FMNMX.FTZ R9, R150, R13, !PT ;  /* 0x0000000d96097209 */ /* 0x000fe20007810000 */
[----:B------:R-:W4:Y:S01]  /*4e40*/  MUFU.TANH R108, R108 ;  /* 0x0000006c006c7308 */ /* 0x000f220000002400 */
[----:B------:R-:W-:-:S02]  /*4e50*/  ISETP.GT.AND P2, PT, R99, 0x9, PT ;  /* 0x000000096300780c */ /* 0x000fc40003f44270 */
[----:B------:R-:W-:Y:S02]  /*4e60*/  FSEL R146, R146, -INF , P1 ;  /* 0xff80000092927808 */ /* 0x000fe40000800000 */
[----:B------:R-:W-:Y:S02]  /*4e70*/  FMNMX.FTZ R9, R148, R9, !PT ;  /* 0x0000000994097209 */ /* 0x000fe40007810000 */
[C---:B------:R-:W-:Y:S01]  /*4e80*/  ISETP.GT.AND P1, PT, R99.reuse, 0x10, PT ;  /* 0x000000106300780c */ /* 0x040fe20003f24270 */
[----:B------:R-:W5:Y:S01]  /*4e90*/  MUFU.TANH R98, R109 ;  /* 0x0000006d00627308 */ /* 0x000f620000002400 */
[----:B------:R-:W-:Y:S02]  /*4ea0*/  FSEL R144, R144, -INF , P2 ;  /* 0xff80000090907808 */ /* 0x000fe40001000000 */
[----:B------:R-:W-:Y:S02]  /*4eb0*/  FMNMX.FTZ R9, R146, R9, !PT ;  /* 0x0000000992097209 */ /* 0x000fe40007810000 */
[----:B------:R-:W-:-:S02]  /*4ec0*/  ISETP.GT.AND P2, PT, R99, 0x11, PT ;  /* 0x000000116300780c */ /* 0x000fc40003f44270 */
[----:B-1----:R-:W-:Y:S01]  /*4ed0*/  FSEL R142, R96, -INF , P1 ;  /* 0xff800000608e7808 */ /* 0x002fe20000800000 */
[----:B------:R-:W1:Y:S01]  /*4ee0*/  MUFU.TANH R102, R112 ;  /* 0x0000007000667308 */ /* 0x000e620000002400 */
[----:B------:R-:W-:Y:S02]  /*4ef0*/  FMNMX.FTZ R9, R144, R9, !PT ;  /* 0x0000000990097209 */ /* 0x000fe40007810000 */
[C---:B------:R-:W-:Y:S02]  /*4f00*/  ISETP.GT.AND P1, PT, R99.reuse, 0x18, PT ;  /* 0x000000186300780c */ /* 0x040fe40003f24270 */
[----:B------:R-:W-:Y:S02]  /*4f10*/  FSEL R140, R140, -INF , P2 ;  /* 0xff8000008c8c7808 */ /* 0x000fe40001000000 */
[----:B------:R-:W-:Y:S01]  /*4f20*/  FMNMX.FTZ R9, R142, R9, !PT ;  /* 0x000000098e097209 */ /* 0x000fe20007810000 */
[----:B------:R-:W1:Y:S01]  /*4f30*/  MUFU.TANH R113, R113 ;  /* 0x0000007100717308 */ /* 0x000e620000002400 */
[----:B------:R-:W-:-:S02]  /*4f40*/  ISETP.GT.AND P2, PT, R99, 0x19, PT ;  /* 0x000000196300780c */ /* 0x000fc40003f44270 */
[----:B0-----:R-:W-:Y:S02]  /*4f50*/  FSEL R136, R100, -INF , P1 ;  /* 0xff80000064887808 */ /* 0x001fe40000800000 */
[----:B------:R-:W-:Y:S02]  /*4f60*/  FMNMX.FTZ R9, R140, R9, !PT ;  /* 0x000000098c097209 */ /* 0x000fe40007810000 */
[----:B------:R-:W-:Y:S01]  /*4f70*/  ISETP.GT.AND P1, PT, R99, 0x20, PT ;  /* 0x000000206300780c */ /* 0x000fe20003f24270 */
[----:B------:R-:W0:Y:S01]  /*4f80*/  MUFU.TANH R116, R116 ;  /* 0x0000007400747308 */ /* 0x000e220000002400 */
[----:B---3--:R-:W-:Y:S02]  /*4f90*/  FSEL R106, R101, -INF , P2 ;  /* 0xff800000656a7808 */ /* 0x008fe40001000000 */
[----:B------:R-:W-:Y:S02]  /*4fa0*/  FMNMX.FTZ R9, R136, R9, !PT ;  /* 0x0000000988097209 */ /* 0x000fe40007810000 */
[----:B------:R-:W-:-:S02]  /*4fb0*/  ISETP.GT.AND P2, PT, R99, 0x21, PT ;  /* 0x000000216300780c */ /* 0x000fc40003f44270 */
[----:B------:R-:W-:Y:S01]  /*4fc0*/  FSEL R100, R104, -INF , P1 ;  /* 0xff80000068647808 */ /* 0x000fe20000800000 */
[----:B------:R-:W3:Y:S01]  /*4fd0*/  MUFU.TANH R110, R117 ;  /* 0x00000075006e7308 */ /* 0x000ee20000002400 */
[----:B------:R-:W-:Y:S02]  /*4fe0*/  FMNMX.FTZ R9, R106, R9, !PT ;  /* 0x000000096a097209 */ /* 0x000fe40007810000 */
[----:B------:R-:W-:Y:S02]  /*4ff0*/  ISETP.GT.AND P1, PT, R99, 0x28, PT ;  /* 0x000000286300780c */ /* 0x000fe40003f24270 */
[----:B--2---:R-:W-:Y:S02]  /*5000*/  FSEL R96, R105, -INF , P2 ;  /* 0xff80000069607808 */ /* 0x004fe40001000000 */
[----:B------:R-:W-:Y:S01]  /*5010*/  FMNMX.FTZ R9, R100, R9, !PT ;  /* 0x0000000964097209 */ /* 0x000fe20007810000 */
[----:B------:R-:W2:Y:S01]  /*5020*/  MUFU.TANH R112, R120 ;  /* 0x0000007800707308 */ /* 0x000ea20000002400 */
[----:B------:R-:W-:-:S02]  /*5030*/  ISETP.GT.AND P2, PT, R99, 0x29, PT ;  /* 0x000000296300780c */ /* 0x000fc40003f44270 */
[----:B----4-:R-:W-:Y:S02]  /*5040*/  FSEL R94, R108, -INF , P1 ;  /* 0xff8000006c5e7808 */ /* 0x010fe40000800000 */
[----:B------:R-:W-:Y:S02]  /*5050*/  FMNMX.FTZ R9, R96, R9, !PT ;  /* 0x0000000960097209 */ /* 0x000fe40007810000 */
[C---:B------:R-:W-:Y:S01]  /*5060*/  ISETP.GT.AND P1, PT, R99.reuse, 0x30, PT ;  /* 0x000000306300780c */ /* 0x040fe20003f24270 */
[----:B------:R-:W4:Y:S01]  /*5070*/  MUFU.TANH R121, R121 ;  /* 0x0000007900797308 */ /* 0x000f220000002400 */
[----:B-----5:R-:W-:Y:S02]  /*5080*/  FSEL R98, R98, -INF , P2 ;  /* 0xff80000062627808 */ /* 0x020fe40001000000 */
[----:B------:R-:W-:Y:S02]  /*5090*/  FMNMX.FTZ R9, R94, R9, !PT ;  /* 0x000000095e097209 */ /* 0x000fe40007810000 */
[----:B------:R-:W-:-:S02]  /*50a0*/  ISETP.GT.AND P2, PT, R99, 0x31, PT ;  /* 0x000000316300780c */ /* 0x000fc40003f44270 */
[----:B-1----:R-:W-:Y:S01]  /*50b0*/  FSEL R102, R102, -INF , P1 ;  /* 0xff80000066667808 */ /* 0x002fe20000800000 */
[----:B------:R-:W1:Y:S01]  /*50c0*/  MUFU.TANH R120, R124 ;  /* 0x0000007c00787308 */ /* 0x000e620000002400 */
[----:B------:R-:W-:Y:S02]  /*50d0*/  FMNMX.FTZ R9, R98, R9, !PT ;  /* 0x0000000962097209 */ /* 0x000fe40007810000 */
[----:B------:R-:W-:Y:S02]  /*50e0*/  ISETP.GT.AND P1, PT, R99, 0x38, PT ;  /* 0x000000386300780c */ /* 0x000fe40003f24270 */
[----:B------:R-:W-:Y:S02]  /*50f0*/  FSEL R104, R113, -INF , P2 ;  /* 0xff80000071687808 */ /* 0x000fe40001000000 */
[----:B------:R-:W-:Y:S01]  /*5100*/  FMNMX.FTZ R9, R102, R9, !PT ;  /* 0x0000000966097209 */ /* 0x000fe20007810000 */
[----:B------:R-:W5:Y:S01]  /*5110*/  MUFU.TANH R125, R125 ;  /* 0x0000007d007d7308 */ /* 0x000f620000002400 */
[----:B------:R-:W-:-:S02]  /*5120*/  ISETP.GT.AND P2, PT, R99, 0x39, PT ;  /* 0x000000396300780c */ /* 0x000fc40003f44270 */
[----:B0-----:R-:W-:Y:S02]  /*5130*/  FSEL R108, R116, -INF , P1 ;  /* 0xff800000746c7808 */ /* 0x001fe40000800000 */
[----:B------:R-:W-:Y:S02]  /*5140*/  FMNMX.FTZ R9, R104, R9, !PT ;  /* 0x0000000968097209 */ /* 0x000fe40007810000 */
[C---:B------:R-:W-:Y:S01]  /*5150*/  ISETP.GT.AND P1, PT, R99.reuse, 0x40, PT ;  /* 0x000000406300780c */ /* 0x040fe20003f24270 */
[----:B------:R-:W0:Y:S01]  /*5160*/  MUFU.TANH R128, R128 ;  /* 0x0000008000807308 */ /* 0x000e220000002400 */
[----:B---3--:R-:W-:Y:S02]  /*5170*/  FSEL R110, R110, -INF , P2 ;  /* 0xff8000006e6e7808 */ /* 0x008fe40001000000 */
[----:B------:R-:W-:Y:S02]  /*5180*/  FMNMX.FTZ R9, R108, R9, !PT ;  /* 0x000000096c097209 */ /* 0x000fe40007810000 */
[----:B------:R-:W-:-:S02]  /*5190*/  ISETP.GT.AND P2, PT, R99, 0x41, PT ;  /* 0x000000416300780c */ /* 0x000fc40003f44270 */
[----:B--2---:R-:W-:Y:S01]  /*51a0*/  FSEL R112, R112, -INF , P1 ;  /* 0xff80000070707808 */ /* 0x004fe20000800000 */
[----:B------:R-:W2:Y:S01]  /*51b0*/  MUFU.TANH R129, R129 ;  /* 0x0000008100817308 */ /* 0x000ea20000002400 */
[----:B------:R-:W-:Y:S02]  /*51c0*/  FMNMX.FTZ R9, R110, R9, !PT ;  /* 0x000000096e097209 */ /* 0x000fe40007810000 */
[----:B------:R-:W-:Y:S02]  /*51d0*/  ISETP.GT.AND P1, PT, R99, 0x48, PT ;  /* 0x000000486300780c */ /* 0x000fe40003f24270 */
[----:B----4-:R-:W-:Y:S02]  /*51e0*/  FSEL R116, R121, -INF , P2 ;  /* 0xff80000079747808 */ /* 0x010fe40001000000 */
[----:B------:R-:W-:Y:S01]  /*51f0*/  FMNMX.FTZ R9, R112, R9, !PT ;  /* 0x0000000970097209 */ /* 0x000fe20007810000 */
[----:B------:R-:W3:Y:S01]  /*5200*/  MUFU.TANH R132, R132 ;  /* 0x0000008400847308 */ /* 0x000ee20000002400 */
[----:B------:R-:W-:-:S02]  /*5210*/  ISETP.GT.AND P2, PT, R99, 0x49, PT ;  /* 0x000000496300780c */ /* 0x000fc40003f44270 */
[----:B-1----:R-:W-:Y:S02]  /*5220*/  FSEL R120, R120, -INF , P1 ;  /* 0xff80000078787808 */ /* 0x002fe40000800000 */
[----:B------:R-:W-:Y:S02]  /*5230*/  FMNMX.FTZ R9, R116, R9, !PT ;  /* 0x0000000974097209 */ /* 0x000fe40007810000 */
[----:B------:R-:W-:Y:S01]  /*5240*/  ISETP.GT.AND P1, PT, R99, 0x50, PT ;  /* 0x000000506300780c */ /* 0x000fe20003f24270 */
[----:B------:R-:W1:Y:S01]  /*5250*/  MUFU.TANH R133, R133 ;  /* 0x0000008500857308 */ /* 0x000e620000002400 */
[----:B-----5:R-:W-:Y:S02]  /*5260*/  FSEL R124, R125, -INF , P2 ;  /* 0xff8000007d7c7808 */ /* 0x020fe40001000000 */
[----:B------:R-:W-:Y:S01]  /*5270*/  FMNMX.FTZ R101, R120, R9, !PT ;  /* 0x0000000978657209 */ /* 0x000fe20007810000 */
[----:B------:R-:W-:Y:S01]  /*5280*/  FMUL.FTZ R9, R114, UR6 ;  /* 0x0000000672097c20 */ /* 0x000fe20008410000 */
[----:B------:R-:W-:-:S02]  /*5290*/  ISETP.GT.AND P2, PT, R99, 0x51, PT ;  /* 0x000000516300780c */ /* 0x000fc40003f44270 */
        /* <DEDUP_REMOVED lines=8> */
[----:B---3--:R-:W-:Y:S02]  /*5320*/  FSEL R132, R132, -INF , P1 ;  /* 0xff80000084847808 */ /* 0x008fe40000800000 */
[----:B------:R-:W-:Y:S02]  /*5330*/  FMNMX.FTZ R101, R128, R101, !PT ;  /* 0x0000006580657209 */ /* 0x000fe40007810000 */
[----:B-1----:R-:W-:Y:S01]  /*5340*/  FSEL R138, R133, -INF , P2 ;  /* 0xff800000858a7808 */ /* 0x002fe20001000000 */
[----:B------:R-:W1:Y:S01]  /*5350*/  MUFU.TANH R20, R20 ;  /* 0x0000001400147308 */ /* 0x000e620000002400 */
[----:B------:R-:W-:Y:S02]  /*5360*/  FMNMX.FTZ R101, R132, R101, !PT ;  /* 0x0000006584657209 */ /* 0x000fe40007810000 */
[----:B------:R-:W-:Y:S02]  /*5370*/  IADD3 R97, R10, -UR11, R97 ;  /* 0x8000000b0a617c10 */ /* 0x000fe4000fffe061 */
[----:B------:R-:W-:-:S02]  /*5380*/  FMNMX.FTZ R101, R138, R101, !PT ;  /* 0x000000658a657209 */ /* 0x000fc40007810000 */
[C---:B------:R-:W-:Y:S01]  /*5390*/  ISETP.GT.AND P1, PT, R97.reuse, RZ, PT ;  /* 0x000000ff6100720c */ /* 0x040fe20003f24270 */
[----:B------:R-:W-:Y:S01]  /*53a0*/  MUFU.TANH R14, R14 ;  /* 0x0000000e000e7308 */ /* 0x000fe20000002400 */
[C---:B------:R-:W-:Y:S01]  /*53b0*/  ISETP.GT.AND P2, PT, R97.reuse, 0x1, PT ;  /* 0x000000016100780c */ /* 0x040fe20003f44270 */
[----:B------:R-:W3:Y:S01]  /*53c0*/  SHFL.BFLY PT, R152, R101, 0x2, 0x1f ;  /* 0x0c401f0065987f89 */ /* 0x000ee200000e0000 */
[----:B0-----:R-:W-:Y:S02]  /*53d0*/  FSEL R0, R0, -INF , P1 ;  /* 0xff80000000007808 */ /* 0x001fe40000800000 */
[C---:B------:R-:W-:Y:S02]  /*53e0*/  ISETP.GT.AND P3, PT, R97.reuse, 0x8, PT ;  /* 0x000000086100780c */ /* 0x040fe40003f64270 */
[----:B--2---:R-:W-:Y:S01]  /*53f0*/  FSEL R8, R8, -INF , P2 ;  /* 0xff80000008087808 */ /* 0x004fe20001000000 */
[----:B------:R-:W0:Y:S01]  /*5400*/  MUFU.TANH R88, R88 ;  /* 0x0000005800587308 */ /* 0x000e220000002400 */
[----:B------:R-:W-:-:S02]  /*5410*/  ISETP.GT.AND P4, PT, R97, 0x9, PT ;  /* 0x000000096100780c */ /* 0x000fc40003f84270 */
[----:B-1----:R-:W-:Y:S02]  /*5420*/  FSEL R20, R20, -INF , P3 ;  /* 0xff80000014147808 */ /* 0x002fe40001800000 */
[C---:B------:R-:W-:Y:S02]  /*5430*/  ISETP.GT.AND P2, PT, R97.reuse, 0x10, PT ;  /* 0x000000106100780c */ /* 0x040fe40003f44270 */
[----:B------:R-:W-:Y:S01]  /*5440*/  ISETP.GT.AND P3, PT, R97, 0x11, PT ;  /* 0x000000116100780c */ /* 0x000fe20003f64270 */
[----:B------:R1:W-:Y:S08]  /*5450*/  MUFU.TANH R103, R9 ;  /* 0x0000000900677308 */ /* 0x0003f00000002400 */
[----:B------:R-:W-:Y:S01]  /*5460*/  MUFU.TANH R21, R21 ;  /* 0x0000001500157308 */ /* 0x000fe20000002400 */
[----:B-1----:R-:W1:Y:S01]  /*5470*/  LDC R9, c[0x0][0x988] ;  /* 0x00026200ff097b82 */ /* 0x002e620000000800 */
[----:B---3--:R-:W-:-:S02]  /*5480*/  FMNMX.FTZ R152, R101, R152, !PT ;  /* 0x0000009865987209 */ /* 0x008fc40007810000 */
[----:B0-----:R-:W-:Y:S02]  /*5490*/  FSEL R88, R88, -INF , P2 ;  /* 0xff80000058587808 */ /* 0x001fe40001000000 */
[----:B------:R-:W-:Y:S01]  /*54a0*/  ISETP.GT.AND P2, PT, R97, 0x18, PT ;  /* 0x000000186100780c */ /* 0x000fe20003f44270 */
[----:B------:R-:W0:Y:S01]  /*54b0*/  SHFL.BFLY PT, R99, R152, 0x1, 0x1f ;  /* 0x0c201f0098637f89 */ /* 0x000e2200000e0000 */
[----:B------:R-:W2:Y:S08]  /*54c0*/  MUFU.TANH R90, R90 ;  /* 0x0000005a005a7308 */ /* 0x000eb00000002400 */
[----:B------:R-:W3:Y:S08]  /*54d0*/  MUFU.TANH R89, R89 ;  /* 0x0000005900597308 */ /* 0x000ef00000002400 */
[----:B------:R4:W-:Y:S01]  /*54e0*/  MUFU.TANH R105, R118 ;  /* 0x0000007600697308 */ /* 0x0009e20000002400 */
[----:B--2---:R-:W-:-:S02]  /*54f0*/  FSEL R90, R90, -INF , P2 ;  /* 0xff8000005a5a7808 */ /* 0x004fc40001000000 */
[----:B------:R-:W-:Y:S02]  /*5500*/  ISETP.GT.AND P2, PT, R97, 0x20, PT ;  /* 0x000000206100780c */ /* 0x000fe40003f44270 */
[----:B0-----:R-:W-:-:S03]  /*5510*/  FMNMX.FTZ R10, R152, R99, !PT ;  /* 0x00000063980a7209 */ /* 0x001fc60007810000 */
[----:B------:R-:W-:Y:S01]  /*5520*/  MUFU.TANH R92, R92 ;  /* 0x0000005c005c7308 */ /* 0x000fe20000002400 */
[----:B------:R-:W-:Y:S02]  /*5530*/  FMNMX.FTZ R99, R0, R11, !PT ;  /* 0x0000000b00637209 */ /* 0x000fe40007810000 */
[----:B----4-:R-:W-:Y:S01]  /*5540*/  FSEL R118, R14, -INF , P4 ;  /* 0xff8000000e767808 */ /* 0x010fe20002000000 */
[----:B-1----:R-:W-:Y:S01]  /*5550*/  FMUL.FTZ R111, R10, R9 ;  /* 0x000000090a6f7220 */ /* 0x002fe20000410000 */
[----:B------:R-:W-:Y:S02]  /*5560*/  FMNMX.FTZ R99, R8, R99, !PT ;  /* 0x0000006308637209 */ /* 0x000fe40007810000 */
[----:B------:R-:W-:Y:S01]  /*5570*/  FSETP.NEU.FTZ.AND P1, PT, R10, -INF , PT ;  /* 0xff8000000a00780b */ /* 0x000fe20003f3d000 */
[----:B------:R-:W0:Y:S01]  /*5580*/  MUFU.TANH R91, R91 ;  /* 0x0000005b005b7308 */ /* 0x000e220000002400 */
[----:B------:R-:W-:Y:S02]  /*5590*/  FMNMX.FTZ R99, R20, R99, !PT ;  /* 0x0000006314637209 */ /* 0x000fe40007810000 */
[----:B------:R-:W-:-:S02]  /*55a0*/  FSEL R111, R111, RZ, P1 ;  /* 0x000000ff6f6f7208 */ /* 0x000fc40000800000 */
[----:B------:R-:W-:-:S03]  /*55b0*/  FMNMX.FTZ R99, R118, R99, !PT ;  /* 0x0000006376637209 */ /* 0x000fc60007810000 */
[----:B------:R1:W-:Y:S01]  /*55c0*/  MUFU.TANH R107, R122 ;  /* 0x0000007a006b7308 */ /* 0x0003e20000002400 */
[----:B------:R-:W-:Y:S01]  /*55d0*/  FMNMX.FTZ R99, R88, R99, !PT ;  /* 0x0000006358637209 */ /* 0x000fe20007810000 */
[-CC-:B------:R-:W-:Y:S01]  /*55e0*/  FFMA.FTZ R158, R146, R9.reuse, -R111.reuse ;  /* 0x00000009929e7223 */ /* 0x180fe2000001086f */
[-CC-:B------:R-:W-:Y:S01]  /*55f0*/  FFMA.FTZ R156, R148, R9.reuse, -R111.reuse ;  /* 0x00000009949c7223 */ /* 0x180fe2000001086f */
[-CC-:B------:R-:W-:Y:S01]  /*5600*/  FFMA.FTZ R152, R142, R9.reuse, -R111.reuse ;  /* 0x000000098e987223 */ /* 0x180fe2000001086f */
[-CC-:B------:R-:W-:Y:S01]  /*5610*/  FFMA.FTZ R150, R150, R9.reuse, -R111.reuse ;  /* 0x0000000996967223 */ /* 0x180fe2000001086f */
[-CC-:B------:R-:W-:Y:S01]  /*5620*/  FFMA.FTZ R154, R136, R9.reuse, -R111.reuse ;  /* 0x00000009889a7223 */ /* 0x180fe2000001086f */
[-CC-:B------:R-:W-:Y:S01]  /*5630*/  FFMA.FTZ R101, R108, R9.reuse, -R111.reuse ;  /* 0x000000096c657223 */ /* 0x180fe2000001086f */
[----:B------:R-:W2:Y:S01]  /*5640*/  MUFU.TANH R93, R93 ;  /* 0x0000005d005d7308 */ /* 0x000ea20000002400 */
[----:B-1----:R-:W-:Y:S01]  /*5650*/  FSEL R122, R21, -INF , P3 ;  /* 0xff800000157a7808 */ /* 0x002fe20001800000 */
[-CC-:B------:R-:W-:Y:S01]  /*5660*/  FFMA.FTZ R96, R96, R9.reuse, -R111.reuse ;  /* 0x0000000960607223 */ /* 0x180fe2000001086f */
[----:B------:R-:W-:Y:S01]  /*5670*/  ISETP.GT.AND P3, PT, R97, 0x19, PT ;  /* 0x000000196100780c */ /* 0x000fe20003f64270 */
[--C-:B------:R-:W-:Y:S01]  /*5680*/  FFMA.FTZ R94, R94, R9, -R111.reuse ;  /* 0x000000095e5e7223 */ /* 0x100fe2000001086f */
[----:B------:R-:W-:Y:S01]  /*5690*/  FMNMX.FTZ R99, R122, R99, !PT ;  /* 0x000000637a637209 */ /* 0x000fe20007810000 */
[-CC-:B------:R-:W-:Y:S01]  /*56a0*/  FFMA.FTZ R108, R124, R9.reuse, -R111.reuse ;  /* 0x000000097c6c7223 */ /* 0x180fe2000001086f */
[----:B------:R-:W-:Y:S01]  /*56b0*/  FFMA.FTZ R138, R138, R9, -R111 ;  /* 0x000000098a8a7223 */ /* 0x000fe2000001086f */
[----:B------:R-:W1:Y:S01]  /*56c0*/  MUFU.TANH R95, R95 ;  /* 0x0000005f005f7308 */ /* 0x000e620000002400 */
[----:B------:R-:W-:-:S07]  /*56d0*/  FMNMX.FTZ R99, R90, R99, !PT ;  /* 0x000000635a637209 */ /* 0x000fce0007810000 */
[----:B------:R3:W-:Y:S08]  /*56e0*/  MUFU.TANH R172, R126 ;  /* 0x0000007e00ac7308 */ /* 0x0007f00000002400 */
[----:B------:R4:W-:Y:S01]  /*56f0*/  MUFU.TANH R174, R130 ;  /* 0x0000008200ae7308 */ /* 0x0009e20000002400 */
[----:B---3--:R-:W-:Y:S01]  /*5700*/  FSEL R126, R89, -INF , P3 ;  /* 0xff800000597e7808 */ /* 0x008fe20001800000 */
[----:B------:R-:W-:Y:S01]  /*5710*/  FFMA.FTZ R89, R144, R9, -R111 ;  /* 0x0000000990597223 */ /* 0x000fe2000001086f */
[----:B------:R-:W-:-:S02]  /*5720*/  ISETP.GT.AND P3, PT, R97, 0x21, PT ;  /* 0x000000216100780c */ /* 0x000fc40003f64270 */
[----:B------:R-:W-:Y:S02]  /*5730*/  FMNMX.FTZ R99, R126, R99, !PT ;  /* 0x000000637e637209 */ /* 0x000fe40007810000 */
[----:B0-----:R-:W-:Y:S01]  /*5740*/  FSEL R146, R91, -INF , P3 ;  /* 0xff8000005b927808 */ /* 0x001fe20001800000 */
[----:B------:R-:W0:Y:S01]  /*5750*/  MUFU.TANH R115, R115 ;  /* 0x0000007300737308 */ /* 0x000e220000002400 */
[----:B----4-:R-:W-:Y:S01]  /*5760*/  FSEL R130, R92, -INF , P2 ;  /* 0xff8000005c827808 */ /* 0x010fe20001000000 */
[--C-:B------:R-:W-:Y:S01]  /*5770*/  FFMA.FTZ R91, R140, R9, -R111.reuse ;  /* 0x000000098c5b7223 */ /* 0x100fe2000001086f */
[C---:B------:R-:W-:Y:S02]  /*5780*/  ISETP.GT.AND P2, PT, R97.reuse, 0x28, PT ;  /* 0x000000286100780c */ /* 0x040fe40003f44270 */
[----:B------:R-:W-:Y:S02]  /*5790*/  FMNMX.FTZ R99, R130, R99, !PT ;  /* 0x0000006382637209 */ /* 0x000fe40007810000 */
[----:B------:R-:W-:Y:S01]  /*57a0*/  ISETP.GT.AND P3, PT, R97, 0x29, PT ;  /* 0x000000296100780c */ /* 0x000fe20003f64270 */
[----:B------:R-:W3:Y:S01]  /*57b0*/  MUFU.TANH R119, R119 ;  /* 0x0000007700777308 */ /* 0x000ee20000002400 */
[----:B--2---:R-:W-:Y:S01]  /*57c0*/  FSEL R148, R93, -INF , P2 ;  /* 0xff8000005d947808 */ /* 0x004fe20001000000 */
[----:B------:R-:W-:Y:S01]  /*57d0*/  FFMA.FTZ R93, R106, R9, -R111 ;  /* 0x000000096a5d7223 */ /* 0x000fe2000001086f */
[----:B------:R-:W-:-:S02]  /*57e0*/  FMNMX.FTZ R99, R146, R99, !PT ;  /* 0x0000006392637209 */ /* 0x000fc40007810000 */
[----:B------:R-:W-:Y:S02]  /*57f0*/  ISETP.GT.AND P2, PT, R97, 0x30, PT ;  /* 0x000000306100780c */ /* 0x000fe40003f44270 */
[----:B-1----:R-:W-:Y:S01]  /*5800*/  FSEL R92, R95, -INF , P3 ;  /* 0xff8000005f5c7808 */ /* 0x002fe20001800000 */
[----:B------:R1:W-:Y:S01]  /*5810*/  MUFU.TANH R176, R134 ;  /* 0x0000008600b07308 */ /* 0x0003e20000002400 */
[----:B------:R-:W-:Y:S01]  /*5820*/  FMNMX.FTZ R99, R148, R99, !PT ;  /* 0x0000006394637209 */ /* 0x000fe20007810000 */
[----:B------:R-:W-:Y:S01]  /*5830*/  FFMA.FTZ R95, R100, R9, -R111 ;  /* 0x00000009645f7223 */ /* 0x000fe2000001086f */
[----:B------:R-:W-:Y:S02]  /*5840*/  ISETP.GT.AND P3, PT, R97, 0x31, PT ;  /* 0x000000316100780c */ /* 0x000fe40003f64270 */
[----:B------:R-:W-:Y:S02]  /*5850*/  FMNMX.FTZ R99, R92, R99, !PT ;  /* 0x000000635c637209 */ /* 0x000fe40007810000 */
[----:B0-----:R-:W-:Y:S01]  /*5860*/  FSEL R142, R115, -INF , P3 ;  /* 0xff800000738e7808 */ /* 0x001fe20001800000 */
[----:B------:R-:W0:Y:S01]  /*5870*/  MUFU.TANH R123, R123 ;  /* 0x0000007b007b7308 */ /* 0x000e220000002400 */
[----:B-1----:R-:W-:-:S02]  /*5880*/  FSEL R134, R103, -INF , P2 ;  /* 0xff80000067867808 */ /* 0x002fc40001000000 */
[C---:B------:R-:W-:Y:S02]  /*5890*/  ISETP.GT.AND P2, PT, R97.reuse, 0x38, PT ;  /* 0x000000386100780c */ /* 0x040fe40003f44270 */
[----:B------:R-:W-:Y:S02]  /*58a0*/  FMNMX.FTZ R99, R134, R99, !PT ;  /* 0x0000006386637209 */ /* 0x000fe40007810000 */
[----:B------:R-:W-:Y:S01]  /*58b0*/  ISETP.GT.AND P3, PT, R97, 0x39, PT ;  /* 0x000000396100780c */ /* 0x000fe20003f64270 */
[----:B------:R-:W1:Y:S01]  /*58c0*/  MUFU.TANH R127, R127 ;  /* 0x0000007f007f7308 */ /* 0x000e620000002400 */
[----:B------:R-:W-:Y:S01]  /*58d0*/  FSEL R144, R105, -INF , P2 ;  /* 0xff80000069907808 */ /* 0x000fe20001000000 */
[----:B------:R-:W-:Y:S01]  /*58e0*/  FFMA.FTZ R105, R120, R9, -R111 ;  /* 0x0000000978697223 */ /* 0x000fe2000001086f */
[----:B------:R-:W-:Y:S02]  /*58f0*/  FMNMX.FTZ R99, R142, R99, !PT ;  /* 0x000000638e637209 */ /* 0x000fe40007810000 */
[----:B------:R-:W-:-:S02]  /*5900*/  ISETP.GT.AND P2, PT, R97, 0x40, PT ;  /* 0x000000406100780c */ /* 0x000fc40003f44270 */
[----:B---3--:R-:W-:Y:S01]  /*5910*/  FSEL R140, R119, -INF , P3 ;  /* 0xff800000778c7808 */ /* 0x008fe20001800000 */
[----:B------:R2:W-:Y:S01]  /*5920*/  MUFU.EX2 R21, R150 ;  /* 0x0000009600157308 */ /* 0x0005e20000000800 */
[----:B------:R-:W-:Y:S02]  /*5930*/  FMNMX.FTZ R99, R144, R99, !PT ;  /* 0x0000006390637209 */ /* 0x000fe40007810000 */
[----:B------:R-:W-:Y:S02]  /*5940*/  ISETP.GT.AND P3, PT, R97, 0x41, PT ;  /* 0x000000416100780c */ /* 0x000fe40003f64270 */
[----:B------:R-:W-:Y:S02]  /*5950*/  FMNMX.FTZ R99, R140, R99, !PT ;  /* 0x000000638c637209 */ /* 0x000fe40007810000 */
[----:B0-----:R-:W-:Y:S01]  /*5960*/  FSEL R136, R123, -INF , P3 ;  /* 0xff8000007b887808 */ /* 0x001fe20001800000 */
[----:B------:R-:W0:Y:S01]  /*5970*/  MUFU.TANH R131, R131 ;  /* 0x0000008300837308 */ /* 0x000e220000002400 */
[----:B--2---:R-:W-:Y:S01]  /*5980*/  FSEL R150, R107, -INF , P2 ;  /* 0xff8000006b967808 */ /* 0x004fe20001000000 */
[----:B------:R-:W-:Y:S01]  /*5990*/  FFMA.FTZ R107, R114, R9, -R111 ;  /* 0x00000009726b7223 */ /* 0x000fe2000001086f */
[----:B------:R-:W-:-:S02]  /*59a0*/  ISETP.GT.AND P2, PT, R97, 0x48, PT ;  /* 0x000000486100780c */ /* 0x000fc40003f44270 */
[----:B------:R-:W-:Y:S02]  /*59b0*/  FMNMX.FTZ R99, R150, R99, !PT ;  /* 0x0000006396637209 */ /* 0x000fe40007810000 */
[C---:B------:R-:W-:Y:S01]  /*59c0*/  ISETP.GT.AND P3, PT, R97.reuse, 0x49, PT ;  /* 0x000000496100780c */ /* 0x040fe20003f64270 */
[----:B------:R-:W2:Y:S01]  /*59d0*/  MUFU.TANH R135, R135 ;  /* 0x0000008700877308 */ /* 0x000ea20000002400 */
[----:B------:R-:W-:Y:S02]  /*59e0*/  FSEL R172, R172, -INF , P2 ;  /* 0xff800000acac7808 */ /* 0x000fe40001000000 */
[----:B------:R-:W-:Y:S02]  /*59f0*/  FMNMX.FTZ R99, R136, R99, !PT ;  /* 0x0000006388637209 */ /* 0x000fe40007810000 */
[----:B------:R-:W-:Y:S02]  /*5a00*/  ISETP.GT.AND P2, PT, R97, 0x50, PT ;  /* 0x000000506100780c */ /* 0x000fe40003f44270 */
[----:B-1----:R-:W-:Y:S01]  /*5a10*/  FSEL R106, R127, -INF , P3 ;  /* 0xff8000007f6a7808 */ /* 0x002fe20001800000 */
[----:B------:R-:W-:Y:S01]  /*5a20*/  MUFU.EX2 R156, R156 ;  /* 0x0000009c009c7308 */ /* 0x000fe20000000800 */
[----:B------:R-:W-:-:S02]  /*5a30*/  FMNMX.FTZ R99, R172, R99, !PT ;  /* 0x00000063ac637209 */ /* 0x000fc40007810000 */
[C---:B------:R-:W-:Y:S02]  /*5a40*/  ISETP.GT.AND P3, PT, R97.reuse, 0x51, PT ;  /* 0x000000516100780c */ /* 0x040fe40003f64270 */
[----:B------:R-:W-:Y:S02]  /*5a50*/  FSEL R174, R174, -INF , P2 ;  /* 0xff800000aeae7808 */ /* 0x000fe40001000000 */
[----:B------:R-:W-:Y:S01]  /*5a60*/  FMNMX.FTZ R99, R106, R99, !PT ;  /* 0x000000636a637209 */ /* 0x000fe20007810000 */
[----:B------:R-:W-:Y:S01]  /*5a70*/  MUFU.EX2 R158, R158 ;  /* 0x0000009e009e7308 */ /* 0x000fe20000000800 */
[----:B------:R-:W-:Y:S02]  /*5a80*/  ISETP.GT.AND P2, PT, R97, 0x58, PT ;  /* 0x000000586100780c */ /* 0x000fe40003f44270 */
[----:B0-----:R-:W-:Y:S02]  /*5a90*/  FSEL R100, R131, -INF , P3 ;  /* 0xff80000083647808 */ /* 0x001fe40001800000 */
[----:B------:R-:W-:-:S02]  /*5aa0*/  FMNMX.FTZ R99, R174, R99, !PT ;  /* 0x00000063ae637209 */ /* 0x000fc40007810000 */
[----:B------:R-:W-:Y:S01]  /*5ab0*/  ISETP.GT.AND P3, PT, R97, 0x59, PT ;  /* 0x000000596100780c */ /* 0x000fe20003f64270 */
[-CC-:B------:R-:W-:Y:S01]  /*5ac0*/  FFMA.FTZ R97, R98, R9.reuse, -R111.reuse ;  /* 0x0000000962617223 */ /* 0x180fe2000001086f */
[----:B------:R-:W-:Y:S01]  /*5ad0*/  FSEL R176, R176, -INF , P2 ;  /* 0xff800000b0b07808 */ /* 0x000fe20001000000 */
[--C-:B------:R-:W-:Y:S01]  /*5ae0*/  FFMA.FTZ R98, R102, R9, -R111.reuse ;  /* 0x0000000966627223 */ /* 0x100fe2000001086f */
[----:B------:R-:W-:Y:S01]  /*5af0*/  FMNMX.FTZ R99, R100, R99, !PT ;  /* 0x0000006364637209 */ /* 0x000fe20007810000 */
[-CC-:B------:R-:W-:Y:S01]  /*5b00*/  FFMA.FTZ R102, R110, R9.reuse, -R111.reuse ;  /* 0x000000096e667223 */ /* 0x180fe2000001086f */
[----:B--2---:R-:W-:Y:S01]  /*5b10*/  FSEL R178, R135, -INF , P3 ;  /* 0xff80000087b27808 */ /* 0x004fe20001800000 */
[--C-:B------:R-:W-:Y:S01]  /*5b20*/  FFMA.FTZ R110, R128, R9, -R111.reuse ;  /* 0x00000009806e7223 */ /* 0x100fe2000001086f */
[----:B------:R-:W-:Y:S01]  /*5b30*/  FMNMX.FTZ R99, R176, R99, !PT ;  /* 0x00000063b0637209 */ /* 0x000fe20007810000 */
[----:B------:R-:W-:Y:S03]  /*5b40*/  MUFU.EX2 R89, R89 ;  /* 0x0000005900597308 */ /* 0x000fe60000000800 */
[----:B------:R-:W-:Y:S01]  /*5b50*/  FMNMX.FTZ R14, R178, R99, !PT ;  /* 0x00000063b20e7209 */ /* 0x000fe20007810000 */
[-CC-:B------:R-:W-:Y:S01]  /*5b60*/  FFMA.FTZ R99, R104, R9.reuse, -R111.reuse ;  /* 0x0000000968637223 */ /* 0x180fe2000001086f */
[----:B------:R-:W-:-:S03]  /*5b70*/  FFMA.FTZ R104, R116, R9, -R111 ;  /* 0x0000000974687223 */ /* 0x000fc6000001086f */
[----:B------:R-:W0:Y:S01]  /*5b80*/  SHFL.BFLY PT, R103, R14, 0x2, 0x1f ;  /* 0x0c401f000e677f89 */ /* 0x000e2200000e0000 */
[----:B------:R-:W-:Y:S08]  /*5b90*/  MUFU.EX2 R152, R152 ;  /* 0x0000009800987308 */ /* 0x000ff00000000800 */
[----:B------:R-:W-:Y:S08]  /*5ba0*/  MUFU.EX2 R91, R91 ;  /* 0x0000005b005b7308 */ /* 0x000ff00000000800 */
[----:B------:R-:W-:Y:S01]  /*5bb0*/  MUFU.EX2 R154, R154 ;  /* 0x0000009a009a7308 */ /* 0x000fe20000000800 */
[----:B0-----:R-:W-:Y:S01]  /*5bc0*/  FMNMX.FTZ R109, R14, R103, !PT ;  /* 0x000000670e6d7209 */ /* 0x001fe20007810000 */
[----:B------:R-:W-:-:S06]  /*5bd0*/  FFMA.FTZ R103, R112, R9, -R111 ;  /* 0x0000000970677223 */ /* 0x000fcc000001086f */
[----:B------:R-:W-:Y:S01]  /*5be0*/  MUFU.EX2 R93, R93 ;  /* 0x0000005d005d7308 */ /* 0x000fe20000000800 */
[----:B------:R-:W0:Y:S07]  /*5bf0*/  SHFL.BFLY PT, R14, R109, 0x1, 0x1f ;  /* 0x0c201f006d0e7f89 */ /* 0x000e2e00000e0000 */
[----:B------:R-:W-:Y:S08]  /*5c00*/  MUFU.EX2 R95, R95 ;  /* 0x0000005f005f7308 */ /* 0x000ff00000000800 */
[----:B------:R-:W-:Y:S08]  /*5c10*/  MUFU.EX2 R96, R96 ;  /* 0x0000006000607308 */ /* 0x000ff00000000800 */
[----:B------:R-:W-:Y:S01]  /*5c20*/  MUFU.EX2 R94, R94 ;  /* 0x0000005e005e7308 */ /* 0x000fe20000000800 */
[----:B0-----:R-:W-:Y:S01]  /*5c30*/  FMNMX.FTZ R14, R109, R14, !PT ;  /* 0x0000000e6d0e7209 */ /* 0x001fe20007810000 */
[----:B------:R-:W-:-:S03]  /*5c40*/  FFMA.FTZ R109, R132, R9, -R111 ;  /* 0x00000009846d7223 */ /* 0x000fc6000001086f */
[C---:B------:R-:W-:Y:S01]  /*5c50*/  FSETP.NEU.FTZ.AND P2, PT, R14.reuse, -INF , PT ;  /* 0xff8000000e00780b */ /* 0x040fe20003f5d000 */
[C---:B------:R-:W-:Y:S02]  /*5c60*/  FMUL.FTZ R112, R14.reuse, R9 ;  /* 0x000000090e707220 */ /* 0x040fe40000410000 */
[----:B------:R-:W-:Y:S01]  /*5c70*/  MUFU.EX2 R97, R97 ;  /* 0x0000006100617308 */ /* 0x000fe20000000800 */
[----:B------:R-:W-:Y:S02]  /*5c80*/  FSEL R116, R14, RZ, P2 ;  /* 0x000000ff0e747208 */ /* 0x000fe40001000000 */
[----:B------:R-:W-:-:S03]  /*5c90*/  FSEL R111, R112, RZ, P2 ;  /* 0x000000ff706f7208 */ /* 0x000fc60001000000 */
[----:B------:R-:W-:Y:S02]  /*5ca0*/  FADD.FTZ R116, -R116, R11 ;  /* 0x0000000b74747221 */ /* 0x000fe40000010100 */
[----:B------:R-:W-:Y:S01]  /*5cb0*/  MUFU.EX2 R98, R98 ;  /* 0x0000006200627308 */ /* 0x000fe20000000800 */
[-CC-:B------:R-:W-:Y:S01]  /*5cc0*/  FFMA.FTZ R157, R0, R9.reuse, -R111.reuse ;  /* 0x00000009009d7223 */ /* 0x180fe2000001086f */
[----:B------:R-:W-:Y:S01]  /*5cd0*/  FSEL R0, R10, RZ, P1 ;  /* 0x000000ff0a007208 */ /* 0x000fe20000800000 */
[-CC-:B------:R-:W-:Y:S01]  /*5ce0*/  FFMA.FTZ R112, R8, R9.reuse, -R111.reuse ;  /* 0x0000000908707223 */ /* 0x180fe2000001086f */
[-C--:B------:R-:W-:Y:S01]  /*5cf0*/  FMUL.FTZ R116, R116, R9.reuse ;  /* 0x0000000974747220 */ /* 0x080fe20000410000 */
[-CC-:B------:R-:W-:Y:S01]  /*5d00*/  FFMA.FTZ R159, R20, R9.reuse, -R111.reuse ;  /* 0x00000009149f7223 */ /* 0x180fe2000001086f */
[-C--:B------:R-:W-:Y:S01]  /*5d10*/  FFMA.FTZ R20, R118, R9.reuse, -R111 ;  /* 0x0000000976147223 */ /* 0x080fe2000001086f */
[----:B------:R-:W-:Y:S01]  /*5d20*/  FADD.FTZ R0, -R0, R13 ;  /* 0x0000000d00007221 */ /* 0x000fe20000010100 */
[----:B------:R-:W-:Y:S01]  /*5d30*/  MUFU.EX2 R157, R157 ;  /* 0x0000009d009d7308 */ /* 0x000fe20000000800 */
[-CC-:B------:R-:W-:Y:S01]  /*5d40*/  FFMA.FTZ R153, R88, R9.reuse, -R111.reuse ;  /* 0x0000000958997223 */ /* 0x180fe2000001086f */
[-CC-:B------:R-:W-:Y:S01]  /*5d50*/  FFMA.FTZ R88, R122, R9.reuse, -R111.reuse ;  /* 0x000000097a587223 */ /* 0x180fe2000001086f */
[-C--:B------:R-:W-:Y:S01]  /*5d60*/  FMUL.FTZ R8, R0, R9.reuse ;  /* 0x0000000900087220 */ /* 0x080fe20000410000 */
[-CC-:B------:R-:W-:Y:S01]  /*5d70*/  FFMA.FTZ R155, R90, R9.reuse, -R111.reuse ;  /* 0x000000095a9b7223 */ /* 0x180fe2000001086f */
        /* <DEDUP_REMOVED lines=20> */
[----:B0-----:R-:W-:-:S07]  /*5ec0*/  FFMA.FTZ R11, R0, R6, R157 ;  /* 0x00000006000b7223 */ /* 0x001fce000001009d */
[----:B------:R-:W0:Y:S01]  /*5ed0*/  MUFU.EX2 R159, R159 ;  /* 0x0000009f009f7308 */ /* 0x000e220000000800 */
[----:B-1----:R-:W-:-:S04]  /*5ee0*/  FFMA.FTZ R7, R8, R7, R21 ;  /* 0x0000000708077223 */ /* 0x002fc80000010015 */
[----:B------:R-:W-:-:S03]  /*5ef0*/  FADD.FTZ R7, R156, R7 ;  /* 0x000000079c077221 */ /* 0x000fc60000010000 */
[----:B------:R-:W1:Y:S01]  /*5f00*/  MUFU.EX2 R20, R20 ;  /* 0x0000001400147308 */ /* 0x000e620000000800 */
[----:B--2---:R-:W-:-:S07]  /*5f10*/  FADD.FTZ R6, R112, R11 ;  /* 0x0000000b70067221 */ /* 0x004fce0000010000 */
[----:B------:R-:W2:Y:S08]  /*5f20*/  MUFU.EX2 R153, R153 ;  /* 0x0000009900997308 */ /* 0x000eb00000000800 */
[----:B------:R-:W3:Y:S08]  /*5f30*/  MUFU.EX2 R88, R88 ;  /* 0x0000005800587308 */ /* 0x000ef00000000800 */
[----:B------:R4:W-:Y:S08]  /*5f40*/  MUFU.EX2 R13, R92 ;  /* 0x0000005c000d7308 */ /* 0x0009f00000000800 */
[----:B------:R-:W5:Y:S01]  /*5f50*/  MUFU.EX2 R155, R155 ;  /* 0x0000009b009b7308 */ /* 0x000f620000000800 */
[----:B----4-:R-:W-:Y:S01]  /*5f60*/  FADD.FTZ R92, R158, R7 ;  /* 0x000000079e5c7221 */ /* 0x010fe20000010000 */
[----:B0-----:R-:W-:-:S03]  /*5f70*/  FADD.FTZ R7, R159, R6 ;  /* 0x000000069f077221 */ /* 0x001fc60000010000 */
[----:B------:R-:W-:Y:S01]  /*5f80*/  FADD.FTZ R11, R89, R92 ;  /* 0x0000005c590b7221 */ /* 0x000fe20000010000 */
[----:B-1----:R-:W-:Y:S02]  /*5f90*/  FADD.FTZ R6, R20, R7 ;  /* 0x0000000714067221 */ /* 0x002fe40000010000 */
[----:B------:R-:W0:Y:S01]  /*5fa0*/  MUFU.EX2 R90, R90 ;  /* 0x0000005a005a7308 */ /* 0x000e220000000800 */
[----:B------:R-:W-:Y:S01]  /*5fb0*/  FADD.FTZ R92, R152, R11 ;  /* 0x0000000b985c7221 */ /* 0x000fe20000010000 */
[----:B--2---:R-:W-:-:S03]  /*5fc0*/  FADD.FTZ R7, R153, R6 ;  /* 0x0000000699077221 */ /* 0x004fc60000010000 */
[----:B------:R-:W-:Y:S01]  /*5fd0*/  FADD.FTZ R11, R91, R92 ;  /* 0x0000005c5b0b7221 */ /* 0x000fe20000010000 */
[----:B---3--:R-:W-:Y:S02]  /*5fe0*/  FADD.FTZ R6, R88, R7 ;  /* 0x0000000758067221 */ /* 0x008fe40000010000 */
[----:B------:R-:W1:Y:S01]  /*5ff0*/  MUFU.EX2 R149, R149 ;  /* 0x0000009500957308 */ /* 0x000e620000000800 */
[----:B------:R-:W-:Y:S01]  /*6000*/  FADD.FTZ R92, R154, R11 ;  /* 0x0000000b9a5c7221 */ /* 0x000fe20000010000 */
[----:B-----5:R-:W-:-:S03]  /*6010*/  FADD.FTZ R7, R155, R6 ;  /* 0x000000069b077221 */ /* 0x020fc60000010000 */
[----:B------:R-:W-:-:S03]  /*6020*/  FADD.FTZ R92, R93, R92 ;  /* 0x0000005c5d5c7221 */ /* 0x000fc60000010000 */
        /* <DEDUP_REMOVED lines=12> */
[----:B0-----:R-:W-:-:S04]  /*60f0*/  FADD.FTZ R6, R151, R6 ;  /* 0x0000000697067221 */ /* 0x001fc80000010000 */
[----:B------:R-:W-:-:S03]  /*6100*/  FADD.FTZ R6, R13, R6 ;  /* 0x000000060d067221 */ /* 0x000fc60000010000 */
        /* <DEDUP_REMOVED lines=46> */
.L_x_2212:
        /* <DEDUP_REMOVED lines=34> */
.L_x_2202:
[----:B------:R-:W-:-:S13]  /*6610*/  ISETP.GE.AND P1, PT, R15, RZ, PT ;  /* 0x000000ff0f00720c */ /* 0x000fda0003f26270 */
[----:B------:R-:W-:Y:S05]  /*6620*/  @!P1 BRA `(.L_x_2214) ;  /* 0x0000002000b49947 */ /* 0x000fea0003800000 */
[----:B------:R-:W-:Y:S01]  /*6630*/  IMAD.MOV.U32 R13, RZ, RZ, R14 ;  /* 0x000000ffff0d7224 */ /* 0x000fe200078e000e */
[----:B------:R-:W-:Y:S01]  /*6640*/  UMOV UR4, UR38 ;  /* 0x0000002600047c82 */ /* 0x000fe20008000000 */
[----:B------:R-:W-:Y:S01]  /*6650*/  IMAD.MOV.U32 R11, RZ, RZ, R10 ;  /* 0x000000ffff0b7224 */ /* 0x000fe200078e000a */
[----:B------:R-:W-:Y:S01]  /*6660*/  UMOV UR5, UR39 ;  /* 0x0000002700057c82 */ /* 0x000fe20008000000 */
[----:B------:R-:W-:-:S05]  /*6670*/  ULDC UR6, c[0x0][0x9d8] ;  /* 0x0002760000067ab9 */ /* 0x000fca0000000800 */
.L_x_2225:
[----:B------:R-:W-:-:S04]  /*6680*/  UIADD3 UR10, UR5, 0x1, URZ ;  /* 0x00000001050a7890 */ /* 0x000fc8000fffe03f */
[----:B------:R-:W-:-:S04]  /*6690*/  UISETP.NE.AND UP0, UPT, UR10, 0x2, UPT ;  /* 0x000000020a00788c */ /* 0x000fc8000bf05270 */
[----:B------:R-:W-:Y:S02]  /*66a0*/  USEL UR10, UR10, URZ, UP0 ;  /* 0x0000003f0a0a7287 */ /* 0x000fe40008000000 */
[----:B------:R-:W-:-:S04]  /*66b0*/  USEL UR38, URZ, 0x1, UP0 ;  /* 0x000000013f267887 */ /* 0x000fc80008000000 */
[----:B------:R-:W-:Y:S01]  /*66c0*/  ULOP3.LUT UR38, UR4, UR38, URZ, 0x3c, !UPT ;  /* 0x0000002604267292 */ /* 0x000fe2000f8e3c3f */
[----:B------:R-:W-:Y:S01]  /*66d0*/  UMOV UR39, UR10 ;  /* 0x0000000a00277c82 */ /* 0x000fe20008000000 */
[----:B------:R-:W-:Y:S10]  /*66e0*/  @!P0 BRA `(.L_x_2215) ;  /* 0x0000000000048947 */ /* 0x000ff40003800000 */
[----:B------:R-:W-:Y:S01]  /*66f0*/  BPT.TRAP 0x1 ;  /* 0x000000040000795c */ /* 0x000fe20000300000 */
.L_x_2215:
[----:B------:R-:W-:Y:S01]  /*6700*/  ULEA UR7, UR39, UR40, 0x3 ;  /* 0x0000002827077291 */ /* 0x000fe2000f8e183f */
[----:B------:R-:W-:-:S04]  /*6710*/  MOV R9, UR38 ;  /* 0x0000002600097c02 */ /* 0x000fc80008000f00 */
[----:B------:R-:W-:-:S04]  /*6720*/  SHF.L.U32 R9, R9, 0x1f, RZ ;  /* 0x0000001f09097819 */ /* 0x000fc800000006ff */
[----:B------:R0:W1:Y:S01]  /*6730*/  SYNCS.PHASECHK.TRANS64.TRYWAIT P1, [UR7+0x2a830], R9 ;  /* 0x02a83009ff0075a7 */ /* 0x0000620008020147 */
[----:B------:R-:W-:Y:S05]  /*6740*/  @!P0 BRA `(.L_x_2216) ;  /* 0x0000000000048947 */ /* 0x000fea0003800000 */
[----:B------:R-:W-:Y:S01]  /*6750*/  BPT.TRAP 0x1 ;  /* 0x000000040000795c */ /* 0x000fe20000300000 */
.L_x_2216:
[----:B-1----:R-:W-:Y:S05]  /*6760*/  @P1 BRA `(.L_x_2217) ;  /* 0x0000000000081947 */ /* 0x002fea0003800000 */
[----:B------:R-:W1:Y:S02]  /*6770*/  SYNCS.PHASECHK.TRANS64.TRYWAIT P1, [UR7+0x2a830], R9 ;  /* 0x02a83009ff0075a7 */ /* 0x000e640008020147 */
[----:B-1----:R-:W-:Y:S05]  /*6780*/  @!P1 BRA `(.L_x_2218) ;  /* 0x0000008c00589947 */ /* 0x002fea0003800000 */
.L_x_2217:
        /* <DEDUP_REMOVED lines=143> */
.L_x_2219:
[----:B------:R-:W-:Y:S01]  /*7080*/  ULEA UR7, UR5, UR40, 0x3 ;  /* 0x0000002805077291 */ /* 0x000fe2000f8e183f */
[----:B------:R-:W-:-:S05]  /*7090*/  IMAD.U32 R0, RZ, RZ, UR4 ;  /* 0x00000004ff007e24 */ /* 0x000fca000f8e00ff */
[----:B------:R-:W-:-:S04]  /*70a0*/  SHF.L.U32 R0, R0, 0x1f, RZ ;  /* 0x0000001f00007819 */ /* 0x000fc800000006ff */
[----:B------:R2:W3:Y:S01]  /*70b0*/  SYNCS.PHASECHK.TRANS64.TRYWAIT P1, [UR7+0x2a850], R0 ;  /* 0x02a85000ff0075a7 */ /* 0x0004e20008020147 */
[----:B------:R-:W-:Y:S05]  /*70c0*/  @!P0 BRA `(.L_x_2220) ;  /* 0x0000000000048947 */ /* 0x000fea0003800000 */
[----:B------:R-:W-:Y:S01]  /*70d0*/  BPT.TRAP 0x1 ;  /* 0x000000040000795c */ /* 0x000fe20000300000 */
.L_x_2220:
[----:B---3--:R-:W-:Y:S05]  /*70e0*/  @P1 BRA `(.L_x_2221) ;  /* 0x0000000000081947 */ /* 0x008fea0003800000 */
[----:B------:R-:W3:Y:S02]  /*70f0*/  SYNCS.PHASECHK.TRANS64.TRYWAIT P1, [UR7+0x2a850], R0 ;  /* 0x02a85000ff0075a7 */ /* 0x000ee40008020147 */
[----:B---3--:R-:W-:Y:S05]  /*7100*/  @!P1 BRA `(.L_x_2222) ;  /* 0x0000008400109947 */ /* 0x008fea0003800000 */
.L_x_2221:
        /* <DEDUP_REMOVED lines=38> */
.L_x_2223:
        /* <DEDUP_REMOVED lines=23> */
[----:B01----:R-:W-:Y:S01]  /*74e0*/  FMNMX.FTZ R9, R136, R11, !PT ;  /* 0x0000000b88097209 */ /* 0x003fe20007810000 */
[----:B------:R-:W-:Y:S01]  /*74f0*/  FMUL.FTZ R102, R107, UR6 ;  /* 0x000000066b667c20 */ /* 0x000fe20008410000 */
[----:B------:R-:W-:Y:S01]  /*7500*/  FMUL.FTZ R158, R109, UR6 ;  /* 0x000000066d9e7c20 */ /* 0x000fe20008410000 */
[----:B------:R-:W-:Y:S01]  /*7510*/  FMUL.FTZ R104, R110, UR6 ;  /* 0x000000066e687c20 */ /* 0x000fe20008410000 */
[----:B------:R-:W-:Y:S01]  /*7520*/  FMUL.FTZ R172, R112, UR6 ;  /* 0x0000000670ac7c20 */ /* 0x000fe20008410000 */
[----:B------:R-:W-:Y:S01]  /*7530*/  FMUL.FTZ R106, R111, UR6 ;  /* 0x000000066f6a7c20 */ /* 0x000fe20008410000 */
[----:B------:R-:W-:Y:S01]  /*7540*/  FMUL.FTZ R174, R113, UR6 ;  /* 0x0000000671ae7c20 */ /* 0x000fe20008410000 */
[----:B------:R-:W0:Y:S01]  /*7550*/  MUFU.TANH R140, R140 ;  /* 0x0000008c008c7308 */ /* 0x000e220000002400 */
[----:B---3--:R-:W-:Y:S01]  /*7560*/  FMNMX.FTZ R9, R138, R9, !PT ;  /* 0x000000098a097209 */ /* 0x008fe20007810000 */
        /* <DEDUP_REMOVED lines=14> */
[----:B------:R-:W3:Y:S01]  /*7650*/  MUFU.TANH R142, R142 ;  /* 0x0000008e008e7308 */ /* 0x000ee20000002400 */
        /* <DEDUP_REMOVED lines=11> */
[----:B--2---:R-:W-:Y:S01]  /*7710*/  FMUL.FTZ R0, R134, UR6 ;  /* 0x0000000686007c20 */ /* 0x004fe20008410000 */
[----:B------:R-:W-:Y:S01]  /*7720*/  FMUL.FTZ R134, R135, UR6 ;  /* 0x0000000687867c20 */ /* 0x000fe20008410000 */
[----:B------:R-:W-:-:S02]  /*7730*/  ULEA UR4, UR10, UR40, 0x3 ;  /* 0x000000280a047291 */ /* 0x000fc4000f8e183f */
[----:B------:R-:W1:Y:S01]  /*7740*/  MUFU.TANH R144, R144 ;  /* 0x0000009000907308 */ /* 0x000e620000002400 */
[----:B---3--:R-:W-:Y:S01]  /*7750*/  FMNMX.FTZ R9, R142, R9, !PT ;  /* 0x000000098e097209 */ /* 0x008fe20007810000 */
[----:B------:R-:W-:-:S04]  /*7760*/  UIADD3 UR4, UR4, 0x2a840, URZ ;  /* 0x0002a84004047890 */ /* 0x000fc8000fffe03f */
[----:B------:R-:W-:Y:S02]  /*7770*/  UPRMT UR4, UR43, 0x654, UR4 ;  /* 0x000006542b047896 */ /* 0x000fe40008000004 */
[----:B------:R-:W2:Y:S01]  /*7780*/  MUFU.TANH R90, R90 ;  /* 0x0000005a005a7308 */ /* 0x000ea20000002400 */
[----:B0-----:R-:W-:-:S06]  /*7790*/  FMNMX.FTZ R21, R88, R21, !PT ;  /* 0x0000001558157209 */ /* 0x001fcc0007810000 */
[----:B------:R-:W-:Y:S01]  /*77a0*/  SYNCS.ARRIVE.TRANS64.RED.A1T0 RZ, [UR4], RZ ;  /* 0x000000ffffff79a7 */ /* 0x000fe20008100404 */
        /* <DEDUP_REMOVED lines=74> */
[----:B------:R0:W1:Y:S01]  /*7c50*/  MUFU.TANH R132, R0 ;  /* 0x0000000000847308 */ /* 0x0000620000002400 */
[----:B--2---:R-:W-:-:S07]  /*7c60*/  FMNMX.FTZ R21, R130, R21, !PT ;  /* 0x0000001582157209 */ /* 0x004fce0007810000 */
[----:B------:R-:W2:Y:S01]  /*7c70*/  MUFU.TANH R134, R134 ;  /* 0x0000008600867308 */ /* 0x000ea20000002400 */
[----:B0-----:R-:W-:-:S05]  /*7c80*/  FMNMX.FTZ R0, R190, R9, !PT ;  /* 0x00000009be007209 */ /* 0x001fca0007810000 */
[----:B------:R-:W0:Y:S01]  /*7c90*/  SHFL.BFLY PT, R9, R0, 0x2, 0x1f ;  /* 0x0c401f0000097f89 */ /* 0x000e2200000e0000 */
[----:B-1----:R-:W-:-:S04]  /*7ca0*/  FMNMX.FTZ R21, R132, R21, !PT ;  /* 0x0000001584157209 */ /* 0x002fc80007810000 */
[----:B--2---:R-:W-:-:S05]  /*7cb0*/  FMNMX.FTZ R21, R134, R21, !PT ;  /* 0x0000001586157209 */ /* 0x004fca0007810000 */
[----:B------:R-:W1:Y:S01]  /*7cc0*/  SHFL.BFLY PT, R8, R21, 0x2, 0x1f ;  /* 0x0c401f0015087f89 */ /* 0x000e6200000e0000 */
[----:B0-----:R-:W-:Y:S02]  /*7cd0*/  FMNMX.FTZ R89, R0, R9, !PT ;  /* 0x0000000900597209 */ /* 0x001fe40007810000 */
[----:B------:R-:W0:Y:S03]  /*7ce0*/  LDC R9, c[0x0][0x988] ;  /* 0x00026200ff097b82 */ /* 0x000e260000000800 */
[----:B------:R-:W2:Y:S01]  /*7cf0*/  SHFL.BFLY PT, R10, R89, 0x1, 0x1f ;  /* 0x0c201f00590a7f89 */ /* 0x000ea200000e0000 */
[----:B-1----:R-:W-:-:S05]  /*7d00*/  FMNMX.FTZ R91, R21, R8, !PT ;  /* 0x00000008155b7209 */ /* 0x002fca0007810000 */
[----:B------:R-:W1:Y:S01]  /*7d10*/  SHFL.BFLY PT, R14, R91, 0x1, 0x1f ;  /* 0x0c201f005b0e7f89 */ /* 0x000e6200000e0000 */
[----:B--2---:R-:W-:-:S05]  /*7d20*/  FMNMX.FTZ R10, R89, R10, !PT ;  /* 0x0000000a590a7209 */ /* 0x004fca0007810000 */
[C---:B0-----:R-:W-:Y:S01]  /*7d30*/  FMUL.FTZ R107, R10.reuse, R9 ;  /* 0x000000090a6b7220 */ /* 0x041fe20000410000 */
[----:B------:R-:W-:-:S03]  /*7d40*/  FADD.FTZ R8, -R10, R11 ;  /* 0x0000000b0a087221 */ /* 0x000fc60000010100 */
[-CC-:B------:R-:W-:Y:S01]  /*7d50*/  FFMA.FTZ R11, R136, R9.reuse, -R107.reuse ;  /* 0x00000009880b7223 */ /* 0x180fe2000001086b */
[-CC-:B------:R-:W-:Y:S01]  /*7d60*/  FFMA.FTZ R136, R138, R9.reuse, -R107.reuse ;  /* 0x000000098a887223 */ /* 0x180fe2000001086b */
[-CC-:B------:R-:W-:Y:S01]  /*7d70*/  FFMA.FTZ R138, R142, R9.reuse, -R107.reuse ;  /* 0x000000098e8a7223 */ /* 0x180fe2000001086b */
[-CC-:B------:R-:W-:Y:S01]  /*7d80*/  FFMA.FTZ R21, R144, R9.reuse, -R107.reuse ;  /* 0x0000000990157223 */ /* 0x180fe2000001086b */
[-CC-:B------:R-:W-:Y:S01]  /*7d90*/  FFMA.FTZ R89, R148, R9.reuse, -R107.reuse ;  /* 0x0000000994597223 */ /* 0x180fe2000001086b */
[-CC-:B------:R-:W-:Y:S01]  /*7da0*/  FFMA.FTZ R142, R150, R9.reuse, -R107.reuse ;  /* 0x00000009968e7223 */ /* 0x180fe2000001086b */
[-CC-:B------:R-:W-:Y:S01]  /*7db0*/  FFMA.FTZ R144, R172, R9.reuse, -R107.reuse ;  /* 0x00000009ac907223 */ /* 0x180fe2000001086b */
[----:B-1----:R-:W-:Y:S01]  /*7dc0*/  FMNMX.FTZ R14, R91, R14, !PT ;  /* 0x0000000e5b0e7209 */ /* 0x002fe20007810000 */
[-CC-:B------:R-:W-:Y:S01]  /*7dd0*/  FFMA.FTZ R95, R174, R9.reuse, -R107.reuse ;  /* 0x00000009ae5f7223 */ /* 0x180fe2000001086b */
[-CC-:B------:R-:W-:Y:S01]  /*7de0*/  FFMA.FTZ R101, R124, R9.reuse, -R107.reuse ;  /* 0x000000097c657223 */ /* 0x180fe2000001086b */
[-CC-:B------:R-:W-:Y:S01]  /*7df0*/  FFMA.FTZ R103, R126, R9.reuse, -R107.reuse ;  /* 0x000000097e677223 */ /* 0x180fe2000001086b */
[-C--:B------:R-:W-:Y:S01]  /*7e00*/  FFMA.FTZ R148, R152, R9.reuse, -R107 ;  /* 0x0000000998947223 */ /* 0x080fe2000001086b */
[----:B------:R-:W-:Y:S01]  /*7e10*/  FADD.FTZ R0, -R14, R13 ;  /* 0x0000000d0e007221 */ /* 0x000fe20000010100 */
[-CC-:B------:R-:W-:Y:S01]  /*7e20*/  FFMA.FTZ R13, R140, R9.reuse, -R107.reuse ;  /* 0x000000098c0d7223 */ /* 0x180fe2000001086b */
        /* <DEDUP_REMOVED lines=11> */
[-C--:B------:R-:W-:Y:S01]  /*7ee0*/  FFMA.FTZ R174, R190, R9.reuse, -R107 ;  /* 0x00000009beae7223 */ /* 0x080fe2000001086b */
[-C--:B------:R-:W-:Y:S01]  /*7ef0*/  FMUL.FTZ R107, R14, R9.reuse ;  /* 0x000000090e6b7220 */ /* 0x080fe20000410000 */
[-C--:B------:R-:W-:Y:S01]  /*7f00*/  FMUL.FTZ R8, R8, R9.reuse ;  /* 0x0000000908087220 */ /* 0x080fe20000410000 */
[-C--:B------:R-:W-:Y:S01]  /*7f10*/  FMUL.FTZ R0, R0, R9.reuse ;  /* 0x0000000900007220 */ /* 0x080fe20000410000 */
        /* <DEDUP_REMOVED lines=23> */
[----:B------:R-:W-:Y:S01]  /*8090*/  FFMA.FTZ R128, R128, R9, -R107 ;  /* 0x0000000980807223 */ /* 0x000fe2000001086b */
[----:B------:R-:W1:Y:S01]  /*80a0*/  MUFU.EX2 R157, R157 ;  /* 0x0000009d009d7308 */ /* 0x000e620000000800 */
[----:B0-----:R-:W-:Y:S01]  /*80b0*/  FFMA.FTZ R7, R8, R7, R11 ;  /* 0x0000000708077223 */ /* 0x001fe2000001000b */
[-CC-:B------:R-:W-:Y:S01]  /*80c0*/  FFMA.FTZ R130, R130, R9.reuse, -R107.reuse ;  /* 0x0000000982827223 */ /* 0x180fe2000001086b */
[-CC-:B------:R-:W-:Y:S01]  /*80d0*/  FFMA.FTZ R132, R132, R9.reuse, -R107.reuse ;  /* 0x0000000984847223 */ /* 0x180fe2000001086b */
[----:B------:R-:W-:-:S04]  /*80e0*/  FFMA.FTZ R107, R134, R9, -R107 ;  /* 0x00000009866b7223 */ /* 0x000fc8000001086b */
[----:B------:R-:W0:Y:S08]  /*80f0*/  MUFU.EX2 R136, R136 ;  /* 0x0000008800887308 */ /* 0x000e300000000800 */
[----:B------:R-:W2:Y:S01]  /*8100*/  MUFU.EX2 R12, R12 ;  /* 0x0000000c000c7308 */ /* 0x000ea20000000800 */
[----:B-1----:R-:W-:-:S07]  /*8110*/  FFMA.FTZ R109, R0, R6, R157 ;  /* 0x00000006006d7223 */ /* 0x002fce000001009d */
        /* <DEDUP_REMOVED lines=92> */
.L_x_2224:
        /* <DEDUP_REMOVED lines=34> */
.L_x_2214:
        /* <DEDUP_REMOVED lines=67> */
.L_x_2226:
[----:B------:R-:W-:Y:S01]  /*8d30*/  ULEA UR5, UR39, UR40, 0x3 ;  /* 0x0000002827057291 */ /* 0x000fe2000f8e183f */
[----:B------:R-:W-:-:S05]  /*8d40*/  IMAD.U32 R0, RZ, RZ, UR38 ;  /* 0x00000026ff007e24 */ /* 0x000fca000f8e00ff */
[----:B------:R-:W-:-:S04]  /*8d50*/  SHF.L.U32 R0, R0, 0x1f, RZ ;  /* 0x0000001f00007819 */ /* 0x000fc800000006ff */
[----:B------:R0:W1:Y:S01]  /*8d60*/  SYNCS.PHASECHK.TRANS64.TRYWAIT P1, [UR5+0x2a850], R0 ;  /* 0x02a85000ff0075a7 */ /* 0x0000620008020145 */
[----:B------:R-:W-:Y:S05]  /*8d70*/  @!P0 BRA `(.L_x_2227) ;  /* 0x0000000000048947 */ /* 0x000fea0003800000 */
[----:B------:R-:W-:Y:S01]  /*8d80*/  BPT.TRAP 0x1 ;  /* 0x000000040000795c */ /* 0x000fe20000300000 */
.L_x_2227:
[----:B-1----:R-:W-:Y:S05]  /*8d90*/  @P1 BRA `(.L_x_2228) ;  /* 0x0000000000081947 */ /* 0x002fea0003800000 */
[----:B------:R-:W1:Y:S02]  /*8da0*/  SYNCS.PHASECHK.TRANS64.TRYWAIT P1, [UR5+0x2a850], R0 ;  /* 0x02a85000ff0075a7 */ /* 0x000e640008020145 */
[----:B-1----:R-:W-:Y:S05]  /*8db0*/  @!P1 BRA `(.L_x_2229) ;  /* 0x0000006400fc9947 */ /* 0x002fea0003800000 */
.L_x_2228:
[----:B------:R-:W-:Y:S01]  /*8dc0*/  UIADD3 UR40, UR40, 0x400, URZ ;  /* 0x0000040028287890 */ /* 0x000fe2000fffe03f */
[----:B------:R-:W-:Y:S01]  /*8dd0*/  WARPGROUP.ARRIVE ;  /* 0x00000000000079c5 */ /* 0x000fe20000000000 */
[----:B------:R-:W-:Y:S01]  /*8de0*/  UMOV UR7, 0x40000040 ;  /* 0x4000004000077882 */ /* 0x000fe20000000000 */
[----:B01----:R-:W0:Y:S01]  /*8df0*/  SHFL.BFLY PT, R0, R7, 0x2, 0x1f ;  /* 0x0c401f0007007f89 */ /* 0x003e2200000e0000 */
[----:B------:R-:W-:Y:S01]  /*8e00*/  USHF.R.U32.HI UR40, URZ, 0x4, UR40 ;  /* 0x000000043f287899 */ /* 0x000fe20008011628 */
[----:B------:R-:W-:Y:S01]  /*8e10*/  IMAD.MOV.U32 R4, RZ, RZ, RZ ;  /* 0x000000ffff047224 */ /* 0x000fe200078e00ff */
[----:B------:R-:W-:Y:S01]  /*8e20*/  MOV R89, 0xff800000 ;  /* 0xff80000000597802 */ /* 0x000fe20000000f00 */
[----:B------:R-:W1:Y:S01]  /*8e30*/  SHFL.BFLY PT, R3, R6, 0x2, 0x1f ;  /* 0x0c401f0006037f89 */ /* 0x000e6200000e0000 */
[----:B------:R-:W-:Y:S01]  /*8e40*/  ULOP3.LUT UR40, UR40, 0x3fff, URZ, 0xc0, !UPT ;  /* 0x00003fff28287892 */ /* 0x000fe2000f8ec03f */
[----:B------:R-:W-:Y:S02]  /*8e50*/  IMAD.MOV.U32 R8, RZ, RZ, RZ ;  /* 0x000000ffff087224 */ /* 0x000fe400078e00ff */
[----:B------:R-:W-:Y:S01]  /*8e60*/  IMAD.MOV.U32 R88, RZ, RZ, -0x800000 ;  /* 0xff800000ff587424 */ /* 0x000fe200078e00ff */
[----:B------:R-:W-:-:S04]  /*8e70*/  ULOP3.LUT UR4, UR40, 0x3000000, URZ, 0xfc, !UPT ;  /* 0x0300000028047892 */ /* 0x000fc8000f8efc3f */
[----:B------:R-:W-:-:S07]  /*8e80*/  UIMAD UR4, UR39, 0x600, UR4 ;  /* 0x00000600270478a4 */ /* 0x000fce000f8e0204 */
[----:B------:R-:W-:Y:S02]  /*8e90*/  UMOV UR6, UR4 ;  /* 0x0000000400067c82 */ /* 0x000fe40008000000 */
[----:B------:R-:W-:Y:S01]  /*8ea0*/  HGMMA.64x128x16.F32.BF16 R24, R156, gdesc[UR4].tnspB, R24, gsb0 ;  /* 0x41e000049c187df0 */ /* 0x000fe20008001818 */
[----:B------:R-:W-:Y:S01]  /*8eb0*/  UIADD3 UR6, UR4, 0x80, URZ ;  /* 0x0000008004067890 */ /* 0x000fe2000fffe03f */
[----:B0-----:R-:W-:Y:S01]  /*8ec0*/  FADD.FTZ R0, R0, R7 ;  /* 0x0000000700007221 */ /* 0x001fe20000010000 */
[----:B------:R-:W-:Y:S01]  /*8ed0*/  UMOV UR7, 0x40000040 ;  /* 0x4000004000077882 */ /* 0x000fe20000000000 */
[----:B-1----:R-:W-:-:S03]  /*8ee0*/  FADD.FTZ R2, R3, R6 ;  /* 0x0000000603027221 */ /* 0x002fc60000010000 */
[----:B------:R-:W0:Y:S04]  /*8ef0*/  SHFL.BFLY PT, R3, R0, 0x1, 0x1f ;  /* 0x0c201f0000037f89 */ /* 0x000e2800000e0000 */
[----:B------:R-:W1:Y:S01]  /*8f00*/  SHFL.BFLY PT, R5, R2, 0x1, 0x1f ;  /* 0x0c201f0002057f89 */ /* 0x000e6200000e0000 */
[----:B0-----:R-:W-:Y:S01]  /*8f10*/  FADD.FTZ R11, R0, R3 ;  /* 0x00000003000b7221 */ /* 0x001fe20000010000 */
[----:B-1----:R-:W-:-:S04]  /*8f20*/  FADD.FTZ R12, R2, R5 ;  /* 0x00000005020c7221 */ /* 0x002fc80000010000 */
[----:B------:R-:W-:Y:S02]  /*8f30*/  FSETP.NE.FTZ.AND P1, PT, R11, RZ, PT ;  /* 0x000000ff0b00720b */ /* 0x000fe40003f35000 */
[----:B------:R-:W-:-:S11]  /*8f40*/  FSETP.NE.FTZ.AND P2, PT, R12, RZ, PT ;  /* 0x000000ff0c00720b */ /* 0x000fd60003f55000 */
[----:B------:R-:W0:Y:S01]  /*8f50*/  @P1 MUFU.LG2 R5, R11 ;  /* 0x0000000b00051308 */ /* 0x000e220000000c00 */
[C---:B------:R-:W-:Y:S01]  /*8f60*/  @P1 FMUL.FTZ R3, R9.reuse, 0.69314718246459960938 ;  /* 0x3f31721809031820 */ /* 0x040fe20000410000 */
[----:B------:R-:W-:-:S06]  /*8f70*/  @P2 FMUL.FTZ R2, R9, 0.69314718246459960938 ;  /* 0x3f31721809022820 */ /* 0x000fcc0000410000 */
        /* <DEDUP_REMOVED lines=34> */
.L_x_2230:
[----:B------:R-:W-:Y:S01]  /*91a0*/  UIADD3 UR4, UR5, 0x2a860, URZ ;  /* 0x0002a86005047890 */ /* 0x000fe2000fffe03f */
[----:B------:R-:W-:Y:S01]  /*91b0*/  FMUL.FTZ R90, R44, R4 ;  /* 0x000000042c5a7220 */ /* 0x000fe20000410000 */
[----:B------:R-:W-:Y:S01]  /*91c0*/  UIADD3 UR39, UR39, 0x1, URZ ;  /* 0x0000000127277890 */ /* 0x000fe2000fffe03f */
[----:B------:R-:W-:Y:S01]  /*91d0*/  FMUL.FTZ R97, R50, R8 ;  /* 0x0000000832617220 */ /* 0x000fe20000410000 */
        /* <DEDUP_REMOVED lines=70> */
.L_x_2194:
        /* <DEDUP_REMOVED lines=11> */
[----:B------:R-:W-:Y:S01]  /*96f0*/  IMAD R9, R162, 0x40, R17 ;  /* 0x00000040a2097824 */ /* 0x000fe200078e0211 */
        /* <DEDUP_REMOVED lines=11> */
[----:B------:R-:W-:Y:S02]  /*97b0*/  F2FP.BF16.F32.PACK_AB R81, R83, R82 ;  /* 0x000000525351723e */ /* 0x000fe400000010ff */
[----:B------:R-:W-:Y:S02]  /*97c0*/  F2FP.BF16.F32.PACK_AB R82, R85, R84 ;  /* 0x000000545552723e */ /* 0x000fe400000010ff */
[----:B------:R-:W-:Y:S02]  /*97d0*/  IADD3 R11, R11, R13, RZ ;  /* 0x0000000d0b0b7210 */ /* 0x000fe40007ffe0ff */
[----:B------:R-:W-:Y:S01]  /*97e0*/  F2FP.BF16.F32.PACK_AB R83, R87, R86 ;  /* 0x000000565753723e */ /* 0x000fe200000010ff */
[----:B------:R-:W-:Y:S01]  /*97f0*/  IMAD.WIDE.U32 R10, R23, UR4, R10 ;  /* 0x00000004170a7c25 */ /* 0x000fe2000f8e000a */
[----:B------:R-:W-:-:S02]  /*9800*/  MOV R34, R40 ;  /* 0x0000002800227202 */ /* 0x000fc40000000f00 */
[----:B--2---:R-:W-:-:S03]  /*9810*/  MOV R35, R5 ;  /* 0x0000000500237202 */ /* 0x004fc60000000f00 */
[----:B------:R-:W-:-:S04]  /*9820*/  IMAD.WIDE R4, R167, 0x2, R34 ;  /* 0x00000002a7047825 */ /* 0x000fc800078e0222 */
[----:B------:R-:W-:Y:S01]  /*9830*/  IMAD.WIDE R34, R9, 0x2, R34 ;  /* 0x0000000209227825 */ /* 0x000fe200078e0222 */
[C---:B------:R-:W-:Y:S02]  /*9840*/  IADD3 R107, P1, R4.reuse, 0x4040, RZ ;  /* 0x00004040046b7810 */ /* 0x040fe40007f3e0ff */
[C---:B------:R-:W-:Y:S02]  /*9850*/  IADD3 R47, P0, R4.reuse, 0x4060, RZ ;  /* 0x00004060042f7810 */ /* 0x040fe40007f1e0ff */
[C---:B------:R-:W-:Y:S01]  /*9860*/  IADD3 R51, P2, R4.reuse, 0x4020, RZ ;  /* 0x0000402004337810 */ /* 0x040fe20007f5e0ff */
[--C-:B------:R-:W-:Y:S01]  /*9870*/  IMAD.X R43, RZ, RZ, R5.reuse, P1 ;  /* 0x000000ffff2b7224 */ /* 0x100fe200008e0605 */
[----:B---3--:R-:W-:Y:S02]  /*9880*/  ISETP.NE.AND P1, PT, R41, 0x1, PT ;  /* 0x000000012900780c */ /* 0x008fe40003f25270 */
[----:B------:R-:W-:Y:S01]  /*9890*/  LOP3.LUT R46, R47, 0x380, RZ, 0xc0, !PT ;  /* 0x000003802f2e7812 */ /* 0x000fe200078ec0ff */
[----:B------:R-:W-:Y:S01]  /*98a0*/  IMAD.X R39, RZ, RZ, R5, P2 ;  /* 0x000000ffff277224 */ /* 0x000fe200010e0605 */
[----:B------:R-:W-:-:S02]  /*98b0*/  LOP3.LUT R9, R4, 0x380, RZ, 0xc0, !PT ;  /* 0x0000038004097812 */ /* 0x000fc400078ec0ff */
[C---:B------:R-:W-:Y:S02]  /*98c0*/  IADD3 R33, P3, R4.reuse, 0x4000, RZ ;  /* 0x0000400004217810 */ /* 0x040fe40007f7e0ff */
[----:B------:R-:W-:Y:S02]  /*98d0*/  IADD3 R21, P6, R4, 0x20, RZ ;  /* 0x0000002004157810 */ /* 0x000fe40007fde0ff */
[----:B------:R-:W-:Y:S02]  /*98e0*/  LOP3.LUT R12, R51, 0x380, RZ, 0xc0, !PT ;  /* 0x00000380330c7812 */ /* 0x000fe400078ec0ff */
[----:B------:R-:W-:Y:S01]  /*98f0*/  SHF.R.U64 R46, R46, 0x3, RZ ;  /* 0x000000032e2e7819 */ /* 0x000fe200000012ff */
[----:B------:R-:W2:Y:S01]  /*9900*/  @P1 LDC R72, c[0x0][0xbec] ;  /* 0x0002fb00ff481b82 */ /* 0x000ea20000000800 */
[----:B------:R-:W-:Y:S01]  /*9910*/  SHF.R.U64 R9, R9, 0x3, RZ ;  /* 0x0000000309097819 */ /* 0x000fe200000012ff */
[----:B------:R-:W-:Y:S01]  /*9920*/  IMAD.X R15, RZ, RZ, R5, P6 ;  /* 0x000000ffff0f7224 */ /* 0x000fe200030e0605 */
[----:B------:R-:W-:-:S02]  /*9930*/  LOP3.LUT R14, R107, 0x380, RZ, 0xc0, !PT ;  /* 0x000003806b0e7812 */ /* 0x000fc400078ec0ff */
[----:B------:R-:W-:Y:S02]  /*9940*/  LOP3.LUT R8, R33, 0x380, RZ, 0xc0, !PT ;  /* 0x0000038021087812 */ /* 0x000fe400078ec0ff */
[----:B------:R-:W-:Y:S01]  /*9950*/  LOP3.LUT R2, R21, 0x380, RZ, 0xc0, !PT ;  /* 0x0000038015027812 */ /* 0x000fe200078ec0ff */
[----:B------:R-:W3:Y:S01]  /*9960*/  @P1 LDC R111, c[0x0][0xbf0] ;  /* 0x0002fc00ff6f1b82 */ /* 0x000ee20000000800 */
[C---:B------:R-:W-:Y:S02]  /*9970*/  IADD3 R31, P4, R4.reuse, 0x60, RZ ;  /* 0x00000060041f7810 */ /* 0x040fe40007f9e0ff */
[----:B------:R-:W-:Y:S02]  /*9980*/  IADD3 R25, P5, R4, 0x40, RZ ;  /* 0x0000004004197810 */ /* 0x000fe40007fbe0ff */
[----:B------:R-:W-:Y:S01]  /*9990*/  SHF.R.U64 R12, R12, 0x3, RZ ;  /* 0x000000030c0c7819 */ /* 0x000fe200000012ff */
[--C-:B------:R-:W-:Y:S01]  /*99a0*/  IMAD.X R13, RZ, RZ, R5.reuse, P4 ;  /* 0x000000ffff0d7224 */ /* 0x100fe200020e0605 */
[----:B------:R-:W-:Y:S01]  /*99b0*/  LOP3.LUT R46, R46, R47, RZ, 0x3c, !PT ;  /* 0x0000002f2e2e7212 */ /* 0x000fe200078e3cff */
[--C-:B------:R-:W-:Y:S01]  /*99c0*/  IMAD.X R47, RZ, RZ, R5.reuse, P0 ;  /* 0x000000ffff2f7224 */ /* 0x100fe200000e0605 */
[----:B------:R-:W-:Y:S01]  /*99d0*/  LOP3.LUT R4, R9, R4, RZ, 0x3c, !PT ;  /* 0x0000000409047212 */ /* 0x000fe200078e3cff */
[----:B------:R-:W-:Y:S01]  /*99e0*/  IMAD.X R9, RZ, RZ, R5, P5 ;  /* 0x000000ffff097224 */ /* 0x000fe200028e0605 */
[----:B------:R-:W-:-:S02]  /*99f0*/  SHF.R.U64 R14, R14, 0x3, RZ ;  /* 0x000000030e0e7819 */ /* 0x000fc400000012ff */
[----:B------:R-:W-:Y:S02]  /*9a00*/  SHF.R.U64 R8, R8, 0x3, RZ ;  /* 0x0000000308087819 */ /* 0x000fe400000012ff */
[----:B------:R-:W-:Y:S02]  /*9a10*/  SHF.R.U64 R2, R2, 0x3, RZ ;  /* 0x0000000302027819 */ /* 0x000fe400000012ff */
[----:B------:R-:W-:Y:S02]  /*9a20*/  LOP3.LUT R38, R12, R51, RZ, 0x3c, !PT ;  /* 0x000000330c267212 */ /* 0x000fe400078e3cff */
[----:B------:R-:W-:Y:S02]  /*9a30*/  LOP3.LUT R42, R14, R107, RZ, 0x3c, !PT ;  /* 0x0000006b0e2a7212 */ /* 0x000fe400078e3cff */
[----:B------:R-:W-:Y:S02]  /*9a40*/  LOP3.LUT R36, R8, R33, RZ, 0x3c, !PT ;  /* 0x0000002108247212 */ /* 0x000fe400078e3cff */
[----:B------:R-:W-:-:S02]  /*9a50*/  MOV R51, R4 ;  /* 0x0000000400337202 */ /* 0x000fc40000000f00 */
[----:B------:R-:W-:Y:S02]  /*9a60*/  LOP3.LUT R14, R2, R21, RZ, 0x3c, !PT ;  /* 0x00000015020e7212 */ /* 0x000fe400078e3cff */
[----:B------:R-:W-:Y:S02]  /*9a70*/  LOP3.LUT R8, R31, 0x380, RZ, 0xc0, !PT ;  /* 0x000003801f087812 */ /* 0x000fe400078ec0ff */
[----:B------:R-:W-:Y:S02]  /*9a80*/  F2FP.BF16.F32.PACK_AB R4, R98, R3 ;  /* 0x000000036204723e */ /* 0x000fe400000010ff */
[----:B------:R-:W-:Y:S02]  /*9a90*/  LOP3.LUT R2, R25, 0x380, RZ, 0xc0, !PT ;  /* 0x0000038019027812 */ /* 0x000fe400078ec0ff */
[----:B------:R-:W-:Y:S01]  /*9aa0*/  MOV R98, R46 ;  /* 0x0000002e00627202 */ /* 0x000fe20000000f00 */
[----:B------:R-:W-:Y:S01]  /*9ab0*/  IMAD.IADD R47, R19, 0x1, R16 ;  /* 0x00000001132f7824 */ /* 0x000fe200078e0210 */
[----:B------:R-:W-:-:S02]  /*9ac0*/  SHF.R.U64 R8, R8, 0x3, RZ ;  /* 0x0000000308087819 */ /* 0x000fc400000012ff */
[----:B------:R-:W-:Y:S02]  /*9ad0*/  SHF.R.U64 R2, R2, 0x3, RZ ;  /* 0x0000000302027819 */ /* 0x000fe400000012ff */
[----:B------:R-:W-:Y:S01]  /*9ae0*/  MOV R109, R38 ;  /* 0x00000026006d7202 */ /* 0x000fe20000000f00 */
[----:B--2---:R-:W-:Y:S01]  /*9af0*/  @P1 IMAD.HI.U32 R38, R47, R72, RZ ;  /* 0x000000482f261227 */ /* 0x004fe200078e00ff */
[C---:B------:R-:W-:Y:S02]  /*9b00*/  IADD3 R21, P5, R34.reuse, 0x2000, RZ ;  /* 0x0000200022157810 */ /* 0x040fe40007fbe0ff */
[----:B------:R-:W-:Y:S01]  /*9b10*/  IADD3 R33, P6, R34, 0x1000, RZ ;  /* 0x0000100022217810 */ /* 0x000fe20007fde0ff */
[----:B------:R-:W-:Y:S01]  /*9b20*/  IMAD R72, R41, UR6, RZ ;  /* 0x0000000629487c24 */ /* 0x000fe2000f8e02ff */
[----:B------:R-:W-:Y:S01]  /*9b30*/  LOP3.LUT R12, R8, R31, RZ, 0x3c, !PT ;  /* 0x0000001f080c7212 */ /* 0x000fe200078e3cff */
[----:B------:R-:W-:Y:S01]  /*9b40*/  IMAD.X R29, RZ, RZ, R35, P5 ;  /* 0x000000ffff1d7224 */ /* 0x000fe200028e0623 */
[----:B------:R-:W-:-:S02]  /*9b50*/  IADD3.X R37, RZ, R5, RZ, P3, !PT ;  /* 0x00000005ff257210 */ /* 0x000fc40001ffe4ff */
[----:B------:R-:W-:Y:S02]  /*9b60*/  LOP3.LUT R8, R2, R25, RZ, 0x3c, !PT ;  /* 0x0000001902087212 */ /* 0x000fe400078e3cff */
[----:B------:R-:W-:Y:S02]  /*9b70*/  LOP3.LUT R28, R21, 0x380, RZ, 0xc0, !PT ;  /* 0x00000380151c7812 */ /* 0x000fe400078ec0ff */
[----:B------:R-:W-:Y:S02]  /*9b80*/  IADD3 R25, P0, R34, 0x6000, RZ ;  /* 0x0000600022197810 */ /* 0x000fe40007f1e0ff */
[----:B------:R-:W-:Y:S01]  /*9b90*/  F2FP.BF16.F32.PACK_AB R5, R27, R110 ;  /* 0x0000006e1b05723e */ /* 0x000fe200000010ff */
[----:B------:R-:W-:Y:S01]  /*9ba0*/  BAR.SYNC.DEFER_BLOCKING 0x1, 0x100 ;  /* 0x0044000000007b1d */ /* 0x000fe20000010000 */
[----:B------:R-:W-:Y:S02]  /*9bb0*/  MOV R39, R47 ;  /* 0x0000002f00277202 */ /* 0x000fe40000000f00 */
[----:B------:R-:W-:-:S02]  /*9bc0*/  LOP3.LUT R32, R33, 0x380, RZ, 0xc0, !PT ;  /* 0x0000038021207812 */ /* 0x000fc400078ec0ff */
[----:B---3--:R-:W-:Y:S02]  /*9bd0*/  @P1 SHF.R.U32.HI R39, RZ, R111, R38 ;  /* 0x0000006fff271219 */ /* 0x008fe40000011626 */
[----:B------:R-:W-:Y:S02]  /*9be0*/  SHF.R.U64 R28, R28, 0x3, RZ ;  /* 0x000000031c1c7819 */ /* 0x000fe400000012ff */
[----:B------:R-:W-:Y:S02]  /*9bf0*/  LOP3.LUT R24, R25, 0x380, RZ, 0xc0, !PT ;  /* 0x0000038019187812 */ /* 0x000fe400078ec0ff */
[----:B------:R-:W-:Y:S02]  /*9c00*/  SHF.R.U64 R32, R32, 0x3, RZ ;  /* 0x0000000320207819 */ /* 0x000fe400000012ff */
[----:B------:R-:W-:Y:S02]  /*9c10*/  LOP3.LUT R28, R28, R21, RZ, 0x3c, !PT ;  /* 0x000000151c1c7212 */ /* 0x000fe400078e3cff */
[----:B------:R-:W-:-:S02]  /*9c20*/  SHF.R.U64 R24, R24, 0x3, RZ ;  /* 0x0000000318187819 */ /* 0x000fc400000012ff */
[----:B------:R-:W-:Y:S01]  /*9c30*/  MOV R110, R36 ;  /* 0x00000024006e7202 */ /* 0x000fe20000000f00 */
[----:B------:R-:W-:Y:S01]  /*9c40*/  IMAD.IADD R37, R166, 0x1, R16 ;  /* 0x00000001a6257824 */ /* 0x000fe200078e0210 */
[----:B------:R-:W-:Y:S02]  /*9c50*/  LOP3.LUT R32, R32, R33, RZ, 0x3c, !PT ;  /* 0x0000002120207212 */ /* 0x000fe400078e3cff */
[C---:B------:R-:W-:Y:S02]  /*9c60*/  IADD3 R21, P2, R34.reuse, 0x5000, RZ ;  /* 0x0000500022157810 */ /* 0x040fe40007f5e0ff */
[----:B------:R-:W-:Y:S01]  /*9c70*/  MOV R36, R14 ;  /* 0x0000000e00247202 */ /* 0x000fe20000000f00 */
[----:B------:R2:W-:Y:S01]  /*9c80*/  STSM.16.M88.4 [R51], R4 ;  /* 0x0000000433007844 */ /* 0x0005e20000000200 */
[----:B------:R-:W-:Y:S02]  /*9c90*/  IADD3 R33, P4, R34, 0x3000, RZ ;  /* 0x0000300022217810 */ /* 0x000fe40007f9e0ff */
[----:B------:R-:W-:Y:S01]  /*9ca0*/  LOP3.LUT R24, R24, R25, RZ, 0x3c, !PT ;  /* 0x0000001918187212 */ /* 0x000fe200078e3cff */
[--C-:B------:R-:W-:Y:S01]  /*9cb0*/  IMAD.X R25, RZ, RZ, R35.reuse, P0 ;  /* 0x000000ffff197224 */ /* 0x100fe200000e0623 */
[----:B------:R-:W-:Y:S01]  /*9cc0*/  LOP3.LUT R20, R21, 0x380, RZ, 0xc0, !PT ;  /* 0x0000038015147812 */ /* 0x000fe200078ec0ff */
[----:B------:R-:W-:Y:S01]  /*9cd0*/  IMAD.X R27, RZ, RZ, R35, P4 ;  /* 0x000000ffff1b7224 */ /* 0x000fe200020e0623 */
[----:B------:R-:W-:-:S02]  /*9ce0*/  LOP3.LUT R26, R33, 0x380, RZ, 0xc0, !PT ;  /* 0x00000380211a7812 */ /* 0x000fc400078ec0ff */
[----:B------:R-:W-:Y:S02]  /*9cf0*/  IADD3 R10, P0, R39, R10, RZ ;  /* 0x0000000a270a7210 */ /* 0x000fe40007f1e0ff */
[----:B------:R-:W-:Y:S02]  /*9d00*/  MOV R111, R12 ;  /* 0x0000000c006f7202 */ /* 0x000fe40000000f00 */
[----:B------:R-:W-:Y:S02]  /*9d10*/  SHF.R.U64 R20, R20, 0x3, RZ ;  /* 0x0000000314147819 */ /* 0x000fe400000012ff */
[----:B------:R-:W-:Y:S01]  /*9d20*/  SHF.R.U64 R26, R26, 0x3, RZ ;  /* 0x000000031a1a7819 */ /* 0x000fe200000012ff */
[--C-:B--2---:R-:W-:Y:S01]  /*9d30*/  IMAD.MOV R6, RZ, RZ, -R39.reuse ;  /* 0x000000ffff067224 */ /* 0x104fe200078e0a27 */
[----:B------:R-:W-:Y:S01]  /*9d40*/  SHF.R.S32.HI R5, RZ, 0x1f, R39 ;  /* 0x0000001fff057819 */ /* 0x000fe20000011427 */
[----:B------:R-:W-:Y:S01]  /*9d50*/  IMAD R4, R112, UR4, RZ ;  /* 0x0000000470047c24 */ /* 0x000fe2000f8e02ff */
[----:B------:R-:W-:Y:S01]  /*9d60*/  MOV R14, R8 ;  /* 0x00000008000e7202 */ /* 0x000fe20000000f00 */
[----:B------:R-:W-:Y:S01]  /*9d70*/  IMAD R15, R41, R6, R47 ;  /* 0x00000006290f7224 */ /* 0x000fe200078e022f */
[----:B------:R-:W-:Y:S01]  /*9d80*/  LOP3.LUT R20, R20, R21, RZ, 0x3c, !PT ;  /* 0x0000001514147212 */ /* 0x000fe200078e3cff */
[----:B------:R-:W-:Y:S01]  /*9d90*/  IMAD R4, R23, UR5, R4 ;  /* 0x0000000517047c24 */ /* 0x000fe2000f8e0204 */
[----:B------:R-:W-:Y:S01]  /*9da0*/  ULDC.64 UR4, c[0x0][0xb88] ;  /* 0x0002e20000047ab9 */ /* 0x000fe20000000a00 */
[----:B------:R-:W-:-:S02]  /*9db0*/  LOP3.LUT R26, R26, R33, RZ, 0x3c, !PT ;  /* 0x000000211a1a7212 */ /* 0x000fc400078e3cff */
[----:B------:R-:W-:Y:S02]  /*9dc0*/  SHF.R.S32.HI R12, RZ, 0x1f, R15 ;  /* 0x0000001fff0c7819 */ /* 0x000fe4000001140f */
[----:B------:R-:W-:Y:S02]  /*9dd0*/  IADD3.X R11, R5, R11, R4, P0, !PT ;  /* 0x0000000b050b7210 */ /* 0x000fe400007fe404 */
[----:B------:R-:W-:Y:S01]  /*9de0*/  LOP3.LUT R21, R34, 0x380, RZ, 0xc0, !PT ;  /* 0x0000038022157812 */ /* 0x000fe200078ec0ff */
[----:B------:R-:W-:Y:S01]  /*9df0*/  IMAD R8, R12, UR4, RZ ;  /* 0x000000040c087c24 */ /* 0x000fe2000f8e02ff */
[----:B------:R-:W-:Y:S01]  /*9e00*/  F2FP.BF16.F32.PACK_AB R4, R94, R95 ;  /* 0x0000005f5e04723e */ /* 0x000fe200000010ff */
[C---:B------:R-:W-:Y:S01]  /*9e10*/  IMAD.WIDE.U32 R12, R15.reuse, UR4, R10 ;  /* 0x000000040f0c7c25 */ /* 0x040fe2000f8e000a */
[----:B------:R-:W-:Y:S02]  /*9e20*/  F2FP.BF16.F32.PACK_AB R5, R108, R105 ;  /* 0x000000696c05723e */ /* 0x000fe400000010ff */
[----:B------:R-:W-:Y:S01]  /*9e30*/  F2FP.BF16.F32.PACK_AB R6, R96, R93 ;  /* 0x0000005d6006723e */ /* 0x000fe200000010ff */
[----:B------:R-:W-:Y:S01]  /*9e40*/  IMAD R15, R15, UR5, R8 ;  /* 0x000000050f0f7c24 */ /* 0x000fe2000f8e0208 */
[----:B------:R-:W-:Y:S01]  /*9e50*/  F2FP.BF16.F32.PACK_AB R7, R106, R103 ;  /* 0x000000676a07723e */ /* 0x000fe200000010ff */
[----:B------:R-:W-:Y:S01]  /*9e60*/  ULDC.64 UR4, c[0x0][0xb50] ;  /* 0x0002d40000047ab9 */ /* 0x000fe20000000a00 */
[----:B------:R-:W-:-:S02]  /*9e70*/  IADD3 R31, P3, R34, 0x4000, RZ ;  /* 0x00004000221f7810 */ /* 0x000fc40007f7e0ff */
[----:B------:R-:W-:Y:S01]  /*9e80*/  IADD3.X R33, RZ, R35, RZ, P6, !PT ;  /* 0x00000023ff217210 */ /* 0x000fe200037fe4ff */
[----:B------:R2:W-:Y:S01]  /*9e90*/  STSM.16.M88.4 [R36], R4 ;  /* 0x0000000424007844 */ /* 0x0005e20000000200 */
[----:B------:R-:W-:Y:S01]  /*9ea0*/  IADD3 R107, P6, R34, 0x7000, RZ ;  /* 0x00007000226b7810 */ /* 0x000fe20007fde0ff */
[----:B------:R-:W-:Y:S01]  /*9eb0*/  IMAD.X R3, RZ, RZ, R35, P3 ;  /* 0x000000ffff037224 */ /* 0x000fe200018e0623 */
[----:B------:R-:W-:Y:S02]  /*9ec0*/  SHF.R.U64 R21, R21, 0x3, RZ ;  /* 0x0000000315157819 */ /* 0x000fe400000012ff */
[----:B------:R-:W-:Y:S02]  /*9ed0*/  LOP3.LUT R30, R107, 0x380, RZ, 0xc0, !PT ;  /* 0x000003806b1e7812 */ /* 0x000fe400078ec0ff */
[----:B------:R-:W-:Y:S02]  /*9ee0*/  LOP3.LUT P0, RZ, R164, 0x3, RZ, 0xc0, !PT ;  /* 0x00000003a4ff7812 */ /* 0x000fe4000780c0ff */
[----:B------:R-:W-:-:S02]  /*9ef0*/  F2FP.BF16.F32.PACK_AB R8, R92, R91 ;  /* 0x0000005b5c08723e */ /* 0x000fc400000010ff */
[----:B------:R-:W-:Y:S02]  /*9f00*/  F2FP.BF16.F32.PACK_AB R9, R104, R101 ;  /* 0x000000656809723e */ /* 0x000fe400000010ff */
[----:B------:R-:W-:Y:S02]  /*9f10*/  F2FP.BF16.F32.PACK_AB R10, R45, R90 ;  /* 0x0000005a2d0a723e */ /* 0x000fe400000010ff */
[----:B------:R-:W-:Y:S01]  /*9f20*/  F2FP.BF16.F32.PACK_AB R11, R102, R99 ;  /* 0x00000063660b723e */ /* 0x000fe200000010ff */
[----:B--2---:R-:W-:Y:S01]  /*9f30*/  VIADD R5, R37, 0x8 ;  /* 0x0000000825057836 */ /* 0x004fe20000000000 */
[----:B------:R-:W-:Y:S02]  /*9f40*/  IADD3 R7, R13, R15, RZ ;  /* 0x0000000f0d077210 */ /* 0x000fe40007ffe0ff */
[----:B------:R-:W-:Y:S01]  /*9f50*/  LEA R36, P3, R12, UR4, 0x2 ;  /* 0x000000040c247c11 */ /* 0x000fe2000f8610ff */
[----:B------:R2:W-:Y:S01]  /*9f60*/  STSM.16.M88.4 [R14], R8 ;  /* 0x000000080e007844 */ /* 0x0005e20000000200 */
[----:B------:R-:W-:-:S02]  /*9f70*/  LOP3.LUT R34, R21, R34, RZ, 0x3c, !PT ;  /* 0x0000002215227212 */ /* 0x000fc400078e3cff */
[----:B------:R-:W-:Y:S02]  /*9f80*/  IADD3.X R21, RZ, R35, RZ, P2, !PT ;  /* 0x00000023ff157210 */ /* 0x000fe400017fe4ff */
[----:B------:R-:W-:Y:S02]  /*9f90*/  SHF.R.U64 R30, R30, 0x3, RZ ;  /* 0x000000031e1e7819 */ /* 0x000fe400000012ff */
[-C--:B------:R-:W-:Y:S02]  /*9fa0*/  ISETP.GE.OR P2, PT, R37, R72.reuse, P0 ;  /* 0x000000482500720c */ /* 0x080fe40000746670 */
[----:B------:R-:W-:Y:S02]  /*9fb0*/  ISETP.GE.OR P0, PT, R5, R72, P0 ;  /* 0x000000480500720c */ /* 0x000fe40000706670 */
[----:B------:R-:W-:Y:S01]  /*9fc0*/  LEA.HI.X R37, R12, UR5, R7, 0x2, P3 ;  /* 0x000000050c257c11 */ /* 0x000fe200098f1407 */
[----:B------:R-:W-:Y:S01]  /*9fd0*/  ULDC.64 UR4, c[0x0][0xae8] ;  /* 0x0002ba0000047ab9 */ /* 0x000fe20000000a00 */
[----:B------:R-:W-:-:S02]  /*9fe0*/  F2FP.BF16.F32.PACK_AB R4, R49, R48 ;  /* 0x000000303104723e */ /* 0x000fc400000010ff */
[----:B------:R-:W-:Y:S02]  /*9ff0*/  F2FP.BF16.F32.PACK_AB R5, R100, R97 ;  /* 0x000000616405723e */ /* 0x000fe400000010ff */
[----:B------:R-:W-:Y:S02]  /*a000*/  F2FP.BF16.F32.PACK_AB R6, R53, R52 ;  /* 0x000000343506723e */ /* 0x000fe400000010ff */
[----:B------:R-:W-:Y:S02]  /*a010*/  F2FP.BF16.F32.PACK_AB R7, R55, R54 ;  /* 0x000000363707723e */ /* 0x000fe400000010ff */
[----:B------:R-:W-:Y:S02]  /*a020*/  F2FP.BF16.F32.PACK_AB R12, R57, R56 ;  /* 0x00000038390c723e */ /* 0x000fe400000010ff */
[----:B------:R-:W-:Y:S01]  /*a030*/  F2FP.BF16.F32.PACK_AB R13, R59, R50 ;  /* 0x000000323b0d723e */ /* 0x000fe200000010ff */
[----:B------:R-:W-:Y:S01]  /*a040*/  STSM.16.M88.4 [R111], R4 ;  /* 0x000000046f007844 */ /* 0x000fe20000000200 */
[----:B--2---:R-:W-:-:S02]  /*a050*/  F2FP.BF16.F32.PACK_AB R14, R61, R60 ;  /* 0x0000003c3d0e723e */ /* 0x004fc400000010ff */
[----:B------:R-:W-:Y:S01]  /*a060*/  F2FP.BF16.F32.PACK_AB R15, R63, R62 ;  /* 0x0000003e3f0f723e */ /* 0x000fe200000010ff */
[----:B------:R-:W-:Y:S01]  /*a070*/  SHFL.IDX PT, R56, R36, 0x1, 0x1c1f ;  /* 0x003c1f0024387f89 */ /* 0x000fe200000e0000 */
[----:B------:R-:W-:Y:S02]  /*a080*/  LOP3.LUT R30, R30, R107, RZ, 0x3c, !PT ;  /* 0x0000006b1e1e7212 */ /* 0x000fe400078e3cff */
[----:B------:R-:W-:Y:S01]  /*a090*/  F2FP.BF16.F32.PACK_AB R8, R65, R64 ;  /* 0x000000404108723e */ /* 0x000fe200000010ff */
[----:B------:R-:W-:Y:S01]  /*a0a0*/  STSM.16.M88.4 [R110], R12 ;  /* 0x0000000c6e007844 */ /* 0x000fe20000000200 */
[----:B------:R-:W-:Y:S02]  /*a0b0*/  F2FP.BF16.F32.PACK_AB R9, R67, R66 ;  /* 0x000000424309723e */ /* 0x000fe400000010ff */
[----:B------:R-:W-:Y:S01]  /*a0c0*/  F2FP.BF16.F32.PACK_AB R10, R69, R68 ;  /* 0x00000044450a723e */ /* 0x000fe200000010ff */
[----:B------:R-:W-:Y:S01]  /*a0d0*/  SHFL.IDX PT, R57, R37, 0x1, 0x1c1f ;  /* 0x003c1f0025397f89 */ /* 0x000fe200000e0000 */
[----:B------:R-:W-:-:S02]  /*a0e0*/  F2FP.BF16.F32.PACK_AB R11, R71, R70 ;  /* 0x00000046470b723e */ /* 0x000fc400000010ff */
[----:B------:R-:W-:Y:S02]  /*a0f0*/  MOV R107, R42 ;  /* 0x0000002a006b7202 */ /* 0x000fe40000000f00 */
[----:B------:R-:W-:Y:S01]  /*a100*/  F2FP.BF16.F32.PACK_AB R45, R75, R74 ;  /* 0x0000004a4b2d723e */ /* 0x000fe200000010ff */
[----:B------:R-:W-:Y:S01]  /*a110*/  STSM.16.M88.4 [R109], R8 ;  /* 0x000000086d007844 */ /* 0x000fe20000000200 */
[----:B------:R-:W-:Y:S02]  /*a120*/  F2FP.BF16.F32.PACK_AB R46, R77, R76 ;  /* 0x0000004c4d2e723e */ /* 0x000fe400000010ff */
[----:B------:R-:W-:Y:S01]  /*a130*/  F2FP.BF16.F32.PACK_AB R47, R79, R78 ;  /* 0x0000004e4f2f723e */ /* 0x000fe200000010ff */
[----:B------:R-:W-:Y:S01]  /*a140*/  SHFL.IDX PT, R42, R36, RZ, 0x1c1f ;  /* 0x001c1fff242a7589 */ /* 0x000fe200000e0000 */
[----:B------:R-:W-:-:S03]  /*a150*/  LOP3.LUT R2, R31, 0x380, RZ, 0xc0, !PT ;  /* 0x000003801f027812 */ /* 0x000fc600078ec0ff */
[----:B------:R2:W-:Y:S01]  /*a160*/  STSM.16.M88.4 [R107], R44 ;  /* 0x0000002c6b007844 */ /* 0x0005e20000000200 */
[----:B------:R-:W-:-:S03]  /*a170*/  SHF.R.U64 R2, R2, 0x3, RZ ;  /* 0x0000000302027819 */ /* 0x000fc600000012ff */
[----:B------:R-:W-:Y:S01]  /*a180*/  STSM.16.M88.4 [R98], R80 ;  /* 0x0000005062007844 */ /* 0x000fe20000000200 */
[----:B------:R-:W-:Y:S01]  /*a190*/  IMAD R58, R58, UR4, RZ ;  /* 0x000000043a3a7c24 */ /* 0x000fe2000f8e02ff */
[----:B------:R-:W-:Y:S01]  /*a1a0*/  LOP3.LUT R2, R2, R31, RZ, 0x3c, !PT ;  /* 0x0000001f02027212 */ /* 0x000fe200078e3cff */
[----:B------:R-:W-:Y:S01]  /*a1b0*/  IMAD.X R31, RZ, RZ, R35, P6 ;  /* 0x000000ffff1f7224 */ /* 0x000fe200030e0623 */
[----:B------:R-:W3:Y:S01]  /*a1c0*/  SHFL.IDX PT, R43, R37, RZ, 0x1c1f ;  /* 0x001c1fff252b7589 */ /* 0x000ee200000e0000 */
[----:B------:R-:W-:Y:S08]  /*a1d0*/  BAR.SYNC.DEFER_BLOCKING 0x1, 0x100 ;  /* 0x0044000000007b1d */ /* 0x000ff00000010000 */
[----:B--2---:R-:W2:Y:S01]  /*a1e0*/  @P1 LDC R44, c[0x0][0xbec] ;  /* 0x0002fb00ff2c1b82 */ /* 0x004ea20000000800 */
[----:B---3--:R3:W-:Y:S04]  /*a1f0*/  @!P2 ST.E desc[UR36][R42.64], R89 ;  /* 0x000000592a00a985 */ /* 0x0087e8000c101924 */
[----:B------:R4:W-:Y:S04]  /*a200*/  @!P0 ST.E desc[UR36][R56.64], R88 ;  /* 0x0000005838008985 */ /* 0x0009e8000c101924 */
[----:B------:R0:W5:Y:S01]  /*a210*/  LD.E.128 R48, desc[UR36][R32.64] ;  /* 0x0000002420307980 */ /* 0x000162000c101d00 */
[----:B---3--:R-:W3:Y:S03]  /*a220*/  @P1 LDC R43, c[0x0][0xbf0] ;  /* 0x0002fc00ff2b1b82 */ /* 0x008ee60000000800 */
[----:B------:R2:W5:Y:S04]  /*a230*/  LD.E.128 R60, desc[UR36][R20.64] ;  /* 0x00000024143c7980 */ /* 0x000568000c101d00 */
[----:B------:R1:W5:Y:S01]  /*a240*/  LD.E.128 R36, desc[UR36][R28.64] ;  /* 0x000000241c247980 */ /* 0x000362000c101d00 */
[----:B0-----:R-:W-:-:S03]  /*a250*/  IMAD R33, R160, 0x20, R162 ;  /* 0x00000020a0217824 */ /* 0x001fc600078e02a2 */
[----:B------:R0:W5:Y:S01]  /*a260*/  LD.E.128 R4, desc[UR36][R26.64] ;  /* 0x000000241a047980 */ /* 0x000162000c101d00 */
[----:B------:R-:W-:-:S03]  /*a270*/  IMAD.IADD R33, R16, 0x1, R33 ;  /* 0x0000000110217824 */ /* 0x000fc600078e0221 */
[----:B------:R4:W5:Y:S01]  /*a280*/  LD.E.128 R12, desc[UR36][R24.64] ;  /* 0x00000024180c7980 */ /* 0x000962000c101d00 */
[----:B--2---:R-:W-:Y:S01]  /*a290*/  @P1 IMAD.HI.U32 R20, R33, R44, RZ ;  /* 0x0000002c21141227 */ /* 0x004fe200078e00ff */
[----:B------:R-:W-:Y:S02]  /*a2a0*/  MOV R21, R33 ;  /* 0x0000002100157202 */ /* 0x000fe40000000f00 */
[----:B------:R2:W5:Y:S01]  /*a2b0*/  LD.E.128 R64, desc[UR36][R2.64] ;  /* 0x0000002402407980 */ /* 0x000562000c101d00 */
[C---:B-1----:R-:W-:Y:S02]  /*a2c0*/  IMAD R29, R161.reuse, UR5, R58 ;  /* 0x00000005a11d7c24 */ /* 0x042fe4000f8e023a */
[----:B0-----:R-:W-:Y:S01]  /*a2d0*/  IMAD.WIDE.U32 R26, R161, UR4, RZ ;  /* 0x00000004a11a7c25 */ /* 0x001fe2000f8e00ff */
[----:B------:R-:W-:Y:S01]  /*a2e0*/  ULDC.64 UR4, c[0x0][0xaf0] ;  /* 0x0002bc0000047ab9 */ /* 0x000fe20000000a00 */
[----:B------:R0:W5:Y:S02]  /*a2f0*/  LD.E.128 R52, desc[UR36][R34.64] ;  /* 0x0000002422347980 */ /* 0x000164000c101d00 */
[----:B----4-:R-:W-:Y:S01]  /*a300*/  IMAD R24, R112, UR4, RZ ;  /* 0x0000000470187c24 */ /* 0x010fe2000f8e02ff */
[----:B---3--:R-:W-:Y:S01]  /*a310*/  @P1 SHF.R.U32.HI R21, RZ, R43, R20 ;  /* 0x0000002bff151219 */ /* 0x008fe20000011614 */
[----:B------:R0:W5:Y:S01]  /*a320*/  LD.E.128 R8, desc[UR36][R30.64] ;  /* 0x000000241e087980 */ /* 0x000162000c101d00 */
[----:B--2---:R-:W-:-:S02]  /*a330*/  IMAD.IADD R3, R27, 0x1, R29 ;  /* 0x000000011b037824 */ /* 0x004fc400078e021d */
[----:B------:R-:W-:Y:S01]  /*a340*/  IMAD.MOV.U32 R2, RZ, RZ, R26 ;  /* 0x000000ffff027224 */ /* 0x000fe200078e001a */
        /* <DEDUP_REMOVED lines=17> */
[----:B------:R-:W-:Y:S01]  /*a460*/  ULDC.64 UR4, c[0x0][0xad8] ;  /* 0x0002b60000047ab9 */ /* 0x000fe20000000a00 */
[----:B------:R-:W-:-:S02]  /*a470*/  IADD3 R25, R162, R16, RZ ;  /* 0x00000010a2197210 */ /* 0x000fc40007ffe0ff */
[----:B------:R-:W-:Y:S02]  /*a480*/  IMAD.IADD R3, R3, 0x1, R23 ;  /* 0x0000000103037824 */ /* 0x000fe400078e0217 */
        /* <DEDUP_REMOVED lines=8> */
[----:B------:R-:W-:Y:S01]  /*a510*/  VIADD R40, R40, 0x2a820 ;  /* 0x0002a82028287836 */ /* 0x000fe20000000000 */
        /* <DEDUP_REMOVED lines=19> */
.L_x_2234:
[----:B------:R-:W-:Y:S05]  /*a650*/  BSYNC B1 ;  /* 0x0000000000017941 */ /* 0x000fea0003800000 */
.L_x_2233:
[----:B--23--:R2:W3:Y:S01]  /*a660*/  SHFL.IDX PT, R21, R23, 0x1, 0x181f ;  /* 0x00381f0017157f89 */ /* 0x00c4e200000e0000 */
[----:B------:R-:W-:Y:S03]  /*a670*/  BSSY B1, `(.L_x_2235) ;  /* 0x000000c000017945 */ /* 0x000fe60003800000 */
[----:B-1----:R2:W1:Y:S01]  /*a680*/  SHFL.IDX PT, R20, R16, 0x1, 0x181f ;  /* 0x00381f0010147f89 */ /* 0x00246200000e0000 */
[----:B------:R-:W-:Y:S05]  /*a690*/  @P0 BRA `(.L_x_2236) ;  /* 0x0000000000240947 */ /* 0x000fea0003800000 */
[----:B------:R-:W-:Y:S02]  /*a6a0*/  ULDC UR4, c[0x0][0xac8] ;  /* 0x0002b20000047ab9 */ /* 0x000fe40000000800 */
[----:B------:R-:W-:Y:S02]  /*a6b0*/  ISETP.GE.AND P3, PT, R17, UR4, PT ;  /* 0x0000000411007c0c */ /* 0x000fe4000bf66270 */
[----:B------:R-:W-:-:S11]  /*a6c0*/  ISETP.GE.AND P4, PT, R22, UR4, PT ;  /* 0x0000000416007c0c */ /* 0x000fd6000bf86270 */
[CC--:B-1----:R-:W-:Y:S02]  /*a6d0*/  @!P3 LEA R2, P0, R17.reuse, R20.reuse, 0x1 ;  /* 0x000000141102b211 */ /* 0x0c2fe400078008ff */
[C---:B------:R-:W-:Y:S02]  /*a6e0*/  @!P4 LEA R20, P2, R22.reuse, R20, 0x1 ;  /* 0x000000141614c211 */ /* 0x040fe400078408ff */
[-C--:B---3--:R-:W-:Y:S02]  /*a6f0*/  @!P3 LEA.HI.X R3, R17, R21.reuse, R169, 0x1, P0 ;  /* 0x000000151103b211 */ /* 0x088fe400000f0ca9 */
[----:B------:R-:W-:-:S03]  /*a700*/  @!P4 LEA.HI.X R21, R22, R21, R168, 0x1, P2 ;  /* 0x000000151615c211 */ /* 0x000fc600010f0ca8 */
[----:B-----5:R4:W-:Y:S04]  /*a710*/  @!P3 ST.E.128 desc[UR36][R2.64], R48 ;  /* 0x000000300200b985 */ /* 0x0209e8000c101d24 */
[----:B------:R4:W-:Y:S02]  /*a720*/  @!P4 ST.E.128 desc[UR36][R20.64], R60 ;  /* 0x0000003c1400c985 */ /* 0x0009e4000c101d24 */
.L_x_2236:
[----:B------:R-:W-:Y:S05]  /*a730*/  BSYNC B1 ;  /* 0x0000000000017941 */ /* 0x000fea0003800000 */
.L_x_2235:
[----:B---34-:R3:W4:Y:S01]  /*a740*/  SHFL.IDX PT, R21, R23, 0x2, 0x181f ;  /* 0x00581f0017157f89 */ /* 0x01872200000e0000 */
        /* <DEDUP_REMOVED lines=12> */
.L_x_2238:
[----:B------:R-:W-:Y:S05]  /*a810*/  BSYNC B1 ;  /* 0x0000000000017941 */ /* 0x000fea0003800000 */
.L_x_2237:
[----:B-1----:R-:W-:Y:S01]  /*a820*/  VIADD R3, R25, 0x60 ;  /* 0x0000006019037836 */ /* 0x002fe20000000000 */
[----:B0-23--:R-:W0:Y:S04]  /*a830*/  SHFL.IDX PT, R23, R23, 0x3, 0x181f ;  /* 0x00781f0017177f89 */ /* 0x00de2800000e0000 */
[----:B------:R-:W-:Y:S01]  /*a840*/  ISETP.GE.AND P0, PT, R3, R72, PT ;  /* 0x000000480300720c */ /* 0x000fe20003f06270 */
[----:B------:R-:W1:-:S12]  /*a850*/  SHFL.IDX PT, R16, R16, 0x3, 0x181f ;  /* 0x00781f0010107f89 */ /* 0x000e5800000e0000 */
[----:B------:R-:W-:Y:S05]  /*a860*/  @P0 BRA `(.L_x_2239) ;  /* 0x00000008006c0947 */ /* 0x000fea0003800000 */
[----:B------:R-:W-:Y:S02]  /*a870*/  ULDC UR4, c[0x0][0xac8] ;  /* 0x0002b20000047ab9 */ /* 0x000fe40000000800 */
[----:B------:R-:W-:-:S13]  /*a880*/  ISETP.GE.AND P1, PT, R17, UR4, PT ;  /* 0x0000000411007c0c */ /* 0x000fda000bf26270 */
[----:B-1----:R-:W-:-:S04]  /*a890*/  @!P1 LEA R2, P0, R17, R16, 0x1 ;  /* 0x0000001011029211 */ /* 0x002fc800078008ff */
[----:B0-----:R-:W-:Y:S02]  /*a8a0*/  @!P1 LEA.HI.X R3, R17, R23, R169, 0x1, P0 ;  /* 0x0000001711039211 */ /* 0x001fe400000f0ca9 */
[----:B------:R-:W-:-:S03]  /*a8b0*/  ISETP.GE.AND P0, PT, R22, UR4, PT ;  /* 0x0000000416007c0c */ /* 0x000fc6000bf06270 */
[----:B-----5:R0:W-:Y:S10]  /*a8c0*/  @!P1 ST.E.128 desc[UR36][R2.64], R4 ;  /* 0x0000000402009985 */ /* 0x0201f4000c101d24 */
[----:B------:R-:W-:Y:S05]  /*a8d0*/  @P0 BRA `(.L_x_2239) ;  /* 0x0000000800500947 */ /* 0x000fea0003800000 */
[----:B0-----:R-:W-:-:S04]  /*a8e0*/  LEA R2, P0, R22, R16, 0x1 ;  /* 0x0000001016027211 */ /* 0x001fc800078008ff */
[----:B------:R-:W-:-:S05]  /*a8f0*/  LEA.HI.X R3, R22, R23, R168, 0x1, P0 ;  /* 0x0000001716037211 */ /* 0x000fca00000f0ca8 */
[----:B------:R0:W-:Y:S01]  /*a900*/  ST.E.128 desc[UR36][R2.64], R8 ;  /* 0x0000000802007985 */ /* 0x0001e2000c101d24 */
[----:B------:R-:W-:Y:S05]  /*a910*/  BRA `(.L_x_2239) ;  /* 0x0000000800407947 */ /* 0x000fea0003800000 */
.L_x_2232:
[----:B------:R-:W2:Y:S01]  /*a920*/  LDC R12, c[0x0][0xbe8] ;  /* 0x0002fa00ff0c7b82 */ /* 0x000ea20000000800 */
[----:B------:R-:W-:Y:S01]  /*a930*/  ISETP.GE.AND P0, PT, R170, 0x80, PT ;  /* 0x00000080aa00780c */ /* 0x000fe20003f06270 */
[----:B------:R-:W-:Y:S01]  /*a940*/  IMAD R3, R160, 0x20, R162 ;  /* 0x00000020a0037824 */ /* 0x000fe200078e02a2 */
[----:B------:R-:W-:Y:S01]  /*a950*/  BSSY B1, `(.L_x_2240) ;  /* 0x000002e000017945 */ /* 0x000fe20003800000 */
[----:B------:R-:W-:Y:S02]  /*a960*/  SHF.R.S32.HI R10, RZ, 0x1f, R161 ;  /* 0x0000001fff0a7819 */ /* 0x000fe400000114a1 */
[----:B------:R-:W-:Y:S02]  /*a970*/  SHF.R.S32.HI R11, RZ, 0x1f, R23 ;  /* 0x0000001fff0b7819 */ /* 0x000fe40000011417 */
[----:B------:R-:W-:Y:S02]  /*a980*/  IADD3 R15, R16, R3, RZ ;  /* 0x00000003100f7210 */ /* 0x000fe40007ffe0ff */
        /* <DEDUP_REMOVED lines=42> */
.L_x_2241:
[----:B------:R-:W-:Y:S05]  /*ac30*/  BSYNC B1 ;  /* 0x0000000000017941 */ /* 0x000fea0003800000 */
.L_x_2240:
[----:B------:R-:W-:Y:S01]  /*ac40*/  ULDC.64 UR4, c[0x0][0xae8] ;  /* 0x0002ba0000047ab9 */ /* 0x000fe20000000a00 */
[----:B--2-4-:R-:W-:Y:S01]  /*ac50*/  @P1 IMAD.HI.U32 R4, R15, R14, RZ ;  /* 0x0000000e0f041227 */ /* 0x014fe200078e00ff */
[----:B------:R-:W-:Y:S01]  /*ac60*/  ULDC UR6, c[0x0][0xa88] ;  /* 0x0002a20000067ab9 */ /* 0x000fe20000000800 */
[----:B------:R-:W-:Y:S02]  /*ac70*/  BSSY B1, `(.L_x_2242) ;  /* 0x0000030000017945 */ /* 0x000fe40003800000 */
[----:B------:R-:W-:Y:S02]  /*ac80*/  IMAD R2, R10, UR4, RZ ;  /* 0x000000040a027c24 */ /* 0x000fe4000f8e02ff */
        /* <DEDUP_REMOVED lines=20> */
[----:B------:R-:W-:Y:S02]  /*add0*/  IMAD.IADD R3, R3, 0x1, R9 ;  /* 0x0000000103037824 */ /* 0x000fe400078e0209 */
[----:B------:R-:W-:Y:S01]  /*ade0*/  IMAD R6, R4, UR4, RZ ;  /* 0x0000000404067c24 */ /* 0x000fe2000f8e02ff */
[----:B------:R-:W-:Y:S01]  /*adf0*/  IADD3 R4, R16, 0x20, RZ ;  /* 0x0000002010047810 */ /* 0x000fe20007ffe0ff */
[----:B------:R-:W-:Y:S02]  /*ae00*/  IMAD R9, R12, UR6, RZ ;  /* 0x000000060c097c24 */ /* 0x000fe4000f8e02ff */
[C---:B------:R-:W-:Y:S02]  /*ae10*/  IMAD R5, R7.reuse, UR5, R6 ;  /* 0x0000000507057c24 */ /* 0x040fe4000f8e0206 */
[----:B------:R-:W-:Y:S01]  /*ae20*/  IMAD.WIDE.U32 R2, R7, UR4, R2 ;  /* 0x0000000407027c25 */ /* 0x000fe2000f8e0002 */
[-C--:B------:R-:W-:Y:S01]  /*ae30*/  ISETP.GE.AND P1, PT, R4, R9.reuse, PT ;  /* 0x000000090400720c */ /* 0x080fe20003f26270 */
[----:B------:R-:W-:Y:S01]  /*ae40*/  ULDC.64 UR4, c[0x0][0xa80] ;  /* 0x0002a00000047ab9 */ /* 0x000fe20000000a00 */
[C---:B------:R-:W-:Y:S01]  /*ae50*/  ISETP.GE.AND P2, PT, R16.reuse, R9, PT ;  /* 0x000000091000720c */ /* 0x040fe20003f46270 */
[----:B------:R-:W-:-:S02]  /*ae60*/  VIADD R4, R16, 0x40 ;  /* 0x0000004010047836 */ /* 0x000fc40000000000 */
[----:B------:R-:W-:Y:S01]  /*ae70*/  IMAD.IADD R3, R3, 0x1, R5 ;  /* 0x0000000103037824 */ /* 0x000fe200078e0205 */
[----:B------:R-:W-:Y:S02]  /*ae80*/  LEA R5, P3, R2, UR4, 0x1 ;  /* 0x0000000402057c11 */ /* 0x000fe4000f8608ff */
[----:B------:R-:W-:Y:S02]  /*ae90*/  ISETP.GE.AND P0, PT, R4, R9, PT ;  /* 0x000000090400720c */ /* 0x000fe40003f06270 */
[----:B------:R-:W-:Y:S02]  /*aea0*/  LEA.HI.X R4, R2, UR5, R3, 0x1, P3 ;  /* 0x0000000502047c11 */ /* 0x000fe400098f0c03 */
[----:B------:R2:W3:Y:S04]  /*aeb0*/  SHFL.IDX PT, R2, R5, RZ, 0x181f ;  /* 0x00181fff05027589 */ /* 0x0004e800000e0000 */
[----:B------:R2:W4:Y:S01]  /*aec0*/  SHFL.IDX PT, R3, R4, RZ, 0x181f ;  /* 0x00181fff04037589 */ /* 0x00052200000e0000 */
[----:B------:R-:W-:Y:S05]  /*aed0*/  @P2 BRA `(.L_x_2243) ;  /* 0x0000000000242947 */ /* 0x000fea0003800000 */
        /* <DEDUP_REMOVED lines=9> */
.L_x_2243:
[----:B------:R-:W-:Y:S05]  /*af70*/  BSYNC B1 ;  /* 0x0000000000017941 */ /* 0x000fea0003800000 */
.L_x_2242:
[----:B---34-:R3:W4:Y:S01]  /*af80*/  SHFL.IDX PT, R3, R4, 0x1, 0x181f ;  /* 0x00381f0004037f89 */ /* 0x01872200000e0000 */
[----:B------:R-:W-:Y:S03]  /*af90*/  BSSY B1, `(.L_x_2244) ;  /* 0x000000c000017945 */ /* 0x000fe60003800000 */
[----:B------:R3:W0:Y:S01]  /*afa0*/  SHFL.IDX PT, R2, R5, 0x1, 0x181f ;  /* 0x00381f0005027f89 */ /* 0x00062200000e0000 */
[----:B------:R-:W-:Y:S05]  /*afb0*/  @P1 BRA `(.L_x_2245) ;  /* 0x0000000000241947 */ /* 0x000fea0003800000 */
[----:B------:R-:W-:Y:S02]  /*afc0*/  ULDC UR4, c[0x0][0xac8] ;  /* 0x0002b20000047ab9 */ /* 0x000fe40000000800 */
[----:B------:R-:W-:Y:S02]  /*afd0*/  ISETP.GE.AND P3, PT, R17, UR4, PT ;  /* 0x0000000411007c0c */ /* 0x000fe4000bf66270 */
[----:B------:R-:W-:-:S11]  /*afe0*/  ISETP.GE.AND P4, PT, R22, UR4, PT ;  /* 0x0000000416007c0c */ /* 0x000fd6000bf86270 */
[CC--:B0-----:R-:W-:Y:S02]  /*aff0*/  @!P3 LEA R6, P1, R17.reuse, R2.reuse, 0x1 ;  /* 0x000000021106b211 */ /* 0x0c1fe400078208ff */
[C---:B------:R-:W-:Y:S02]  /*b000*/  @!P4 LEA R2, P2, R22.reuse, R2, 0x1 ;  /* 0x000000021602c211 */ /* 0x040fe400078408ff */
[-C--:B----4-:R-:W-:Y:S02]  /*b010*/  @!P3 LEA.HI.X R7, R17, R3.reuse, R169, 0x1, P1 ;  /* 0x000000031107b211 */ /* 0x090fe400008f0ca9 */
[----:B------:R-:W-:-:S03]  /*b020*/  @!P4 LEA.HI.X R3, R22, R3, R168, 0x1, P2 ;  /* 0x000000031603c211 */ /* 0x000fc600010f0ca8 */
[----:B------:R0:W-:Y:S04]  /*b030*/  @!P3 ST.E.128 desc[UR36][R6.64], RZ ;  /* 0x000000ff0600b985 */ /* 0x0001e8000c101d24 */
[----:B------:R0:W-:Y:S02]  /*b040*/  @!P4 ST.E.128 desc[UR36][R2.64], RZ ;  /* 0x000000ff0200c985 */ /* 0x0001e4000c101d24 */
.L_x_2245:
[----:B------:R-:W-:Y:S05]  /*b050*/  BSYNC B1 ;  /* 0x0000000000017941 */ /* 0x000fea0003800000 */
.L_x_2244:
[----:B0---4-:R0:W4:Y:S01]  /*b060*/  SHFL.IDX PT, R3, R4, 0x2, 0x181f ;  /* 0x00581f0004037f89 */ /* 0x01112200000e0000 */
        /* <DEDUP_REMOVED lines=12> */
.L_x_2247:
[----:B------:R-:W-:Y:S05]  /*b130*/  BSYNC B1 ;  /* 0x0000000000017941 */ /* 0x000fea0003800000 */
.L_x_2246:
[----:B0-----:R-:W-:Y:S01]  /*b140*/  VIADD R2, R16, 0x60 ;  /* 0x0000006010027836 */ /* 0x001fe20000000000 */
[----:B--23--:R-:W0:Y:S04]  /*b150*/  SHFL.IDX PT, R4, R4, 0x3, 0x181f ;  /* 0x00781f0004047f89 */ /* 0x00ce2800000e0000 */
[----:B------:R-:W-:Y:S01]  /*b160*/  ISETP.GE.AND P0, PT, R2, R9, PT ;  /* 0x000000090200720c */ /* 0x000fe20003f06270 */
[----:B----4-:R2:W3:-:S12]  /*b170*/  SHFL.IDX PT, R3, R5, 0x3, 0x181f ;  /* 0x00781f0005037f89 */ /* 0x0104d800000e0000 */
[----:B--2---:R-:W-:Y:S05]  /*b180*/  @P0 BRA `(.L_x_2239) ;  /* 0x0000000000240947 */ /* 0x004fea0003800000 */
        /* <DEDUP_REMOVED lines=9> */
.L_x_2239:
[----:B------:R-:W-:Y:S05]  /*b220*/  BSYNC B0 ;  /* 0x0000000000007941 */ /* 0x000fea0003800000 */
.L_x_2231:
[----:B------:R-:W-:Y:S02]  /*b230*/  ULDC UR4, c[0x0][0xc38] ;  /* 0x00030e0000047ab9 */ /* 0x000fe40000000800 */
[----:B-1----:R-:W-:-:S13]  /*b240*/  ISETP.GE.AND P0, PT, R0, UR4, PT ;  /* 0x0000000400007c0c */ /* 0x002fda000bf06270 */
[----:B------:R-:W-:Y:S05]  /*b250*/  @!P0 BRA `(.L_x_2248) ;  /* 0xffffff5800948947 */ /* 0x000fea000383ffff */
[----:B------:R-:W-:Y:S05]  /*b260*/  EXIT ;  /* 0x000000000000794d */ /* 0x000fea0003800000 */
.L_x_2190:
[----:B------:R-:W-:-:S08]  /*b270*/  NOP ;  /* 0x0000000000007918 */ /* 0x000fd00000000000 */
[----:B------:R-:W0:-:S00]  /*b280*/  USETMAXREG.DEALLOC.CTAPOOL 0x28 ;  /* 0x00000028000079c8 */ /* 0x000e0000080e0500 */
[----:B0-----:R-:W-:-:S06]  /*b290*/  LOP3.LUT R0, R0, 0x3, RZ, 0xc0, !PT ;  /* 0x0000000300007812 */ /* 0x001fcc00078ec0ff */
[----:B------:R-:W0:Y:S01]  /*b2a0*/  S2UR UR9, SR_CTAID.X ;  /* 0x00000000000979c3 */ /* 0x000e220000002500 */
[----:B------:R-:W-:Y:S01]  /*b2b0*/  LOP3.LUT R16, R16, 0xfffff7ff, RZ, 0xc0, !PT ;  /* 0xfffff7ff10107812 */ /* 0x000fe200078ec0ff */
[----:B------:R-:W-:Y:S01]  /*b2c0*/  STL [R1], RZ ;  /* 0x000000ff01007387 */ /* 0x000fe20000100800 */
[----:B------:R-:W-:Y:S01]  /*b2d0*/  MOV R26, 0x1 ;  /* 0x00000001001a7802 */ /* 0x000fe20000000f00 */
[----:B------:R-:W-:Y:S02]  /*b2e0*/  IMAD.MOV.U32 R23, RZ, RZ, RZ ;  /* 0x000000ffff177224 */ /* 0x000fe400078e00ff */
[----:B------:R1:W2:Y:S02]  /*b2f0*/  SHFL.IDX PT, R2, R0, RZ, 0x1f ;  /* 0x00001fff00027589 */ /* 0x0002a400000e0000 */
[----:B-1----:R-:W0:Y:S01]  /*b300*/  LDC R0, c[0x0][0xc38] ;  /* 0x00030e00ff007b82 */ /* 0x002e220000000800 */
[----:B--2---:R-:W-:-:S13]  /*b310*/  ISETP.NE.AND P0, PT, R2, RZ, PT ;  /* 0x000000ff0200720c */ /* 0x004fda0003f05270 */
[----:B------:R-:W-:Y:S01]  /*b320*/  @P0 LOP3.LUT R16, R16, 0x800, RZ, 0xfc, !PT ;  /* 0x0000080010100812 */ /* 0x000fe200078efcff */
[----:B------:R-:W-:Y:S06]  /*b330*/  @P0 BAR.ARV 0x4, 0x180 ;  /* 0x0106000000000b1d */ /* 0x000fec0000002000 */
[----:B0-----:R-:W-:-:S13]  /*b340*/  ISETP.LE.AND P0, PT, R0, UR9, PT ;  /* 0x0000000900007c0c */ /* 0x001fda000bf03270 */
[----:B------:R-:W-:Y:S05]  /*b350*/  @P0 BRA `(.L_x_2249) ;  /* 0x0000003c00200947 */ /* 0x000fea0003800000 */
[----:B------:R-:W0:Y:S01]  /*b360*/  S2R R5, SR_TID.X ;  /* 0x0000000000057919 */ /* 0x000e220000002100 */
[----:B------:R-:W-:Y:S01]  /*b370*/  ULDC.64 UR38, c[0x0][0x2f0] ;  /* 0x0000bc0000267ab9 */ /* 0x000fe20000000a00 */
[----:B------:R-:W-:Y:S01]  /*b380*/  ULDC UR7, c[0x0][0x320] ;  /* 0x0000c80000077ab9 */ /* 0x000fe20000000800 */
[----:B------:R-:W-:Y:S01]  /*b390*/  LOP3.LUT R16, R16, 0xfffffffe, RZ, 0xc0, !PT ;  /* 0xfffffffe10107812 */ /* 0x000fe200078ec0ff */
[----:B------:R-:W-:Y:S01]  /*b3a0*/  ULDC UR8, c[0x0][0x2b8] ;  /* 0x0000ae0000087ab9 */ /* 0x000fe20000000800 */
[----:B------:R-:W1:Y:S01]  /*b3b0*/  S2UR UR6, SR_CgaCtaId ;  /* 0x00000000000679c3 */ /* 0x000e620000008800 */
[----:B------:R-:W-:Y:S01]  /*b3c0*/  ULDC.64 UR4, c[0x0][0x418] ;  /* 0x0001060000047ab9 */ /* 0x000fe20000000a00 */
[----:B------:R-:W-:Y:S01]  /*b3d0*/  LOP3.LUT R16, R16, 0xfffffff7, RZ, 0xc0, !PT ;  /* 0xfffffff710107812 */ /* 0x000fe200078ec0ff */
[----:B------:R-:W-:Y:S01]  /*b3e0*/  UISETP.NE.U32.AND UP0, UPT, UR4, URZ, UPT ;  /* 0x0000003f0400728c */ /* 0x000fe2000bf05070 */
[----:B------:R2:W-:Y:S01]  /*b3f0*/  STL [R1], RZ ;  /* 0x000000ff01007387 */ /* 0x0005e20000100800 */
[----:B------:R-:W-:Y:S01]  /*b400*/  ULDC UR40, c[0x0][0x288] ;  /* 0x0000a20000287ab9 */ /* 0x000fe20000000800 */
[----:B------:R-:W-:Y:S01]  /*b410*/  ULDC UR4, c[0x0][0x424] ;  /* 0x0001090000047ab9 */ /* 0x000fe20000000800 */
[----:B------:R-:W-:Y:S01]  /*b420*/  UISETP.NE.AND.EX UP0, UPT, UR5, URZ, UPT, UP0 ;  /* 0x0000003f0500728c */ /* 0x000fe2000bf05300 */
[----:B------:R-:W-:Y:S01]  /*b430*/  MOV R34, UR9 ;  /* 0x0000000900227c02 */ /* 0x000fe20008000f00 */
[----:B------:R-:W-:Y:S01]  /*b440*/  IMAD.MOV.U32 R26, RZ, RZ, 0x1 ;  /* 0x00000001ff1a7424 */ /* 0x000fe200078e00ff */
[----:B------:R-:W-:Y:S01]  /*b450*/  UMOV UR5, 0x400 ;  /* 0x0000040000057882 */ /* 0x000fe20000000000 */
[----:B------:R-:W-:Y:S01]  /*b460*/  USEL UR4, UR4, 0x1, UP0 ;  /* 0x0000000104047887 */ /* 0x000fe20008000000 */
[----:B------:R-:W-:Y:S01]  /*b470*/  IMAD.MOV.U32 R23, RZ, RZ, RZ ;  /* 0x000000ffff177224 */ /* 0x000fe200078e00ff */
[----:B------:R-:W-:Y:S01]  /*b480*/  ULDC UR46, c[0x0][0xc] ;  /* 0x00000300002e7ab9 */ /* 0x000fe20000000800 */
[----:B------:R-:W-:-:S02]  /*b490*/  ULOP3.LUT UR47, UR61, 0x2, URZ, 0xfc, !UPT ;  /* 0x000000023d2f7892 */ /* 0x000fc4000f8efc3f */
[----:B------:R-:W-:-:S04]  /*b4a0*/  UIMAD UR38, UR4, UR38, URZ ;  /* 0x00000026042672a4 */ /* 0x000fc8000f8e023f */
[----:B------:R-:W-:Y:S02]  /*b4b0*/  UIADD3 UR4, UR38, 0x5f, URZ ;  /* 0x0000005f26047890 */ /* 0x000fe4000fffe03f */
        /* <DEDUP_REMOVED lines=9> */
[----:B------:R-:W-:Y:S02]  /*b550*/  LOP3.LUT R3, R0, 0x38, R5, 0x78, !PT ;  /* 0x0000003800037812 */ /* 0x000fe400078e7805 */
[C---:B------:R-:W-:Y:S02]  /*b560*/  LOP3.LUT R0, R37.reuse, 0x40, RZ, 0xfc, !PT ;  /* 0x0000004025007812 */ /* 0x040fe400078efcff */
[----:B------:R-:W-:Y:S02]  /*b570*/  LOP3.LUT R2, R37, 0x80, RZ, 0xfc, !PT ;  /* 0x0000008025027812 */ /* 0x000fe400078efcff */
[C---:B------:R-:W-:Y:S02]  /*b580*/  ISETP.GE.AND P0, PT, R0.reuse, UR39, PT ;  /* 0x0000002700007c0c */ /* 0x040fe4000bf06270 */
[----:B------:R-:W-:-:S02]  /*b590*/  ISETP.GE.AND P1, PT, R0, UR7, PT ;  /* 0x0000000700007c0c */ /* 0x000fc4000bf26270 */
[----:B------:R-:W-:Y:S01]  /*b5a0*/  LOP3.LUT R30, R3, 0x200, R30, 0xf8, !PT ;  /* 0x00000200031e7812 */ /* 0x000fe200078ef81e */
[----:B------:R-:W-:Y:S01]  /*b5b0*/  IMAD.SHL.U32 R3, R5, 0x10, RZ ;  /* 0x0000001005037824 */ /* 0x000fe200078e00ff */
[----:B------:R-:W-:Y:S02]  /*b5c0*/  SHF.R.U32.HI R36, RZ, 0x3, R4 ;  /* 0x00000003ff247819 */ /* 0x000fe40000011604 */
[----:B------:R-:W-:-:S05]  /*b5d0*/  LEA R31, R30, R17, 0x1 ;  /* 0x000000111e1f7211 */ /* 0x000fca00078e08ff */
        /* <DEDUP_REMOVED lines=10> */
[C---:B------:R-:W-:Y:S01]  /*b680*/  ISETP.GE.AND P0, PT, R37.reuse, UR39, PT ;  /* 0x0000002725007c0c */ /* 0x040fe2000bf06270 */
[----:B------:R-:W-:Y:S01]  /*b690*/  ULDC UR39, c[0x0][0x448] ;  /* 0x0001120000277ab9 */ /* 0x000fe20000000800 */
[----:B------:R-:W-:Y:S01]  /*b6a0*/  LOP3.LUT R16, R16, 0xfffffeff, RZ, 0xc0, !PT ;  /* 0xfffffeff10107812 */ /* 0x000fe200078ec0ff */
[----:B------:R-:W-:Y:S02]  /*b6b0*/  UIMAD UR39, UR39, UR40, URZ ;  /* 0x00000028272772a4 */ /* 0x000fe4000f8e023f */
[----:B------:R-:W-:Y:S01]  /*b6c0*/  UIADD3 UR40, UR38, 0x60, -UR40 ;  /* 0x0000006026287890 */ /* 0x000fe2000fffe828 */
        /* <DEDUP_REMOVED lines=8> */
[----:B--2---:R-:W-:-:S07]  /*b750*/  @P0 LOP3.LUT R16, R16, 0x400, RZ, 0xfc, !PT ;  /* 0x0000040010100812 */ /* 0x004fce00078efcff */
.L_x_2298:
        /* <DEDUP_REMOVED lines=22> */
.L_x_2250:
[----:B------:R-:W-:Y:S01]  /*b8c0*/  ULDC UR8, c[0x0][0xc54] ;  /* 0x0003150000087ab9 */ /* 0x000fe20000000800 */
[----:B------:R-:W-:Y:S01]  /*b8d0*/  UMOV UR6, UR7 ;  /* 0x0000000700067c82 */ /* 0x000fe20008000000 */
[----:B------:R-:W-:-:S11]  /*b8e0*/  UISETP.NE.AND UP0, UPT, UR8, 0x1, UPT ;  /* 0x000000010800788c */ /* 0x000fd6000bf05270 */
[----:B------:R-:W-:Y:S02]  /*b8f0*/  @UP0 ULDC.64 UR10, c[0x0][0xc58] ;  /* 0x00031600000a0ab9 */ /* 0x000fe40000000a00 */
[----:B------:R-:W-:-:S04]  /*b900*/  UIMAD.WIDE.U32 UR4, UR7, UR10, URZ ;  /* 0x0000000a070472a5 */ /* 0x000fc8000f8e003f */
[----:B------:R-:W-:-:S04]  /*b910*/  @UP0 USHF.R.U32.HI UR6, URZ, UR11, UR5 ;  /* 0x0000000b3f060299 */ /* 0x000fc80008011605 */
[----:B------:R-:W-:-:S12]  /*b920*/  UIMAD UR4, UR6, UR8, URZ ;  /* 0x00000008060472a4 */ /* 0x000fd8000f8e023f */
.L_x_2251:
        /* <DEDUP_REMOVED lines=25> */
[----:B------:R-:W-:Y:S01]  /*bac0*/  UP2UR UR48, UPR, URZ, 0x4 ;  /* 0x000000043f307883 */ /* 0x000fe20008000000 */
[----:B------:R-:W-:Y:S01]  /*bad0*/  BSSY B7, `(.L_x_2252) ;  /* 0x0000337000077945 */ /* 0x000fe20003800000 */
[----:B------:R-:W-:-:S04]  /*bae0*/  USHF.L.U32 UR6, UR44, 0x7, URZ ;  /* 0x000000072c067899 */ /* 0x000fc8000800063f */
[----:B------:R-:W-:Y:S01]  /*baf0*/  UIADD3 UR6, UR6, 0x7f, URZ ;  /* 0x0000007f06067890 */ /* 0x000fe2000fffe03f */
[----:B------:R-:W-:Y:S01]  /*bb00*/  @UP2 ULDC UR4, c[0x0][0x44c] ;  /* 0x0001130000042ab9 */ /* 0x000fe20000000800 */
[----:B------:R-:W-:Y:S02]  /*bb10*/  @UP2 ULDC UR7, c[0x0][0x450] ;  /* 0x0001140000072ab9 */ /* 0x000fe40000000800 */
[----:B------:R-:W-:-:S04]  /*bb20*/  UIMAD.WIDE.U32 UR4, UR6, UR4, URZ ;  /* 0x00000004060472a5 */ /* 0x000fc8000f8e003f */
[----:B------:R-:W-:-:S04]  /*bb30*/  @UP2 USHF.R.U32.HI UR6, URZ, UR7, UR5 ;  /* 0x000000073f062299 */ /* 0x000fc80008011605 */
[----:B------:R-:W-:-:S04]  /*bb40*/  UIADD3 UR4, UR40, UR6, URZ ;  /* 0x0000000628047290 */ /* 0x000fc8000fffe03f */
[----:B------:R-:W-:-:S04]  /*bb50*/  UIMAD.WIDE UR4, UR4, 0x2aaaaaab, URZ ;  /* 0x2aaaaaab040478a5 */ /* 0x000fc8000f8e023f */
[----:B------:R-:W-:-:S04]  /*bb60*/  USHF.R.U32.HI UR4, URZ, 0x1f, UR5 ;  /* 0x0000001f3f047899 */ /* 0x000fc80008011605 */
[----:B------:R-:W-:-:S04]  /*bb70*/  ULEA.HI.SX32 UR4, UR5, UR4, 0x1c ;  /* 0x0000000405047291 */ /* 0x000fc8000f8fe23f */
[----:B------:R-:W-:-:S04]  /*bb80*/  UISETP.LT.AND UP0, UPT, UR41, UR4, UPT ;  /* 0x000000042900728c */ /* 0x000fc8000bf01270 */
[----:B------:R-:W-:-:S06]  /*bb90*/  USEL UR45, UR41, UR4, UP0 ;  /* 0x00000004292d7287 */ /* 0x000fcc0008000000 */
[----:B------:R-:W-:-:S13]  /*bba0*/  ISETP.LT.AND P0, PT, RZ, UR45, PT ;  /* 0x0000002dff007c0c */ /* 0x000fda000bf01270 */
[----:B0-----:R-:W-:Y:S05]  /*bbb0*/  @P0 BRA `(.L_x_2253) ;  /* 0x0000000000440947 */ /* 0x001fea0003800000 */
        /* <DEDUP_REMOVED lines=17> */
.L_x_2253:
[----:B------:R-:W-:Y:S01]  /*bcd0*/  IADD3 R0, R17, 0x18400, RZ ;  /* 0x0001840011007810 */ /* 0x000fe20007ffe0ff */
[----:B------:R-:W-:Y:S03]  /*bce0*/  BSSY B6, `(.L_x_2255) ;  /* 0x0000013000067945 */ /* 0x000fe60003800000 */
[----:B------:R-:W-:-:S13]  /*bcf0*/  LOP3.LUT P0, RZ, R0, 0x3ff, RZ, 0xc0, !PT ;  /* 0x000003ff00ff7812 */ /* 0x000fda000780c0ff */
[----:B------:R-:W-:Y:S05]  /*bd00*/  @!P0 BRA `(.L_x_2256) ;  /* 0x0000000000408947 */ /* 0x000fea0003800000 */
[----:B------:R-:W-:Y:S01]  /*bd10*/  MOV R2, 0x0 ;  /* 0x0000000000027802 */ /* 0x000fe20000000f00 */
[----:B------:R-:W-:Y:S01]  /*bd20*/  ULDC.64 UR4, c[0x4][0x90] ;  /* 0x0100240000047ab9 */ /* 0x000fe20000000a00 */
[----:B------:R-:W-:Y:S01]  /*bd30*/  ULDC.64 UR6, c[0x4][0x98] ;  /* 0x0100260000067ab9 */ /* 0x000fe20000000a00 */
[----:B------:R-:W-:Y:S01]  /*bd40*/  IMAD.U32 R4, RZ, RZ, UR4 ;  /* 0x00000004ff047e24 */ /* 0x000fe2000f8e00ff */
[----:B------:R-:W-:Y:S01]  /*bd50*/  MOV R7, UR7 ;  /* 0x0000000700077c02 */ /* 0x000fe20008000f00 */
[----:B------:R-:W-:Y:S01]  /*bd60*/  IMAD.U32 R5, RZ, RZ, UR5 ;  /* 0x00000005ff057e24 */ /* 0x000fe2000f8e00ff */
[----:B------:R-:W0:Y:S01]  /*bd70*/  LDC.64 R2, c[0x4][R2] ;  /* 0x0100000002027b82 */ /* 0x000e220000000a00 */
[----:B------:R-:W-:Y:S01]  /*bd80*/  ULDC.64 UR4, c[0x4][0x8] ;  /* 0x0100020000047ab9 */ /* 0x000fe20000000a00 */
[----:B------:R-:W-:Y:S01]  /*bd90*/  IMAD.U32 R6, RZ, RZ, UR6 ;  /* 0x00000006ff067e24 */ /* 0x000fe2000f8e00ff */
[----:B------:R-:W-:Y:S01]  /*bda0*/  MOV R12, 0x1 ;  /* 0x00000001000c7802 */ /* 0x000fe20000000f00 */
[----:B------:R-:W-:-:S02]  /*bdb0*/  IMAD.U32 R10, RZ, RZ, UR4 ;  /* 0x00000004ff0a7e24 */ /* 0x000fc4000f8e00ff */
[----:B------:R-:W-:Y:S02]  /*bdc0*/  IMAD.U32 R11, RZ, RZ, UR5 ;  /* 0x00000005ff0b7e24 */ /* 0x000fe4000f8e00ff */
[----:B------:R-:W-:Y:S02]  /*bdd0*/  IMAD.MOV.U32 R8, RZ, RZ, 0x70 ;  /* 0x00000070ff087424 */ /* 0x000fe400078e00ff */
[----:B------:R-:W-:-:S07]  /*bde0*/  IMAD.MOV.U32 R13, RZ, RZ, RZ ;  /* 0x000000ffff0d7224 */ /* 0x000fce00078e00ff */
[----:B------:R-:W-:-:S07]  /*bdf0*/  LEPC R20, `(.L_x_2256) ;  /* 0x000000001014794e */ /* 0x000fce0000000000 */
[----:B0----5:R-:W-:Y:S05]  /*be00*/  CALL.ABS.NOINC R2 ;  /* 0x0000000002007343 */ /* 0x021fea0003c00000 */
.L_x_2256:
[----:B------:R-:W-:Y:S05]  /*be10*/  BSYNC B6 ;  /* 0x0000000000067941 */ /* 0x000fea0003800000 */
.L_x_2255:
        /* <DEDUP_REMOVED lines=9> */
[----:B------:R-:W-:Y:S01]  /*beb0*/  MOV R5, UR5 ;  /* 0x0000000500057c02 */ /* 0x000fe20008000f00 */
        /* <DEDUP_REMOVED lines=10> */
.L_x_2259:
[----:B------:R0:W1:Y:S01]  /*bf60*/  LDC.64 R2, c[0x4][R18] ;  /* 0x0100000012027b82 */ /* 0x0000620000000a00 */
[----:B------:R-:W-:Y:S01]  /*bf70*/  ULDC.64 UR4, c[0x4][0x90] ;  /* 0x0100240000047ab9 */ /* 0x000fe20000000a00 */
[----:B------:R-:W-:Y:S01]  /*bf80*/  ULDC.64 UR6, c[0x4][0x98] ;  /* 0x0100260000067ab9 */ /* 0x000fe20000000a00 */
[----:B------:R-:W-:Y:S01]  /*bf90*/  MOV R4, UR4 ;  /* 0x0000000400047c02 */ /* 0x000fe20008000f00 */
        /* <DEDUP_REMOVED lines=11> */
.L_x_2258:
[----:B------:R-:W-:Y:S05]  /*c050*/  BSYNC B6 ;  /* 0x0000000000067941 */ /* 0x000fea0003800000 */
.L_x_2257:
        /* <DEDUP_REMOVED lines=13> */
[----:B------:R-:W-:Y:S02]  /*c130*/  MOV R22, UR4 ;  /* 0x0000000400167c02 */ /* 0x000fe40008000f00 */
[----:B------:R-:W-:Y:S05]  /*c140*/  BRA.DIV UR5, `(.L_x_2260) ;  /* 0x0000003605307947 */ /* 0x000fea000b800000 */
.L_x_2314:
        /* <DEDUP_REMOVED lines=15> */
[----:B------:R-:W-:Y:S02]  /*c240*/  ISETP.GT.U32.OR P0, PT, R8, 0x5f, P0 ;  /* 0x0000005f0800780c */ /* 0x000fe40000704470 */
[----:B------:R-:W-:Y:S02]  /*c250*/  MOV R9, R0 ;  /* 0x0000000000097202 */ /* 0x000fe40000000f00 */
        /* <DEDUP_REMOVED lines=12> */
[----:B------:R-:W-:Y:S01]  /*c320*/  IMAD.U32 R2, RZ, RZ, UR47 ;  /* 0x0000002fff027e24 */ /* 0x000fe2000f8e00ff */
[----:B------:R-:W-:-:S03]  /*c330*/  LOP3.LUT R16, R16, 0xffffffbf, RZ, 0xc0, !PT ;  /* 0xffffffbf10107812 */ /* 0x000fc600078ec0ff */
[----:B------:R0:W5:Y:S01]  /*c340*/  @!P0 LDG.E R6, desc[UR36][R4.64] ;  /* 0x0000002404068981 */ /* 0x000162000c1e1900 */
[----:B------:R-:W-:Y:S01]  /*c350*/  ISETP.NE.AND P2, PT, R2, 0x3, PT ;  /* 0x000000030200780c */ /* 0x000fe20003f45270 */
[----:B------:R-:W-:Y:S01]  /*c360*/  IMAD.MOV R7, RZ, RZ, -R9 ;  /* 0x000000ffff077224 */ /* 0x000fe200078e0a09 */
[----:B------:R-:W-:Y:S01]  /*c370*/  ISETP.GT.U32.AND P0, PT, R8, 0x5f, PT ;  /* 0x0000005f0800780c */ /* 0x000fe20003f04070 */
[----:B------:R-:W-:Y:S01]  /*c380*/  IMAD.U32 R24, RZ, RZ, UR4 ;  /* 0x00000004ff187e24 */ /* 0x000fe2000f8e00ff */
[----:B------:R-:W-:-:S05]  /*c390*/  IADD3 R3, RZ, -UR43, RZ ;  /* 0x8000002bff037c10 */ /* 0x000fca000fffe0ff */
[----:B------:R-:W-:Y:S02]  /*c3a0*/  IMAD R22, R22, R3, UR42 ;  /* 0x0000002a16167e24 */ /* 0x000fe4000f8e0203 */
[----:B0-----:R-:W-:Y:S02]  /*c3b0*/  IMAD R5, R10, R7, R0 ;  /* 0x000000070a057224 */ /* 0x001fe400078e0200 */
[----:B------:R-:W-:Y:S02]  /*c3c0*/  @P2 LOP3.LUT R16, R16, 0x40, RZ, 0xfc, !PT ;  /* 0x0000004010102812 */ /* 0x000fe400078efcff */
[----:B------:R-:W-:Y:S02]  /*c3d0*/  SHF.R.S32.HI R28, RZ, 0x1f, R22 ;  /* 0x0000001fff1c7819 */ /* 0x000fe40000011416 */
[----:B------:R-:W-:-:S04]  /*c3e0*/  LOP3.LUT R16, R16, 0xffffffdf, RZ, 0xc0, !PT ;  /* 0xffffffdf10107812 */ /* 0x000fc800078ec0ff */
[----:B------:R-:W-:Y:S01]  /*c3f0*/  @P0 LOP3.LUT R16, R16, 0x20, RZ, 0xfc, !PT ;  /* 0x0000002010100812 */ /* 0x000fe200078efcff */
[----:B------:R-:W-:Y:S06]  /*c400*/  @!P2 BRA `(.L_x_2261) ;  /* 0x000000000004a947 */ /* 0x000fec0003800000 */
[----:B------:R-:W-:Y:S01]  /*c410*/  BPT.TRAP 0x1 ;  /* 0x000000040000795c */ /* 0x000fe20000300000 */
.L_x_2261:
        /* <DEDUP_REMOVED lines=8> */
[----:B------:R-:W-:-:S03]  /*c4a0*/  IMAD R0, R23, 0x8, R17 ;  /* 0x0000000817007824 */ /* 0x000fc600078e0211 */
        /* <DEDUP_REMOVED lines=12> */
[----:B------:R-:W-:-:S04]  /*c570*/  SHF.L.U32 R3, R26, 0x1f, RZ ;  /* 0x0000001f1a037819 */ /* 0x000fc800000006ff */
[----:B------:R-:W-:-:S06]  /*c580*/  LEA.HI.X R19, R2, UR5, R19, 0x1, P0 ;  /* 0x0000000502137c11 */ /* 0x000fcc00080f0c13 */
[----:B------:R-:W0:Y:S02]  /*c590*/  SYNCS.PHASECHK.TRANS64.TRYWAIT P0, [R0+URZ+0x2a840], R3 ;  /* 0x02a84003000075a7 */ /* 0x000e24000800017f */
[----:B0-----:R-:W-:Y:S05]  /*c5a0*/  @!P0 BRA `(.L_x_2263) ;  /* 0x0000003000448947 */ /* 0x001fea0003800000 */
.L_x_2315:
[----:B------:R-:W-:Y:S05]  /*c5b0*/  BSYNC B0 ;  /* 0x0000000000007941 */ /* 0x000fea0003800000 */
.L_x_2262:
        /* <DEDUP_REMOVED lines=9> */
[----:B------:R-:W-:Y:S01]  /*c650*/  IADD3 R3, R3, R7, RZ ;  /* 0x0000000703037210 */ /* 0x000fe20007ffe0ff */
[----:B------:R-:W-:Y:S02]  /*c660*/  IMAD.MOV.U32 R7, RZ, RZ, -0x60 ;  /* 0xffffffa0ff077424 */ /* 0x000fe400078e00ff */
        /* <DEDUP_REMOVED lines=8> */
[----:B------:R-:W-:Y:S01]  /*c6f0*/  IMAD R7, R24, R7, UR38 ;  /* 0x0000002618077e24 */ /* 0x000fe2000f8e0207 */
[----:B------:R-:W-:Y:S01]  /*c700*/  LEA R4, P0, R2, UR4, 0x1 ;  /* 0x0000000402047c11 */ /* 0x000fe2000f8008ff */
[----:B------:R-:W-:Y:S01]  /*c710*/  IMAD.IADD R3, R3, 0x1, R5 ;  /* 0x0000000103037824 */ /* 0x000fe200078e0205 */
[----:B------:R-:W-:Y:S01]  /*c720*/  UMOV UR4, 0xffffffff ;  /* 0xffffffff00047882 */ /* 0x000fe20000000000 */
[----:B------:R-:W-:Y:S01]  /*c730*/  IMAD R5, R23, 0x4800, R30 ;  /* 0x0000480017057824 */ /* 0x000fe200078e021e */
[----:B------:R-:W-:Y:S02]  /*c740*/  IADD3 R7, -R36, R7, RZ ;  /* 0x0000000724077210 */ /* 0x000fe40007ffe1ff */
        /* <DEDUP_REMOVED lines=16> */
[----:B------:R-:W-:-:S03]  /*c850*/  @P0 IMAD R25, R5, 0x2, R17 ;  /* 0x0000000205190824 */ /* 0x000fc600078e0211 */
[----:B------:R-:W-:Y:S01]  /*c860*/  @P0 IADD3.X R21, RZ, R8, RZ, P1, !PT ;  /* 0x00000008ff150210 */ /* 0x000fe20000ffe4ff */
[----:B-1----:R-:W-:Y:S01]  /*c870*/  @P0 IMAD.MOV.U32 R2, RZ, RZ, R14 ;  /* 0x000000ffff020224 */ /* 0x002fe200078e000e */
[----:B------:R-:W-:Y:S03]  /*c880*/  SHFL.IDX PT, R8, R6, 0x2, 0x181f ;  /* 0x00581f0006087f89 */ /* 0x000fe600000e0000 */
[----:B------:R-:W-:Y:S01]  /*c890*/  @P0 IMAD.MOV.U32 R3, RZ, RZ, R21 ;  /* 0x000000ffff030224 */ /* 0x000fe200078e0015 */
        /* <DEDUP_REMOVED lines=31> */
[----:B------:R0:W1:Y:S03]  /*ca90*/  SHFL.IDX PT, R8, R6, 0x5, 0x181f ;  /* 0x00b81f0006087f89 */ /* 0x00006600000e0000 */
[----:B------:R-:W-:Y:S01]  /*caa0*/  @P0 IMAD.MOV.U32 R3, RZ, RZ, R9 ;  /* 0x000000ffff030224 */ /* 0x000fe200078e0009 */
[----:B------:R0:W2:Y:S04]  /*cab0*/  SHFL.IDX PT, R14, R4, 0x5, 0x181f ;  /* 0x00b81f00040e7f89 */ /* 0x0000a800000e0000 */
[----:B------:R0:W-:Y:S04]  /*cac0*/  @P0 LDGSTS.E.BYPASS.LTC128B.128 [R21+0x1a400], desc[UR36][R2.64], !P4 ;  /* 0x1a40000002150fae */ /* 0x0001e8000e101d64 */
[----:B------:R0:W-:Y:S04]  /*cad0*/  @P0 LDGSTS.E.BYPASS.LTC128B.128 [R21+0x1d400], desc[UR36][R2.64+0x80], !P3 ;  /* 0x1d40008002150fae */ /* 0x0001e8000d901d64 */
[----:B------:R0:W-:Y:S02]  /*cae0*/  @P0 LDGSTS.E.BYPASS.LTC128B.128 [R21+0x20400], desc[UR36][R2.64+0x100], !P2 ;  /* 0x2040010002150fae */ /* 0x0001e4000d101d64 */
.L_x_2329:
[----:B------:R-:W-:-:S13]  /*caf0*/  ISETP.GE.AND P0, PT, R7, 0x51, PT ;  /* 0x000000510700780c */ /* 0x000fda0003f06270 */
[----:B0-2---:R-:W-:Y:S01]  /*cb00*/  @P0 LEA R2, P1, R37, R14, 0x1 ;  /* 0x0000000e25020211 */ /* 0x005fe200078208ff */
[----:B------:R-:W-:-:S03]  /*cb10*/  @P0 IMAD R5, R5, 0x2, R17 ;  /* 0x0000000205050824 */ /* 0x000fc600078e0211 */
[----:B-1----:R-:W-:-:S05]  /*cb20*/  @P0 IADD3.X R3, RZ, R8, RZ, P1, !PT ;  /* 0x00000008ff030210 */ /* 0x002fca0000ffe4ff */
        /* <DEDUP_REMOVED lines=8> */
.L_x_2265:
[----:B------:R-:W-:Y:S02]  /*cbb0*/  PLOP3.LUT P1, PT, P1, P0, PT, 0xa2, 0x0 ;  /* 0x000000000000781c */ /* 0x000fe40000f21472 */
[----:B------:R-:W-:-:S08]  /*cbc0*/  @P0 R2UR P1, UR4, R0 ;  /* 0x00000000000402ca */ /* 0x000fd00000020000 */
[----:B------:R-:W-:-:S05]  /*cbd0*/  @P0 PLOP3.LUT P0, PT, P1, PT, PT, 0x80, 0x0 ;  /* 0x000000000000081c */ /* 0x000fca0000f0f070 */
[----:B------:R-:W-:Y:S01]  /*cbe0*/  @!P1 SYNCS.ARRIVE.TRANS64.RED.A0T1 RZ, [UR4+0x2a830], RZ ;  /* 0x02a830ffffff99a7 */ /* 0x000fe20008200404 */
[----:B------:R-:W-:Y:S07]  /*cbf0*/  @!P1 ARRIVES.LDGSTSBAR.64.TRANSCNT [UR4+0x2a830] ;  /* 0x02a83000ff0099b0 */ /* 0x000fee0008000a84 */
[----:B------:R-:W-:Y:S05]  /*cc00*/  @P0 BRA.U.ANY `(.L_x_2265) ;  /* 0xfffffffd00e80947 */ /* 0x000fea000393ffff */
[----:B------:R-:W-:Y:S01]  /*cc10*/  NOP ;  /* 0x0000000000007918 */ /* 0x000fe20000000000 */
[----:B0-----:R-:W-:-:S05]  /*cc20*/  IMAD.U32 R2, RZ, RZ, UR47 ;  /* 0x0000002fff027e24 */ /* 0x001fca000f8e00ff */
[----:B------:R-:W-:-:S13]  /*cc30*/  ISETP.NE.AND P2, PT, R2, 0x3, PT ;  /* 0x000000030200780c */ /* 0x000fda0003f45270 */
[----:B------:R-:W-:Y:S05]  /*cc40*/  @!P2 BRA `(.L_x_2266) ;  /* 0x000000000004a947 */ /* 0x000fea0003800000 */
[----:B------:R-:W-:Y:S01]  /*cc50*/  BPT.TRAP 0x1 ;  /* 0x000000040000795c */ /* 0x000fe20000300000 */
.L_x_2266:
[----:B------:R0:W-:Y:S02]  /*cc60*/  SYNCS.ARRIVE.TRANS64.A1T0 RZ, [R0+URZ+0x2a830], RZ ;  /* 0x02a830ff00ff79a7 */ /* 0x0001e4000810003f */
[----:B------:R-:W-:Y:S05]  /*cc70*/  WARPSYNC.ALL ;  /* 0x0000000000007948 */ /* 0x000fea0003800000 */
[----:B------:R-:W-:Y:S01]  /*cc80*/  BSSY B6, `(.L_x_2267) ;  /* 0x0000015000067945 */ /* 0x000fe20003800000 */
[----:B0-----:R-:W-:Y:S01]  /*cc90*/  VIADD R0, R17, 0xc400 ;  /* 0x0000c40011007836 */ /* 0x001fe20000000000 */
[----:B------:R-:W-:Y:S04]  /*cca0*/  BAR.SYNC.DEFER_BLOCKING 0x8, 0x180 ;  /* 0x0206000000007b1d */ /* 0x000fe80000010000 */
        /* <DEDUP_REMOVED lines=17> */
[----:B0-----:R-:W-:Y:S05]  /*cdc0*/  CALL.ABS.NOINC R2 ;  /* 0x0000000002007343 */ /* 0x001fea0003c00000 */
.L_x_2268:
[----:B------:R-:W-:Y:S05]  /*cdd0*/  BSYNC B6 ;  /* 0x0000000000067941 */ /* 0x000fea0003800000 */
.L_x_2267:
[----:B------:R-:W0:Y:S01]  /*cde0*/  S2R R2, SR_TID.X ;  /* 0x0000000000027919 */ /* 0x000e220000002100 */
[----:B------:R-:W-:Y:S01]  /*cdf0*/  UISETP.NE.AND UP0, UPT, UR48, URZ, UPT ;  /* 0x0000003f3000728c */ /* 0x000fe2000bf05270 */
[----:B------:R-:W-:Y:S01]  /*ce00*/  IMAD.U32 R0, RZ, RZ, UR44 ;  /* 0x0000002cff007e24 */ /* 0x000fe2000f8e00ff */
[----:B------:R-:W-:Y:S01]  /*ce10*/  R2UR UR6, R28 ;  /* 0x000000001c0672ca */ /* 0x000fe200000e0000 */
[----:B------:R-:W-:Y:S01]  /*ce20*/  ULDC.64 UR8, c[0x0][0x2d8] ;  /* 0x0000b60000087ab9 */ /* 0x000fe20000000a00 */
[----:B------:R-:W-:Y:S02]  /*ce30*/  R2UR UR7, R22 ;  /* 0x00000000160772ca */ /* 0x000fe400000e0000 */
[----:B------:R-:W-:Y:S02]  /*ce40*/  PLOP3.LUT P0, PT, PT, PT, UP0, 0x80, 0x0 ;  /* 0x000000000000781c */ /* 0x000fe40003f0f008 */
[C---:B------:R-:W-:Y:S02]  /*ce50*/  LOP3.LUT P3, RZ, R16.reuse, 0x400, RZ, 0xc0, !PT ;  /* 0x0000040010ff7812 */ /* 0x040fe4000786c0ff */
[C---:B------:R-:W-:Y:S01]  /*ce60*/  LOP3.LUT P4, RZ, R16.reuse, 0x200, RZ, 0xc0, !PT ;  /* 0x0000020010ff7812 */ /* 0x040fe2000788c0ff */
[----:B------:R-:W-:Y:S01]  /*ce70*/  @UP0 ULDC UR4, c[0x0][0x44c] ;  /* 0x0001130000040ab9 */ /* 0x000fe20000000800 */
[----:B------:R-:W-:-:S03]  /*ce80*/  LOP3.LUT P5, RZ, R16, 0x100, RZ, 0xc0, !PT ;  /* 0x0000010010ff7812 */ /* 0x000fc600078ac0ff */
[----:B------:R-:W-:-:S04]  /*ce90*/  UIMAD UR6, UR6, UR8, URZ ;  /* 0x00000008060672a4 */ /* 0x000fc8000f8e023f */
[----:B------:R-:W-:Y:S02]  /*cea0*/  UIMAD UR7, UR7, UR9, UR6 ;  /* 0x00000009070772a4 */ /* 0x000fe4000f8e0206 */
[----:B------:R-:W-:Y:S01]  /*ceb0*/  USHF.R.S32.HI UR6, URZ, 0x1f, UR43 ;  /* 0x0000001f3f067899 */ /* 0x000fe2000801142b */
[----:B0-----:R-:W-:-:S05]  /*cec0*/  IMAD.SHL.U32 R2, R2, 0x10, RZ ;  /* 0x0000001002027824 */ /* 0x001fca00078e00ff */
[----:B------:R-:W-:-:S05]  /*ced0*/  LOP3.LUT R2, R36, 0x70, R2, 0xf8, !PT ;  /* 0x0000007024027812 */ /* 0x000fca00078ef802 */
[----:B------:R-:W-:-:S04]  /*cee0*/  IMAD R0, R0, 0x80, R2 ;  /* 0x0000008000007824 */ /* 0x000fc800078e0202 */
[----:B------:R-:W-:Y:S01]  /*cef0*/  @P0 IMAD.HI.U32 R3, R0, UR4, RZ ;  /* 0x0000000400030c27 */ /* 0x000fe2000f8e00ff */
[----:B------:R-:W-:Y:S01]  /*cf00*/  PLOP3.LUT P0, PT, PT, PT, UP0, 0x80, 0x0 ;  /* 0x000000000000781c */ /* 0x000fe20003f0f008 */
[----:B------:R-:W-:Y:S01]  /*cf10*/  @UP0 ULDC UR4, c[0x0][0x450] ;  /* 0x0001140000040ab9 */ /* 0x000fe20000000800 */
[----:B------:R-:W-:-:S11]  /*cf20*/  MOV R2, R0 ;  /* 0x0000000000027202 */ /* 0x000fd60000000f00 */
        /* <DEDUP_REMOVED lines=30> */
[----:B------:R-:W0:Y:S01]  /*d110*/  SHFL.IDX PT, R14, R0, RZ, 0x181f ;  /* 0x00181fff000e7589 */ /* 0x000e2200000e0000 */
[----:B------:R-:W-:-:S03]  /*d120*/  IMAD.U32 R3, RZ, RZ, UR44 ;  /* 0x0000002cff037e24 */ /* 0x000fc6000f8e00ff */
[----:B------:R-:W1:Y:S01]  /*d130*/  SHFL.IDX PT, R2, R5, RZ, 0x181f ;  /* 0x00181fff05027589 */ /* 0x000e6200000e0000 */
[----:B------:R-:W-:-:S03]  /*d140*/  IMAD R4, R3, 0x80, R36 ;  /* 0x0000008003047824 */ /* 0x000fc600078e0224 */
[----:B------:R-:W-:Y:S01]  /*d150*/  SHFL.IDX PT, R6, R5, 0x1, 0x181f ;  /* 0x00381f0005067f89 */ /* 0x000fe200000e0000 */
[C---:B------:R-:W-:Y:S01]  /*d160*/  VIADD R7, R4.reuse, 0x10 ;  /* 0x0000001004077836 */ /* 0x040fe20000000000 */
[----:B------:R-:W-:-:S13]  /*d170*/  ISETP.GE.AND P0, PT, R4, UR39, PT ;  /* 0x0000002704007c0c */ /* 0x000fda000bf06270 */
[----:B0-----:R-:W-:-:S05]  /*d180*/  @!P0 LEA R14, P1, R37, R14, 0x1 ;  /* 0x0000000e250e8211 */ /* 0x001fca00078208ff */
[----:B-1----:R-:W-:Y:S01]  /*d190*/  @!P0 IMAD.X R3, RZ, RZ, R2, P1 ;  /* 0x000000ffff038224 */ /* 0x002fe200008e0602 */
[----:B------:R-:W-:Y:S02]  /*d1a0*/  @!P0 MOV R2, R14 ;  /* 0x0000000e00028202 */ /* 0x000fe40000000f00 */
        /* <DEDUP_REMOVED lines=63> */
[----:B------:R0:W1:Y:S02]  /*d5a0*/  SHFL.IDX PT, R6, R5, 0x7, 0x181f ;  /* 0x00f81f0005067f89 */ /* 0x00006400000e0000 */
[----:B------:R-:W-:Y:S02]  /*d5b0*/  @!P0 MOV R3, R7 ;  /* 0x0000000700038202 */ /* 0x000fe40000000f00 */
[----:B------:R0:W2:Y:S04]  /*d5c0*/  SHFL.IDX PT, R14, R0, 0x7, 0x181f ;  /* 0x00f81f00000e7f89 */ /* 0x0000a800000e0000 */
[----:B------:R0:W-:Y:S04]  /*d5d0*/  @!P0 LDGSTS.E.BYPASS.LTC128B.128 [R31+0xf400], desc[UR36][R2.64], !P3 ;  /* 0x0f400000021f8fae */ /* 0x0001e8000d901d64 */
[----:B------:R0:W-:Y:S04]  /*d5e0*/  @!P0 LDGSTS.E.BYPASS.LTC128B.128 [R31+0x13400], desc[UR36][R2.64+0x80], !P4 ;  /* 0x13400080021f8fae */ /* 0x0001e8000e101d64 */
[----:B------:R0:W-:Y:S02]  /*d5f0*/  @!P0 LDGSTS.E.BYPASS.LTC128B.128 [R31+0x17400], desc[UR36][R2.64+0x100], !P5 ;  /* 0x17400100021f8fae */ /* 0x0001e4000e901d64 */
.L_x_2346:
        /* <DEDUP_REMOVED lines=12> */
.L_x_2270:
        /* <DEDUP_REMOVED lines=10> */
[----:B------:R-:W-:-:S04]  /*d760*/  LOP3.LUT R0, R0, 0xfffffffe, RZ, 0xc0, !PT ;  /* 0xfffffffe00007812 */ /* 0x000fc800078ec0ff */
[----:B------:R-:W-:-:S04]  /*d770*/  IADD3 R0, R2, -R0, RZ ;  /* 0x8000000002007210 */ /* 0x000fc80007ffe0ff */
[----:B------:R-:W-:Y:S01]  /*d780*/  SHF.L.U32 R0, R0, 0x1f, RZ ;  /* 0x0000001f00007819 */ /* 0x000fe200000006ff */
[----:B------:R-:W-:Y:S01]  /*d790*/  NOP ;  /* 0x0000000000007918 */ /* 0x000fe20000000000 */
[----:B------:R0:W-:Y:S01]  /*d7a0*/  SYNCS.ARRIVE.TRANS64.A1T0 RZ, [R17+URZ+0x2a800], RZ ;  /* 0x02a800ff11ff79a7 */ /* 0x0001e2000810003f */
[----:B------:R-:W-:Y:S01]  /*d7b0*/  BSSY B0, `(.L_x_2271) ;  /* 0x0000003000007945 */ /* 0x000fe20003800000 */
[----:B------:R-:W1:Y:S03]  /*d7c0*/  SYNCS.PHASECHK.TRANS64.TRYWAIT P0, [R17+URZ+0x2a820], R0 ;  /* 0x02a82000110075a7 */ /* 0x000e66000800017f */
[----:B01----:R-:W-:Y:S05]  /*d7d0*/  @!P0 BRA `(.L_x_2272) ;  /* 0x0000003000608947 */ /* 0x003fea0003800000 */
.L_x_2347:
[----:B------:R-:W-:Y:S05]  /*d7e0*/  BSYNC B0 ;  /* 0x0000000000007941 */ /* 0x000fea0003800000 */
.L_x_2271:
[----:B------:R-:W-:-:S06]  /*d7f0*/  UISETP.GE.AND UP0, UPT, UR45, 0x2, UPT ;  /* 0x000000022d00788c */ /* 0x000fcc000bf06270 */
[----:B------:R-:W-:-:S13]  /*d800*/  PLOP3.LUT P0, PT, PT, PT, UP0, 0x40, 0x0 ;  /* 0x000000000000781c */ /* 0x000fda0003f0e808 */
[----:B------:R-:W-:Y:S05]  /*d810*/  @P0 BRA `(.L_x_2273) ;  /* 0x0000000c00d80947 */ /* 0x000fea0003800000 */
[----:B------:R-:W-:Y:S01]  /*d820*/  UIADD3 UR4, UR45, -0x2, URZ ;  /* 0xfffffffe2d047890 */ /* 0x000fe2000fffe03f */
[----:B------:R-:W-:Y:S01]  /*d830*/  BSSY B0, `(.L_x_2273) ;  /* 0x00000f4000007945 */ /* 0x000fe20003800000 */
[----:B------:R-:W-:Y:S02]  /*d840*/  IMAD.MOV.U32 R20, RZ, RZ, R26 ;  /* 0x000000ffff147224 */ /* 0x000fe400078e001a */
[----:B------:R-:W-:Y:S02]  /*d850*/  IMAD.MOV.U32 R9, RZ, RZ, R23 ;  /* 0x000000ffff097224 */ /* 0x000fe400078e0017 */
[----:B------:R-:W-:Y:S01]  /*d860*/  IMAD.MOV.U32 R27, RZ, RZ, R24 ;  /* 0x000000ffff1b7224 */ /* 0x000fe200078e0018 */
[----:B------:R-:W-:-:S07]  /*d870*/  MOV R8, UR4 ;  /* 0x0000000400087c02 */ /* 0x000fce0008000f00 */
.L_x_2286:
[----:B------:R-:W1:Y:S01]  /*d880*/  LDC R3, c[0x0][0x430] ;  /* 0x00010c00ff037b82 */ /* 0x000e620000000800 */
[----:B0-----:R-:W0:Y:S01]  /*d890*/  S2R R0, SR_TID.X ;  /* 0x0000000000007919 */ /* 0x001e220000002100 */
[----:B------:R-:W-:Y:S02]  /*d8a0*/  IMAD R10, R8, 0x60, R32 ;  /* 0x00000060080a7824 */ /* 0x000fe400078e0220 */
[----:B------:R-:W-:Y:S01]  /*d8b0*/  VIADD R23, R9, 0x1 ;  /* 0x0000000109177836 */ /* 0x000fe20000000000 */
[----:B-1----:R-:W-:Y:S01]  /*d8c0*/  ISETP.NE.AND P0, PT, R3, 0x1, PT ;  /* 0x000000010300780c */ /* 0x002fe20003f05270 */
[----:B0-----:R-:W-:-:S12]  /*d8d0*/  IMAD.SHL.U32 R0, R0, 0x10, RZ ;  /* 0x0000001000007824 */ /* 0x001fd800078e00ff */
        /* <DEDUP_REMOVED lines=10> */
[----:B------:R-:W-:Y:S02]  /*d980*/  @!P1 SHF.R.S32.HI R3, RZ, 0x1f, R11 ;  /* 0x0000001fff039819 */ /* 0x000fe4000001140b */
[----:B------:R-:W-:Y:S01]  /*d990*/  @!P1 MOV R2, R11 ;  /* 0x0000000b00029202 */ /* 0x000fe20000000f00 */
[----:B--2---:R-:W-:-:S04]  /*d9a0*/  @!P1 IMAD R0, R33, R6, RZ ;  /* 0x0000000621009224 */ /* 0x004fc800078e02ff */
[----:B------:R-:W-:-:S04]  /*d9b0*/  @!P1 IMAD.WIDE.U32 R2, R29, R6, R2 ;  /* 0x000000061d029225 */ /* 0x000fc800078e0002 */
[----:B------:R-:W-:-:S04]  /*d9c0*/  @!P1 IMAD R7, R29, R7, R0 ;  /* 0x000000071d079224 */ /* 0x000fc800078e0200 */
[----:B------:R-:W-:Y:S01]  /*d9d0*/  @!P1 IMAD.IADD R0, R7, 0x1, R3 ;  /* 0x0000000107009824 */ /* 0x000fe200078e0203 */
[----:B0-----:R-:W-:-:S04]  /*d9e0*/  @!P1 LEA R4, P0, R2, R4, 0x2 ;  /* 0x0000000402049211 */ /* 0x001fc800078010ff */
[----:B------:R-:W-:Y:S01]  /*d9f0*/  @!P1 LEA.HI.X R5, R2, R5, R0, 0x2, P0 ;  /* 0x0000000502059211 */ /* 0x000fe200000f1400 */
[----:B------:R-:W-:Y:S01]  /*da00*/  IMAD.MOV.U32 R0, RZ, RZ, RZ ;  /* 0x000000ffff007224 */ /* 0x000fe200078e00ff */
[----:B------:R-:W-:Y:S01]  /*da10*/  MOV R12, UR47 ;  /* 0x0000002f000c7c02 */ /* 0x000fe20008000f00 */
[----:B------:R-:W-:Y:S01]  /*da20*/  IMAD.MOV R7, RZ, RZ, -R11 ;  /* 0x000000ffff077224 */ /* 0x000fe200078e0a0b */
[----:B------:R-:W-:-:S03]  /*da30*/  ISETP.NE.AND P0, PT, R23, 0x2, PT ;  /* 0x000000021700780c */ /* 0x000fc60003f05270 */
[----:B------:R0:W5:Y:S01]  /*da40*/  @!P1 LDG.E R0, desc[UR36][R4.64] ;  /* 0x0000002404009981 */ /* 0x000162000c1e1900 */
[----:B------:R-:W-:Y:S01]  /*da50*/  ISETP.NE.AND P1, PT, R12, 0x3, PT ;  /* 0x000000030c00780c */ /* 0x000fe20003f25270 */
[----:B------:R-:W-:Y:S05]  /*da60*/  YIELD ;  /* 0x0000000000007946 */ /* 0x000fea0003800000 */
[----:B------:R-:W-:Y:S01]  /*da70*/  ULDC UR4, c[0x0][0x430] ;  /* 0x00010c0000047ab9 */ /* 0x000fe20000000800 */
[----:B------:R-:W-:Y:S01]  /*da80*/  SEL R3, RZ, 0x1, P0 ;  /* 0x00000001ff037807 */ /* 0x000fe20000000000 */
[----:B0-----:R-:W-:Y:S01]  /*da90*/  IMAD R4, R7, UR4, R10 ;  /* 0x0000000407047c24 */ /* 0x001fe2000f8e020a */
[----:B------:R-:W-:Y:S01]  /*daa0*/  SEL R23, R23, RZ, P0 ;  /* 0x000000ff17177207 */ /* 0x000fe20000000000 */
[----:B------:R-:W-:Y:S01]  /*dab0*/  IMAD.MOV.U32 R24, RZ, RZ, R8 ;  /* 0x000000ffff187224 */ /* 0x000fe200078e0008 */
[----:B------:R-:W-:-:S02]  /*dac0*/  LOP3.LUT R26, R20, R3, RZ, 0x3c, !PT ;  /* 0x00000003141a7212 */ /* 0x000fc400078e3cff */
[----:B------:R-:W-:Y:S05]  /*dad0*/  @!P1 BRA `(.L_x_2274) ;  /* 0x0000000000049947 */ /* 0x000fea0003800000 */
[----:B------:R-:W-:Y:S01]  /*dae0*/  BPT.TRAP 0x1 ;  /* 0x000000040000795c */ /* 0x000fe20000300000 */
.L_x_2274:
[----:B------:R-:W-:Y:S01]  /*daf0*/  IMAD R6, R23, 0x8, R17 ;  /* 0x0000000817067824 */ /* 0x000fe200078e0211 */
[----:B------:R-:W-:Y:S01]  /*db00*/  SHF.L.U32 R3, R26, 0x1f, RZ ;  /* 0x0000001f1a037819 */ /* 0x000fe200000006ff */
[----:B------:R-:W-:Y:S03]  /*db10*/  BSSY B1, `(.L_x_2275) ;  /* 0x0000003000017945 */ /* 0x000fe60003800000 */
[----:B------:R-:W0:Y:S02]  /*db20*/  SYNCS.PHASECHK.TRANS64.TRYWAIT P0, [R6+URZ+0x2a840], R3 ;  /* 0x02a84003060075a7 */ /* 0x000e24000800017f */
[----:B0-----:R-:W-:Y:S05]  /*db30*/  @!P0 BRA `(.L_x_2276) ;  /* 0x0000002c009c8947 */ /* 0x001fea0003800000 */
.L_x_2348:
[----:B------:R-:W-:Y:S05]  /*db40*/  BSYNC B1 ;  /* 0x0000000000017941 */ /* 0x000fea0003800000 */
.L_x_2275:
        /* <DEDUP_REMOVED lines=65> */
.L_x_2362:
        /* <DEDUP_REMOVED lines=10> */
.L_x_2278:
        /* <DEDUP_REMOVED lines=11> */
.L_x_2279:
[----:B------:R0:W-:Y:S01]  /*e0b0*/  SYNCS.ARRIVE.TRANS64.A1T0 RZ, [R6+URZ+0x2a830], RZ ;  /* 0x02a830ff06ff79a7 */ /* 0x0001e2000810003f */
[----:B------:R-:W-:Y:S05]  /*e0c0*/  @!P2 BRA `(.L_x_2280) ;  /* 0x000000000004a947 */ /* 0x000fea0003800000 */
[----:B------:R-:W-:Y:S01]  /*e0d0*/  BPT.TRAP 0x1 ;  /* 0x000000040000795c */ /* 0x000fe20000300000 */
.L_x_2280:
[----:B------:R-:W-:Y:S01]  /*e0e0*/  SHF.L.U32 R3, R20, 0x1f, RZ ;  /* 0x0000001f14037819 */ /* 0x000fe200000006ff */
[----:B------:R-:W-:Y:S01]  /*e0f0*/  BSSY B1, `(.L_x_2281) ;  /* 0x0000004000017945 */ /* 0x000fe20003800000 */
[----:B0-----:R-:W-:-:S04]  /*e100*/  LEA R6, R9, R17, 0x3 ;  /* 0x0000001109067211 */ /* 0x001fc800078e18ff */
[----:B------:R-:W0:Y:S02]  /*e110*/  SYNCS.PHASECHK.TRANS64.TRYWAIT P0, [R6+URZ+0x2a860], R3 ;  /* 0x02a86003060075a7 */ /* 0x000e24000800017f */
[----:B0-----:R-:W-:Y:S05]  /*e120*/  @!P0 BRA `(.L_x_2282) ;  /* 0x0000002c00ec8947 */ /* 0x001fea0003800000 */
.L_x_2363:
[----:B------:R-:W-:Y:S05]  /*e130*/  BSYNC B1 ;  /* 0x0000000000017941 */ /* 0x000fea0003800000 */
.L_x_2281:
[----:B------:R-:W-:Y:S01]  /*e140*/  IMAD.MOV.U32 R2, RZ, RZ, -0x60 ;  /* 0xffffffa0ff027424 */ /* 0x000fe200078e00ff */
[----:B------:R-:W-:Y:S01]  /*e150*/  UMOV UR4, 0xffffffff ;  /* 0xffffffff00047882 */ /* 0x000fe20000000000 */
[C---:B------:R-:W-:Y:S01]  /*e160*/  LOP3.LUT P2, RZ, R16.reuse, 0x2, RZ, 0xc0, !PT ;  /* 0x0000000210ff7812 */ /* 0x040fe2000784c0ff */
[----:B------:R-:W-:Y:S01]  /*e170*/  IMAD R7, R9, 0x3000, R30 ;  /* 0x0000300009077824 */ /* 0x000fe200078e021e */
[----:B------:R-:W-:Y:S01]  /*e180*/  LOP3.LUT P1, RZ, R16, 0x1, RZ, 0xc0, !PT ;  /* 0x0000000110ff7812 */ /* 0x000fe2000782c0ff */
[----:B0-----:R-:W-:-:S04]  /*e190*/  IMAD R3, R27, R2, UR38 ;  /* 0x000000261b037e24 */ /* 0x001fc8000f8e0202 */
[----:B------:R-:W-:Y:S01]  /*e1a0*/  IMAD.IADD R8, R3, 0x1, -R36 ;  /* 0x0000000103087824 */ /* 0x000fe200078e0a24 */
[----:B------:R-:W-:Y:S07]  /*e1b0*/  BRA.DIV UR4, `(.L_x_2283) ;  /* 0x0000002e04dc7947 */ /* 0x000fee000b800000 */
[----:B------:R-:W0:Y:S01]  /*e1c0*/  SHFL.IDX PT, R14, R18, RZ, 0x181f ;  /* 0x00181fff120e7589 */ /* 0x000e2200000e0000 */
[----:B------:R-:W-:-:S03]  /*e1d0*/  LEA R7, R7, R17, 0x1 ;  /* 0x0000001107077211 */ /* 0x000fc600078e08ff */
        /* <DEDUP_REMOVED lines=34> */
[----:B------:R-:W0:Y:S04]  /*e400*/  SHFL.IDX PT, R19, R19, 0x5, 0x181f ;  /* 0x00b81f0013137f89 */ /* 0x000e2800000e0000 */
[----:B------:R2:W3:Y:S01]  /*e410*/  SHFL.IDX PT, R14, R18, 0x5, 0x181f ;  /* 0x00b81f00120e7f89 */ /* 0x0004e200000e0000 */
[----:B-1----:R-:W-:Y:S02]  /*e420*/  IADD3.X R3, RZ, R3, RZ, P0, !PT ;  /* 0x00000003ff037210 */ /* 0x002fe400007fe4ff */
[----:B------:R-:W-:-:S13]  /*e430*/  ISETP.LT.OR P0, PT, R8, 0x41, P2 ;  /* 0x000000410800780c */ /* 0x000fda0001701670 */
[----:B------:R2:W-:Y:S01]  /*e440*/  LDGSTS.E.BYPASS.LTC128B.128 [R7+0x2400], desc[UR36][R2.64], !P0 ;  /* 0x0240000002077fae */ /* 0x0005e2000c101d64 */
[----:B------:R-:W-:-:S13]  /*e450*/  ISETP.LT.OR P0, PT, R8, 0x41, P1 ;  /* 0x000000410800780c */ /* 0x000fda0000f01670 */
[----:B0--3--:R2:W-:Y:S02]  /*e460*/  LDGSTS.E.BYPASS.LTC128B.128 [R7+0x5400], desc[UR36][R2.64+0x80], !P0 ;  /* 0x0540008002077fae */ /* 0x0095e4000c101d64 */
.L_x_2377:
[----:B0-2---:R-:W-:Y:S01]  /*e470*/  IADD3 R2, P0, R14, R5, RZ ;  /* 0x000000050e027210 */ /* 0x005fe20007f1e0ff */
        /* <DEDUP_REMOVED lines=20> */
.L_x_2284:
[----:B------:R-:W-:Y:S02]  /*e5c0*/  PLOP3.LUT P1, PT, P1, P0, PT, 0xa2, 0x0 ;  /* 0x000000000000781c */ /* 0x000fe40000f21472 */
[----:B------:R-:W-:-:S08]  /*e5d0*/  @P0 R2UR P1, UR4, R6 ;  /* 0x00000000060402ca */ /* 0x000fd00000020000 */
[----:B------:R-:W-:-:S05]  /*e5e0*/  @P0 PLOP3.LUT P0, PT, P1, PT, PT, 0x80, 0x0 ;  /* 0x000000000000081c */ /* 0x000fca0000f0f070 */
[----:B------:R-:W-:Y:S01]  /*e5f0*/  @!P1 SYNCS.ARRIVE.TRANS64.RED.A0T1 RZ, [UR4+0x2a850], RZ ;  /* 0x02a850ffffff99a7 */ /* 0x000fe20008200404 */
[----:B------:R-:W-:Y:S07]  /*e600*/  @!P1 ARRIVES.LDGSTSBAR.64.TRANSCNT [UR4+0x2a850] ;  /* 0x02a85000ff0099b0 */ /* 0x000fee0008000a84 */
[----:B------:R-:W-:Y:S05]  /*e610*/  @P0 BRA.U.ANY `(.L_x_2284) ;  /* 0xfffffffd00e80947 */ /* 0x000fea000393ffff */
[----:B------:R-:W-:Y:S01]  /*e620*/  NOP ;  /* 0x0000000000007918 */ /* 0x000fe20000000000 */
[----:B------:R-:W-:-:S04]  /*e630*/  MOV R0, UR47 ;  /* 0x0000002f00007c02 */ /* 0x000fc80008000f00 */
[----:B------:R-:W-:-:S13]  /*e640*/  ISETP.NE.AND P2, PT, R0, 0x3, PT ;  /* 0x000000030000780c */ /* 0x000fda0003f45270 */
[----:B------:R-:W-:Y:S05]  /*e650*/  @!P2 BRA `(.L_x_2285) ;  /* 0x000000000004a947 */ /* 0x000fea0003800000 */
[----:B------:R-:W-:Y:S01]  /*e660*/  BPT.TRAP 0x1 ;  /* 0x000000040000795c */ /* 0x000fe20000300000 */
.L_x_2285:
        /* <DEDUP_REMOVED lines=13> */
[----:B------:R-:W-:Y:S02]  /*e740*/  LEA.HI.X R19, R2, UR5, R19, 0x1, P0 ;  /* 0x0000000502137c11 */ /* 0x000fe400080f0c13 */
[----:B------:R-:W-:-:S13]  /*e750*/  ISETP.GT.AND P0, PT, R24, RZ, PT ;  /* 0x000000ff1800720c */ /* 0x000fda0003f04270 */
[----:B-1----:R-:W-:Y:S05]  /*e760*/  @P0 BRA `(.L_x_2286) ;  /* 0xfffffff000440947 */ /* 0x002fea000383ffff */
[----:B------:R-:W-:Y:S05]  /*e770*/  BSYNC B0 ;  /* 0x0000000000007941 */ /* 0x000fea0003800000 */
.L_x_2273:
        /* <DEDUP_REMOVED lines=16> */
[----:B0-----:R-:W-:-:S07]  /*e880*/  IADD3 R34, R0, UR46, R7 ;  /* 0x0000002e00227c10 */ /* 0x001fce000fffe007 */
.L_x_2288:
[----:B------:R-:W-:Y:S05]  /*e890*/  BSYNC B0 ;  /* 0x0000000000007941 */ /* 0x000fea0003800000 */
.L_x_2287:
[----:B------:R-:W-:-:S05]  /*e8a0*/  IMAD.U32 R0, RZ, RZ, UR47 ;  /* 0x0000002fff007e24 */ /* 0x000fca000f8e00ff */
[----:B------:R-:W-:-:S13]  /*e8b0*/  ISETP.NE.AND P0, PT, R0, 0x3, PT ;  /* 0x000000030000780c */ /* 0x000fda0003f05270 */
[----:B------:R-:W-:Y:S05]  /*e8c0*/  @!P0 BRA `(.L_x_2289) ;  /* 0x0000000000048947 */ /* 0x000fea0003800000 */
[----:B------:R-:W-:Y:S01]  /*e8d0*/  BPT.TRAP 0x1 ;  /* 0x000000040000795c */ /* 0x000fe20000300000 */
.L_x_2289:
[----:B------:R-:W-:Y:S01]  /*e8e0*/  IMAD R4, R23, 0x8, R17 ;  /* 0x0000000817047824 */ /* 0x000fe200078e0211 */
[----:B------:R-:W-:Y:S01]  /*e8f0*/  SHF.L.U32 R3, R26, 0x1f, RZ ;  /* 0x0000001f1a037819 */ /* 0x000fe200000006ff */
[----:B------:R-:W-:Y:S01]  /*e900*/  BSSY B0, `(.L_x_2290) ;  /* 0x0000005000007945 */ /* 0x000fe20003800000 */
[----:B------:R-:W-:Y:S02]  /*e910*/  MOV R5, 0xffffffa0 ;  /* 0xffffffa000057802 */ /* 0x000fe40000000f00 */
[----:B------:R-:W0:Y:S03]  /*e920*/  SYNCS.PHASECHK.TRANS64.TRYWAIT P0, [R4+URZ+0x2a860], R3 ;  /* 0x02a86003040075a7 */ /* 0x000e26000800017f */
[----:B------:R-:W-:Y:S01]  /*e930*/  IMAD R5, R24, R5, UR38 ;  /* 0x0000002618057e24 */ /* 0x000fe2000f8e0205 */
[----:B0-----:R-:W-:Y:S06]  /*e940*/  @!P0 BRA `(.L_x_2291) ;  /* 0x0000002c00cc8947 */ /* 0x001fec0003800000 */
.L_x_2378:
[----:B------:R-:W-:Y:S05]  /*e950*/  BSYNC B0 ;  /* 0x0000000000007941 */ /* 0x000fea0003800000 */
.L_x_2290:
[----:B------:R-:W-:Y:S01]  /*e960*/  UMOV UR4, 0xffffffff ;  /* 0xffffffff00047882 */ /* 0x000fe20000000000 */
[C---:B------:R-:W-:Y:S01]  /*e970*/  LOP3.LUT P3, RZ, R16.reuse, 0x2, RZ, 0xc0, !PT ;  /* 0x0000000210ff7812 */ /* 0x040fe2000786c0ff */
[----:B------:R-:W-:Y:S01]  /*e980*/  IMAD R8, R23, 0x3000, R30 ;  /* 0x0000300017087824 */ /* 0x000fe200078e021e */
[----:B------:R-:W-:Y:S01]  /*e990*/  LOP3.LUT P1, RZ, R16, 0x1, RZ, 0xc0, !PT ;  /* 0x0000000110ff7812 */ /* 0x000fe2000782c0ff */
[----:B------:R-:W-:Y:S01]  /*e9a0*/  IMAD.IADD R5, R5, 0x1, -R36 ;  /* 0x0000000105057824 */ /* 0x000fe200078e0a24 */
[----:B------:R-:W-:Y:S11]  /*e9b0*/  BRA.DIV UR4, `(.L_x_2292) ;  /* 0x0000002e04c47947 */ /* 0x000ff6000b800000 */
[----:B------:R-:W1:Y:S01]  /*e9c0*/  SHFL.IDX PT, R14, R18, RZ, 0x181f ;  /* 0x00181fff120e7589 */ /* 0x000e6200000e0000 */
[----:B------:R-:W-:-:S03]  /*e9d0*/  IMAD.SHL.U32 R6, R37, 0x2, RZ ;  /* 0x0000000225067824 */ /* 0x000fc600078e00ff */
[----:B------:R-:W0:Y:S04]  /*e9e0*/  SHFL.IDX PT, R0, R19, RZ, 0x181f ;  /* 0x00181fff13007589 */ /* 0x000e2800000e0000 */
[----:B------:R-:W-:Y:S01]  /*e9f0*/  SHFL.IDX PT, R7, R19, 0x1, 0x181f ;  /* 0x00381f0013077f89 */ /* 0x000fe200000e0000 */
[----:B-1----:R-:W-:-:S03]  /*ea00*/  IADD3 R2, P0, R14, R6, RZ ;  /* 0x000000060e027210 */ /* 0x002fc60007f1e0ff */
[----:B------:R-:W1:Y:S01]  /*ea10*/  SHFL.IDX PT, R14, R18, 0x1, 0x181f ;  /* 0x00381f00120e7f89 */ /* 0x000e6200000e0000 */
[----:B0-----:R-:W-:Y:S01]  /*ea20*/  IADD3.X R3, RZ, R0, RZ, P0, !PT ;  /* 0x00000000ff037210 */ /* 0x001fe200007fe4ff */
[----:B------:R-:W-:Y:S01]  /*ea30*/  IMAD R0, R8, 0x2, R17 ;  /* 0x0000000208007824 */ /* 0x000fe200078e0211 */
[----:B------:R-:W-:-:S13]  /*ea40*/  ISETP.LT.OR P0, PT, R5, 0x1, P3 ;  /* 0x000000010500780c */ /* 0x000fda0001f01670 */
[----:B------:R-:W-:Y:S01]  /*ea50*/  LDGSTS.E.BYPASS.LTC128B.128 [R0+0x400], desc[UR36][R2.64], !P0 ;  /* 0x0040000002007fae */ /* 0x000fe2000c101d64 */
[----:B------:R-:W-:-:S13]  /*ea60*/  ISETP.LT.OR P0, PT, R5, 0x1, P1 ;  /* 0x000000010500780c */ /* 0x000fda0000f01670 */
[----:B------:R1:W-:Y:S02]  /*ea70*/  LDGSTS.E.BYPASS.LTC128B.128 [R0+0x3400], desc[UR36][R2.64+0x80], !P0 ;  /* 0x0340008002007fae */ /* 0x0003e4000c101d64 */
[----:B-1----:R-:W-:Y:S02]  /*ea80*/  IADD3 R2, P0, R14, R6, RZ ;  /* 0x000000060e027210 */ /* 0x002fe40007f1e0ff */
[----:B------:R-:W0:Y:S03]  /*ea90*/  SHFL.IDX PT, R14, R18, 0x2, 0x181f ;  /* 0x00581f00120e7f89 */ /* 0x000e2600000e0000 */
[----:B------:R-:W-:Y:S01]  /*eaa0*/  IMAD.X R3, RZ, RZ, R7, P0 ;  /* 0x000000ffff037224 */ /* 0x000fe200000e0607 */
[----:B------:R-:W-:Y:S01]  /*eab0*/  ISETP.LT.OR P0, PT, R5, 0x11, P3 ;  /* 0x000000110500780c */ /* 0x000fe20001f01670 */
[----:B------:R-:W1:-:S12]  /*eac0*/  SHFL.IDX PT, R7, R19, 0x2, 0x181f ;  /* 0x00581f0013077f89 */ /* 0x000e5800000e0000 */
[----:B------:R-:W-:Y:S01]  /*ead0*/  LDGSTS.E.BYPASS.LTC128B.128 [R0+0xc00], desc[UR36][R2.64], !P0 ;  /* 0x00c0000002007fae */ /* 0x000fe2000c101d64 */
[----:B------:R-:W-:-:S13]  /*eae0*/  ISETP.LT.OR P0, PT, R5, 0x11, P1 ;  /* 0x000000110500780c */ /* 0x000fda0000f01670 */
[----:B------:R0:W-:Y:S02]  /*eaf0*/  LDGSTS.E.BYPASS.LTC128B.128 [R0+0x3c00], desc[UR36][R2.64+0x80], !P0 ;  /* 0x03c0008002007fae */ /* 0x0001e4000c101d64 */
[----:B0-----:R-:W-:Y:S02]  /*eb00*/  IADD3 R2, P0, R14, R6, RZ ;  /* 0x000000060e027210 */ /* 0x001fe40007f1e0ff */
[----:B------:R-:W0:Y:S03]  /*eb10*/  SHFL.IDX PT, R14, R18, 0x3, 0x181f ;  /* 0x00781f00120e7f89 */ /* 0x000e2600000e0000 */
[----:B-1----:R-:W-:Y:S01]  /*eb20*/  IMAD.X R3, RZ, RZ, R7, P0 ;  /* 0x000000ffff037224 */ /* 0x002fe200000e0607 */
[----:B------:R-:W-:Y:S01]  /*eb30*/  ISETP.LT.OR P0, PT, R5, 0x21, P3 ;  /* 0x000000210500780c */ /* 0x000fe20001f01670 */
[----:B------:R-:W1:-:S12]  /*eb40*/  SHFL.IDX PT, R7, R19, 0x3, 0x181f ;  /* 0x00781f0013077f89 */ /* 0x000e5800000e0000 */
[----:B------:R-:W-:Y:S01]  /*eb50*/  LDGSTS.E.BYPASS.LTC128B.128 [R0+0x1400], desc[UR36][R2.64], !P0 ;  /* 0x0140000002007fae */ /* 0x000fe2000c101d64 */
[----:B------:R-:W-:-:S13]  /*eb60*/  ISETP.LT.OR P0, PT, R5, 0x21, P1 ;  /* 0x000000210500780c */ /* 0x000fda0000f01670 */
[----:B------:R0:W-:Y:S02]  /*eb70*/  LDGSTS.E.BYPASS.LTC128B.128 [R0+0x4400], desc[UR36][R2.64+0x80], !P0 ;  /* 0x0440008002007fae */ /* 0x0001e4000c101d64 */
[----:B0-----:R-:W-:Y:S02]  /*eb80*/  IADD3 R2, P0, R14, R6, RZ ;  /* 0x000000060e027210 */ /* 0x001fe40007f1e0ff */
[----:B------:R-:W0:Y:S02]  /*eb90*/  SHFL.IDX PT, R14, R18, 0x4, 0x181f ;  /* 0x00981f00120e7f89 */ /* 0x000e2400000e0000 */
[----:B-1----:R-:W-:Y:S02]  /*eba0*/  IADD3.X R3, RZ, R7, RZ, P0, !PT ;  /* 0x00000007ff037210 */ /* 0x002fe400007fe4ff */
[----:B------:R-:W-:Y:S01]  /*ebb0*/  ISETP.LT.OR P0, PT, R5, 0x31, P3 ;  /* 0x000000310500780c */ /* 0x000fe20001f01670 */
[----:B------:R-:W1:-:S12]  /*ebc0*/  SHFL.IDX PT, R7, R19, 0x4, 0x181f ;  /* 0x00981f0013077f89 */ /* 0x000e5800000e0000 */
[----:B------:R-:W-:Y:S01]  /*ebd0*/  LDGSTS.E.BYPASS.LTC128B.128 [R0+0x1c00], desc[UR36][R2.64], !P0 ;  /* 0x01c0000002007fae */ /* 0x000fe2000c101d64 */
[----:B------:R-:W-:-:S13]  /*ebe0*/  ISETP.LT.OR P0, PT, R5, 0x31, P1 ;  /* 0x000000310500780c */ /* 0x000fda0000f01670 */
[----:B------:R0:W-:Y:S02]  /*ebf0*/  LDGSTS.E.BYPASS.LTC128B.128 [R0+0x4c00], desc[UR36][R2.64+0x80], !P0 ;  /* 0x04c0008002007fae */ /* 0x0001e4000c101d64 */
[----:B0-----:R-:W-:Y:S02]  /*ec00*/  IADD3 R2, P0, R14, R6, RZ ;  /* 0x000000060e027210 */ /* 0x001fe40007f1e0ff */
[----:B------:R0:W2:Y:S03]  /*ec10*/  SHFL.IDX PT, R14, R18, 0x5, 0x181f ;  /* 0x00b81f00120e7f89 */ /* 0x0000a600000e0000 */
[----:B-1----:R-:W-:Y:S01]  /*ec20*/  IMAD.X R3, RZ, RZ, R7, P0 ;  /* 0x000000ffff037224 */ /* 0x002fe200000e0607 */
[----:B------:R-:W-:Y:S01]  /*ec30*/  ISETP.LT.OR P0, PT, R5, 0x41, P3 ;  /* 0x000000410500780c */ /* 0x000fe20001f01670 */
[----:B------:R0:W1:-:S12]  /*ec40*/  SHFL.IDX PT, R7, R19, 0x5, 0x181f ;  /* 0x00b81f0013077f89 */ /* 0x00005800000e0000 */
[----:B------:R0:W-:Y:S01]  /*ec50*/  LDGSTS.E.BYPASS.LTC128B.128 [R0+0x2400], desc[UR36][R2.64], !P0 ;  /* 0x0240000002007fae */ /* 0x0001e2000c101d64 */
[----:B------:R-:W-:-:S13]  /*ec60*/  ISETP.LT.OR P0, PT, R5, 0x41, P1 ;  /* 0x000000410500780c */ /* 0x000fda0000f01670 */
[----:B-12---:R0:W-:Y:S02]  /*ec70*/  LDGSTS.E.BYPASS.LTC128B.128 [R0+0x5400], desc[UR36][R2.64+0x80], !P0 ;  /* 0x0540008002007fae */ /* 0x0061e4000c101d64 */
.L_x_2392:
        /* <DEDUP_REMOVED lines=11> */
.L_x_2293:
        /* <DEDUP_REMOVED lines=11> */
.L_x_2294:
[----:B------:R0:W-:Y:S01]  /*ede0*/  SYNCS.ARRIVE.TRANS64.A1T0 RZ, [R4+URZ+0x2a850], RZ ;  /* 0x02a850ff04ff79a7 */ /* 0x0001e2000810003f */
[----:B------:R-:W-:-:S04]  /*edf0*/  IADD3 R23, R23, 0x1, RZ ;  /* 0x0000000117177810 */ /* 0x000fc80007ffe0ff */
[----:B------:R-:W-:-:S04]  /*ee00*/  ISETP.NE.AND P0, PT, R23, 0x2, PT ;  /* 0x000000021700780c */ /* 0x000fc80003f05270 */
[----:B------:R-:W-:Y:S02]  /*ee10*/  SEL R3, RZ, 0x1, P0 ;  /* 0x00000001ff037807 */ /* 0x000fe40000000000 */
[----:B------:R-:W-:Y:S02]  /*ee20*/  SEL R23, R23, RZ, P0 ;  /* 0x000000ff17177207 */ /* 0x000fe40000000000 */
[----:B0-----:R-:W-:-:S07]  /*ee30*/  LOP3.LUT R26, R26, R3, RZ, 0x3c, !PT ;  /* 0x000000031a1a7212 */ /* 0x001fce00078e3cff */
.L_x_2254:
[----:B------:R-:W-:Y:S05]  /*ee40*/  BSYNC B7 ;  /* 0x0000000000077941 */ /* 0x000fea0003800000 */
.L_x_2252:
        /* <DEDUP_REMOVED lines=11> */
.L_x_2295:
[----:B------:R-:W-:-:S03]  /*ef00*/  UMOV UR4, 0xffffffff ;  /* 0xffffffff00047882 */ /* 0x000fc60000000000 */
[----:B------:R-:W-:Y:S05]  /*ef10*/  BRA.DIV UR4, `(.L_x_2297) ;  /* 0x0000003204747947 */ /* 0x000fea000b800000 */
[----:B------:R0:W1:Y:S02]  /*ef20*/  SHFL.IDX PT, R14, R34, RZ, 0x1f ;  /* 0x00001fff220e7589 */ /* 0x00006400000e0000 */
.L_x_2395:
        /* <DEDUP_REMOVED lines=8> */
.L_x_2296:
[----:B------:R-:W-:Y:S02]  /*efb0*/  ULDC UR4, c[0x0][0xc38] ;  /* 0x00030e0000047ab9 */ /* 0x000fe40000000800 */
[----:B-1----:R-:W-:-:S13]  /*efc0*/  ISETP.GE.AND P0, PT, R34, UR4, PT ;  /* 0x0000000422007c0c */ /* 0x002fda000bf06270 */
[----:B------:R-:W-:Y:S05]  /*efd0*/  @!P0 BRA `(.L_x_2298) ;  /* 0xffffffc400e08947 */ /* 0x000fea000383ffff */
.L_x_2249:
[----:B------:R-:W2:Y:S01]  /*efe0*/  LDL.LU R0, [R1] ;  /* 0x0000000001007983 */ /* 0x000ea20000300800 */
[----:B------:R-:W-:Y:S01]  /*eff0*/  BSSY B0, `(.L_x_2299) ;  /* 0x000000b000007945 */ /* 0x000fe20003800000 */
[----:B------:R-:W1:Y:S01]  /*f000*/  S2R R5, SR_CgaCtaId ;  /* 0x0000000000057919 */ /* 0x000e620000008800 */
[----:B--2---:R-:W-:-:S05]  /*f010*/  VIADD R0, R0, 0x1 ;  /* 0x0000000100007836 */ /* 0x004fca0000000000 */
[----:B------:R-:W-:-:S04]  /*f020*/  LEA.HI R2, R0, R0, RZ, 0x1 ;  /* 0x0000000000027211 */ /* 0x000fc800078f08ff */
[----:B------:R-:W-:Y:S02]  /*f030*/  LOP3.LUT R3, R2, 0xfffffffe, RZ, 0xc0, !PT ;  /* 0xfffffffe02037812 */ /* 0x000fe400078ec0ff */
[----:B------:R-:W-:Y:S02]  /*f040*/  MOV R2, 0x400 ;  /* 0x0000040000027802 */ /* 0x000fe40000000f00 */
[----:B------:R-:W-:Y:S02]  /*f050*/  IADD3 R0, R0, -R3, RZ ;  /* 0x8000000300007210 */ /* 0x000fe40007ffe0ff */
[----:B-1----:R-:W-:Y:S02]  /*f060*/  LEA R4, R5, R2, 0x18 ;  /* 0x0000000205047211 */ /* 0x002fe400078ec0ff */
[----:B------:R-:W-:-:S04]  /*f070*/  SHF.L.U32 R0, R0, 0x1f, RZ ;  /* 0x0000001f00007819 */ /* 0x000fc800000006ff */
[----:B------:R-:W1:Y:S02]  /*f080*/  SYNCS.PHASECHK.TRANS64.TRYWAIT P0, [R4+URZ+0x2a820], R0 ;  /* 0x02a82000040075a7 */ /* 0x000e64000800017f */
[----:B-1----:R-:W-:Y:S05]  /*f090*/  @!P0 BRA `(.L_x_2300) ;  /* 0x00000030003c8947 */ /* 0x002fea0003800000 */
.L_x_2396:
[----:B------:R-:W-:Y:S05]  /*f0a0*/  BSYNC B0 ;  /* 0x0000000000007941 */ /* 0x000fea0003800000 */
.L_x_2299:
[----:B------:R-:W-:-:S03]  /*f0b0*/  UMOV UR4, 0xffffffff ;  /* 0xffffffff00047882 */ /* 0x000fc60000000000 */
[----:B------:R-:W-:Y:S05]  /*f0c0*/  BRA.DIV UR4, `(.L_x_2301) ;  /* 0x0000003204447947 */ /* 0x000fea000b800000 */
[----:B-1----:R-:W1:Y:S02]  /*f0d0*/  S2R R0, SR_TID.X ;  /* 0x0000000000007919 */ /* 0x002e640000002100 */
[----:B-1----:R-:W-:-:S04]  /*f0e0*/  SHF.R.U32.HI R0, RZ, 0x5, R0 ;  /* 0x00000005ff007819 */ /* 0x002fc80000011600 */
[----:B------:R-:W-:-:S05]  /*f0f0*/  LOP3.LUT R0, R0, 0x3, RZ, 0xc0, !PT ;  /* 0x0000000300007812 */ /* 0x000fca00078ec0ff */
[----:B------:R1:W2:Y:S02]  /*f100*/  SHFL.IDX PT, R14, R0, RZ, 0x1f ;  /* 0x00001fff000e7589 */ /* 0x0002a400000e0000 */
.L_x_2399:
[----:B--2---:R-:W-:Y:S01]  /*f110*/  ISETP.NE.AND P0, PT, R14, RZ, PT ;  /* 0x000000ff0e00720c */ /* 0x004fe20003f05270 */
[----:B------:R-:W-:-:S12]  /*f120*/  BSSY B0, `(.L_x_2302) ;  /* 0x0000024000007945 */ /* 0x000fd80003800000 */
[----:B------:R-:W-:Y:S05]  /*f130*/  @P0 BRA `(.L_x_2303) ;  /* 0x0000000000880947 */ /* 0x000fea0003800000 */
[----:B------:R-:W-:-:S03]  /*f140*/  UMOV UR4, 0xffffffff ;  /* 0xffffffff00047882 */ /* 0x000fc60000000000 */
[----:B------:R-:W-:Y:S05]  /*f150*/  BRA.DIV UR4, `(.L_x_2304) ;  /* 0x0000003204547947 */ /* 0x000fea000b800000 */
[----:B------:R-:W-:-:S13]  /*f160*/  ELECT P6, URZ, PT ;  /* 0x00000000003f782f */ /* 0x000fda00038c0000 */
.L_x_2402:
[----:B------:R-:W-:Y:S05]  /*f170*/  @!P6 BRA `(.L_x_2303) ;  /* 0x000000000078e947 */ /* 0x000fea0003800000 */
[----:B------:R-:W-:-:S06]  /*f180*/  ULOP3.LUT UR4, UR61, 0x2, URZ, 0xfc, !UPT ;  /* 0x000000023d047892 */ /* 0x000fcc000f8efc3f */
[----:B-1----:R-:W-:-:S05]  /*f190*/  IMAD.U32 R0, RZ, RZ, UR4 ;  /* 0x00000004ff007e24 */ /* 0x002fca000f8e00ff */
[----:B------:R-:W-:-:S13]  /*f1a0*/  ISETP.NE.AND P0, PT, R0, 0x3, PT ;  /* 0x000000030000780c */ /* 0x000fda0003f05270 */
[----:B------:R-:W-:Y:S05]  /*f1b0*/  @!P0 BRA `(.L_x_2305) ;  /* 0x0000000000048947 */ /* 0x000fea0003800000 */
[----:B------:R-:W-:Y:S01]  /*f1c0*/  BPT.TRAP 0x1 ;  /* 0x000000040000795c */ /* 0x000fe20000300000 */
.L_x_2305:
[C---:B------:R-:W-:Y:S01]  /*f1d0*/  IMAD R5, R23.reuse, 0x8, R4 ;  /* 0x0000000817057824 */ /* 0x040fe200078e0204 */
[----:B------:R-:W-:Y:S01]  /*f1e0*/  SHF.L.U32 R0, R26, 0x1f, RZ ;  /* 0x0000001f1a007819 */ /* 0x000fe200000006ff */
[----:B------:R-:W-:-:S03]  /*f1f0*/  VIADD R23, R23, 0x1 ;  /* 0x0000000117177836 */ /* 0x000fc60000000000 */
[----:B------:R-:W1:Y:S02]  /*f200*/  SYNCS.PHASECHK.TRANS64.TRYWAIT P1, [R5+URZ+0x2a840], R0 ;  /* 0x02a84000050075a7 */ /* 0x000e64000802017f */
[----:B------:R-:W-:-:S04]  /*f210*/  ISETP.NE.AND P2, PT, R23, 0x2, PT ;  /* 0x000000021700780c */ /* 0x000fc80003f45270 */
[----:B------:R-:W-:Y:S01]  /*f220*/  SEL R3, RZ, 0x1, P2 ;  /* 0x00000001ff037807 */ /* 0x000fe20001000000 */
[----:B-1----:R-:W-:Y:S08]  /*f230*/  @!P1 BRA `(.L_x_2306) ;  /* 0x00000030003c9947 */ /* 0x002ff00003800000 */
.L_x_2403:
[----:B------:R-:W-:Y:S02]  /*f240*/  SEL R23, R23, RZ, P2 ;  /* 0x000000ff17177207 */ /* 0x000fe40001000000 */
[----:B------:R-:W-:Y:S01]  /*f250*/  LOP3.LUT R2, R26, R3, RZ, 0x3c, !PT ;  /* 0x000000031a027212 */ /* 0x000fe200078e3cff */
[----:B------:R-:W-:Y:S06]  /*f260*/  @!P0 BRA `(.L_x_2307) ;  /* 0x0000000000048947 */ /* 0x000fec0003800000 */
[----:B------:R-:W-:Y:S01]  /*f270*/  BPT.TRAP 0x1 ;  /* 0x000000040000795c */ /* 0x000fe20000300000 */
.L_x_2307:
[----:B------:R-:W-:Y:S02]  /*f280*/  LEA R23, R23, R4, 0x3 ;  /* 0x0000000417177211 */ /* 0x000fe400078e18ff */
[----:B------:R-:W-:-:S04]  /*f290*/  SHF.L.U32 R2, R2, 0x1f, RZ ;  /* 0x0000001f02027819 */ /* 0x000fc800000006ff */
[----:B------:R-:W2:Y:S02]  /*f2a0*/  SYNCS.PHASECHK.TRANS64.TRYWAIT P1, [R23+URZ+0x2a840], R2 ;  /* 0x02a84002170075a7 */ /* 0x000ea4000802017f */
[----:B--2---:R-:W-:Y:S05]  /*f2b0*/  @!P1 BRA `(.L_x_2308) ;  /* 0x0000003000309947 */ /* 0x004fea0003800000 */
.L_x_2404:
[----:B------:R-:W-:Y:S05]  /*f2c0*/  @!P0 BRA `(.L_x_2309) ;  /* 0x0000000000048947 */ /* 0x000fea0003800000 */
[----:B------:R-:W-:Y:S01]  /*f2d0*/  BPT.TRAP 0x1 ;  /* 0x000000040000795c */ /* 0x000fe20000300000 */
.L_x_2309:
[----:B------:R-:W3:Y:S02]  /*f2e0*/  SYNCS.PHASECHK.TRANS64.TRYWAIT P1, [R5+URZ+0x2a860], R0 ;  /* 0x02a86000050075a7 */ /* 0x000ee4000802017f */
[----:B---3--:R-:W-:Y:S05]  /*f2f0*/  @!P1 BRA `(.L_x_2310) ;  /* 0x0000003000349947 */ /* 0x008fea0003800000 */
.L_x_2405:
[----:B------:R-:W-:Y:S05]  /*f300*/  @!P0 BRA `(.L_x_2311) ;  /* 0x0000000000048947 */ /* 0x000fea0003800000 */
[----:B------:R-:W-:Y:S01]  /*f310*/  BPT.TRAP 0x1 ;  /* 0x000000040000795c */ /* 0x000fe20000300000 */
.L_x_2311:
[----:B----4-:R4:W0:Y:S02]  /*f320*/  SYNCS.PHASECHK.TRANS64.TRYWAIT P0, [R23+URZ+0x2a860], R2 ;  /* 0x02a86002170075a7 */ /* 0x010824000800017f */
[----:B0-----:R-:W-:Y:S05]  /*f330*/  @!P0 NANOSLEEP.SYNCS 0x989680 ;  /* 0x009896800000895d */ /* 0x001fea0003900000 */
[----:B------:R-:W0:Y:S02]  /*f340*/  @!P0 SYNCS.PHASECHK.TRANS64 P0, [R23+URZ+0x2a860], R2 ;  /* 0x02a86002170085a7 */ /* 0x000e24000800007f */
[----:B0-----:R-:W-:Y:S05]  /*f350*/  @!P0 BRA `(.L_x_2311) ;  /* 0xfffffffc00f08947 */ /* 0x001fea000383ffff */
.L_x_2303:
[----:B------:R-:W-:Y:S05]  /*f360*/  BSYNC B0 ;  /* 0x0000000000007941 */ /* 0x000fea0003800000 */
.L_x_2302:
[----:B------:R-:W-:Y:S05]  /*f370*/  EXIT ;  /* 0x000000000000794d */ /* 0x000fea0003800000 */
.L_x_2196:
[----:B0-----:R-:W-:-:S04]  /*f380*/  IMAD.U32 R3, RZ, RZ, UR40 ;  /* 0x00000028ff037e24 */ /* 0x001fc8000f8e00ff */
[----:B------:R0:W1:Y:S03]  /*f390*/  SYNCS.PHASECHK.TRANS64.TRYWAIT P1, [R3+URZ+0x2a800], R0 ;  /* 0x02a80000030075a7 */ /* 0x000066000802017f */
[----:B-1----:R-:W-:Y:S05]  /*f3a0*/  @!P1 NANOSLEEP.SYNCS 0x989680 ;  /* 0x009896800000995d */ /* 0x002fea0003900000 */
[----:B------:R-:W1:Y:S02]  /*f3b0*/  @!P1 SYNCS.PHASECHK.TRANS64 P1, [R3+URZ+0x2a800], R0 ;  /* 0x02a80000030095a7 */ /* 0x000e64000802007f */
[----:B-1----:R-:W-:Y:S05]  /*f3c0*/  @!P1 BRA `(.L_x_2196) ;  /* 0xfffffffc00ec9947 */ /* 0x002fea000383ffff */
[----:B------:R-:W-:Y:S05]  /*f3d0*/  BRA `(.L_x_2312) ;  /* 0xffffff2000887947 */ /* 0x000fea000383ffff */
.L_x_2200:
[----:B-1----:R1:W2:Y:S02]  /*f3e0*/  SYNCS.PHASECHK.TRANS64.TRYWAIT P1, [R0+URZ+0x2a830], R3 ;  /* 0x02a83003000075a7 */ /* 0x0022a4000802017f */
[----:B--2---:R-:W-:Y:S05]  /*f3f0*/  @!P1 NANOSLEEP.SYNCS 0x989680 ;  /* 0x009896800000995d */ /* 0x004fea0003900000 */
[----:B------:R-:W2:Y:S02]  /*f400*/  @!P1 SYNCS.PHASECHK.TRANS64 P1, [R0+URZ+0x2a830], R3 ;  /* 0x02a83003000095a7 */ /* 0x000ea4000802007f */
[----:B--2---:R-:W-:Y:S05]  /*f410*/  @!P1 BRA `(.L_x_2200) ;  /* 0xfffffffc00f09947 */ /* 0x004fea000383ffff */
[----:B------:R-:W-:Y:S05]  /*f420*/  BRA `(.L_x_2199) ;  /* 0xffffff2000a47947 */ /* 0x000fea000383ffff */
.L_x_2206:
[----:B-1----:R-:W-:-:S04]  /*f430*/  IMAD.U32 R10, RZ, RZ, UR7 ;  /* 0x00000007ff0a7e24 */ /* 0x002fc8000f8e00ff */
[----:B------:R1:W2:Y:S03]  /*f440*/  SYNCS.PHASECHK.TRANS64.TRYWAIT P1, [R10+URZ+0x2a830], R9 ;  /* 0x02a830090a0075a7 */ /* 0x0002a6000802017f */
[----:B--2---:R-:W-:Y:S05]  /*f450*/  @!P1 NANOSLEEP.SYNCS 0x989680 ;  /* 0x009896800000995d */ /* 0x004fea0003900000 */
[----:B------:R-:W2:Y:S02]  /*f460*/  @!P1 SYNCS.PHASECHK.TRANS64 P1, [R10+URZ+0x2a830], R9 ;  /* 0x02a830090a0095a7 */ /* 0x000ea4000802007f */
[----:B--2---:R-:W-:Y:S05]  /*f470*/  @!P1 BRA `(.L_x_2206) ;  /* 0xfffffffc00ec9947 */ /* 0x004fea000383ffff */
[----:B------:R-:W-:Y:S05]  /*f480*/  BRA `(.L_x_2205) ;  /* 0xffffff4800347947 */ /* 0x000fea000383ffff */
.L_x_2210:
[----:B01----:R-:W-:-:S04]  /*f490*/  IMAD.U32 R9, RZ, RZ, UR10 ;  /* 0x0000000aff097e24 */ /* 0x003fc8000f8e00ff */
[----:B------:R0:W1:Y:S03]  /*f4a0*/  SYNCS.PHASECHK.TRANS64.TRYWAIT P1, [R9+URZ+0x2a850], R0 ;  /* 0x02a85000090075a7 */ /* 0x000066000802017f */
[----:B-1----:R-:W-:Y:S05]  /*f4b0*/  @!P1 NANOSLEEP.SYNCS 0x989680 ;  /* 0x009896800000995d */ /* 0x002fea0003900000 */
[----:B------:R-:W1:Y:S02]  /*f4c0*/  @!P1 SYNCS.PHASECHK.TRANS64 P1, [R9+URZ+0x2a850], R0 ;  /* 0x02a85000090095a7 */ /* 0x000e64000802007f */
[----:B-1----:R-:W-:Y:S05]  /*f4d0*/  @!P1 BRA `(.L_x_2210) ;  /* 0xfffffffc00ec9947 */ /* 0x002fea000383ffff */
[----:B------:R-:W-:Y:S05]  /*f4e0*/  BRA `(.L_x_2209) ;  /* 0xffffff50007c7947 */ /* 0x000fea000383ffff */
.L_x_2218:
[----:B-1----:R-:W-:-:S04]  /*f4f0*/  MOV R10, UR7 ;  /* 0x00000007000a7c02 */ /* 0x002fc80008000f00 */
[----:B------:R1:W2:Y:S03]  /*f500*/  SYNCS.PHASECHK.TRANS64.TRYWAIT P1, [R10+URZ+0x2a830], R9 ;  /* 0x02a830090a0075a7 */ /* 0x0002a6000802017f */
[----:B--2---:R-:W-:Y:S05]  /*f510*/  @!P1 NANOSLEEP.SYNCS 0x989680 ;  /* 0x009896800000995d */ /* 0x004fea0003900000 */
[----:B------:R-:W2:Y:S02]  /*f520*/  @!P1 SYNCS.PHASECHK.TRANS64 P1, [R10+URZ+0x2a830], R9 ;  /* 0x02a830090a0095a7 */ /* 0x000ea4000802007f */
[----:B--2---:R-:W-:Y:S05]  /*f530*/  @!P1 BRA `(.L_x_2218) ;  /* 0xfffffffc00ec9947 */ /* 0x004fea000383ffff */
[----:B------:R-:W-:Y:S05]  /*f540*/  BRA `(.L_x_2217) ;  /* 0xffffff7000907947 */ /* 0x000fea000383ffff */
.L_x_2222:
[----:B01----:R-:W-:-:S04]  /*f550*/  IMAD.U32 R9, RZ, RZ, UR7 ;  /* 0x00000007ff097e24 */ /* 0x003fc8000f8e00ff */
[----:B------:R0:W1:Y:S03]  /*f560*/  SYNCS.PHASECHK.TRANS64.TRYWAIT P1, [R9+URZ+0x2a850], R0 ;  /* 0x02a85000090075a7 */ /* 0x000066000802017f */
[----:B-1----:R-:W-:Y:S05]  /*f570*/  @!P1 NANOSLEEP.SYNCS 0x989680 ;  /* 0x009896800000995d */ /* 0x002fea0003900000 */
[----:B------:R-:W1:Y:S02]  /*f580*/  @!P1 SYNCS.PHASECHK.TRANS64 P1, [R9+URZ+0x2a850], R0 ;  /* 0x02a85000090095a7 */ /* 0x000e64000802007f */
[----:B-1----:R-:W-:Y:S05]  /*f590*/  @!P1 BRA `(.L_x_2222) ;  /* 0xfffffffc00ec9947 */ /* 0x002fea000383ffff */
[----:B------:R-:W-:Y:S05]  /*f5a0*/  BRA `(.L_x_2221) ;  /* 0xffffff7800d87947 */ /* 0x000fea000383ffff */
.L_x_2229:
[----:B-1----:R-:W-:-:S04]  /*f5b0*/  IMAD.U32 R3, RZ, RZ, UR5 ;  /* 0x00000005ff037e24 */ /* 0x002fc8000f8e00ff */
[----:B------:R1:W2:Y:S03]  /*f5c0*/  SYNCS.PHASECHK.TRANS64.TRYWAIT P1, [R3+URZ+0x2a850], R0 ;  /* 0x02a85000030075a7 */ /* 0x0002a6000802017f */
[----:B--2---:R-:W-:Y:S05]  /*f5d0*/  @!P1 NANOSLEEP.SYNCS 0x989680 ;  /* 0x009896800000995d */ /* 0x004fea0003900000 */
[----:B------:R-:W2:Y:S02]  /*f5e0*/  @!P1 SYNCS.PHASECHK.TRANS64 P1, [R3+URZ+0x2a850], R0 ;  /* 0x02a85000030095a7 */ /* 0x000ea4000802007f */
[----:B--2---:R-:W-:Y:S05]  /*f5f0*/  @!P1 BRA `(.L_x_2229) ;  /* 0xfffffffc00ec9947 */ /* 0x004fea000383ffff */
[----:B------:R-:W-:Y:S05]  /*f600*/  BRA `(.L_x_2228) ;  /* 0xffffff9400ec7947 */ /* 0x000fea000383ffff */
.L_x_2260:
[----:B------:R-:W2:Y:S01]  /*f610*/  S2R R18, SR_TID.X ;  /* 0x0000000000127919 */ /* 0x000ea20000002100 */
[----:B------:R-:W-:Y:S01]  /*f620*/  MOV R12, RZ ;  /* 0x000000ff000c7202 */ /* 0x000fe20000000f00 */
        /* <DEDUP_REMOVED lines=8> */
.L_x_2313:
[----:B------:R-:W-:Y:S05]  /*f6b0*/  BRA `(.L_x_2314) ;  /* 0xffffffc800a47947 */ /* 0x000fea000383ffff */
.L_x_2263:
[----:B0-----:R0:W1:Y:S02]  /*f6c0*/  SYNCS.PHASECHK.TRANS64.TRYWAIT P0, [R0+URZ+0x2a840], R3 ;  /* 0x02a84003000075a7 */ /* 0x001064000800017f */
[----:B-1----:R-:W-:Y:S05]  /*f6d0*/  @!P0 NANOSLEEP.SYNCS 0x989680 ;  /* 0x009896800000895d */ /* 0x002fea0003900000 */
[----:B------:R-:W1:Y:S02]  /*f6e0*/  @!P0 SYNCS.PHASECHK.TRANS64 P0, [R0+URZ+0x2a840], R3 ;  /* 0x02a84003000085a7 */ /* 0x000e64000800007f */
[----:B-1----:R-:W-:Y:S05]  /*f6f0*/  @!P0 BRA `(.L_x_2263) ;  /* 0xfffffffc00f08947 */ /* 0x002fea000383ffff */
[----:B------:R-:W-:Y:S05]  /*f700*/  BRA `(.L_x_2315) ;  /* 0xffffffcc00a87947 */ /* 0x000fea000383ffff */
.L_x_2264:
[----:B------:R-:W-:Y:S01]  /*f710*/  BSSY B0, `(.L_x_2316) ;  /* 0x0000008000007945 */ /* 0x000fe20003800000 */
[----:B------:R-:W-:Y:S01]  /*f720*/  IMAD.MOV.U32 R13, RZ, RZ, R6 ;  /* 0x000000ffff0d7224 */ /* 0x000fe200078e0006 */
[----:B------:R-:W-:Y:S01]  /*f730*/  MOV R12, RZ ;  /* 0x000000ff000c7202 */ /* 0x000fe20000000f00 */
[----:B------:R-:W-:Y:S02]  /*f740*/  IMAD.MOV.U32 R11, RZ, RZ, 0x181f ;  /* 0x0000181fff0b7424 */ /* 0x000fe400078e00ff */
[----:B------:R-:W-:-:S07]  /*f750*/  IMAD.MOV.U32 R15, RZ, RZ, -0x1 ;  /* 0xffffffffff0f7424 */ /* 0x000fce00078e00ff */
[----:B------:R-:W-:Y:S05]  /*f760*/  WARPSYNC.COLLECTIVE R15, `(.L_x_2317) ;  /* 0x000000000f087348 */ /* 0x000fea0003c00000 */
[----:B------:R0:W1:Y:S02]  /*f770*/  SHFL.IDX P6, R14, R13, R12, R11 ;  /* 0x0000000c0d0e7389 */ /* 0x00006400000c000b */
[----:B01----:R-:W-:Y:S01]  /*f780*/  ENDCOLLECTIVE ;  /* 0x000000000000791b */ /* 0x003fe20003800000 */
.L_x_2317:
[----:B------:R-:W-:Y:S05]  /*f790*/  BSYNC B0 ;  /* 0x0000000000007941 */ /* 0x000fea0003800000 */
.L_x_2316:
[----:B------:R-:W-:Y:S01]  /*f7a0*/  MOV R13, R4 ;  /* 0x00000004000d7202 */ /* 0x000fe20000000f00 */
[----:B------:R-:W-:Y:S01]  /*f7b0*/  IMAD.MOV.U32 R12, RZ, RZ, RZ ;  /* 0x000000ffff0c7224 */ /* 0x000fe200078e00ff */
[----:B------:R-:W-:Y:S01]  /*f7c0*/  MOV R15, 0xffffffff ;  /* 0xffffffff000f7802 */ /* 0x000fe20000000f00 */
[----:B------:R-:W-:Y:S02]  /*f7d0*/  IMAD.MOV.U32 R11, RZ, RZ, 0x181f ;  /* 0x0000181fff0b7424 */ /* 0x000fe400078e00ff */
[----:B------:R-:W-:Y:S02]  /*f7e0*/  IMAD.MOV.U32 R2, RZ, RZ, R14 ;  /* 0x000000ffff027224 */ /* 0x000fe400078e000e */
[----:B------:R-:W-:-:S07]  /*f7f0*/  @P0 IMAD R9, R5, 0x2, R17 ;  /* 0x0000000205090824 */ /* 0x000fce00078e0211 */
[----:B------:R-:W-:Y:S05]  /*f800*/  WARPSYNC.COLLECTIVE R15, `(.L_x_2318) ;  /* 0x000000000f087348 */ /* 0x000fea0003c00000 */
[----:B------:R0:W1:Y:S02]  /*f810*/  SHFL.IDX P6, R14, R13, R12, R11 ;  /* 0x0000000c0d0e7389 */ /* 0x00006400000c000b */
[----:B01----:R-:W-:Y:S01]  /*f820*/  ENDCOLLECTIVE ;  /* 0x000000000000791b */ /* 0x003fe20003800000 */
.L_x_2318:
[----:B------:R-:W-:Y:S02]  /*f830*/  IMAD.MOV.U32 R13, RZ, RZ, R6 ;  /* 0x000000ffff0d7224 */ /* 0x000fe400078e0006 */
[----:B------:R-:W-:Y:S01]  /*f840*/  IMAD.MOV.U32 R12, RZ, RZ, 0x1 ;  /* 0x00000001ff0c7424 */ /* 0x000fe200078e00ff */
[----:B------:R-:W-:-:S05]  /*f850*/  @P0 LEA R14, P1, R37, R14, 0x1 ;  /* 0x0000000e250e0211 */ /* 0x000fca00078208ff */
[----:B------:R-:W-:Y:S01]  /*f860*/  @P0 IMAD.X R3, RZ, RZ, R2, P1 ;  /* 0x000000ffff030224 */ /* 0x000fe200008e0602 */
[----:B------:R-:W-:-:S07]  /*f870*/  @P0 MOV R2, R14 ;  /* 0x0000000e00020202 */ /* 0x000fce0000000f00 */
[----:B------:R-:W-:Y:S05]  /*f880*/  WARPSYNC.COLLECTIVE R15, `(.L_x_2319) ;  /* 0x000000000f087348 */ /* 0x000fea0003c00000 */
[----:B------:R0:W1:Y:S02]  /*f890*/  SHFL.IDX P6, R14, R13, R12, R11 ;  /* 0x0000000c0d0e7389 */ /* 0x00006400000c000b */
[----:B01----:R-:W-:Y:S01]  /*f8a0*/  ENDCOLLECTIVE ;  /* 0x000000000000791b */ /* 0x003fe20003800000 */
.L_x_2319:
[----:B------:R-:W-:Y:S01]  /*f8b0*/  @!PT LDS RZ, [RZ] ;  /* 0x00000000fffff984 */ /* 0x000fe20000000800 */
[----:B------:R-:W-:Y:S01]  /*f8c0*/  @!PT LDS RZ, [RZ] ;  /* 0x00000000fffff984 */ /* 0x000fe20000000800 */
[----:B------:R-:W-:Y:S01]  /*f8d0*/  @!PT LDS RZ, [RZ] ;  /* 0x00000000fffff984 */ /* 0x000fe20000000800 */
[----:B------:R0:W-:Y:S04]  /*f8e0*/  @P0 LDGSTS.E.BYPASS.LTC128B.128 [R9+0x18400], desc[UR36][R2.64], !P4 ;  /* 0x1840000002090fae */ /* 0x0001e8000e101d64 */
[----:B------:R0:W-:Y:S04]  /*f8f0*/  @P0 LDGSTS.E.BYPASS.LTC128B.128 [R9+0x1b400], desc[UR36][R2.64+0x80], !P3 ;  /* 0x1b40008002090fae */ /* 0x0001e8000d901d64 */
[----:B------:R0:W-:Y:S01]  /*f900*/  @P0 LDGSTS.E.BYPASS.LTC128B.128 [R9+0x1e400], desc[UR36][R2.64+0x100], !P2 ;  /* 0x1e40010002090fae */ /* 0x0001e2000d101d64 */
[----:B------:R-:W-:Y:S01]  /*f910*/  ISETP.GE.AND P0, PT, R7, 0x11, PT ;  /* 0x000000110700780c */ /* 0x000fe20003f06270 */
[----:B------:R-:W-:Y:S01]  /*f920*/  IMAD.MOV.U32 R13, RZ, RZ, R4 ;  /* 0x000000ffff0d7224 */ /* 0x000fe200078e0004 */
[----:B------:R-:W-:-:S11]  /*f930*/  MOV R8, R14 ;  /* 0x0000000e00087202 */ /* 0x000fd60000000f00 */
[----:B0-----:R-:W-:Y:S05]  /*f940*/  WARPSYNC.COLLECTIVE R15, `(.L_x_2320) ;  /* 0x000000000f087348 */ /* 0x001fea0003c00000 */
[----:B------:R1:W2:Y:S02]  /*f950*/  SHFL.IDX P6, R14, R13, R12, R11 ;  /* 0x0000000c0d0e7389 */ /* 0x0002a400000c000b */
[----:B012---:R-:W-:Y:S01]  /*f960*/  ENDCOLLECTIVE ;  /* 0x000000000000791b */ /* 0x007fe20003800000 */
.L_x_2320:
[----:B------:R-:W-:Y:S02]  /*f970*/  @P0 LEA R25, R5, R17, 0x1 ;  /* 0x0000001105190211 */ /* 0x000fe400078e08ff */
[----:B------:R-:W-:Y:S01]  /*f980*/  MOV R13, R6 ;  /* 0x00000006000d7202 */ /* 0x000fe20000000f00 */
[----:B------:R-:W-:Y:S01]  /*f990*/  IMAD.MOV.U32 R12, RZ, RZ, 0x2 ;  /* 0x00000002ff0c7424 */ /* 0x000fe200078e00ff */
[----:B------:R-:W-:-:S05]  /*f9a0*/  @P0 LEA R14, P1, R37, R14, 0x1 ;  /* 0x0000000e250e0211 */ /* 0x000fca00078208ff */
[----:B------:R-:W-:-:S08]  /*f9b0*/  @P0 IMAD.MOV.U32 R2, RZ, RZ, R14 ;  /* 0x000000ffff020224 */ /* 0x000fd000078e000e */
[----:B------:R-:W-:Y:S05]  /*f9c0*/  WARPSYNC.COLLECTIVE R15, `(.L_x_2321) ;  /* 0x000000000f087348 */ /* 0x000fea0003c00000 */
[----:B------:R0:W1:Y:S02]  /*f9d0*/  SHFL.IDX P6, R14, R13, R12, R11 ;  /* 0x0000000c0d0e7389 */ /* 0x00006400000c000b */
[----:B01----:R-:W-:Y:S01]  /*f9e0*/  ENDCOLLECTIVE ;  /* 0x000000000000791b */ /* 0x003fe20003800000 */
.L_x_2321:
[----:B------:R-:W-:-:S04]  /*f9f0*/  @P0 IMAD.X R21, RZ, RZ, R8, P1 ;  /* 0x000000ffff150224 */ /* 0x000fc800008e0608 */
[----:B------:R-:W-:-:S05]  /*fa00*/  @P0 IMAD.MOV.U32 R3, RZ, RZ, R21 ;  /* 0x000000ffff030224 */ /* 0x000fca00078e0015 */
[----:B------:R-:W-:Y:S01]  /*fa10*/  @!PT LDS RZ, [RZ] ;  /* 0x00000000fffff984 */ /* 0x000fe20000000800 */
[----:B------:R-:W-:Y:S01]  /*fa20*/  @!PT LDS RZ, [RZ] ;  /* 0x00000000fffff984 */ /* 0x000fe20000000800 */
[----:B------:R-:W-:Y:S01]  /*fa30*/  @!PT LDS RZ, [RZ] ;  /* 0x00000000fffff984 */ /* 0x000fe20000000800 */
[----:B------:R0:W-:Y:S01]  /*fa40*/  @P0 LDGSTS.E.BYPASS.LTC128B.128 [R25+0x18c00], desc[UR36][R2.64], !P4 ;  /* 0x18c0000002190fae */ /* 0x0001e2000e101d64 */
[----:B------:R-:W-:-:S03]  /*fa50*/  MOV R13, R4 ;  /* 0x00000004000d7202 */ /* 0x000fc60000000f00 */
[----:B------:R0:W-:Y:S04]  /*fa60*/  @P0 LDGSTS.E.BYPASS.LTC128B.128 [R25+0x1bc00], desc[UR36][R2.64+0x80], !P3 ;  /* 0x1bc0008002190fae */ /* 0x0001e8000d901d64 */
[----:B------:R0:W-:Y:S01]  /*fa70*/  @P0 LDGSTS.E.BYPASS.LTC128B.128 [R25+0x1ec00], desc[UR36][R2.64+0x100], !P2 ;  /* 0x1ec0010002190fae */ /* 0x0001e2000d101d64 */
[----:B------:R-:W-:Y:S01]  /*fa80*/  ISETP.GE.AND P0, PT, R7, 0x21, PT ;  /* 0x000000210700780c */ /* 0x000fe20003f06270 */
[----:B------:R-:W-:-:S12]  /*fa90*/  IMAD.MOV.U32 R8, RZ, RZ, R14 ;  /* 0x000000ffff087224 */ /* 0x000fd800078e000e */
[----:B0-----:R-:W-:Y:S05]  /*faa0*/  WARPSYNC.COLLECTIVE R15, `(.L_x_2322) ;  /* 0x000000000f087348 */ /* 0x001fea0003c00000 */
[----:B------:R1:W2:Y:S02]  /*fab0*/  SHFL.IDX P6, R14, R13, R12, R11 ;  /* 0x0000000c0d0e7389 */ /* 0x0002a400000c000b */
[----:B012---:R-:W-:Y:S01]  /*fac0*/  ENDCOLLECTIVE ;  /* 0x000000000000791b */ /* 0x007fe20003800000 */
.L_x_2322:
[----:B------:R-:W-:Y:S02]  /*fad0*/  @P0 IMAD R21, R5, 0x2, R17 ;  /* 0x0000000205150824 */ /* 0x000fe400078e0211 */
        /* <DEDUP_REMOVED lines=8> */
.L_x_2323:
        /* <DEDUP_REMOVED lines=13> */
.L_x_2324:
[----:B------:R-:W-:Y:S02]  /*fc30*/  @P0 IMAD R25, R5, 0x2, R17 ;  /* 0x0000000205190824 */ /* 0x000fe400078e0211 */
[----:B------:R-:W-:Y:S02]  /*fc40*/  IMAD.MOV.U32 R13, RZ, RZ, R6 ;  /* 0x000000ffff0d7224 */ /* 0x000fe400078e0006 */
[----:B------:R-:W-:Y:S01]  /*fc50*/  IMAD.MOV.U32 R12, RZ, RZ, 0x4 ;  /* 0x00000004ff0c7424 */ /* 0x000fe200078e00ff */
[----:B------:R-:W-:-:S04]  /*fc60*/  @P0 LEA R14, P1, R37, R14, 0x1 ;  /* 0x0000000e250e0211 */ /* 0x000fc800078208ff */
[----:B------:R-:W-:Y:S01]  /*fc70*/  @P0 IADD3.X R9, RZ, R8, RZ, P1, !PT ;  /* 0x00000008ff090210 */ /* 0x000fe20000ffe4ff */
[----:B------:R-:W-:-:S08]  /*fc80*/  @P0 IMAD.MOV.U32 R2, RZ, RZ, R14 ;  /* 0x000000ffff020224 */ /* 0x000fd000078e000e */
[----:B------:R-:W-:Y:S05]  /*fc90*/  WARPSYNC.COLLECTIVE R15, `(.L_x_2325) ;  /* 0x000000000f087348 */ /* 0x000fea0003c00000 */
[----:B------:R0:W1:Y:S02]  /*fca0*/  SHFL.IDX P6, R14, R13, R12, R11 ;  /* 0x0000000c0d0e7389 */ /* 0x00006400000c000b */
[----:B01----:R-:W-:Y:S01]  /*fcb0*/  ENDCOLLECTIVE ;  /* 0x000000000000791b */ /* 0x003fe20003800000 */
.L_x_2325:
[----:B------:R-:W-:-:S05]  /*fcc0*/  @P0 MOV R3, R9 ;  /* 0x0000000900030202 */ /* 0x000fca0000000f00 */
[----:B------:R-:W-:Y:S01]  /*fcd0*/  @!PT LDS RZ, [RZ] ;  /* 0x00000000fffff984 */ /* 0x000fe20000000800 */
[----:B------:R-:W-:Y:S01]  /*fce0*/  @!PT LDS RZ, [RZ] ;  /* 0x00000000fffff984 */ /* 0x000fe20000000800 */
[----:B------:R-:W-:Y:S01]  /*fcf0*/  @!PT LDS RZ, [RZ] ;  /* 0x00000000fffff984 */ /* 0x000fe20000000800 */
[----:B------:R0:W-:Y:S04]  /*fd00*/  @P0 LDGSTS.E.BYPASS.LTC128B.128 [R25+0x19c00], desc[UR36][R2.64], !P4 ;  /* 0x19c0000002190fae */ /* 0x0001e8000e101d64 */
[----:B------:R0:W-:Y:S01]  /*fd10*/  @P0 LDGSTS.E.BYPASS.LTC128B.128 [R25+0x1cc00], desc[UR36][R2.64+0x80], !P3 ;  /* 0x1cc0008002190fae */ /* 0x0001e2000d901d64 */
[----:B------:R-:W-:-:S03]  /*fd20*/  IMAD.MOV.U32 R13, RZ, RZ, R4 ;  /* 0x000000ffff0d7224 */ /* 0x000fc600078e0004 */
[----:B------:R0:W-:Y:S01]  /*fd30*/  @P0 LDGSTS.E.BYPASS.LTC128B.128 [R25+0x1fc00], desc[UR36][R2.64+0x100], !P2 ;  /* 0x1fc0010002190fae */ /* 0x0001e2000d101d64 */
[----:B------:R-:W-:Y:S02]  /*fd40*/  ISETP.GE.AND P0, PT, R7, 0x41, PT ;  /* 0x000000410700780c */ /* 0x000fe40003f06270 */
[----:B------:R-:W-:-:S11]  /*fd50*/  MOV R8, R14 ;  /* 0x0000000e00087202 */ /* 0x000fd60000000f00 */
[----:B0-----:R-:W-:Y:S05]  /*fd60*/  WARPSYNC.COLLECTIVE R15, `(.L_x_2326) ;  /* 0x000000000f087348 */ /* 0x001fea0003c00000 */
[----:B------:R1:W2:Y:S02]  /*fd70*/  SHFL.IDX P6, R14, R13, R12, R11 ;  /* 0x0000000c0d0e7389 */ /* 0x0002a400000c000b */
[----:B012---:R-:W-:Y:S01]  /*fd80*/  ENDCOLLECTIVE ;  /* 0x000000000000791b */ /* 0x007fe20003800000 */
.L_x_2326:
        /* <DEDUP_REMOVED lines=8> */
.L_x_2327:
        /* <DEDUP_REMOVED lines=9> */
[----:B------:R-:W-:-:S07]  /*fea0*/  IMAD.MOV.U32 R8, RZ, RZ, R14 ;  /* 0x000000ffff087224 */ /* 0x000fce00078e000e */
[----:B0-----:R-:W-:Y:S05]  /*feb0*/  WARPSYNC.COLLECTIVE R15, `(.L_x_2328) ;  /* 0x000000000f087348 */ /* 0x001fea0003c00000 */
[----:B------:R1:W2:Y:S02]  /*fec0*/  SHFL.IDX P6, R14, R13, R12, R11 ;  /* 0x0000000c0d0e7389 */ /* 0x0002a400000c000b */
[----:B012---:R-:W-:Y:S01]  /*fed0*/  ENDCOLLECTIVE ;  /* 0x000000000000791b */ /* 0x007fe20003800000 */
.L_x_2328:
[----:B------:R-:W-:Y:S05]  /*fee0*/  BRA `(.L_x_2329) ;  /* 0xffffffcc00007947 */ /* 0x000fea000383ffff */
.L_x_2269:
[----:B------:R-:W-:Y:S01]  /*fef0*/  IMAD.MOV.U32 R13, RZ, RZ, R5 ;  /* 0x000000ffff0d7224 */ /* 0x000fe200078e0005 */
[----:B------:R-:W-:Y:S01]  /*ff00*/  MOV R11, 0x181f ;  /* 0x0000181f000b7802 */ /* 0x000fe20000000f00 */
[----:B------:R-:W-:Y:S02]  /*ff10*/  IMAD.MOV.U32 R12, RZ, RZ, RZ ;  /* 0x000000ffff0c7224 */ /* 0x000fe400078e00ff */
[----:B------:R-:W-:Y:S02]  /*ff20*/  IMAD.MOV.U32 R15, RZ, RZ, -0x1 ;  /* 0xffffffffff0f7424 */ /* 0x000fe400078e00ff */
[----:B------:R-:W-:-:S07]  /*ff30*/  IMAD.U32 R3, RZ, RZ, UR44 ;  /* 0x0000002cff037e24 */ /* 0x000fce000f8e00ff */
[----:B------:R-:W-:Y:S05]  /*ff40*/  WARPSYNC.COLLECTIVE R15, `(.L_x_2330) ;  /* 0x000000000f087348 */ /* 0x000fea0003c00000 */
[----:B------:R0:W1:Y:S02]  /*ff50*/  SHFL.IDX P6, R14, R13, R12, R11 ;  /* 0x0000000c0d0e7389 */ /* 0x00006400000c000b */
[----:B01----:R-:W-:Y:S01]  /*ff60*/  ENDCOLLECTIVE ;  /* 0x000000000000791b */ /* 0x003fe20003800000 */
.L_x_2330:
[----:B------:R-:W-:-:S04]  /*ff70*/  IMAD R4, R3, 0x80, R36 ;  /* 0x0000008003047824 */ /* 0x000fc800078e0224 */
[C---:B------:R-:W-:Y:S01]  /*ff80*/  VIADD R6, R4.reuse, 0x10 ;  /* 0x0000001004067836 */ /* 0x040fe20000000000 */
[----:B------:R-:W-:Y:S02]  /*ff90*/  ISETP.GE.AND P0, PT, R4, UR39, PT ;  /* 0x0000002704007c0c */ /* 0x000fe4000bf06270 */
[----:B------:R-:W-:Y:S01]  /*ffa0*/  MOV R13, R0 ;  /* 0x00000000000d7202 */ /* 0x000fe20000000f00 */
[----:B------:R-:W-:-:S10]  /*ffb0*/  IMAD.MOV.U32 R2, RZ, RZ, R14 ;  /* 0x000000ffff027224 */ /* 0x000fd400078e000e */
[----:B------:R-:W-:Y:S05]  /*ffc0*/  WARPSYNC.COLLECTIVE R15, `(.L_x_2331) ;  /* 0x000000000f087348 */ /* 0x000fea0003c00000 */
[----:B------:R0:W1:Y:S02]  /*ffd0*/  SHFL.IDX P6, R14, R13, R12, R11 ;  /* 0x0000000c0d0e7389 */ /* 0x00006400000c000b */
[----:B01----:R-:W-:Y:S01]  /*ffe0*/  ENDCOLLECTIVE ;  /* 0x000000000000791b */ /* 0x003fe20003800000 */
.L_x_2331:
        /* <DEDUP_REMOVED lines=8> */
.L_x_2332:
        /* <DEDUP_REMOVED lines=12> */
.L_x_2333:
[----:B------:R-:W-:Y:S01]  /*10130*/  IMAD.MOV.U32 R13, RZ, RZ, R5 ;  /* 0x000000ffff0d7224 */ /* 0x000fe200078e0005 */
[----:B------:R-:W-:Y:S02]  /*10140*/  MOV R12, 0x2 ;  /* 0x00000002000c7802 */ /* 0x000fe40000000f00 */
[----:B------:R-:W-:-:S05]  /*10150*/  @!P0 LEA R14, P1, R37, R14, 0x1 ;  /* 0x0000000e250e8211 */ /* 0x000fca00078208ff */
[----:B------:R-:W-:-:S08]  /*10160*/  @!P0 IMAD.MOV.U32 R2, RZ, RZ, R14 ;  /* 0x000000ffff028224 */ /* 0x000fd000078e000e */
[----:B------:R-:W-:Y:S05]  /*10170*/  WARPSYNC.COLLECTIVE R15, `(.L_x_2334) ;  /* 0x000000000f087348 */ /* 0x000fea0003c00000 */
[----:B------:R0:W1:Y:S02]  /*10180*/  SHFL.IDX P6, R14, R13, R12, R11 ;  /* 0x0000000c0d0e7389 */ /* 0x00006400000c000b */
[----:B01----:R-:W-:Y:S01]  /*10190*/  ENDCOLLECTIVE ;  /* 0x000000000000791b */ /* 0x003fe20003800000 */
.L_x_2334:
        /* <DEDUP_REMOVED lines=15> */
.L_x_2335:
        /* <DEDUP_REMOVED lines=9> */
.L_x_2336:
        /* <DEDUP_REMOVED lines=13> */
.L_x_2337:
        /* <DEDUP_REMOVED lines=8> */
.L_x_2338:
        /* <DEDUP_REMOVED lines=14> */
.L_x_2339:
[----:B------:R-:W-:Y:S01]  /*10550*/  IMAD.MOV.U32 R13, RZ, RZ, R5 ;  /* 0x000000ffff0d7224 */ /* 0x000fe200078e0005 */
[----:B------:R-:W-:Y:S02]  /*10560*/  MOV R12, 0x5 ;  /* 0x00000005000c7802 */ /* 0x000fe40000000f00 */
[----:B------:R-:W-:-:S05]  /*10570*/  @!P0 LEA R14, P1, R37, R14, 0x1 ;  /* 0x0000000e250e8211 */ /* 0x000fca00078208ff */
[----:B------:R-:W-:-:S08]  /*10580*/  @!P0 IMAD.MOV.U32 R2, RZ, RZ, R14 ;  /* 0x000000ffff028224 */ /* 0x000fd000078e000e */
[----:B------:R-:W-:Y:S05]  /*10590*/  WARPSYNC.COLLECTIVE R15, `(.L_x_2340) ;  /* 0x000000000f087348 */ /* 0x000fea0003c00000 */
[----:B------:R0:W1:Y:S02]  /*105a0*/  SHFL.IDX P6, R14, R13, R12, R11 ;  /* 0x0000000c0d0e7389 */ /* 0x00006400000c000b */
[----:B01----:R-:W-:Y:S01]  /*105b0*/  ENDCOLLECTIVE ;  /* 0x000000000000791b */ /* 0x003fe20003800000 */
.L_x_2340:
        /* <DEDUP_REMOVED lines=15> */
.L_x_2341:
        /* <DEDUP_REMOVED lines=9> */
.L_x_2342:
        /* <DEDUP_REMOVED lines=13> */
.L_x_2343:
        /* <DEDUP_REMOVED lines=8> */
.L_x_2344:
        /* <DEDUP_REMOVED lines=12> */
.L_x_2345:
[----:B------:R-:W-:Y:S05]  /*10950*/  BRA `(.L_x_2346) ;  /* 0xffffffcc00287947 */ /* 0x000fea000383ffff */
.L_x_2272:
[----:B0-----:R0:W1:Y:S02]  /*10960*/  SYNCS.PHASECHK.TRANS64.TRYWAIT P0, [R17+URZ+0x2a820], R0 ;  /* 0x02a82000110075a7 */ /* 0x001064000800017f */
[----:B-1----:R-:W-:Y:S05]  /*10970*/  @!P0 NANOSLEEP.SYNCS 0x989680 ;  /* 0x009896800000895d */ /* 0x002fea0003900000 */
[----:B------:R-:W1:Y:S02]  /*10980*/  @!P0 SYNCS.PHASECHK.TRANS64 P0, [R17+URZ+0x2a820], R0 ;  /* 0x02a82000110085a7 */ /* 0x000e64000800007f */
[----:B-1----:R-:W-:Y:S05]  /*10990*/  @!P0 BRA `(.L_x_2272) ;  /* 0xfffffffc00f08947 */ /* 0x002fea000383ffff */
[----:B------:R-:W-:Y:S05]  /*109a0*/  BRA `(.L_x_2347) ;  /* 0xffffffcc008c7947 */ /* 0x000fea000383ffff */
.L_x_2276:
[----:B0-----:R0:W1:Y:S02]  /*109b0*/  SYNCS.PHASECHK.TRANS64.TRYWAIT P0, [R6+URZ+0x2a840], R3 ;  /* 0x02a84003060075a7 */ /* 0x001064000800017f */
[----:B-1----:R-:W-:Y:S05]  /*109c0*/  @!P0 NANOSLEEP.SYNCS 0x989680 ;  /* 0x009896800000895d */ /* 0x002fea0003900000 */
[----:B------:R-:W1:Y:S02]  /*109d0*/  @!P0 SYNCS.PHASECHK.TRANS64 P0, [R6+URZ+0x2a840], R3 ;  /* 0x02a84003060085a7 */ /* 0x000e64000800007f */
[----:B-1----:R-:W-:Y:S05]  /*109e0*/  @!P0 BRA `(.L_x_2276) ;  /* 0xfffffffc00f08947 */ /* 0x002fea000383ffff */
[----:B------:R-:W-:Y:S05]  /*109f0*/  BRA `(.L_x_2348) ;  /* 0xffffffd000507947 */ /* 0x000fea000383ffff */
.L_x_2277:
[----:B------:R-:W-:Y:S01]  /*10a00*/  BSSY B1, `(.L_x_2349) ;  /* 0x0000008000017945 */ /* 0x000fe20003800000 */
[----:B------:R-:W-:Y:S01]  /*10a10*/  MOV R13, R10 ;  /* 0x0000000a000d7202 */ /* 0x000fe20000000f00 */
[----:B------:R-:W-:Y:S01]  /*10a20*/  IMAD.MOV.U32 R12, RZ, RZ, RZ ;  /* 0x000000ffff0c7224 */ /* 0x000fe200078e00ff */
[----:B------:R-:W-:Y:S01]  /*10a30*/  MOV R15, 0xffffffff ;  /* 0xffffffff000f7802 */ /* 0x000fe20000000f00 */
[----:B------:R-:W-:-:S07]  /*10a40*/  IMAD.MOV.U32 R11, RZ, RZ, 0x181f ;  /* 0x0000181fff0b7424 */ /* 0x000fce00078e00ff */
[----:B------:R-:W-:Y:S05]  /*10a50*/  WARPSYNC.COLLECTIVE R15, `(.L_x_2350) ;  /* 0x000000000f087348 */ /* 0x000fea0003c00000 */
[----:B------:R0:W1:Y:S02]  /*10a60*/  SHFL.IDX P6, R14, R13, R12, R11 ;  /* 0x0000000c0d0e7389 */ /* 0x00006400000c000b */
[----:B01----:R-:W-:Y:S01]  /*10a70*/  ENDCOLLECTIVE ;  /* 0x000000000000791b */ /* 0x003fe20003800000 */
.L_x_2350:
[----:B------:R-:W-:Y:S05]  /*10a80*/  BSYNC B1 ;  /* 0x0000000000017941 */ /* 0x000fea0003800000 */
.L_x_2349:
[----:B------:R-:W-:Y:S01]  /*10a90*/  IMAD.MOV.U32 R13, RZ, RZ, R7 ;  /* 0x000000ffff0d7224 */ /* 0x000fe200078e0007 */
[----:B------:R-:W-:Y:S01]  /*10aa0*/  MOV R12, RZ ;  /* 0x000000ff000c7202 */ /* 0x000fe20000000f00 */
[----:B------:R-:W-:Y:S01]  /*10ab0*/  IMAD.MOV.U32 R11, RZ, RZ, 0x181f ;  /* 0x0000181fff0b7424 */ /* 0x000fe200078e00ff */
[----:B------:R-:W-:Y:S01]  /*10ac0*/  SHF.L.U32 R5, R37, 0x1, RZ ;  /* 0x0000000125057819 */ /* 0x000fe200000006ff */
[----:B------:R-:W-:Y:S02]  /*10ad0*/  IMAD.MOV.U32 R15, RZ, RZ, -0x1 ;  /* 0xffffffffff0f7424 */ /* 0x000fe400078e00ff */
[----:B------:R-:W-:Y:S02]  /*10ae0*/  IMAD.MOV.U32 R3, RZ, RZ, R14 ;  /* 0x000000ffff037224 */ /* 0x000fe400078e000e */
[----:B------:R-:W-:-:S07]  /*10af0*/  IMAD R8, R8, 0x2, R17 ;  /* 0x0000000208087824 */ /* 0x000fce00078e0211 */
[----:B------:R-:W-:Y:S05]  /*10b00*/  WARPSYNC.COLLECTIVE R15, `(.L_x_2351) ;  /* 0x000000000f087348 */ /* 0x000fea0003c00000 */
[----:B------:R0:W1:Y:S02]  /*10b10*/  SHFL.IDX P6, R14, R13, R12, R11 ;  /* 0x0000000c0d0e7389 */ /* 0x00006400000c000b */
[----:B01----:R-:W-:Y:S01]  /*10b20*/  ENDCOLLECTIVE ;  /* 0x000000000000791b */ /* 0x003fe20003800000 */
.L_x_2351:
[----:B------:R-:W-:Y:S01]  /*10b30*/  MOV R13, R10 ;  /* 0x0000000a000d7202 */ /* 0x000fe20000000f00 */
[----:B------:R-:W-:Y:S01]  /*10b40*/  IMAD.MOV.U32 R12, RZ, RZ, 0x1 ;  /* 0x00000001ff0c7424 */ /* 0x000fe200078e00ff */
[----:B------:R-:W-:-:S13]  /*10b50*/  IADD3 R2, P0, R14, R5, RZ ;  /* 0x000000050e027210 */ /* 0x000fda0007f1e0ff */
[----:B------:R-:W-:Y:S05]  /*10b60*/  WARPSYNC.COLLECTIVE R15, `(.L_x_2352) ;  /* 0x000000000f087348 */ /* 0x000fea0003c00000 */
[----:B------:R0:W1:Y:S02]  /*10b70*/  SHFL.IDX P6, R14, R13, R12, R11 ;  /* 0x0000000c0d0e7389 */ /* 0x00006400000c000b */
[----:B01----:R-:W-:Y:S01]  /*10b80*/  ENDCOLLECTIVE ;  /* 0x000000000000791b */ /* 0x003fe20003800000 */
.L_x_2352:
        /* <DEDUP_REMOVED lines=12> */
.L_x_2353:
[----:B------:R-:W-:Y:S01]  /*10c50*/  IMAD.MOV.U32 R13, RZ, RZ, R10 ;  /* 0x000000ffff0d7224 */ /* 0x000fe200078e000a */
[----:B------:R-:W-:Y:S02]  /*10c60*/  MOV R12, 0x2 ;  /* 0x00000002000c7802 */ /* 0x000fe40000000f00 */
[----:B------:R-:W-:-:S13]  /*10c70*/  IADD3 R2, P0, R14, R5, RZ ;  /* 0x000000050e027210 */ /* 0x000fda0007f1e0ff */
[----:B------:R-:W-:Y:S05]  /*10c80*/  WARPSYNC.COLLECTIVE R15, `(.L_x_2354) ;  /* 0x000000000f087348 */ /* 0x000fea0003c00000 */
[----:B------:R0:W1:Y:S02]  /*10c90*/  SHFL.IDX P6, R14, R13, R12, R11 ;  /* 0x0000000c0d0e7389 */ /* 0x00006400000c000b */
[----:B01----:R-:W-:Y:S01]  /*10ca0*/  ENDCOLLECTIVE ;  /* 0x000000000000791b */ /* 0x003fe20003800000 */
.L_x_2354:
        /* <DEDUP_REMOVED lines=12> */
.L_x_2355:
[----:B------:R-:W-:Y:S02]  /*10d70*/  IMAD.MOV.U32 R13, RZ, RZ, R10 ;  /* 0x000000ffff0d7224 */ /* 0x000fe400078e000a */
[----:B------:R-:W-:Y:S01]  /*10d80*/  IMAD.MOV.U32 R12, RZ, RZ, 0x3 ;  /* 0x00000003ff0c7424 */ /* 0x000fe200078e00ff */
[----:B------:R-:W-:-:S13]  /*10d90*/  IADD3 R2, P0, R14, R5, RZ ;  /* 0x000000050e027210 */ /* 0x000fda0007f1e0ff */
[----:B------:R-:W-:Y:S05]  /*10da0*/  WARPSYNC.COLLECTIVE R15, `(.L_x_2356) ;  /* 0x000000000f087348 */ /* 0x000fea0003c00000 */
[----:B------:R0:W1:Y:S02]  /*10db0*/  SHFL.IDX P6, R14, R13, R12, R11 ;  /* 0x0000000c0d0e7389 */ /* 0x00006400000c000b */
[----:B01----:R-:W-:Y:S01]  /*10dc0*/  ENDCOLLECTIVE ;  /* 0x000000000000791b */ /* 0x003fe20003800000 */
.L_x_2356:
        /* <DEDUP_REMOVED lines=12> */
.L_x_2357:
[----:B------:R-:W-:Y:S01]  /*10e90*/  MOV R13, R10 ;  /* 0x0000000a000d7202 */ /* 0x000fe20000000f00 */
[----:B------:R-:W-:Y:S01]  /*10ea0*/  IMAD.MOV.U32 R12, RZ, RZ, 0x4 ;  /* 0x00000004ff0c7424 */ /* 0x000fe200078e00ff */
[----:B------:R-:W-:-:S13]  /*10eb0*/  IADD3 R2, P0, R14, R5, RZ ;  /* 0x000000050e027210 */ /* 0x000fda0007f1e0ff */
[----:B------:R-:W-:Y:S05]  /*10ec0*/  WARPSYNC.COLLECTIVE R15, `(.L_x_2358) ;  /* 0x000000000f087348 */ /* 0x000fea0003c00000 */
[----:B------:R0:W1:Y:S02]  /*10ed0*/  SHFL.IDX P6, R14, R13, R12, R11 ;  /* 0x0000000c0d0e7389 */ /* 0x00006400000c000b */
[----:B01----:R-:W-:Y:S01]  /*10ee0*/  ENDCOLLECTIVE ;  /* 0x000000000000791b */ /* 0x003fe20003800000 */
.L_x_2358:
        /* <DEDUP_REMOVED lines=12> */
.L_x_2359:
[----:B------:R-:W-:Y:S01]  /*10fb0*/  IMAD.MOV.U32 R13, RZ, RZ, R10 ;  /* 0x000000ffff0d7224 */ /* 0x000fe200078e000a */
[----:B------:R-:W-:Y:S02]  /*10fc0*/  MOV R12, 0x5 ;  /* 0x00000005000c7802 */ /* 0x000fe40000000f00 */
[----:B------:R-:W-:-:S13]  /*10fd0*/  IADD3 R2, P0, R14, R5, RZ ;  /* 0x000000050e027210 */ /* 0x000fda0007f1e0ff */
[----:B------:R-:W-:Y:S05]  /*10fe0*/  WARPSYNC.COLLECTIVE R15, `(.L_x_2360) ;  /* 0x000000000f087348 */ /* 0x000fea0003c00000 */
[----:B------:R0:W1:Y:S02]  /*10ff0*/  SHFL.IDX P6, R14, R13, R12, R11 ;  /* 0x0000000c0d0e7389 */ /* 0x00006400000c000b */
[----:B01----:R-:W-:Y:S01]  /*11000*/  ENDCOLLECTIVE ;  /* 0x000000000000791b */ /* 0x003fe20003800000 */
.L_x_2360:
        /* <DEDUP_REMOVED lines=12> */
.L_x_2361:
[----:B------:R-:W-:Y:S05]  /*110d0*/  BRA `(.L_x_2362) ;  /* 0xffffffcc00a07947 */ /* 0x000fea000383ffff */
.L_x_2282:
[----:B0-----:R0:W1:Y:S02]  /*110e0*/  SYNCS.PHASECHK.TRANS64.TRYWAIT P0, [R6+URZ+0x2a860], R3 ;  /* 0x02a86003060075a7 */ /* 0x001064000800017f */
[----:B-1----:R-:W-:Y:S05]  /*110f0*/  @!P0 NANOSLEEP.SYNCS 0x989680 ;  /* 0x009896800000895d */ /* 0x002fea0003900000 */
[----:B------:R-:W1:Y:S02]  /*11100*/  @!P0 SYNCS.PHASECHK.TRANS64 P0, [R6+URZ+0x2a860], R3 ;  /* 0x02a86003060085a7 */ /* 0x000e64000800007f */
[----:B-1----:R-:W-:Y:S05]  /*11110*/  @!P0 BRA `(.L_x_2282) ;  /* 0xfffffffc00f08947 */ /* 0x002fea000383ffff */
[----:B------:R-:W-:Y:S05]  /*11120*/  BRA `(.L_x_2363) ;  /* 0xffffffd000007947 */ /* 0x000fea000383ffff */
.L_x_2283:
        /* <DEDUP_REMOVED lines=8> */
.L_x_2365:
[----:B------:R-:W-:Y:S05]  /*111b0*/  BSYNC B1 ;  /* 0x0000000000017941 */ /* 0x000fea0003800000 */
.L_x_2364:
[----:B------:R-:W-:Y:S01]  /*111c0*/  IMAD.MOV.U32 R13, RZ, RZ, R18 ;  /* 0x000000ffff0d7224 */ /* 0x000fe200078e0012 */
[----:B------:R-:W-:Y:S01]  /*111d0*/  MOV R12, RZ ;  /* 0x000000ff000c7202 */ /* 0x000fe20000000f00 */
[----:B------:R-:W-:Y:S02]  /*111e0*/  IMAD.MOV.U32 R11, RZ, RZ, 0x181f ;  /* 0x0000181fff0b7424 */ /* 0x000fe400078e00ff */
[----:B------:R-:W-:Y:S02]  /*111f0*/  IMAD.MOV.U32 R15, RZ, RZ, -0x1 ;  /* 0xffffffffff0f7424 */ /* 0x000fe400078e00ff */
[----:B------:R-:W-:Y:S02]  /*11200*/  IMAD.MOV.U32 R3, RZ, RZ, R14 ;  /* 0x000000ffff037224 */ /* 0x000fe400078e000e */
[----:B------:R-:W-:-:S07]  /*11210*/  IMAD R7, R7, 0x2, R17 ;  /* 0x0000000207077824 */ /* 0x000fce00078e0211 */
[----:B------:R-:W-:Y:S05]  /*11220*/  WARPSYNC.COLLECTIVE R15, `(.L_x_2366) ;  /* 0x000000000f087348 */ /* 0x000fea0003c00000 */
[----:B------:R0:W1:Y:S02]  /*11230*/  SHFL.IDX P6, R14, R13, R12, R11 ;  /* 0x0000000c0d0e7389 */ /* 0x00006400000c000b */
[----:B01----:R-:W-:Y:S01]  /*11240*/  ENDCOLLECTIVE ;  /* 0x000000000000791b */ /* 0x003fe20003800000 */
.L_x_2366:
[----:B------:R-:W-:Y:S01]  /*11250*/  IMAD.MOV.U32 R13, RZ, RZ, R19 ;  /* 0x000000ffff0d7224 */ /* 0x000fe200078e0013 */
[----:B------:R-:W-:Y:S02]  /*11260*/  MOV R12, 0x1 ;  /* 0x00000001000c7802 */ /* 0x000fe40000000f00 */
[----:B------:R-:W-:-:S13]  /*11270*/  IADD3 R2, P0, R14, R5, RZ ;  /* 0x000000050e027210 */ /* 0x000fda0007f1e0ff */
[----:B------:R-:W-:Y:S05]  /*11280*/  WARPSYNC.COLLECTIVE R15, `(.L_x_2367) ;  /* 0x000000000f087348 */ /* 0x000fea0003c00000 */
[----:B------:R0:W1:Y:S02]  /*11290*/  SHFL.IDX P6, R14, R13, R12, R11 ;  /* 0x0000000c0d0e7389 */ /* 0x00006400000c000b */
[----:B01----:R-:W-:Y:S01]  /*112a0*/  ENDCOLLECTIVE ;  /* 0x000000000000791b */ /* 0x003fe20003800000 */
.L_x_2367:
        /* <DEDUP_REMOVED lines=13> */
.L_x_2368:
[----:B------:R-:W-:Y:S02]  /*11380*/  IMAD.MOV.U32 R13, RZ, RZ, R19 ;  /* 0x000000ffff0d7224 */ /* 0x000fe400078e0013 */
[----:B------:R-:W-:Y:S01]  /*11390*/  IMAD.MOV.U32 R12, RZ, RZ, 0x2 ;  /* 0x00000002ff0c7424 */ /* 0x000fe200078e00ff */
[----:B------:R-:W-:-:S13]  /*113a0*/  IADD3 R2, P0, R14, R5, RZ ;  /* 0x000000050e027210 */ /* 0x000fda0007f1e0ff */
[----:B------:R-:W-:Y:S05]  /*113b0*/  WARPSYNC.COLLECTIVE R15, `(.L_x_2369) ;  /* 0x000000000f087348 */ /* 0x000fea0003c00000 */
[----:B------:R0:W1:Y:S02]  /*113c0*/  SHFL.IDX P6, R14, R13, R12, R11 ;  /* 0x0000000c0d0e7389 */ /* 0x00006400000c000b */
[----:B01----:R-:W-:Y:S01]  /*113d0*/  ENDCOLLECTIVE ;  /* 0x000000000000791b */ /* 0x003fe20003800000 */
.L_x_2369:
        /* <DEDUP_REMOVED lines=13> */
.L_x_2370:
[----:B------:R-:W-:Y:S01]  /*114b0*/  MOV R13, R19 ;  /* 0x00000013000d7202 */ /* 0x000fe20000000f00 */
[----:B------:R-:W-:Y:S01]  /*114c0*/  IMAD.MOV.U32 R12, RZ, RZ, 0x3 ;  /* 0x00000003ff0c7424 */ /* 0x000fe200078e00ff */
[----:B------:R-:W-:-:S13]  /*114d0*/  IADD3 R2, P0, R14, R5, RZ ;  /* 0x000000050e027210 */ /* 0x000fda0007f1e0ff */
[----:B------:R-:W-:Y:S05]  /*114e0*/  WARPSYNC.COLLECTIVE R15, `(.L_x_2371) ;  /* 0x000000000f087348 */ /* 0x000fea0003c00000 */
[----:B------:R0:W1:Y:S02]  /*114f0*/  SHFL.IDX P6, R14, R13, R12, R11 ;  /* 0x0000000c0d0e7389 */ /* 0x00006400000c000b */
[----:B01----:R-:W-:Y:S01]  /*11500*/  ENDCOLLECTIVE ;  /* 0x000000000000791b */ /* 0x003fe20003800000 */
.L_x_2371:
        /* <DEDUP_REMOVED lines=13> */
.L_x_2372:
[----:B------:R-:W-:Y:S01]  /*115e0*/  IMAD.MOV.U32 R13, RZ, RZ, R19 ;  /* 0x000000ffff0d7224 */ /* 0x000fe200078e0013 */
[----:B------:R-:W-:Y:S02]  /*115f0*/  MOV R12, 0x4 ;  /* 0x00000004000c7802 */ /* 0x000fe40000000f00 */
[----:B------:R-:W-:-:S13]  /*11600*/  IADD3 R2, P0, R14, R5, RZ ;  /* 0x000000050e027210 */ /* 0x000fda0007f1e0ff */
[----:B------:R-:W-:Y:S05]  /*11610*/  WARPSYNC.COLLECTIVE R15, `(.L_x_2373) ;  /* 0x000000000f087348 */ /* 0x000fea0003c00000 */
[----:B------:R0:W1:Y:S02]  /*11620*/  SHFL.IDX P6, R14, R13, R12, R11 ;  /* 0x0000000c0d0e7389 */ /* 0x00006400000c000b */
[----:B01----:R-:W-:Y:S01]  /*11630*/  ENDCOLLECTIVE ;  /* 0x000000000000791b */ /* 0x003fe20003800000 */
.L_x_2373:
        /* <DEDUP_REMOVED lines=13> */
.L_x_2374:
[----:B------:R-:W-:Y:S02]  /*11710*/  IMAD.MOV.U32 R13, RZ, RZ, R19 ;  /* 0x000000ffff0d7224 */ /* 0x000fe400078e0013 */
[----:B------:R-:W-:Y:S01]  /*11720*/  IMAD.MOV.U32 R12, RZ, RZ, 0x5 ;  /* 0x00000005ff0c7424 */ /* 0x000fe200078e00ff */
[----:B------:R-:W-:-:S13]  /*11730*/  IADD3 R2, P0, R14, R5, RZ ;  /* 0x000000050e027210 */ /* 0x000fda0007f1e0ff */
[----:B------:R-:W-:Y:S05]  /*11740*/  WARPSYNC.COLLECTIVE R15, `(.L_x_2375) ;  /* 0x000000000f087348 */ /* 0x000fea0003c00000 */
[----:B------:R0:W1:Y:S02]  /*11750*/  SHFL.IDX P6, R14, R13, R12, R11 ;  /* 0x0000000c0d0e7389 */ /* 0x00006400000c000b */
[----:B01----:R-:W-:Y:S01]  /*11760*/  ENDCOLLECTIVE ;  /* 0x000000000000791b */ /* 0x003fe20003800000 */
.L_x_2375:
        /* <DEDUP_REMOVED lines=12> */
.L_x_2376:
[----:B------:R-:W-:Y:S01]  /*11830*/  @!PT LDS RZ, [RZ] ;  /* 0x00000000fffff984 */ /* 0x000fe20000000800 */
[----:B------:R-:W-:Y:S01]  /*11840*/  @!PT LDS RZ, [RZ] ;  /* 0x00000000fffff984 */ /* 0x000fe20000000800 */
[----:B------:R-:W-:Y:S01]  /*11850*/  @!PT LDS RZ, [RZ] ;  /* 0x00000000fffff984 */ /* 0x000fe20000000800 */
[----:B------:R0:W-:Y:S01]  /*11860*/  LDGSTS.E.BYPASS.LTC128B.128 [R7+0x5400], desc[UR36][R2.64+0x80], !P0 ;  /* 0x0540008002077fae */ /* 0x0001e2000c101d64 */
[----:B------:R-:W-:Y:S05]  /*11870*/  BRA `(.L_x_2377) ;  /* 0xffffffc800fc7947 */ /* 0x000fea000383ffff */
.L_x_2291:
[----:B0-----:R0:W1:Y:S02]  /*11880*/  SYNCS.PHASECHK.TRANS64.TRYWAIT P0, [R4+URZ+0x2a860], R3 ;  /* 0x02a86003040075a7 */ /* 0x001064000800017f */
[----:B-1----:R-:W-:Y:S05]  /*11890*/  @!P0 NANOSLEEP.SYNCS 0x989680 ;  /* 0x009896800000895d */ /* 0x002fea0003900000 */
[----:B------:R-:W1:Y:S02]  /*118a0*/  @!P0 SYNCS.PHASECHK.TRANS64 P0, [R4+URZ+0x2a860], R3 ;  /* 0x02a86003040085a7 */ /* 0x000e64000800007f */
[----:B-1----:R-:W-:Y:S05]  /*118b0*/  @!P0 BRA `(.L_x_2291) ;  /* 0xfffffffc00f08947 */ /* 0x002fea000383ffff */
[----:B------:R-:W-:Y:S05]  /*118c0*/  BRA `(.L_x_2378) ;  /* 0xffffffd000207947 */ /* 0x000fea000383ffff */
.L_x_2292:
[----:B------:R-:W-:Y:S01]  /*118d0*/  BSSY B0, `(.L_x_2379) ;  /* 0x0000008000007945 */ /* 0x000fe20003800000 */
[----:B------:R-:W-:Y:S01]  /*118e0*/  IMAD.MOV.U32 R13, RZ, RZ, R19 ;  /* 0x000000ffff0d7224 */ /* 0x000fe200078e0013 */
[----:B------:R-:W-:Y:S01]  /*118f0*/  MOV R12, RZ ;  /* 0x000000ff000c7202 */ /* 0x000fe20000000f00 */
[----:B------:R-:W-:Y:S02]  /*11900*/  IMAD.MOV.U32 R11, RZ, RZ, 0x181f ;  /* 0x0000181fff0b7424 */ /* 0x000fe400078e00ff */
[----:B------:R-:W-:-:S07]  /*11910*/  IMAD.MOV.U32 R15, RZ, RZ, -0x1 ;  /* 0xffffffffff0f7424 */ /* 0x000fce00078e00ff */
[----:B0-----:R-:W-:Y:S05]  /*11920*/  WARPSYNC.COLLECTIVE R15, `(.L_x_2380) ;  /* 0x000000000f087348 */ /* 0x001fea0003c00000 */
[----:B------:R1:W2:Y:S02]  /*11930*/  SHFL.IDX P6, R14, R13, R12, R11 ;  /* 0x0000000c0d0e7389 */ /* 0x0002a400000c000b */
[----:B012---:R-:W-:Y:S01]  /*11940*/  ENDCOLLECTIVE ;  /* 0x000000000000791b */ /* 0x007fe20003800000 */
.L_x_2380:
[----:B------:R-:W-:Y:S05]  /*11950*/  BSYNC B0 ;  /* 0x0000000000007941 */ /* 0x000fea0003800000 */
.L_x_2379:
[----:B------:R-:W-:Y:S01]  /*11960*/  IMAD.MOV.U32 R13, RZ, RZ, R18 ;  /* 0x000000ffff0d7224 */ /* 0x000fe200078e0012 */
[----:B------:R-:W-:Y:S01]  /*11970*/  MOV R11, 0x181f ;  /* 0x0000181f000b7802 */ /* 0x000fe20000000f00 */
[----:B------:R-:W-:Y:S01]  /*11980*/  IMAD.MOV.U32 R12, RZ, RZ, RZ ;  /* 0x000000ffff0c7224 */ /* 0x000fe200078e00ff */
[----:B------:R-:W-:Y:S01]  /*11990*/  MOV R0, R14 ;  /* 0x0000000e00007202 */ /* 0x000fe20000000f00 */
[----:B------:R-:W-:Y:S02]  /*119a0*/  IMAD.MOV.U32 R15, RZ, RZ, -0x1 ;  /* 0xffffffffff0f7424 */ /* 0x000fe400078e00ff */
[----:B------:R-:W-:-:S07]  /*119b0*/  IMAD.SHL.U32 R6, R37, 0x2, RZ ;  /* 0x0000000225067824 */ /* 0x000fce00078e00ff */
[----:B------:R-:W-:Y:S05]  /*119c0*/  WARPSYNC.COLLECTIVE R15, `(.L_x_2381) ;  /* 0x000000000f087348 */ /* 0x000fea0003c00000 */
[----:B------:R0:W1:Y:S02]  /*119d0*/  SHFL.IDX P6, R14, R13, R12, R11 ;  /* 0x0000000c0d0e7389 */ /* 0x00006400000c000b */
[----:B01----:R-:W-:Y:S01]  /*119e0*/  ENDCOLLECTIVE ;  /* 0x000000000000791b */ /* 0x003fe20003800000 */
.L_x_2381:
[----:B------:R-:W-:Y:S01]  /*119f0*/  IMAD.MOV.U32 R13, RZ, RZ, R19 ;  /* 0x000000ffff0d7224 */ /* 0x000fe200078e0013 */
[----:B------:R-:W-:Y:S02]  /*11a00*/  MOV R12, 0x1 ;  /* 0x00000001000c7802 */ /* 0x000fe40000000f00 */
[----:B------:R-:W-:-:S13]  /*11a10*/  IADD3 R2, P0, R14, R6, RZ ;  /* 0x000000060e027210 */ /* 0x000fda0007f1e0ff */
[----:B------:R-:W-:Y:S05]  /*11a20*/  WARPSYNC.COLLECTIVE R15, `(.L_x_2382) ;  /* 0x000000000f087348 */ /* 0x000fea0003c00000 */
[----:B------:R0:W1:Y:S02]  /*11a30*/  SHFL.IDX P6, R14, R13, R12, R11 ;  /* 0x0000000c0d0e7389 */ /* 0x00006400000c000b */
[----:B01----:R-:W-:Y:S01]  /*11a40*/  ENDCOLLECTIVE ;  /* 0x000000000000791b */ /* 0x003fe20003800000 */
.L_x_2382:
[----:B------:R-:W-:Y:S01]  /*11a50*/  IADD3.X R3, RZ, R0, RZ, P0, !PT ;  /* 0x00000000ff037210 */ /* 0x000fe200007fe4ff */
[----:B------:R-:W-:Y:S01]  /*11a60*/  IMAD R0, R8, 0x2, R17 ;  /* 0x0000000208007824 */ /* 0x000fe200078e0211 */
        /* <DEDUP_REMOVED lines=11> */
.L_x_2383:
        /* <DEDUP_REMOVED lines=10> */
.L_x_2384:
        /* <DEDUP_REMOVED lines=12> */
.L_x_2385:
        /* <DEDUP_REMOVED lines=10> */
.L_x_2386:
        /* <DEDUP_REMOVED lines=12> */
.L_x_2387:
        /* <DEDUP_REMOVED lines=10> */
.L_x_2388:
        /* <DEDUP_REMOVED lines=12> */
.L_x_2389:
        /* <DEDUP_REMOVED lines=10> */
.L_x_2390:
        /* <DEDUP_REMOVED lines=12> */
.L_x_2391:
[----:B------:R-:W-:Y:S01]  /*120a0*/  @!PT LDS RZ, [RZ] ;  /* 0x00000000fffff984 */ /* 0x000fe20000000800 */
[----:B------:R-:W-:Y:S01]  /*120b0*/  @!PT LDS RZ, [RZ] ;  /* 0x00000000fffff984 */ /* 0x000fe20000000800 */
[----:B------:R-:W-:Y:S01]  /*120c0*/  @!PT LDS RZ, [RZ] ;  /* 0x00000000fffff984 */ /* 0x000fe20000000800 */
[----:B------:R1:W-:Y:S01]  /*120d0*/  LDGSTS.E.BYPASS.LTC128B.128 [R0+0x5400], desc[UR36][R2.64+0x80], !P0 ;  /* 0x0540008002007fae */ /* 0x0003e2000c101d64 */
[----:B------:R-:W-:Y:S05]  /*120e0*/  BRA `(.L_x_2392) ;  /* 0xffffffc800e47947 */ /* 0x000fea000383ffff */
.L_x_2297:
[----:B------:R-:W-:Y:S01]  /*120f0*/  BSSY B0, `(.L_x_2393) ;  /* 0x0000008000007945 */ /* 0x000fe20003800000 */
[----:B------:R-:W-:Y:S01]  /*12100*/  IMAD.MOV.U32 R13, RZ, RZ, R34 ;  /* 0x000000ffff0d7224 */ /* 0x000fe200078e0022 */
[----:B------:R-:W-:Y:S01]  /*12110*/  MOV R12, RZ ;  /* 0x000000ff000c7202 */ /* 0x000fe20000000f00 */
[----:B------:R-:W-:Y:S02]  /*12120*/  IMAD.MOV.U32 R11, RZ, RZ, 0x1f ;  /* 0x0000001fff0b7424 */ /* 0x000fe400078e00ff */
[----:B------:R-:W-:-:S07]  /*12130*/  IMAD.MOV.U32 R15, RZ, RZ, -0x1 ;  /* 0xffffffffff0f7424 */ /* 0x000fce00078e00ff */
[----:B-----5:R-:W-:Y:S05]  /*12140*/  WARPSYNC.COLLECTIVE R15, `(.L_x_2394) ;  /* 0x000000000f087348 */ /* 0x020fea0003c00000 */
[----:B------:R0:W1:Y:S02]  /*12150*/  SHFL.IDX P6, R14, R13, R12, R11 ;  /* 0x0000000c0d0e7389 */ /* 0x00006400000c000b */
[----:B01---5:R-:W-:Y:S01]  /*12160*/  ENDCOLLECTIVE ;  /* 0x000000000000791b */ /* 0x023fe20003800000 */
.L_x_2394:
[----:B------:R-:W-:Y:S05]  /*12170*/  BSYNC B0 ;  /* 0x0000000000007941 */ /* 0x000fea0003800000 */
.L_x_2393:
[----:B------:R-:W-:Y:S05]  /*12180*/  BRA `(.L_x_2395) ;  /* 0xffffffcc00687947 */ /* 0x000fea000383ffff */
.L_x_2300:
[----:B-1----:R1:W2:Y:S02]  /*12190*/  SYNCS.PHASECHK.TRANS64.TRYWAIT P0, [R4+URZ+0x2a820], R0 ;  /* 0x02a82000040075a7 */ /* 0x0022a4000800017f */
[----:B--2---:R-:W-:Y:S05]  /*121a0*/  @!P0 NANOSLEEP.SYNCS 0x989680 ;  /* 0x009896800000895d */ /* 0x004fea0003900000 */
[----:B------:R-:W2:Y:S02]  /*121b0*/  @!P0 SYNCS.PHASECHK.TRANS64 P0, [R4+URZ+0x2a820], R0 ;  /* 0x02a82000040085a7 */ /* 0x000ea4000800007f */
[----:B--2---:R-:W-:Y:S05]  /*121c0*/  @!P0 BRA `(.L_x_2300) ;  /* 0xfffffffc00f08947 */ /* 0x004fea000383ffff */
[----:B------:R-:W-:Y:S05]  /*121d0*/  BRA `(.L_x_2396) ;  /* 0xffffffcc00b07947 */ /* 0x000fea000383ffff */
.L_x_2301:
[----:B------:R-:W2:Y:S01]  /*121e0*/  S2R R2, SR_TID.X ;  /* 0x0000000000027919 */ /* 0x000ea20000002100 */
[----:B------:R-:W-:Y:S01]  /*121f0*/  BSSY B0, `(.L_x_2397) ;  /* 0x000000a000007945 */ /* 0x000fe20003800000 */
[----:B------:R-:W-:Y:S01]  /*12200*/  IMAD.MOV.U32 R12, RZ, RZ, RZ ;  /* 0x000000ffff0c7224 */ /* 0x000fe200078e00ff */
[----:B------:R-:W-:Y:S01]  /*12210*/  MOV R15, 0xffffffff ;  /* 0xffffffff000f7802 */ /* 0x000fe20000000f00 */
[----:B------:R-:W-:Y:S01]  /*12220*/  IMAD.MOV.U32 R11, RZ, RZ, 0x1f ;  /* 0x0000001fff0b7424 */ /* 0x000fe200078e00ff */
[----:B--2---:R-:W-:-:S04]  /*12230*/  SHF.R.U32.HI R2, RZ, 0x5, R2 ;  /* 0x00000005ff027819 */ /* 0x004fc80000011602 */
[----:B------:R-:W-:-:S04]  /*12240*/  LOP3.LUT R2, R2, 0x3, RZ, 0xc0, !PT ;  /* 0x0000000302027812 */ /* 0x000fc800078ec0ff */
[----:B------:R-:W-:-:S07]  /*12250*/  MOV R13, R2 ;  /* 0x00000002000d7202 */ /* 0x000fce0000000f00 */
[----:B01---5:R-:W-:Y:S05]  /*12260*/  WARPSYNC.COLLECTIVE R15, `(.L_x_2398) ;  /* 0x000000000f087348 */ /* 0x023fea0003c00000 */
[----:B------:R2:W3:Y:S02]  /*12270*/  SHFL.IDX P6, R14, R13, R12, R11 ;  /* 0x0000000c0d0e7389 */ /* 0x0004e400000c000b */
[----:B0123-5:R-:W-:Y:S01]  /*12280*/  ENDCOLLECTIVE ;  /* 0x000000000000791b */ /* 0x02ffe20003800000 */
.L_x_2398:
[----:B------:R-:W-:Y:S05]  /*12290*/  BSYNC B0 ;  /* 0x0000000000007941 */ /* 0x000fea0003800000 */
.L_x_2397:
[----:B------:R-:W-:Y:S05]  /*122a0*/  BRA `(.L_x_2399) ;  /* 0xffffffcc00987947 */ /* 0x000fea000383ffff */
.L_x_2304:
[----:B------:R-:W-:Y:S01]  /*122b0*/  BSSY B1, `(.L_x_2400) ;  /* 0x0000006000017945 */ /* 0x000fe20003800000 */
[----:B------:R-:W-:-:S07]  /*122c0*/  IMAD.MOV.U32 R15, RZ, RZ, -0x1 ;  /* 0xffffffffff0f7424 */ /* 0x000fce00078e00ff */
[----:B01---5:R-:W-:Y:S05]  /*122d0*/  WARPSYNC.COLLECTIVE R15, `(.L_x_2401) ;  /* 0x000000000f0c7348 */ /* 0x023fea0003c00000 */
[----:B------:R-:W-:Y:S02]  /*122e0*/  ELECT P6, UR62, PT ;  /* 0x00000000003e782f */ /* 0x000fe400038c0000 */
[----:B------:R-:W-:Y:S01]  /*122f0*/  MOV R14, UR62 ;  /* 0x0000003e000e7c02 */ /* 0x000fe20008000f00 */
[----:B01---5:R-:W-:Y:S10]  /*12300*/  ENDCOLLECTIVE ;  /* 0x000000000000791b */ /* 0x023ff40003800000 */
.L_x_2401:
[----:B------:R-:W-:Y:S05]  /*12310*/  BSYNC B1 ;  /* 0x0000000000017941 */ /* 0x000fea0003800000 */
.L_x_2400:
[----:B------:R-:W-:Y:S05]  /*12320*/  BRA `(.L_x_2402) ;  /* 0xffffffcc00907947 */ /* 0x000fea000383ffff */
.L_x_2306:
[----:B-1----:R1:W2:Y:S02]  /*12330*/  SYNCS.PHASECHK.TRANS64.TRYWAIT P1, [R5+URZ+0x2a840], R0 ;  /* 0x02a84000050075a7 */ /* 0x0022a4000802017f */
[----:B--2---:R-:W-:Y:S05]  /*12340*/  @!P1 NANOSLEEP.SYNCS 0x989680 ;  /* 0x009896800000995d */ /* 0x004fea0003900000 */
[----:B------:R-:W2:Y:S02]  /*12350*/  @!P1 SYNCS.PHASECHK.TRANS64 P1, [R5+URZ+0x2a840], R0 ;  /* 0x02a84000050095a7 */ /* 0x000ea4000802007f */
[----:B--2---:R-:W-:Y:S05]  /*12360*/  @!P1 BRA `(.L_x_2306) ;  /* 0xfffffffc00f09947 */ /* 0x004fea000383ffff */
[----:B------:R-:W-:Y:S05]  /*12370*/  BRA `(.L_x_2403) ;  /* 0xffffffcc00b07947 */ /* 0x000fea000383ffff */
.L_x_2308:
[----:B--2---:R2:W3:Y:S02]  /*12380*/  SYNCS.PHASECHK.TRANS64.TRYWAIT P1, [R23+URZ+0x2a840], R2 ;  /* 0x02a84002170075a7 */ /* 0x0044e4000802017f */
[----:B---3--:R-:W-:Y:S05]  /*12390*/  @!P1 NANOSLEEP.SYNCS 0x989680 ;  /* 0x009896800000995d */ /* 0x008fea0003900000 */
[----:B------:R-:W3:Y:S02]  /*123a0*/  @!P1 SYNCS.PHASECHK.TRANS64 P1, [R23+URZ+0x2a840], R2 ;  /* 0x02a84002170095a7 */ /* 0x000ee4000802007f */
[----:B---3--:R-:W-:Y:S05]  /*123b0*/  @!P1 BRA `(.L_x_2308) ;  /* 0xfffffffc00f09947 */ /* 0x008fea000383ffff */
[----:B------:R-:W-:Y:S05]  /*123c0*/  BRA `(.L_x_2404) ;  /* 0xffffffcc00bc7947 */ /* 0x000fea000383ffff */
.L_x_2310:
[----:B---3--:R3:W4:Y:S02]  /*123d0*/  SYNCS.PHASECHK.TRANS64.TRYWAIT P1, [R5+URZ+0x2a860], R0 ;  /* 0x02a86000050075a7 */ /* 0x008724000802017f */
[----:B----4-:R-:W-:Y:S05]  /*123e0*/  @!P1 NANOSLEEP.SYNCS 0x989680 ;  /* 0x009896800000995d */ /* 0x010fea0003900000 */
[----:B------:R-:W4:Y:S02]  /*123f0*/  @!P1 SYNCS.PHASECHK.TRANS64 P1, [R5+URZ+0x2a860], R0 ;  /* 0x02a86000050095a7 */ /* 0x000f24000802007f */
[----:B----4-:R-:W-:Y:S05]  /*12400*/  @!P1 BRA `(.L_x_2310) ;  /* 0xfffffffc00f09947 */ /* 0x010fea000383ffff */
[----:B------:R-:W-:Y:S05]  /*12410*/  BRA `(.L_x_2405) ;  /* 0xffffffcc00b87947 */ /* 0x000fea000383ffff */
.L_x_2406:
        /* <DEDUP_REMOVED lines=14> */
.L_x_3232:


//--------------------- .text._ZN7cutlass13device_kernelIN5flash11enable_sm90INS1_16FlashAttnFwdSm90INS1_25CollectiveMainloopFwdSm90ILi2EN4cute5tupleIJNS5_1CILi1EEES8_S8_EEENS6_IJNS7_ILi128EEENS7_ILi96EEENS7_ILi192EEEEEELi128ENS_10bfloat16_tEfNS_4arch4Sm90ELb1ELb0ELb1ELb1ELb1ELb0ELb0ELb1ELb1ELb1ELb0ELb0EEENS1_21CollectiveEpilogueFwdINS6_IJSA_SA_SB_EEES9_SE_SG_Li256ELb1ELb1ELb0ELb0EEENS1_36VarlenDynamicPersistentTileSchedulerILi128ELi96ELi256ELi128ELb0ELb1ELb1ELb1ELb1ELb1EEEEEEEEEvNT_6ParamsE --------------------------
	.section	.text._ZN7cutlass13device_kernelIN5flash11enable_sm90INS1_16FlashAttnFwdSm90INS1_25CollectiveMainloopFwdSm90ILi2EN4cute5tupleIJNS5_1CILi1EEES8_S8_EEENS6_IJNS7_ILi128EEENS7_ILi96EEENS7_ILi192EEEEEELi128ENS_10bfloat16_tEfNS_4arch4Sm90ELb1ELb0ELb1ELb1ELb1ELb0ELb0ELb1ELb1ELb1ELb0ELb0EEENS1_21CollectiveEpilogueFwdINS6_IJSA_SA_SB_EEES9_SE_SG_Li256ELb1ELb1ELb0ELb0EEENS1_36VarlenDynamicPersistentTileSchedulerILi128ELi96ELi256ELi128ELb0ELb1ELb1ELb1ELb1ELb1EEEEEEEEEvNT_6ParamsE,"ax",@progbits
	.align	128
.text._ZN7cutlass13device_kernelIN5flash11enable_sm90INS1_16FlashAttnFwdSm90INS1_25CollectiveMainloopFwdSm90ILi2EN4cute5tupleIJNS5_1CILi1EEES8_S8_EEENS6_IJNS7_ILi128EEENS7_ILi96EEENS7_ILi192EEEEEELi128ENS_10bfloat16_tEfNS_4arch4Sm90ELb1ELb0ELb1ELb1ELb1ELb0ELb0ELb1ELb1ELb1ELb0ELb0EEENS1_21CollectiveEpilogueFwdINS6_IJSA_SA_SB_EEES9_SE_SG_Li256ELb1ELb1ELb0ELb0EEENS1_36VarlenDynamicPersistentTileSchedulerILi128ELi96ELi256ELi128ELb0ELb1ELb1ELb1ELb1ELb1EEEEEEEEEvNT_6ParamsE:
        .type           _ZN7cutlass13device_kernelIN5flash11enable_sm90INS1_16FlashAttnFwdSm90INS1_25CollectiveMainloopFwdSm90ILi2EN4cute5tupleIJNS5_1CILi1EEES8_S8_EEENS6_IJNS7_ILi128EEENS7_ILi96EEENS7_ILi192EEEEEELi128ENS_10bfloat16_tEfNS_4arch4Sm90ELb1ELb0ELb1ELb1ELb1ELb0ELb0ELb1ELb1ELb1ELb0ELb0EEENS1_21CollectiveEpilogueFwdINS6_IJSA_SA_SB_EEES9_SE_SG_Li256ELb1ELb1ELb0ELb0EEENS1_36VarlenDynamicPersistentTileSchedulerILi128ELi96ELi256ELi128ELb0ELb1ELb1ELb1ELb1ELb1EEEEEEEEEvNT_6ParamsE,@function
        .size           _ZN7cutlass13device_kernelIN5flash11enable_sm90INS1_16FlashAttnFwdSm90INS1_25CollectiveMainloopFwdSm90ILi2EN4cute5tupleIJNS5_1CILi1EEES8_S8_EEENS6_IJNS7_ILi128EEENS7_ILi96EEENS7_ILi192EEEEEELi128ENS_10bfloat16_tEfNS_4arch4Sm90ELb1ELb0ELb1ELb1ELb1ELb0ELb0ELb1ELb1ELb1ELb0ELb0EEENS1_21CollectiveEpilogueFwdINS6_IJSA_SA_SB_EEES9_SE_SG_Li256ELb1ELb1ELb0ELb0EEENS1_36VarlenDynamicPersistentTileSchedulerILi128ELi96ELi256ELi128ELb0ELb1ELb1ELb1ELb1ELb1EEEEEEEEEvNT_6ParamsE,(.L_x_3233 - _ZN7cutlass13device_kernelIN5flash11enable_sm90INS1_16FlashAttnFwdSm90INS1_25CollectiveMainloopFwdSm90ILi2EN4cute5tupleIJNS5_1CILi1EEES8_S8_EEENS6_IJNS7_ILi128EEENS7_ILi96EEENS7_ILi192EEEEEELi128ENS_10bfloat16_tEfNS_4arch4Sm90ELb1ELb0ELb1ELb1ELb1ELb0ELb0ELb1ELb1ELb1ELb0ELb0EEENS1_21CollectiveEpilogueFwdINS6_IJSA_SA_SB_EEES9_SE_SG_Li256ELb1ELb1ELb0ELb0EEENS1_36VarlenDynamicPersistentTileSchedulerILi128ELi96ELi256ELi128ELb0ELb1ELb1ELb1ELb1ELb1EEEEEEEEEvNT_6ParamsE)
        .other          _ZN7cutlass13device_kernelIN5flash11enable_sm90INS1_16FlashAttnFwdSm90INS1_25CollectiveMainloopFwdSm90ILi2EN4cute5tupleIJNS5_1CILi1EEES8_S8_EEENS6_IJNS7_ILi128EEENS7_ILi96EEENS7_ILi192EEEEEELi128ENS_10bfloat16_tEfNS_4arch4Sm90ELb1ELb0ELb1ELb1ELb1ELb0ELb0ELb1ELb1ELb1ELb0ELb0EEENS1_21CollectiveEpilogueFwdINS6_IJSA_SA_SB_EEES9_SE_SG_Li256ELb1ELb1ELb0ELb0EEENS1_36VarlenDynamicPersistentTileSchedulerILi128ELi96ELi256ELi128ELb0ELb1ELb1ELb1ELb1ELb1EEEEEEEEEvNT_6ParamsE,@"STO_CUDA_ENTRY STV_DEFAULT"
_ZN7cutlass13device_kernelIN5flash11enable_sm90INS1_16FlashAttnFwdSm90INS1_25CollectiveMainloopFwdSm90ILi2EN4cute5tupleIJNS5_1CILi1EEES8_S8_EEENS6_IJNS7_ILi128EEENS7_ILi96EEENS7_ILi192EEEEEELi128ENS_10bfloat16_tEfNS_4arch4Sm90ELb1ELb0ELb1ELb1ELb1ELb0ELb0ELb1ELb1ELb1ELb0ELb0EEENS1_21CollectiveEpilogueFwdINS6_IJSA_SA_SB_EEES9_SE_SG_Li256ELb1ELb1ELb0ELb0EEENS1_36VarlenDynamicPersistentTileSchedulerILi128ELi96ELi256ELi128ELb0ELb1ELb1ELb1ELb1ELb1EEEEEEEEEvNT_6ParamsE:
        /* <DEDUP_REMOVED lines=45> */
.L_x_2407:
        /* <DEDUP_REMOVED lines=22> */
.L_x_2408:
        /* <DEDUP_REMOVED lines=18> */
.L_x_2409:
        /* <DEDUP_REMOVED lines=22> */
.L_x_2410:
        /* <DEDUP_REMOVED lines=23> */
.L_x_2411:
        /* <DEDUP_REMOVED lines=8> */
.L_x_2413:
        /* <DEDUP_REMOVED lines=22> */
[-C--:B------:R-:W-:Y:S02]  /*0a00*/  LEA.HI R0, R3, R174.reuse, RZ, 0x4 ;  /* 0x000000ae03007211 */ /* 0x080fe400078f20ff */
[----:B------:R-:W-:Y:S02]  /*0a10*/  LOP3.LUT R165, R5, 0xffffff80, RZ, 0xc0, !PT ;  /* 0xffffff8005a57812 */ /* 0x000fe400078ec0ff */
[----:B------:R-:W-:Y:S02]  /*0a20*/  SHF.R.S32.HI R9, RZ, 0x4, R0 ;  /* 0x00000004ff097819 */ /* 0x000fe40000011400 */
[----:B------:R-:W-:Y:S01]  /*0a30*/  LEA.HI R2, R3, R174, RZ, 0x5 ;  /* 0x000000ae03027211 */ /* 0x000fe200078f28ff */
[----:B------:R-:W-:Y:S01]  /*0a40*/  IMAD.IADD R165, R174, 0x1, -R165 ;  /* 0x00000001aea57824 */ /* 0x000fe200078e0aa5 */
[----:B------:R-:W-:-:S02]  /*0a50*/  LOP3.LUT R7, R0, 0x3fffff0, RZ, 0xc0, !PT ;  /* 0x03fffff000077812 */ /* 0x000fc400078ec0ff */
[----:B------:R-:W-:Y:S01]  /*0a60*/  LEA.HI R0, R0, R9, RZ, 0x1 ;  /* 0x0000000900007211 */ /* 0x000fe200078f08ff */
[----:B------:R-:W-:Y:S01]  /*0a70*/  IMAD.SHL.U32 R2, R2, 0x20, RZ ;  /* 0x0000002002027824 */ /* 0x000fe200078e00ff */
[----:B------:R-:W-:Y:S02]  /*0a80*/  SHF.R.S32.HI R4, RZ, 0x1f, R165 ;  /* 0x0000001fff047819 */ /* 0x000fe400000114a5 */
[----:B------:R-:W-:Y:S02]  /*0a90*/  LOP3.LUT R0, R0, 0x1ffffffe, RZ, 0xc0, !PT ;  /* 0x1ffffffe00007812 */ /* 0x000fe400078ec0ff */
[----:B------:R-:W-:Y:S02]  /*0aa0*/  LEA.HI R6, R4, R165, RZ, 0x2 ;  /* 0x000000a504067211 */ /* 0x000fe400078f10ff */
[----:B------:R-:W-:Y:S01]  /*0ab0*/  LEA.HI R10, R3, R174, RZ, 0x2 ;  /* 0x000000ae030a7211 */ /* 0x000fe200078f10ff */
[----:B------:R-:W-:Y:S01]  /*0ac0*/  IMAD.IADD R0, R9, 0x1, -R0 ;  /* 0x0000000109007824 */ /* 0x000fe200078e0a00 */
[----:B------:R-:W-:-:S02]  /*0ad0*/  SHF.R.S32.HI R8, RZ, 0x2, R6 ;  /* 0x00000002ff087819 */ /* 0x000fc40000011406 */
[----:B------:R-:W-:Y:S02]  /*0ae0*/  SHF.R.S32.HI R11, RZ, 0x1f, R6 ;  /* 0x0000001fff0b7819 */ /* 0x000fe40000011406 */
[----:B------:R-:W-:Y:S02]  /*0af0*/  SHF.R.S32.HI R166, RZ, 0x7, R5 ;  /* 0x00000007ffa67819 */ /* 0x000fe40000011405 */
[----:B------:R-:W-:Y:S02]  /*0b00*/  LOP3.LUT R2, R2, 0xfffffc00, RZ, 0xc0, !PT ;  /* 0xfffffc0002027812 */ /* 0x000fe400078ec0ff */
[----:B------:R-:W-:Y:S02]  /*0b10*/  IADD3 R7, R174, -R7, RZ ;  /* 0x80000007ae077210 */ /* 0x000fe40007ffe0ff */
[----:B------:R-:W-:Y:S02]  /*0b20*/  LEA.HI R11, R11, R8, RZ, 0x3 ;  /* 0x000000080b0b7211 */ /* 0x000fe400078f18ff */
[----:B------:R-:W-:Y:S01]  /*0b30*/  LOP3.LUT R9, R10, 0xfffffffc, RZ, 0xc0, !PT ;  /* 0xfffffffc0a097812 */ /* 0x000fe200078ec0ff */
[----:B------:R-:W-:Y:S01]  /*0b40*/  IMAD R7, R7, 0x40, R2 ;  /* 0x0000004007077824 */ /* 0x000fe200078e0202 */
[----:B------:R-:W-:-:S02]  /*0b50*/  LEA.HI R5, R5, R166, RZ, 0x1 ;  /* 0x000000a605057211 */ /* 0x000fc400078f08ff */
[----:B------:R-:W-:Y:S01]  /*0b60*/  LEA.HI R3, R3, R174, RZ, 0x3 ;  /* 0x000000ae03037211 */ /* 0x000fe200078f18ff */
[----:B------:R-:W-:Y:S01]  /*0b70*/  IMAD.IADD R2, R174, 0x1, -R9 ;  /* 0x00000001ae027824 */ /* 0x000fe200078e0a09 */
[----:B------:R-:W-:Y:S01]  /*0b80*/  LOP3.LUT R11, R11, 0xfffffff8, RZ, 0xc0, !PT ;  /* 0xfffffff80b0b7812 */ /* 0x000fe200078ec0ff */
[----:B------:R-:W-:Y:S01]  /*0b90*/  IMAD R168, R0, 0x8, R7 ;  /* 0x0000000800a87824 */ /* 0x000fe200078e0207 */
[----:B------:R-:W-:Y:S02]  /*0ba0*/  LEA.HI R4, R4, R165, RZ, 0x5 ;  /* 0x000000a504047211 */ /* 0x000fe400078f28ff */
[----:B------:R-:W-:Y:S01]  /*0bb0*/  LOP3.LUT R9, R5, 0x3fffffe, RZ, 0xc0, !PT ;  /* 0x03fffffe05097812 */ /* 0x000fe200078ec0ff */
[----:B------:R-:W-:Y:S01]  /*0bc0*/  IMAD.IADD R11, R8, 0x1, -R11 ;  /* 0x00000001080b7824 */ /* 0x000fe200078e0a0b */
[----:B------:R-:W-:Y:S02]  /*0bd0*/  LOP3.LUT R5, R3, 0xfffffff8, RZ, 0xc0, !PT ;  /* 0xfffffff803057812 */ /* 0x000fe400078ec0ff */
[----:B------:R-:W-:Y:S01]  /*0be0*/  SHF.R.S32.HI R4, RZ, 0x5, R4 ;  /* 0x00000005ff047819 */ /* 0x000fe20000011404 */
[----:B------:R-:W-:Y:S01]  /*0bf0*/  IMAD.IADD R9, R166, 0x1, -R9 ;  /* 0x00000001a6097824 */ /* 0x000fe200078e0a09 */
[----:B------:R-:W-:Y:S01]  /*0c00*/  LEA.HI R8, R2, R2, RZ, 0x1 ;  /* 0x0000000202087211 */ /* 0x000fe200078f08ff */
[----:B------:R-:W-:Y:S01]  /*0c10*/  IMAD.IADD R160, R174, 0x1, -R5 ;  /* 0x00000001aea07824 */ /* 0x000fe200078e0a05 */
[----:B------:R-:W-:-:S02]  /*0c20*/  LEA R4, R4, R11, 0x4 ;  /* 0x0000000b04047211 */ /* 0x000fc400078e20ff */
[----:B------:R-:W-:Y:S01]  /*0c30*/  LOP3.LUT R11, R8, 0x1ffffffe, RZ, 0xc0, !PT ;  /* 0x1ffffffe080b7812 */ /* 0x000fe200078ec0ff */
[----:B------:R-:W-:Y:S01]  /*0c40*/  IMAD.SHL.U32 R17, R160, 0x8, RZ ;  /* 0x00000008a0117824 */ /* 0x000fe200078e00ff */
[----:B------:R-:W-:Y:S02]  /*0c50*/  LOP3.LUT R18, R6, 0x7ffffffc, RZ, 0xc0, !PT ;  /* 0x7ffffffc06127812 */ /* 0x000fe400078ec0ff */
[----:B------:R-:W-:Y:S01]  /*0c60*/  LEA R167, R9, R4, 0x6 ;  /* 0x0000000409a77211 */ /* 0x000fe200078e30ff */
[----:B------:R-:W-:Y:S01]  /*0c70*/  IMAD.IADD R2, R2, 0x1, -R11 ;  /* 0x0000000102027824 */ /* 0x000fe200078e0a0b */
[----:B------:R-:W-:Y:S01]  /*0c80*/  SHF.R.S32.HI R163, RZ, 0x3, R3 ;  /* 0x00000003ffa37819 */ /* 0x000fe20000011403 */
[----:B------:R-:W-:Y:S01]  /*0c90*/  VIADD R23, R17, 0x40 ;  /* 0x0000004011177836 */ /* 0x000fe20000000000 */
[----:B------:R-:W-:Y:S01]  /*0ca0*/  SHF.R.S32.HI R173, RZ, 0x1f, R17 ;  /* 0x0000001fffad7819 */ /* 0x000fe20000011411 */
[----:B------:R-:W-:Y:S01]  /*0cb0*/  IMAD.IADD R18, R165, 0x1, -R18 ;  /* 0x00000001a5127824 */ /* 0x000fe200078e0a12 */
[----:B------:R-:W-:-:S02]  /*0cc0*/  LEA R19, R2, R167, 0x3 ;  /* 0x000000a702137211 */ /* 0x000fc400078e18ff */
[----:B------:R-:W-:-:S07]  /*0cd0*/  SHF.R.S32.HI R169, RZ, 0x1f, R23 ;  /* 0x0000001fffa97819 */ /* 0x000fce0000011417 */
.L_x_2473:
[----:B0---4-:R-:W0:Y:S01]  /*0ce0*/  LDC.64 R2, c[0x0][0xc88] ;  /* 0x00032200ff027b82 */ /* 0x011e220000000a00 */
[----:B------:R-:W-:Y:S01]  /*0cf0*/  ULDC.64 UR4, c[0x0][0xa28] ;  /* 0x00028a0000047ab9 */ /* 0x000fe20000000a00 */
[----:B------:R-:W-:Y:S01]  /*0d00*/  ULDC.64 UR6, c[0x0][0xa18] ;  /* 0x0002860000067ab9 */ /* 0x000fe20000000a00 */
[----:B------:R-:W-:Y:S01]  /*0d10*/  IMAD.MOV.U32 R0, RZ, RZ, RZ ;  /* 0x000000ffff007224 */ /* 0x000fe200078e00ff */
[----:B------:R-:W-:Y:S01]  /*0d20*/  ULDC.64 UR8, c[0x0][0xa20] ;  /* 0x0002880000087ab9 */ /* 0x000fe20000000a00 */
[----:B0-----:R-:W-:-:S05]  /*0d30*/  IMAD.WIDE R2, R47, 0x4, R2 ;  /* 0x000000042f027825 */ /* 0x001fca00078e0202 */
[----:B--2---:R-:W2:Y:S01]  /*0d40*/  LDG.E R22, desc[UR36][R2.64] ;  /* 0x0000002402167981 */ /* 0x004ea2000c1e1900 */
[----:B------:R-:W-:Y:S02]  /*0d50*/  ISETP.NE.U32.AND P0, PT, RZ, UR4, PT ;  /* 0x00000004ff007c0c */ /* 0x000fe4000bf05070 */
[----:B------:R-:W-:Y:S02]  /*0d60*/  ISETP.NE.U32.AND P1, PT, RZ, UR6, PT ;  /* 0x00000006ff007c0c */ /* 0x000fe4000bf25070 */
[----:B------:R-:W-:Y:S02]  /*0d70*/  ISETP.NE.AND.EX P0, PT, RZ, UR5, PT, P0 ;  /* 0x00000005ff007c0c */ /* 0x000fe4000bf05300 */
[----:B------:R-:W-:Y:S02]  /*0d80*/  ISETP.NE.AND.EX P1, PT, RZ, UR7, PT, P1 ;  /* 0x00000007ff007c0c */ /* 0x000fe4000bf25310 */
[----:B--2---:R-:W-:-:S09]  /*0d90*/  SHF.R.S32.HI R162, RZ, 0x1f, R22 ;  /* 0x0000001fffa27819 */ /* 0x004fd20000011416 */
[----:B---3--:R-:W-:-:S04]  /*0da0*/  @P0 LEA R4, P2, R22, UR4, 0x2 ;  /* 0x0000000416040c11 */ /* 0x008fc8000f8410ff */
[C---:B------:R-:W-:Y:S01]  /*0db0*/  @P0 LEA.HI.X R5, R22.reuse, UR5, R162, 0x2, P2 ;  /* 0x0000000516050c11 */ /* 0x040fe200090f14a2 */
[----:B------:R-:W-:Y:S01]  /*0dc0*/  ULDC.64 UR4, c[0x0][0x418] ;  /* 0x0001060000047ab9 */ /* 0x000fe20000000a00 */
[----:B------:R-:W-:-:S03]  /*0dd0*/  @P1 LEA R170, P2, R22, UR6, 0x2 ;  /* 0x0000000616aa1c11 */ /* 0x000fc6000f8410ff */
[----:B------:R0:W5:Y:S01]  /*0de0*/  @P0 LDG.E R0, desc[UR36][R4.64] ;  /* 0x0000002404000981 */ /* 0x000162000c1e1900 */
[----:B------:R-:W-:-:S05]  /*0df0*/  @P1 LEA.HI.X R171, R22, UR7, R162, 0x2, P2 ;  /* 0x0000000716ab1c11 */ /* 0x000fca00090f14a2 */
[----:B------:R0:W5:Y:S01]  /*0e00*/  @P1 LDG.E R170, desc[UR36][R170.64] ;  /* 0x00000024aaaa1981 */ /* 0x000162000c1e1900 */
[----:B------:R-:W-:Y:S01]  /*0e10*/  UISETP.NE.U32.AND UP0, UPT, UR4, URZ, UPT ;  /* 0x0000003f0400728c */ /* 0x000fe2000bf05070 */
[----:B------:R-:W-:Y:S02]  /*0e20*/  ISETP.NE.U32.AND P2, PT, RZ, UR8, PT ;  /* 0x00000008ff007c0c */ /* 0x000fe4000bf45070 */
        /* <DEDUP_REMOVED lines=17> */
.L_x_2414:
[----:B------:R-:W-:Y:S02]  /*0f40*/  IMAD.U32 R171, RZ, RZ, UR4 ;  /* 0x00000004ffab7e24 */ /* 0x000fe4000f8e00ff */
[----:B------:R-:W-:Y:S01]  /*0f50*/  IMAD.MOV.U32 R161, RZ, RZ, R46 ;  /* 0x000000ffffa17224 */ /* 0x000fe200078e002e */
[----:B------:R-:W-:Y:S06]  /*0f60*/  @!P2 BRA `(.L_x_2415) ;  /* 0x000000000010a947 */ /* 0x000fec0003800000 */
[----:B------:R-:W-:-:S04]  /*0f70*/  LEA R2, P0, R22, UR8, 0x2 ;  /* 0x0000000816027c11 */ /* 0x000fc8000f8010ff */
[----:B------:R-:W-:-:S05]  /*0f80*/  LEA.HI.X R3, R22, UR9, R162, 0x2, P0 ;  /* 0x0000000916037c11 */ /* 0x000fca00080f14a2 */
[----:B------:R1:W5:Y:S01]  /*0f90*/  LDG.E R171, desc[UR36][R2.64] ;  /* 0x0000002402ab7981 */ /* 0x000362000c1e1900 */
[----:B------:R-:W-:Y:S05]  /*0fa0*/  BRA `(.L_x_2416) ;  /* 0x0000000000247947 */ /* 0x000fea0003800000 */
.L_x_2415:
        /* <DEDUP_REMOVED lines=8> */
[----:B--2---:R-:W-:-:S07]  /*1030*/  IADD3 R171, -R171, R4, RZ ;  /* 0x00000004abab7210 */ /* 0x004fce0007ffe1ff */
.L_x_2416:
[----:B------:R-:W2:Y:S01]  /*1040*/  LDC R172, c[0x0][0x448] ;  /* 0x00011200ffac7b82 */ /* 0x000ea20000000800 */
[----:B------:R-:W-:Y:S01]  /*1050*/  IMAD.SHL.U32 R16, R45, 0x80, RZ ;  /* 0x000000802d107824 */ /* 0x000fe200078e00ff */
[----:B------:R-:W-:Y:S01]  /*1060*/  CS2R R86, SRZ ;  /* 0x0000000000567805 */ /* 0x000fe2000001ff00 */
[----:B-----5:R-:W-:Y:S01]  /*1070*/  IMAD.IADD R171, R171, 0x1, -R0 ;  /* 0x00000001abab7824 */ /* 0x020fe200078e0a00 */
[----:B------:R-:W-:Y:S01]  /*1080*/  CS2R R84, SRZ ;  /* 0x0000000000547805 */ /* 0x000fe2000001ff00 */
[----:B-1----:R-:W-:Y:S01]  /*1090*/  VIADD R2, R16, 0x7f ;  /* 0x0000007f10027836 */ /* 0x002fe20000000000 */
        /* <DEDUP_REMOVED lines=18> */
[----:B--2---:R-:W-:Y:S02]  /*11c0*/  ISETP.NE.AND P0, PT, R172, 0x1, PT ;  /* 0x00000001ac00780c */ /* 0x004fe40003f05270 */
        /* <DEDUP_REMOVED lines=9> */
[----:B------:R-:W-:Y:S01]  /*1260*/  CS2R R6, SRZ ;  /* 0x0000000000067805 */ /* 0x000fe2000001ff00 */
[----:B------:R-:W-:Y:S01]  /*1270*/  IMAD.MOV.U32 R8, RZ, RZ, RZ ;  /* 0x000000ffff087224 */ /* 0x000fe200078e00ff */
[----:B------:R-:W-:Y:S01]  /*1280*/  MOV R10, RZ ;  /* 0x000000ff000a7202 */ /* 0x000fe20000000f00 */
[----:B------:R-:W1:Y:S01]  /*1290*/  @P0 LDC R3, c[0x0][0x44c] ;  /* 0x00011300ff030b82 */ /* 0x000e620000000800 */
[----:B------:R-:W-:Y:S01]  /*12a0*/  CS2R R92, SRZ ;  /* 0x00000000005c7805 */ /* 0x000fe2000001ff00 */
[----:B------:R-:W-:-:S06]  /*12b0*/  IMAD.MOV.U32 R95, RZ, RZ, RZ ;  /* 0x000000ffff5f7224 */ /* 0x000fcc00078e00ff */
[----:B------:R-:W2:Y:S01]  /*12c0*/  @P0 LDC R5, c[0x0][0x450] ;  /* 0x00011400ff050b82 */ /* 0x000ea20000000800 */
[----:B-1----:R-:W-:Y:S01]  /*12d0*/  @P0 IMAD.HI.U32 R0, R2, R3, RZ ;  /* 0x0000000302000227 */ /* 0x002fe200078e00ff */
[----:B0-----:R-:W-:-:S04]  /*12e0*/  IADD3 R3, R171, 0x60, -R170 ;  /* 0x00000060ab037810 */ /* 0x001fc80007ffe8aa */
[----:B--2---:R-:W-:Y:S01]  /*12f0*/  @P0 SHF.R.U32.HI R2, RZ, R5, R0 ;  /* 0x00000005ff020219 */ /* 0x004fe20000011600 */
[----:B------:R-:W-:Y:S01]  /*1300*/  VIADD R0, R171, 0x5f ;  /* 0x0000005fab007836 */ /* 0x000fe20000000000 */
[----:B------:R-:W-:Y:S02]  /*1310*/  PLOP3.LUT P0, PT, PT, PT, PT, 0x80, 0x0 ;  /* 0x000000000000781c */ /* 0x000fe40003f0f070 */
[----:B------:R-:W-:Y:S01]  /*1320*/  IADD3 R2, R3, R2, RZ ;  /* 0x0000000203027210 */ /* 0x000fe20007ffe0ff */
[----:B------:R-:W-:-:S04]  /*1330*/  IMAD.HI R0, R0, 0x2aaaaaab, RZ ;  /* 0x2aaaaaab00007827 */ /* 0x000fc800078e02ff */
[----:B------:R-:W-:Y:S01]  /*1340*/  IMAD.HI R2, R2, 0x2aaaaaab, RZ ;  /* 0x2aaaaaab02027827 */ /* 0x000fe200078e02ff */
[----:B------:R-:W-:-:S04]  /*1350*/  SHF.R.U32.HI R3, RZ, 0x1f, R0 ;  /* 0x0000001fff037819 */ /* 0x000fc80000011600 */
[----:B------:R-:W-:Y:S02]  /*1360*/  SHF.R.U32.HI R5, RZ, 0x1f, R2 ;  /* 0x0000001fff057819 */ /* 0x000fe40000011602 */
[----:B------:R-:W-:Y:S01]  /*1370*/  LEA.HI.SX32 R3, R0, R3, 0x1c ;  /* 0x0000000300037211 */ /* 0x000fe200078fe2ff */
[----:B------:R-:W-:Y:S01]  /*1380*/  IMAD.MOV.U32 R0, RZ, RZ, RZ ;  /* 0x000000ffff007224 */ /* 0x000fe200078e00ff */
[----:B------:R-:W-:Y:S01]  /*1390*/  LEA.HI.SX32 R72, R2, R5, 0x1c ;  /* 0x0000000502487211 */ /* 0x000fe200078fe2ff */
[----:B------:R-:W-:-:S03]  /*13a0*/  IMAD.MOV.U32 R2, RZ, RZ, RZ ;  /* 0x000000ffff027224 */ /* 0x000fc600078e00ff */
[----:B------:R-:W-:-:S04]  /*13b0*/  VIMNMX R72, R3, R72, PT ;  /* 0x0000004803487248 */ /* 0x000fc80003fe0100 */
        /* <DEDUP_REMOVED lines=33> */
.L_x_2418:
        /* <DEDUP_REMOVED lines=8> */
.L_x_2560:
[----:B------:R-:W-:Y:S05]  /*1650*/  @!P0 BRA `(.L_x_2420) ;  /* 0x0000000000048947 */ /* 0x000fea0003800000 */
[----:B------:R-:W-:Y:S01]  /*1660*/  BPT.TRAP 0x1 ;  /* 0x000000040000795c */ /* 0x000fe20000300000 */
.L_x_2420:
[----:B0-----:R-:W-:Y:S02]  /*1670*/  IMAD.U32 R0, RZ, RZ, UR39 ;  /* 0x00000027ff007e24 */ /* 0x001fe4000f8e00ff */
[----:B------:R-:W-:-:S03]  /*1680*/  IMAD.U32 R3, RZ, RZ, UR38 ;  /* 0x00000026ff037e24 */ /* 0x000fc6000f8e00ff */
[----:B------:R-:W-:Y:S02]  /*1690*/  LEA R0, R0, UR40, 0x3 ;  /* 0x0000002800007c11 */ /* 0x000fe4000f8e18ff */
[----:B------:R-:W-:-:S04]  /*16a0*/  SHF.L.U32 R3, R3, 0x1f, RZ ;  /* 0x0000001f03037819 */ /* 0x000fc800000006ff */
[----:B------:R0:W1:Y:S01]  /*16b0*/  SYNCS.PHASECHK.TRANS64.TRYWAIT P1, [R0+URZ+0x2a830], R3 ;  /* 0x02a83003000075a7 */ /* 0x000062000802017f */
[----:B------:R-:W-:Y:S05]  /*16c0*/  @!P0 BRA `(.L_x_2421) ;  /* 0x0000000000048947 */ /* 0x000fea0003800000 */
[----:B------:R-:W-:Y:S01]  /*16d0*/  BPT.TRAP 0x1 ;  /* 0x000000040000795c */ /* 0x000fe20000300000 */
.L_x_2421:
[----:B-1----:R-:W-:Y:S05]  /*16e0*/  @P1 BRA `(.L_x_2422) ;  /* 0x0000000000081947 */ /* 0x002fea0003800000 */
[----:B------:R-:W1:Y:S02]  /*16f0*/  SYNCS.PHASECHK.TRANS64.TRYWAIT P1, [R0+URZ+0x2a830], R3 ;  /* 0x02a83003000075a7 */ /* 0x000e64000802017f */
[----:B-1----:R-:W-:Y:S05]  /*1700*/  @!P1 BRA `(.L_x_2423) ;  /* 0x000000f800149947 */ /* 0x002fea0003800000 */
.L_x_2422:
        /* <DEDUP_REMOVED lines=31> */
[----:B01----:R-:W-:Y:S01]  /*1900*/  IMAD.U32 R3, RZ, RZ, UR9 ;  /* 0x00000009ff037e24 */ /* 0x003fe2000f8e00ff */
        /* <DEDUP_REMOVED lines=67> */
.L_x_2424:
[----:B------:R-:W-:Y:S01]  /*1d40*/  ISETP.NE.AND P4, PT, R172, 0x1, PT ;  /* 0x00000001ac00780c */ /* 0x000fe20003f85270 */
[----:B------:R-:W-:Y:S01]  /*1d50*/  IMAD.IADD R9, R19, 0x1, R16 ;  /* 0x0000000113097824 */ /* 0x000fe200078e0210 */
[----:B------:R-:W-:Y:S01]  /*1d60*/  MOV R15, 0xffffffa0 ;  /* 0xffffffa0000f7802 */ /* 0x000fe20000000f00 */
[----:B------:R-:W-:Y:S02]  /*1d70*/  ULDC UR4, c[0x0][0x9d8] ;  /* 0x0002760000047ab9 */ /* 0x000fe40000000800 */
[----:B------:R-:W-:Y:S01]  /*1d80*/  FMUL.FTZ R26, R26, UR4 ;  /* 0x000000041a1a7c20 */ /* 0x000fe20008410000 */
[----:B------:R-:W-:Y:S01]  /*1d90*/  FMUL.FTZ R27, R27, UR4 ;  /* 0x000000041b1b7c20 */ /* 0x000fe20008410000 */
[----:B------:R-:W-:Y:S02]  /*1da0*/  IMAD R15, R72, R15, 0x61 ;  /* 0x00000061480f7424 */ /* 0x000fe400078e020f */
[----:B------:R-:W-:Y:S01]  /*1db0*/  FMUL.FTZ R30, R30, UR4 ;  /* 0x000000041e1e7c20 */ /* 0x000fe20008410000 */
[----:B------:R-:W-:Y:S01]  /*1dc0*/  FMUL.FTZ R31, R31, UR4 ;  /* 0x000000041f1f7c20 */ /* 0x000fe20008410000 */
[----:B------:R-:W-:Y:S01]  /*1dd0*/  FMUL.FTZ R34, R34, UR4 ;  /* 0x0000000422227c20 */ /* 0x000fe20008410000 */
[----:B------:R-:W0:Y:S01]  /*1de0*/  MUFU.TANH R26, R26 ;  /* 0x0000001a001a7308 */ /* 0x000e220000002400 */
[----:B------:R-:W-:Y:S01]  /*1df0*/  IMAD R15, R18, -0x2, R15 ;  /* 0xfffffffe120f7824 */ /* 0x000fe200078e020f */
[----:B------:R-:W1:Y:S01]  /*1e00*/  @P4 LDC R6, c[0x0][0x44c] ;  /* 0x00011300ff064b82 */ /* 0x000e620000000800 */
[----:B------:R-:W-:Y:S01]  /*1e10*/  FMUL.FTZ R35, R35, UR4 ;  /* 0x0000000423237c20 */ /* 0x000fe20008410000 */
[----:B------:R-:W-:Y:S01]  /*1e20*/  FMUL.FTZ R36, R36, UR4 ;  /* 0x0000000424247c20 */ /* 0x000fe20008410000 */
[----:B------:R-:W-:Y:S01]  /*1e30*/  FMUL.FTZ R38, R38, UR4 ;  /* 0x0000000426267c20 */ /* 0x000fe20008410000 */
[----:B------:R-:W-:Y:S01]  /*1e40*/  IADD3 R12, -R170, R15, R171 ;  /* 0x0000000faa0c7210 */ /* 0x000fe20007ffe1ab */
[----:B------:R-:W-:Y:S01]  /*1e50*/  FMUL.FTZ R8, R25, UR4 ;  /* 0x0000000419087c20 */ /* 0x000fe20008410000 */
[----:B------:R-:W2:Y:S01]  /*1e60*/  MUFU.TANH R27, R27 ;  /* 0x0000001b001b7308 */ /* 0x000ea20000002400 */
[----:B------:R-:W-:Y:S01]  /*1e70*/  FMUL.FTZ R46, R46, UR4 ;  /* 0x000000042e2e7c20 */ /* 0x000fe20008410000 */
[----:B------:R-:W3:Y:S01]  /*1e80*/  @P4 LDC R13, c[0x0][0x450] ;  /* 0x00011400ff0d4b82 */ /* 0x000ee20000000800 */
[----:B------:R-:W-:Y:S01]  /*1e90*/  FMUL.FTZ R39, R39, UR4 ;  /* 0x0000000427277c20 */ /* 0x000fe20008410000 */
[----:B------:R-:W-:Y:S01]  /*1ea0*/  FMUL.FTZ R50, R50, UR4 ;  /* 0x0000000432327c20 */ /* 0x000fe20008410000 */
[----:B------:R-:W-:Y:S01]  /*1eb0*/  FMUL.FTZ R42, R42, UR4 ;  /* 0x000000042a2a7c20 */ /* 0x000fe20008410000 */
[----:B------:R-:W-:Y:S01]  /*1ec0*/  FMUL.FTZ R54, R54, UR4 ;  /* 0x0000000436367c20 */ /* 0x000fe20008410000 */
[----:B------:R-:W-:Y:S01]  /*1ed0*/  FMUL.FTZ R43, R43, UR4 ;  /* 0x000000042b2b7c20 */ /* 0x000fe20008410000 */
[----:B------:R-:W4:Y:S01]  /*1ee0*/  MUFU.TANH R30, R30 ;  /* 0x0000001e001e7308 */ /* 0x000f220000002400 */
[----:B------:R-:W-:Y:S01]  /*1ef0*/  FMUL.FTZ R47, R47, UR4 ;  /* 0x000000042f2f7c20 */ /* 0x000fe20008410000 */
[----:B------:R-:W-:Y:S01]  /*1f00*/  FMUL.FTZ R51, R51, UR4 ;  /* 0x0000000433337c20 */ /* 0x000fe20008410000 */
[----:B------:R-:W-:Y:S01]  /*1f10*/  FMUL.FTZ R55, R55, UR4 ;  /* 0x0000000437377c20 */ /* 0x000fe20008410000 */
[----:B------:R-:W-:Y:S01]  /*1f20*/  FMUL.FTZ R58, R58, UR4 ;  /* 0x000000043a3a7c20 */ /* 0x000fe20008410000 */
[----:B------:R-:W-:Y:S01]  /*1f30*/  FMUL.FTZ R59, R59, UR4 ;  /* 0x000000043b3b7c20 */ /* 0x000fe20008410000 */
[----:B------:R-:W-:Y:S01]  /*1f40*/  FMUL.FTZ R62, R62, UR4 ;  /* 0x000000043e3e7c20 */ /* 0x000fe20008410000 */
[----:B------:R-:W-:Y:S01]  /*1f50*/  FMUL.FTZ R63, R63, UR4 ;  /* 0x000000043f3f7c20 */ /* 0x000fe20008410000 */
[----:B------:R-:W5:Y:S01]  /*1f60*/  MUFU.TANH R31, R31 ;  /* 0x0000001f001f7308 */ /* 0x000f620000002400 */
[----:B------:R-:W-:Y:S01]  /*1f70*/  FMUL.FTZ R66, R66, UR4 ;  /* 0x0000000442427c20 */ /* 0x000fe20008410000 */
[----:B-1----:R-:W-:-:S04]  /*1f80*/  @P4 IMAD.HI.U32 R6, R9, R6, RZ ;  /* 0x0000000609064227 */ /* 0x002fc800078e00ff */
[----:B------:R-:W-:Y:S01]  /*1f90*/  FMUL.FTZ R67, R67, UR4 ;  /* 0x0000000443437c20 */ /* 0x000fe20008410000 */
[----:B------:R-:W-:Y:S01]  /*1fa0*/  FMUL.FTZ R70, R70, UR4 ;  /* 0x0000000446467c20 */ /* 0x000fe20008410000 */
[----:B------:R-:W-:Y:S01]  /*1fb0*/  FMUL.FTZ R71, R71, UR4 ;  /* 0x0000000447477c20 */ /* 0x000fe20008410000 */
[----:B------:R-:W-:Y:S01]  /*1fc0*/  FMUL.FTZ R7, R24, UR4 ;  /* 0x0000000418077c20 */ /* 0x000fe20008410000 */
[----:B------:R-:W-:Y:S01]  /*1fd0*/  FMUL.FTZ R11, R28, UR4 ;  /* 0x000000041c0b7c20 */ /* 0x000fe20008410000 */
[----:B------:R-:W-:Y:S01]  /*1fe0*/  MUFU.TANH R34, R34 ;  /* 0x0000002200227308 */ /* 0x000fe20000002400 */
[----:B------:R-:W-:Y:S01]  /*1ff0*/  FMUL.FTZ R10, R29, UR4 ;  /* 0x000000041d0a7c20 */ /* 0x000fe20008410000 */
[----:B---3--:R-:W-:Y:S01]  /*2000*/  @P4 SHF.R.U32.HI R9, RZ, R13, R6 ;  /* 0x0000000dff094219 */ /* 0x008fe20000011606 */
[----:B------:R-:W-:Y:S02]  /*2010*/  IMAD R6, R72, -0x60, R171 ;  /* 0xffffffa048067824 */ /* 0x000fe400078e02ab */
[----:B------:R-:W-:Y:S01]  /*2020*/  FMUL.FTZ R32, R32, UR4 ;  /* 0x0000000420207c20 */ /* 0x000fe20008410000 */
[----:B------:R-:W-:Y:S01]  /*2030*/  FMUL.FTZ R33, R33, UR4 ;  /* 0x0000000421217c20 */ /* 0x000fe20008410000 */
[----:B------:R-:W-:Y:S01]  /*2040*/  FMUL.FTZ R37, R37, UR4 ;  /* 0x0000000425257c20 */ /* 0x000fe20008410000 */
[----:B------:R-:W1:Y:S01]  /*2050*/  SHFL.IDX PT, R14, R9, 0x1, 0x1c1f ;  /* 0x003c1f00090e7f89 */ /* 0x000e6200000e0000 */
[----:B------:R-:W-:Y:S01]  /*2060*/  VIADD R13, R6, 0x60 ;  /* 0x00000060060d7836 */ /* 0x000fe20000000000 */
[----:B------:R-:W3:Y:S01]  /*2070*/  MUFU.TANH R35, R35 ;  /* 0x0000002300237308 */ /* 0x000ee20000002400 */
[----:B------:R-:W-:Y:S01]  /*2080*/  FMUL.FTZ R40, R40, UR4 ;  /* 0x0000000428287c20 */ /* 0x000fe20008410000 */
[----:B------:R-:W5:Y:S01]  /*2090*/  SHFL.IDX PT, R9, R9, RZ, 0x1c1f ;  /* 0x001c1fff09097589 */ /* 0x000f6200000e0000 */
[----:B------:R-:W-:-:S02]  /*20a0*/  IMAD R13, R18, -0x2, R13 ;  /* 0xfffffffe120d7824 */ /* 0x000fc400078e020d */
        /* <DEDUP_REMOVED lines=14> */
[----:B------:R-:W-:Y:S01]  /*2190*/  FMUL.FTZ R65, R65, UR4 ;  /* 0x0000000441417c20 */ /* 0x000fe20008410000 */
[----:B------:R-:W-:Y:S01]  /*21a0*/  FMUL.FTZ R68, R68, UR4 ;  /* 0x0000000444447c20 */ /* 0x000fe20008410000 */
[----:B------:R-:W-:Y:S01]  /*21b0*/  FMUL.FTZ R69, R69, UR4 ;  /* 0x0000000445457c20 */ /* 0x000fe20008410000 */
[----:B------:R-:W-:Y:S01]  /*21c0*/  ULDC UR4, c[0x0][0x988] ;  /* 0x0002620000047ab9 */ /* 0x000fe20000000800 */
[----:B-1----:R-:W-:-:S02]  /*21d0*/  VIADDMNMX R14, R14, R12, R13, PT ;  /* 0x0000000c0e0e7246 */ /* 0x002fc4000380010d */
[----:B------:R4:W-:Y:S02]  /*21e0*/  MUFU.TANH R84, R46 ;  /* 0x0000002e00547308 */ /* 0x0009e40000002400 */
[C---:B------:R-:W-:Y:S02]  /*21f0*/  ISETP.GT.AND P1, PT, R14.reuse, RZ, PT ;  /* 0x000000ff0e00720c */ /* 0x040fe40003f24270 */
[C---:B------:R-:W-:Y:S02]  /*2200*/  ISETP.GT.AND P2, PT, R14.reuse, 0x1, PT ;  /* 0x000000010e00780c */ /* 0x040fe40003f44270 */
[----:B------:R-:W-:Y:S02]  /*2210*/  ISETP.GT.AND P3, PT, R14, 0x8, PT ;  /* 0x000000080e00780c */ /* 0x000fe40003f64270 */
[----:B0-----:R-:W-:Y:S01]  /*2220*/  FSEL R36, R26, -INF , P1 ;  /* 0xff8000001a247808 */ /* 0x001fe20000800000 */
[----:B------:R-:W0:Y:S01]  /*2230*/  MUFU.TANH R39, R39 ;  /* 0x0000002700277308 */ /* 0x000e220000002400 */
[----:B--2---:R-:W-:-:S02]  /*2240*/  FSEL R15, R27, -INF , P2 ;  /* 0xff8000001b0f7808 */ /* 0x004fc40001000000 */
[----:B------:R-:W-:Y:S02]  /*2250*/  ISETP.GT.AND P1, PT, R14, 0x9, PT ;  /* 0x000000090e00780c */ /* 0x000fe40003f24270 */
[----:B----4-:R-:W-:Y:S02]  /*2260*/  FSEL R46, R30, -INF , P3 ;  /* 0xff8000001e2e7808 */ /* 0x010fe40001800000 */
[----:B------:R-:W-:Y:S01]  /*2270*/  FMNMX.FTZ R21, R36, R15, !PT ;  /* 0x0000000f24157209 */ /* 0x000fe20007810000 */
[----:B------:R1:W-:Y:S01]  /*2280*/  MUFU.TANH R88, R50 ;  /* 0x0000003200587308 */ /* 0x0003e20000002400 */
[----:B------:R-:W-:Y:S02]  /*2290*/  ISETP.GT.AND P2, PT, R14, 0x10, PT ;  /* 0x000000100e00780c */ /* 0x000fe40003f44270 */
[----:B------:R-:W-:Y:S02]  /*22a0*/  FMNMX.FTZ R21, R46, R21, !PT ;  /* 0x000000152e157209 */ /* 0x000fe40007810000 */
[----:B-----5:R-:W-:Y:S01]  /*22b0*/  VIADDMNMX R12, R9, R12, R13, PT ;  /* 0x0000000c090c7246 */ /* 0x020fe2000380010d */
[----:B------:R-:W-:Y:S01]  /*22c0*/  IMAD.U32 R9, RZ, RZ, UR4 ;  /* 0x00000004ff097e24 */ /* 0x000fe2000f8e00ff */
[----:B------:R-:W-:Y:S01]  /*22d0*/  R2UR UR4, R0 ;  /* 0x00000000000472ca */ /* 0x000fe200000e0000 */
[----:B------:R-:W2:Y:S01]  /*22e0*/  MUFU.TANH R42, R42 ;  /* 0x0000002a002a7308 */ /* 0x000ea20000002400 */
[----:B-1----:R-:W-:-:S02]  /*22f0*/  FSEL R50, R31, -INF , P1 ;  /* 0xff8000001f327808 */ /* 0x002fc40000800000 */
[----:B------:R-:W-:Y:S01]  /*2300*/  ISETP.GT.AND P1, PT, R14, 0x11, PT ;  /* 0x000000110e00780c */ /* 0x000fe20003f24270 */
[----:B------:R-:W1:Y:S01]  /*2310*/  @P4 LDC R31, c[0x0][0x44c] ;  /* 0x00011300ff1f4b82 */ /* 0x000e620000000800 */
[----:B------:R-:W-:Y:S02]  /*2320*/  FMNMX.FTZ R21, R50, R21, !PT ;  /* 0x0000001532157209 */ /* 0x000fe40007810000 */
[----:B---3--:R-:W-:Y:S01]  /*2330*/  FSEL R74, R35, -INF , P1 ;  /* 0xff800000234a7808 */ /* 0x008fe20000800000 */
[----:B------:R3:W-:Y:S01]  /*2340*/  MUFU.TANH R92, R54 ;  /* 0x00000036005c7308 */ /* 0x0007e20000002400 */
[----:B------:R-:W-:Y:S02]  /*2350*/  ISETP.GT.AND P1, PT, R14, 0x19, PT ;  /* 0x000000190e00780c */ /* 0x000fe40003f24270 */
[----:B------:R-:W-:Y:S01]  /*2360*/  ISETP.GT.AND P3, PT, R12, 0x8, PT ;  /* 0x000000080c00780c */ /* 0x000fe20003f64270 */
[----:B------:R-:W4:Y:S01]  /*2370*/  @P4 LDC R35, c[0x0][0x450] ;  /* 0x00011400ff234b82 */ /* 0x000f220000000800 */
[----:B0-----:R-:W-:Y:S01]  /*2380*/  FSEL R78, R39, -INF , P1 ;  /* 0xff800000274e7808 */ /* 0x001fe20000800000 */
[----:B------:R-:W-:Y:S01]  /*2390*/  UIADD3 UR4, UR4, 0x2a840, URZ ;  /* 0x0002a84004047890 */ /* 0x000fe2000fffe03f */
[----:B------:R-:W-:Y:S01]  /*23a0*/  ISETP.GT.AND P1, PT, R14, 0x21, PT ;  /* 0x000000210e00780c */ /* 0x000fe20003f24270 */
[----:B------:R-:W0:Y:S01]  /*23b0*/  MUFU.TANH R43, R43 ;  /* 0x0000002b002b7308 */ /* 0x000e220000002400 */
[----:B---3--:R-:W-:Y:S01]  /*23c0*/  FSEL R54, R34, -INF , P2 ;  /* 0xff80000022367808 */ /* 0x008fe20001000000 */
[----:B------:R-:W-:Y:S01]  /*23d0*/  UPRMT UR4, UR42, 0x654, UR4 ;  /* 0x000006542a047896 */ /* 0x000fe20008000004 */
[----:B------:R-:W-:-:S02]  /*23e0*/  ISETP.GT.AND P2, PT, R14, 0x18, PT ;  /* 0x000000180e00780c */ /* 0x000fc40003f44270 */
[----:B------:R-:W-:Y:S02]  /*23f0*/  FMNMX.FTZ R21, R54, R21, !PT ;  /* 0x0000001536157209 */ /* 0x000fe40007810000 */
[----:B------:R-:W-:Y:S01]  /*2400*/  FSEL R76, R38, -INF , P2 ;  /* 0xff800000264c7808 */ /* 0x000fe20001000000 */
[----:B------:R-:W3:Y:S01]  /*2410*/  MUFU.TANH R47, R47 ;  /* 0x0000002f002f7308 */ /* 0x000ee20000002400 */
[----:B------:R-:W-:Y:S02]  /*2420*/  FMNMX.FTZ R21, R74, R21, !PT ;  /* 0x000000154a157209 */ /* 0x000fe40007810000 */
[----:B------:R-:W-:Y:S01]  /*2430*/  ISETP.GT.AND P2, PT, R14, 0x20, PT ;  /* 0x000000200e00780c */ /* 0x000fe20003f44270 */
[----:B------:R-:W-:Y:S01]  /*2440*/  SYNCS.ARRIVE.TRANS64.RED.A1T0 RZ, [UR4], RZ ;  /* 0x000000ffffff79a7 */ /* 0x000fe20008100404 */
[----:B------:R-:W-:Y:S02]  /*2450*/  FMNMX.FTZ R21, R76, R21, !PT ;  /* 0x000000154c157209 */ /* 0x000fe40007810000 */
[----:B--2---:R-:W-:Y:S01]  /*2460*/  FSEL R80, R42, -INF , P2 ;  /* 0xff8000002a507808 */ /* 0x004fe20001000000 */
[----:B------:R-:W2:Y:S01]  /*2470*/  MUFU.TANH R51, R51 ;  /* 0x0000003300337308 */ /* 0x000ea20000002400 */
[----:B------:R-:W-:-:S02]  /*2480*/  FMNMX.FTZ R21, R78, R21, !PT ;  /* 0x000000154e157209 */ /* 0x000fc40007810000 */
[----:B------:R-:W-:Y:S02]  /*2490*/  ISETP.GT.AND P2, PT, R14, 0x28, PT ;  /* 0x000000280e00780c */ /* 0x000fe40003f44270 */
[----:B0-----:R-:W-:Y:S02]  /*24a0*/  FSEL R82, R43, -INF , P1 ;  /* 0xff8000002b527808 */ /* 0x001fe40000800000 */
[----:B------:R-:W-:Y:S01]  /*24b0*/  FMNMX.FTZ R21, R80, R21, !PT ;  /* 0x0000001550157209 */ /* 0x000fe20007810000 */
[----:B------:R-:W0:Y:S01]  /*24c0*/  MUFU.TANH R55, R55 ;  /* 0x0000003700377308 */ /* 0x000e220000002400 */
[----:B------:R-:W-:Y:S02]  /*24d0*/  ISETP.GT.AND P1, PT, R14, 0x29, PT ;  /* 0x000000290e00780c */ /* 0x000fe40003f24270 */
[----:B------:R-:W-:Y:S02]  /*24e0*/  FSEL R84, R84, -INF , P2 ;  /* 0xff80000054547808 */ /* 0x000fe40001000000 */
[----:B------:R-:W-:-:S02]  /*24f0*/  FMNMX.FTZ R21, R82, R21, !PT ;  /* 0x0000001552157209 */ /* 0x000fc40007810000 */
[----:B------:R-:W-:Y:S01]  /*2500*/  ISETP.GT.AND P2, PT, R14, 0x30, PT ;  /* 0x000000300e00780c */ /* 0x000fe20003f44270 */
[----:B------:R-:W-:Y:S01]  /*2510*/  MUFU.TANH R58, R58 ;  /* 0x0000003a003a7308 */ /* 0x000fe20000002400 */
[----:B---3--:R-:W-:Y:S02]  /*2520*/  FSEL R86, R47, -INF , P1 ;  /* 0xff8000002f567808 */ /* 0x008fe40000800000 */
[----:B------:R-:W-:Y:S02]  /*2530*/  FMNMX.FTZ R21, R84, R21, !PT ;  /* 0x0000001554157209 */ /* 0x000fe40007810000 */
[----:B------:R-:W-:Y:S02]  /*2540*/  ISETP.GT.AND P1, PT, R14, 0x31, PT ;  /* 0x000000310e00780c */ /* 0x000fe40003f24270 */
[----:B------:R-:W-:Y:S01]  /*2550*/  FSEL R88, R88, -INF , P2 ;  /* 0xff80000058587808 */ /* 0x000fe20001000000 */
[----:B------:R-:W3:Y:S01]  /*2560*/  MUFU.TANH R59, R59 ;  /* 0x0000003b003b7308 */ /* 0x000ee20000002400 */
[----:B------:R-:W-:-:S02]  /*2570*/  FMNMX.FTZ R21, R86, R21, !PT ;  /* 0x0000001556157209 */ /* 0x000fc40007810000 */
[----:B------:R-:W-:Y:S02]  /*2580*/  ISETP.GT.AND P2, PT, R14, 0x38, PT ;  /* 0x000000380e00780c */ /* 0x000fe40003f44270 */
[----:B--2---:R-:W-:Y:S02]  /*2590*/  FSEL R90, R51, -INF , P1 ;  /* 0xff800000335a7808 */ /* 0x004fe40000800000 */
[----:B------:R-:W-:Y:S01]  /*25a0*/  FMNMX.FTZ R21, R88, R21, !PT ;  /* 0x0000001558157209 */ /* 0x000fe20007810000 */
[----:B------:R-:W2:Y:S01]  /*25b0*/  MUFU.TANH R62, R62 ;  /* 0x0000003e003e7308 */ /* 0x000ea20000002400 */
[----:B------:R-:W-:Y:S02]  /*25c0*/  ISETP.GT.AND P1, PT, R14, 0x39, PT ;  /* 0x000000390e00780c */ /* 0x000fe40003f24270 */
[----:B------:R-:W-:Y:S02]  /*25d0*/  FSEL R92, R92, -INF , P2 ;  /* 0xff8000005c5c7808 */ /* 0x000fe40001000000 */
[----:B------:R-:W-:-:S02]  /*25e0*/  FMNMX.FTZ R21, R90, R21, !PT ;  /* 0x000000155a157209 */ /* 0x000fc40007810000 */
[----:B------:R-:W-:Y:S01]  /*25f0*/  ISETP.GT.AND P2, PT, R14, 0x40, PT ;  /* 0x000000400e00780c */ /* 0x000fe20003f44270 */
[----:B------:R-:W5:Y:S01]  /*2600*/  MUFU.TANH R63, R63 ;  /* 0x0000003f003f7308 */ /* 0x000f620000002400 */
[----:B0-----:R-:W-:Y:S02]  /*2610*/  FSEL R94, R55, -INF , P1 ;  /* 0xff800000375e7808 */ /* 0x001fe40000800000 */
[----:B------:R-:W-:Y:S02]  /*2620*/  FMNMX.FTZ R21, R92, R21, !PT ;  /* 0x000000155c157209 */ /* 0x000fe40007810000 */
[----:B------:R-:W-:Y:S02]  /*2630*/  ISETP.GT.AND P1, PT, R14, 0x41, PT ;  /* 0x000000410e00780c */ /* 0x000fe40003f24270 */
[----:B------:R-:W-:Y:S01]  /*2640*/  FMNMX.FTZ R21, R94, R21, !PT ;  /* 0x000000155e157209 */ /* 0x000fe20007810000 */
[----:B------:R0:W1:Y:S01]  /*2650*/  MUFU.TANH R6, R66 ;  /* 0x0000004200067308 */ /* 0x0000620000002400 */
[----:B---3--:R-:W-:-:S02]  /*2660*/  FSEL R96, R59, -INF , P1 ;  /* 0xff8000003b607808 */ /* 0x008fc40000800000 */
[----:B------:R-:W-:-:S05]  /*2670*/  ISETP.GT.AND P1, PT, R14, 0x49, PT ;  /* 0x000000490e00780c */ /* 0x000fca0003f24270 */
[----:B------:R-:W3:Y:S01]  /*2680*/  MUFU.TANH R67, R67 ;  /* 0x0000004300437308 */ /* 0x000ee20000002400 */
[----:B0-----:R-:W-:Y:S02]  /*2690*/  FSEL R66, R58, -INF , P2 ;  /* 0xff8000003a427808 */ /* 0x001fe40001000000 */
[----:B------:R-:W-:Y:S02]  /*26a0*/  ISETP.GT.AND P2, PT, R14, 0x48, PT ;  /* 0x000000480e00780c */ /* 0x000fe40003f44270 */
[----:B------:R-:W-:Y:S02]  /*26b0*/  FMNMX.FTZ R21, R66, R21, !PT ;  /* 0x0000001542157209 */ /* 0x000fe40007810000 */
[----:B--2---:R-:W-:Y:S01]  /*26c0*/  FSEL R98, R62, -INF , P2 ;  /* 0xff8000003e627808 */ /* 0x004fe20001000000 */
[----:B------:R1:W0:Y:S01]  /*26d0*/  MUFU.TANH R104, R70 ;  /* 0x0000004600687308 */ /* 0x0002220000002400 */
[----:B------:R-:W-:Y:S02]  /*26e0*/  FMNMX.FTZ R21, R96, R21, !PT ;  /* 0x0000001560157209 */ /* 0x000fe40007810000 */
[----:B------:R-:W-:-:S02]  /*26f0*/  ISETP.GT.AND P2, PT, R14, 0x50, PT ;  /* 0x000000500e00780c */ /* 0x000fc40003f44270 */
[----:B-----5:R-:W-:Y:S02]  /*2700*/  FSEL R100, R63, -INF , P1 ;  /* 0xff8000003f647808 */ /* 0x020fe40000800000 */
[----:B------:R-:W-:Y:S01]  /*2710*/  FMNMX.FTZ R21, R98, R21, !PT ;  /* 0x0000001562157209 */ /* 0x000fe20007810000 */
[----:B------:R-:W2:Y:S01]  /*2720*/  MUFU.TANH R71, R71 ;  /* 0x0000004700477308 */ /* 0x000ea20000002400 */
[----:B------:R-:W-:Y:S02]  /*2730*/  ISETP.GT.AND P1, PT, R14, 0x51, PT ;  /* 0x000000510e00780c */ /* 0x000fe40003f24270 */
[----:B-1----:R-:W-:Y:S02]  /*2740*/  FSEL R70, R6, -INF , P2 ;  /* 0xff80000006467808 */ /* 0x002fe40001000000 */
[----:B------:R-:W-:Y:S02]  /*2750*/  FMNMX.FTZ R21, R100, R21, !PT ;  /* 0x0000001564157209 */ /* 0x000fe40007810000 */
[----:B------:R-:W-:Y:S01]  /*2760*/  ISETP.GT.AND P2, PT, R14, 0x58, PT ;  /* 0x000000580e00780c */ /* 0x000fe20003f44270 */
[----:B------:R-:W-:Y:S01]  /*2770*/  MUFU.TANH R7, R7 ;  /* 0x0000000700077308 */ /* 0x000fe20000002400 */
[----:B---3--:R-:W-:-:S02]  /*2780*/  FSEL R102, R67, -INF , P1 ;  /* 0xff80000043667808 */ /* 0x008fc40000800000 */
[----:B------:R-:W-:Y:S02]  /*2790*/  FMNMX.FTZ R21, R70, R21, !PT ;  /* 0x0000001546157209 */ /* 0x000fe40007810000 */
[----:B------:R-:W-:Y:S02]  /*27a0*/  ISETP.GT.AND P1, PT, R14, 0x59, PT ;  /* 0x000000590e00780c */ /* 0x000fe40003f24270 */
[----:B0-----:R-:W-:Y:S01]  /*27b0*/  FSEL R104, R104, -INF , P2 ;  /* 0xff80000068687808 */ /* 0x001fe20001000000 */
[----:B------:R-:W0:Y:S01]  /*27c0*/  MUFU.TANH R8, R8 ;  /* 0x0000000800087308 */ /* 0x000e220000002400 */
[----:B------:R-:W-:Y:S02]  /*27d0*/  FMNMX.FTZ R21, R102, R21, !PT ;  /* 0x0000001566157209 */ /* 0x000fe40007810000 */
[----:B--2---:R-:W-:Y:S02]  /*27e0*/  FSEL R6, R71, -INF , P1 ;  /* 0xff80000047067808 */ /* 0x004fe40000800000 */
[----:B------:R-:W-:-:S02]  /*27f0*/  FMNMX.FTZ R21, R104, R21, !PT ;  /* 0x0000001568157209 */ /* 0x000fc40007810000 */
[----:B------:R-:W-:Y:S01]  /*2800*/  ISETP.GT.AND P1, PT, R12, RZ, PT ;  /* 0x000000ff0c00720c */ /* 0x000fe20003f24270 */
[----:B------:R-:W1:Y:S01]  /*2810*/  MUFU.TANH R11, R11 ;  /* 0x0000000b000b7308 */ /* 0x000e620000002400 */
[----:B------:R-:W-:Y:S02]  /*2820*/  FMNMX.FTZ R21, R6, R21, !PT ;  /* 0x0000001506157209 */ /* 0x000fe40007810000 */
[----:B------:R-:W-:-:S03]  /*2830*/  ISETP.GT.AND P2, PT, R12, 0x1, PT ;  /* 0x000000010c00780c */ /* 0x000fc60003f44270 */
[----:B------:R-:W2:Y:S02]  /*2840*/  SHFL.BFLY PT, R14, R21, 0x2, 0x1f ;  /* 0x0c401f00150e7f89 */ /* 0x000ea400000e0000 */
[----:B------:R-:W-:Y:S01]  /*2850*/  MUFU.TANH R10, R10 ;  /* 0x0000000a000a7308 */ /* 0x000fe20000002400 */
[----:B0-----:R-:W-:Y:S02]  /*2860*/  FSEL R8, R8, -INF , P2 ;  /* 0xff80000008087808 */ /* 0x001fe40001000000 */
[----:B------:R-:W-:-:S05]  /*2870*/  ISETP.GT.AND P2, PT, R12, 0x10, PT ;  /* 0x000000100c00780c */ /* 0x000fca0003f44270 */
[----:B------:R0:W3:Y:S01]  /*2880*/  MUFU.TANH R28, R32 ;  /* 0x00000020001c7308 */ /* 0x0000e20000002400 */
[----:B-1----:R-:W-:Y:S02]  /*2890*/  FSEL R24, R11, -INF , P3 ;  /* 0xff8000000b187808 */ /* 0x002fe40001800000 */
[----:B------:R-:W-:-:S05]  /*28a0*/  ISETP.GT.AND P3, PT, R12, 0x18, PT ;  /* 0x000000180c00780c */ /* 0x000fca0003f64270 */
[----:B------:R-:W1:Y:S01]  /*28b0*/  MUFU.TANH R33, R33 ;  /* 0x0000002100217308 */ /* 0x000e620000002400 */
[----:B0-----:R-:W-:Y:S02]  /*28c0*/  FSEL R32, R25, -INF , P3 ;  /* 0xff80000019207808 */ /* 0x001fe40001800000 */
[----:B--2---:R-:W-:-:S05]  /*28d0*/  FMNMX.FTZ R14, R21, R14, !PT ;  /* 0x0000000e150e7209 */ /* 0x004fca0007810000 */
[----:B------:R-:W0:Y:S01]  /*28e0*/  MUFU.TANH R37, R37 ;  /* 0x0000002500257308 */ /* 0x000e220000002400 */
[----:B---3--:R-:W-:Y:S01]  /*28f0*/  FSEL R28, R28, -INF , P2 ;  /* 0xff8000001c1c7808 */ /* 0x008fe20001000000 */
[----:B------:R-:W2:Y:S06]  /*2900*/  SHFL.BFLY PT, R21, R14, 0x1, 0x1f ;  /* 0x0c201f000e157f89 */ /* 0x000eac00000e0000 */
[----:B------:R-:W3:Y:S08]  /*2910*/  MUFU.TANH R40, R40 ;  /* 0x0000002800287308 */ /* 0x000ef00000002400 */
[----:B------:R-:W5:Y:S08]  /*2920*/  MUFU.TANH R41, R41 ;  /* 0x0000002900297308 */ /* 0x000f700000002400 */
[----:B------:R-:W4:Y:S01]  /*2930*/  MUFU.TANH R44, R44 ;  /* 0x0000002c002c7308 */ /* 0x000f220000002400 */
[----:B--2---:R-:W-:-:S02]  /*2940*/  FMNMX.FTZ R20, R14, R21, !PT ;  /* 0x000000150e147209 */ /* 0x004fc40007810000 */
[----:B------:R-:W-:Y:S02]  /*2950*/  FSEL R14, R7, -INF , P1 ;  /* 0xff800000070e7808 */ /* 0x000fe40000800000 */
[----:B------:R-:W-:-:S03]  /*2960*/  ISETP.GT.AND P1, PT, R12, 0x9, PT ;  /* 0x000000090c00780c */ /* 0x000fc60003f24270 */
[----:B------:R-:W2:Y:S01]  /*2970*/  MUFU.TANH R42, R45 ;  /* 0x0000002d002a7308 */ /* 0x000ea20000002400 */
[----:B------:R-:W-:Y:S02]  /*2980*/  FMNMX.FTZ R7, R14, R8, !PT ;  /* 0x000000080e077209 */ /* 0x000fe40007810000 */
[----:B------:R-:W-:Y:S01]  /*2990*/  FSEL R26, R10, -INF , P1 ;  /* 0xff8000000a1a7808 */ /* 0x000fe20000800000 */
[----:B------:R-:W-:Y:S01]  /*29a0*/  FMUL.FTZ R10, R20, R9 ;  /* 0x00000009140a7220 */ /* 0x000fe20000410000 */
[----:B------:R-:W-:Y:S02]  /*29b0*/  FMNMX.FTZ R7, R24, R7, !PT ;  /* 0x0000000718077209 */ /* 0x000fe40007810000 */
[----:B------:R-:W-:Y:S01]  /*29c0*/  ISETP.GT.AND P1, PT, R12, 0x11, PT ;  /* 0x000000110c00780c */ /* 0x000fe20003f24270 */
[----:B------:R-:W2:Y:S01]  /*29d0*/  MUFU.TANH R48, R48 ;  /* 0x0000003000307308 */ /* 0x000ea20000002400 */
[----:B------:R-:W-:Y:S02]  /*29e0*/  FMNMX.FTZ R7, R26, R7, !PT ;  /* 0x000000071a077209 */ /* 0x000fe40007810000 */
[----:B-1----:R-:W-:-:S02]  /*29f0*/  FSEL R30, R33, -INF , P1 ;  /* 0xff800000211e7808 */ /* 0x002fc40000800000 */
[----:B------:R-:W-:Y:S02]  /*2a00*/  FMNMX.FTZ R7, R28, R7, !PT ;  /* 0x000000071c077209 */ /* 0x000fe40007810000 */
[----:B------:R-:W-:Y:S01]  /*2a10*/  FSETP.NEU.FTZ.AND P2, PT, R20, -INF , PT ;  /* 0xff8000001400780b */ /* 0x000fe20003f5d000 */
[----:B------:R-:W1:Y:S01]  /*2a20*/  MUFU.TANH R49, R49 ;  /* 0x0000003100317308 */ /* 0x000e620000002400 */
[----:B------:R-:W-:Y:S02]  /*2a30*/  ISETP.GT.AND P1, PT, R12, 0x19, PT ;  /* 0x000000190c00780c */ /* 0x000fe40003f24270 */
[----:B------:R-:W-:Y:S02]  /*2a40*/  FMNMX.FTZ R7, R30, R7, !PT ;  /* 0x000000071e077209 */ /* 0x000fe40007810000 */
[----:B------:R-:W-:Y:S02]  /*2a50*/  FSEL R33, R10, RZ, P2 ;  /* 0x000000ff0a217208 */ /* 0x000fe40001000000 */
[----:B------:R-:W-:Y:S01]  /*2a60*/  ISETP.GT.AND P2, PT, R12, 0x20, PT ;  /* 0x000000200c00780c */ /* 0x000fe20003f44270 */
[----:B------:R-:W1:Y:S01]  /*2a70*/  MUFU.TANH R52, R52 ;  /* 0x0000003400347308 */ /* 0x000e620000002400 */
[----:B0-----:R-:W-:Y:S01]  /*2a80*/  FSEL R34, R37, -INF , P1 ;  /* 0xff80000025227808 */ /* 0x001fe20000800000 */
[--C-:B------:R-:W-:Y:S01]  /*2a90*/  FFMA.FTZ R157, R36, R9, -R33.reuse ;  /* 0x00000009249d7223 */ /* 0x100fe20000010821 */
[----:B------:R-:W-:Y:S01]  /*2aa0*/  FMNMX.FTZ R7, R32, R7, !PT ;  /* 0x0000000720077209 */ /* 0x000fe20007810000 */
[-CC-:B------:R-:W-:Y:S01]  /*2ab0*/  FFMA.FTZ R10, R46, R9.reuse, -R33.reuse ;  /* 0x000000092e0a7223 */ /* 0x180fe20000010821 */
[----:B------:R-:W-:Y:S01]  /*2ac0*/  ISETP.GT.AND P1, PT, R12, 0x21, PT ;  /* 0x000000210c00780c */ /* 0x000fe20003f24270 */
[--C-:B------:R-:W-:Y:S01]  /*2ad0*/  FFMA.FTZ R11, R50, R9, -R33.reuse ;  /* 0x00000009320b7223 */ /* 0x100fe20000010821 */
[----:B---3--:R-:W-:Y:S01]  /*2ae0*/  FSEL R36, R40, -INF , P2 ;  /* 0xff80000028247808 */ /* 0x008fe20001000000 */
[----:B------:R-:W0:Y:S01]  /*2af0*/  MUFU.TANH R53, R53 ;  /* 0x0000003500357308 */ /* 0x000e220000002400 */
[----:B------:R-:W-:Y:S01]  /*2b00*/  FMNMX.FTZ R7, R34, R7, !PT ;  /* 0x0000000722077209 */ /* 0x000fe20007810000 */
[-CC-:B------:R-:W-:Y:S01]  /*2b10*/  FFMA.FTZ R15, R15, R9.reuse, -R33.reuse ;  /* 0x000000090f0f7223 */ /* 0x180fe20000010821 */
[----:B------:R-:W-:Y:S01]  /*2b20*/  ISETP.GT.AND P2, PT, R12, 0x28, PT ;  /* 0x000000280c00780c */ /* 0x000fe20003f44270 */
[-CC-:B------:R-:W-:Y:S01]  /*2b30*/  FFMA.FTZ R74, R74, R9.reuse, -R33.reuse ;  /* 0x000000094a4a7223 */ /* 0x180fe20000010821 */
[----:B-----5:R-:W-:Y:S01]  /*2b40*/  FSEL R38, R41, -INF , P1 ;  /* 0xff80000029267808 */ /* 0x020fe20000800000 */
[--C-:B------:R-:W-:Y:S01]  /*2b50*/  FFMA.FTZ R76, R76, R9, -R33.reuse ;  /* 0x000000094c4c7223 */ /* 0x100fe20000010821 */
[----:B------:R-:W-:Y:S01]  /*2b60*/  FMNMX.FTZ R7, R36, R7, !PT ;  /* 0x0000000724077209 */ /* 0x000fe20007810000 */
[----:B------:R-:W3:Y:S01]  /*2b70*/  MUFU.TANH R56, R56 ;  /* 0x0000003800387308 */ /* 0x000ee20000002400 */
[----:B------:R-:W-:Y:S01]  /*2b80*/  ISETP.GT.AND P1, PT, R12, 0x29, PT ;  /* 0x000000290c00780c */ /* 0x000fe20003f24270 */
[-CC-:B------:R-:W-:Y:S01]  /*2b90*/  FFMA.FTZ R78, R78, R9.reuse, -R33.reuse ;  /* 0x000000094e4e7223 */ /* 0x180fe20000010821 */
[----:B----4-:R-:W-:Y:S01]  /*2ba0*/  FSEL R40, R44, -INF , P2 ;  /* 0xff8000002c287808 */ /* 0x010fe20001000000 */
[--C-:B------:R-:W-:Y:S01]  /*2bb0*/  FFMA.FTZ R80, R80, R9, -R33.reuse ;  /* 0x0000000950507223 */ /* 0x100fe20000010821 */
[----:B------:R-:W-:Y:S01]  /*2bc0*/  FMNMX.FTZ R7, R38, R7, !PT ;  /* 0x0000000726077209 */ /* 0x000fe20007810000 */
[-CC-:B------:R-:W-:Y:S01]  /*2bd0*/  FFMA.FTZ R82, R82, R9.reuse, -R33.reuse ;  /* 0x0000000952527223 */ /* 0x180fe20000010821 */
[----:B------:R-:W-:Y:S01]  /*2be0*/  ISETP.GT.AND P2, PT, R12, 0x30, PT ;  /* 0x000000300c00780c */ /* 0x000fe20003f44270 */
[----:B------:R-:W-:Y:S01]  /*2bf0*/  MUFU.TANH R57, R57 ;  /* 0x0000003900397308 */ /* 0x000fe20000002400 */
[----:B--2---:R-:W-:Y:S01]  /*2c00*/  FSEL R42, R42, -INF , P1 ;  /* 0xff8000002a2a7808 */ /* 0x004fe20000800000 */
[--C-:B------:R-:W-:Y:S01]  /*2c10*/  FFMA.FTZ R84, R84, R9, -R33.reuse ;  /* 0x0000000954547223 */ /* 0x100fe20000010821 */
[----:B------:R-:W-:Y:S01]  /*2c20*/  FMNMX.FTZ R7, R40, R7, !PT ;  /* 0x0000000728077209 */ /* 0x000fe20007810000 */
[-CC-:B------:R-:W-:Y:S01]  /*2c30*/  FFMA.FTZ R86, R86, R9.reuse, -R33.reuse ;  /* 0x0000000956567223 */ /* 0x180fe20000010821 */
[----:B------:R-:W-:Y:S01]  /*2c40*/  ISETP.GT.AND P1, PT, R12, 0x31, PT ;  /* 0x000000310c00780c */ /* 0x000fe20003f24270 */
[--C-:B------:R-:W-:Y:S01]  /*2c50*/  FFMA.FTZ R88, R88, R9, -R33.reuse ;  /* 0x0000000958587223 */ /* 0x100fe20000010821 */
[----:B------:R-:W-:Y:S01]  /*2c60*/  FSEL R44, R48, -INF , P2 ;  /* 0xff800000302c7808 */ /* 0x000fe20001000000 */
[----:B------:R-:W2:Y:S01]  /*2c70*/  MUFU.TANH R60, R60 ;  /* 0x0000003c003c7308 */ /* 0x000ea20000002400 */
[----:B------:R-:W-:Y:S01]  /*2c80*/  FMNMX.FTZ R7, R42, R7, !PT ;  /* 0x000000072a077209 */ /* 0x000fe20007810000 */
[-CC-:B------:R-:W-:Y:S01]  /*2c90*/  FFMA.FTZ R90, R90, R9.reuse, -R33.reuse ;  /* 0x000000095a5a7223 */ /* 0x180fe20000010821 */
[----:B------:R-:W-:Y:S01]  /*2ca0*/  ISETP.GT.AND P2, PT, R12, 0x38, PT ;  /* 0x000000380c00780c */ /* 0x000fe20003f44270 */
[-CC-:B------:R-:W-:Y:S01]  /*2cb0*/  FFMA.FTZ R92, R92, R9.reuse, -R33.reuse ;  /* 0x000000095c5c7223 */ /* 0x180fe20000010821 */
[----:B-1----:R-:W-:Y:S01]  /*2cc0*/  FSEL R46, R49, -INF , P1 ;  /* 0xff800000312e7808 */ /* 0x002fe20000800000 */
[--C-:B------:R-:W-:Y:S01]  /*2cd0*/  FFMA.FTZ R94, R94, R9, -R33.reuse ;  /* 0x000000095e5e7223 */ /* 0x100fe20000010821 */
[----:B------:R-:W-:Y:S01]  /*2ce0*/  FMNMX.FTZ R7, R44, R7, !PT ;  /* 0x000000072c077209 */ /* 0x000fe20007810000 */
[----:B------:R-:W1:Y:S01]  /*2cf0*/  MUFU.TANH R58, R61 ;  /* 0x0000003d003a7308 */ /* 0x000e620000002400 */
[----:B------:R-:W-:Y:S01]  /*2d00*/  ISETP.GT.AND P1, PT, R12, 0x39, PT ;  /* 0x000000390c00780c */ /* 0x000fe20003f24270 */
[-CC-:B------:R-:W-:Y:S01]  /*2d10*/  FFMA.FTZ R66, R66, R9.reuse, -R33.reuse ;  /* 0x0000000942427223 */ /* 0x180fe20000010821 */
[----:B------:R-:W-:Y:S01]  /*2d20*/  FSEL R48, R52, -INF , P2 ;  /* 0xff80000034307808 */ /* 0x000fe20001000000 */
[--C-:B------:R-:W-:Y:S01]  /*2d30*/  FFMA.FTZ R96, R96, R9, -R33.reuse ;  /* 0x0000000960607223 */ /* 0x100fe20000010821 */
[----:B------:R-:W-:Y:S01]  /*2d40*/  FMNMX.FTZ R7, R46, R7, !PT ;  /* 0x000000072e077209 */ /* 0x000fe20007810000 */
[-CC-:B------:R-:W-:Y:S01]  /*2d50*/  FFMA.FTZ R98, R98, R9.reuse, -R33.reuse ;  /* 0x0000000962627223 */ /* 0x180fe20000010821 */
[----:B------:R-:W-:Y:S01]  /*2d60*/  ISETP.GT.AND P2, PT, R12, 0x40, PT ;  /* 0x000000400c00780c */ /* 0x000fe20003f44270 */
[----:B------:R-:W4:Y:S01]  /*2d70*/  MUFU.TANH R64, R64 ;  /* 0x0000004000407308 */ /* 0x000f220000002400 */
[----:B0-----:R-:W-:Y:S01]  /*2d80*/  FSEL R50, R53, -INF , P1 ;  /* 0xff80000035327808 */ /* 0x001fe20000800000 */
[--C-:B------:R-:W-:Y:S01]  /*2d90*/  FFMA.FTZ R100, R100, R9, -R33.reuse ;  /* 0x0000000964647223 */ /* 0x100fe20000010821 */
[----:B------:R-:W-:Y:S01]  /*2da0*/  FMNMX.FTZ R7, R48, R7, !PT ;  /* 0x0000000730077209 */ /* 0x000fe20007810000 */
[-CC-:B------:R-:W-:Y:S01]  /*2db0*/  FFMA.FTZ R70, R70, R9.reuse, -R33.reuse ;  /* 0x0000000946467223 */ /* 0x180fe20000010821 */
[----:B------:R-:W-:Y:S01]  /*2dc0*/  ISETP.GT.AND P1, PT, R12, 0x41, PT ;  /* 0x000000410c00780c */ /* 0x000fe20003f24270 */
[--C-:B------:R-:W-:Y:S01]  /*2dd0*/  FFMA.FTZ R102, R102, R9, -R33.reuse ;  /* 0x0000000966667223 */ /* 0x100fe20000010821 */
[----:B---3--:R-:W-:Y:S01]  /*2de0*/  FSEL R52, R56, -INF , P2 ;  /* 0xff80000038347808 */ /* 0x008fe20001000000 */
[----:B------:R0:W-:Y:S01]  /*2df0*/  MUFU.EX2 R159, R10 ;  /* 0x0000000a009f7308 */ /* 0x0001e20000000800 */
[----:B------:R-:W-:Y:S01]  /*2e00*/  FMNMX.FTZ R7, R50, R7, !PT ;  /* 0x0000000732077209 */ /* 0x000fe20007810000 */
[-CC-:B------:R-:W-:Y:S01]  /*2e10*/  FFMA.FTZ R104, R104, R9.reuse, -R33.reuse ;  /* 0x0000000968687223 */ /* 0x180fe20000010821 */
[----:B------:R-:W-:Y:S01]  /*2e20*/  ISETP.GT.AND P2, PT, R12, 0x48, PT ;  /* 0x000000480c00780c */ /* 0x000fe20003f44270 */
[----:B------:R-:W-:Y:S01]  /*2e30*/  FFMA.FTZ R6, R6, R9, -R33 ;  /* 0x0000000906067223 */ /* 0x000fe20000010821 */
[----:B------:R-:W-:-:S02]  /*2e40*/  FMNMX.FTZ R7, R52, R7, !PT ;  /* 0x0000000734077209 */ /* 0x000fc40007810000 */
[----:B--2---:R-:W-:Y:S01]  /*2e50*/  FSEL R56, R60, -INF , P2 ;  /* 0xff8000003c387808 */ /* 0x004fe20001000000 */
[----:B------:R-:W2:Y:S01]  /*2e60*/  MUFU.TANH R62, R65 ;  /* 0x00000041003e7308 */ /* 0x000ea20000002400 */
[----:B0-----:R-:W-:Y:S01]  /*2e70*/  FFMA.FTZ R10, R54, R9, -R33 ;  /* 0x00000009360a7223 */ /* 0x001fe20000010821 */
[----:B------:R-:W-:Y:S02]  /*2e80*/  FSEL R54, R57, -INF , P1 ;  /* 0xff80000039367808 */ /* 0x000fe40000800000 */
[----:B------:R-:W-:Y:S02]  /*2e90*/  ISETP.GT.AND P1, PT, R12, 0x49, PT ;  /* 0x000000490c00780c */ /* 0x000fe40003f24270 */
[----:B------:R-:W-:Y:S02]  /*2ea0*/  FMNMX.FTZ R7, R54, R7, !PT ;  /* 0x0000000736077209 */ /* 0x000fe40007810000 */
[----:B------:R-:W0:Y:S01]  /*2eb0*/  MUFU.TANH R13, R68 ;  /* 0x00000044000d7308 */ /* 0x000e220000002400 */
[----:B------:R-:W-:-:S02]  /*2ec0*/  ISETP.GT.AND P2, PT, R12, 0x50, PT ;  /* 0x000000500c00780c */ /* 0x000fc40003f44270 */
[----:B-1----:R-:W-:Y:S02]  /*2ed0*/  FSEL R58, R58, -INF , P1 ;  /* 0xff8000003a3a7808 */ /* 0x002fe40000800000 */
[----:B------:R-:W-:Y:S02]  /*2ee0*/  FMNMX.FTZ R7, R56, R7, !PT ;  /* 0x0000000738077209 */ /* 0x000fe40007810000 */
[----:B------:R-:W-:Y:S01]  /*2ef0*/  ISETP.GT.AND P1, PT, R12, 0x51, PT ;  /* 0x000000510c00780c */ /* 0x000fe20003f24270 */
[----:B------:R-:W1:Y:S01]  /*2f00*/  MUFU.TANH R69, R69 ;  /* 0x0000004500457308 */ /* 0x000e620000002400 */
[----:B----4-:R-:W-:Y:S02]  /*2f10*/  FSEL R60, R64, -INF , P2 ;  /* 0xff800000403c7808 */ /* 0x010fe40001000000 */
[----:B------:R-:W-:Y:S02]  /*2f20*/  FMNMX.FTZ R7, R58, R7, !PT ;  /* 0x000000073a077209 */ /* 0x000fe40007810000 */
[----:B------:R-:W-:-:S02]  /*2f30*/  ISETP.GT.AND P2, PT, R12, 0x58, PT ;  /* 0x000000580c00780c */ /* 0x000fc40003f44270 */
[----:B--2---:R-:W-:Y:S01]  /*2f40*/  FSEL R62, R62, -INF , P1 ;  /* 0xff8000003e3e7808 */ /* 0x004fe20000800000 */
[----:B------:R2:W-:Y:S01]  /*2f50*/  MUFU.EX2 R153, R10 ;  /* 0x0000000a00997308 */ /* 0x0005e20000000800 */
[----:B------:R-:W-:Y:S02]  /*2f60*/  FMNMX.FTZ R7, R60, R7, !PT ;  /* 0x000000073c077209 */ /* 0x000fe40007810000 */
[----:B------:R-:W-:Y:S02]  /*2f70*/  ISETP.GT.AND P1, PT, R12, 0x59, PT ;  /* 0x000000590c00780c */ /* 0x000fe40003f24270 */
[----:B0-----:R-:W-:Y:S02]  /*2f80*/  FSEL R12, R13, -INF , P2 ;  /* 0xff8000000d0c7808 */ /* 0x001fe40001000000 */
[----:B------:R-:W-:Y:S01]  /*2f90*/  FMNMX.FTZ R7, R62, R7, !PT ;  /* 0x000000073e077209 */ /* 0x000fe20007810000 */
[----:B------:R-:W-:Y:S01]  /*2fa0*/  MUFU.EX2 R106, R11 ;  /* 0x0000000b006a7308 */ /* 0x000fe20000000800 */
[----:B-1----:R-:W-:-:S02]  /*2fb0*/  FSEL R64, R69, -INF , P1 ;  /* 0xff80000045407808 */ /* 0x002fc40000800000 */
[----:B------:R-:W-:-:S04]  /*2fc0*/  FMNMX.FTZ R7, R12, R7, !PT ;  /* 0x000000070c077209 */ /* 0x000fc80007810000 */
[----:B------:R-:W-:Y:S01]  /*2fd0*/  FMNMX.FTZ R7, R64, R7, !PT ;  /* 0x0000000740077209 */ /* 0x000fe20007810000 */
[----:B------:R-:W-:Y:S04]  /*2fe0*/  MUFU.EX2 R157, R157 ;  /* 0x0000009d009d7308 */ /* 0x000fe80000000800 */
[----:B--2---:R-:W0:Y:S04]  /*2ff0*/  SHFL.BFLY PT, R10, R7, 0x2, 0x1f ;  /* 0x0c401f00070a7f89 */ /* 0x004e2800000e0000 */
[----:B------:R-:W1:Y:S08]  /*3000*/  MUFU.EX2 R68, R15 ;  /* 0x0000000f00447308 */ /* 0x000e700000000800 */
[----:B------:R-:W-:Y:S08]  /*3010*/  MUFU.EX2 R74, R74 ;  /* 0x0000004a004a7308 */ /* 0x000ff00000000800 */
[----:B------:R-:W-:Y:S01]  /*3020*/  MUFU.EX2 R76, R76 ;  /* 0x0000004c004c7308 */ /* 0x000fe20000000800 */
[----:B-1----:R-:W-:Y:S01]  /*3030*/  FADD.FTZ R0, R157, R68 ;  /* 0x000000449d007221 */ /* 0x002fe20000010000 */
[----:B------:R-:W-:-:S02]  /*3040*/  F2FP.BF16.F32.PACK_AB R157, R68, R157 ;  /* 0x0000009d449d723e */ /* 0x000fc400000010ff */
[----:B------:R-:W-:Y:S02]  /*3050*/  CS2R R68, SRZ ;  /* 0x0000000000447805 */ /* 0x000fe4000001ff00 */
[----:B0-----:R-:W-:Y:S02]  /*3060*/  FMNMX.FTZ R11, R7, R10, !PT ;  /* 0x0000000a070b7209 */ /* 0x001fe40007810000 */
[----:B------:R0:W-:Y:S03]  /*3070*/  MUFU.EX2 R155, R78 ;  /* 0x0000004e009b7308 */ /* 0x0001e60000000800 */
[----:B------:R-:W1:Y:S05]  /*3080*/  SHFL.BFLY PT, R10, R11, 0x1, 0x1f ;  /* 0x0c201f000b0a7f89 */ /* 0x000e6a00000e0000 */
[----:B------:R-:W-:Y:S01]  /*3090*/  MUFU.EX2 R80, R80 ;  /* 0x0000005000507308 */ /* 0x000fe20000000800 */
[----:B0-----:R-:W-:-:S07]  /*30a0*/  CS2R R78, SRZ ;  /* 0x00000000004e7805 */ /* 0x001fce000001ff00 */
[----:B------:R0:W-:Y:S08]  /*30b0*/  MUFU.EX2 R149, R82 ;  /* 0x0000005200957308 */ /* 0x0001f00000000800 */
[----:B------:R-:W-:Y:S01]  /*30c0*/  MUFU.EX2 R84, R84 ;  /* 0x0000005400547308 */ /* 0x000fe20000000800 */
[----:B-1----:R-:W-:Y:S02]  /*30d0*/  FMNMX.FTZ R10, R11, R10, !PT ;  /* 0x0000000a0b0a7209 */ /* 0x002fe40007810000 */
[----:B0-----:R-:W-:-:S02]  /*30e0*/  CS2R R82, SRZ ;  /* 0x0000000000527805 */ /* 0x001fc4000001ff00 */
[C---:B------:R-:W-:Y:S01]  /*30f0*/  FSETP.NEU.FTZ.AND P1, PT, R10.reuse, -INF , PT ;  /* 0xff8000000a00780b */ /* 0x040fe20003f3d000 */
[----:B------:R-:W-:Y:S02]  /*3100*/  FMUL.FTZ R7, R10, R9 ;  /* 0x000000090a077220 */ /* 0x000fe40000410000 */
[----:B------:R-:W-:Y:S03]  /*3110*/  MUFU.EX2 R151, R86 ;  /* 0x0000005600977308 */ /* 0x000fe60000000800 */
[----:B------:R-:W-:-:S05]  /*3120*/  FSEL R7, R7, RZ, P1 ;  /* 0x000000ff07077208 */ /* 0x000fca0000800000 */
[-CC-:B------:R-:W-:Y:S01]  /*3130*/  FFMA.FTZ R14, R14, R9.reuse, -R7.reuse ;  /* 0x000000090e0e7223 */ /* 0x180fe20000010807 */
[-CC-:B------:R-:W-:Y:S01]  /*3140*/  FFMA.FTZ R8, R8, R9.reuse, -R7.reuse ;  /* 0x0000000908087223 */ /* 0x180fe20000010807 */
[-CC-:B------:R-:W-:Y:S01]  /*3150*/  FFMA.FTZ R24, R24, R9.reuse, -R7.reuse ;  /* 0x0000000918187223 */ /* 0x180fe20000010807 */
[-CC-:B------:R-:W-:Y:S01]  /*3160*/  FFMA.FTZ R26, R26, R9.reuse, -R7.reuse ;  /* 0x000000091a1a7223 */ /* 0x180fe20000010807 */
[-CC-:B------:R-:W-:Y:S01]  /*3170*/  FFMA.FTZ R28, R28, R9.reuse, -R7.reuse ;  /* 0x000000091c1c7223 */ /* 0x180fe20000010807 */
[----:B------:R0:W-:Y:S01]  /*3180*/  MUFU.EX2 R11, R8 ;  /* 0x00000008000b7308 */ /* 0x0001e20000000800 */
        /* <DEDUP_REMOVED lines=8> */
[----:B0-----:R-:W-:-:S02]  /*3210*/  IMAD.MOV.U32 R8, RZ, RZ, R16 ;  /* 0x000000ffff087224 */ /* 0x001fc400078e0010 */
        /* <DEDUP_REMOVED lines=12> */
[----:B------:R-:W-:Y:S01]  /*32e0*/  FFMA.FTZ R64, R64, R9, -R7 ;  /* 0x0000000940407223 */ /* 0x000fe20000010807 */
[----:B------:R-:W-:Y:S01]  /*32f0*/  CS2R R86, SRZ ;  /* 0x0000000000567805 */ /* 0x000fe2000001ff00 */
[----:B------:R0:W2:Y:S01]  /*3300*/  MUFU.EX2 R13, R26 ;  /* 0x0000001a000d7308 */ /* 0x0000a20000000800 */
[----:B-1----:R-:W-:-:S07]  /*3310*/  F2FP.BF16.F32.PACK_AB R156, R11, R14 ;  /* 0x0000000e0b9c723e */ /* 0x002fce00000010ff */
[----:B------:R-:W1:Y:S01]  /*3320*/  MUFU.EX2 R28, R28 ;  /* 0x0000001c001c7308 */ /* 0x000e620000000800 */
[----:B0-----:R-:W-:-:S05]  /*3330*/  @P4 IMAD.HI.U32 R26, R16, R31, RZ ;  /* 0x0000001f101a4227 */ /* 0x001fca00078e00ff */
[----:B------:R-:W-:Y:S01]  /*3340*/  @P4 SHF.R.U32.HI R8, RZ, R35, R26 ;  /* 0x00000023ff084219 */ /* 0x000fe2000001161a */
[----:B------:R-:W-:Y:S01]  /*3350*/  FADD.FTZ R35, R14, R11 ;  /* 0x0000000b0e237221 */ /* 0x000fe20000010000 */
[----:B------:R-:W0:Y:S01]  /*3360*/  MUFU.EX2 R15, R30 ;  /* 0x0000001e000f7308 */ /* 0x000e220000000800 */
[----:B--2---:R-:W-:Y:S01]  /*3370*/  F2FP.BF16.F32.PACK_AB R158, R13, R24 ;  /* 0x000000180d9e723e */ /* 0x004fe200000010ff */
[----:B------:R-:W-:Y:S01]  /*3380*/  VIADD R14, R72, 0xfffffffe ;  /* 0xfffffffe480e7836 */ /* 0x000fe20000000000 */
[----:B------:R-:W-:Y:S02]  /*3390*/  IADD3 R8, R8, R171, -R170 ;  /* 0x000000ab08087210 */ /* 0x000fe40007ffe8aa */
[----:B------:R-:W-:-:S03]  /*33a0*/  CS2R R72, SRZ ;  /* 0x0000000000487805 */ /* 0x000fc6000001ff00 */
[----:B------:R-:W2:Y:S01]  /*33b0*/  MUFU.EX2 R32, R32 ;  /* 0x0000002000207308 */ /* 0x000ea20000000800 */
[----:B------:R-:W-:-:S04]  /*33c0*/  IMAD.HI R26, R8, 0x2aaaaaab, RZ ;  /* 0x2aaaaaab081a7827 */ /* 0x000fc800078e02ff */
[----:B------:R-:W-:Y:S01]  /*33d0*/  FADD.FTZ R8, R24, R35 ;  /* 0x0000002318087221 */ /* 0x000fe20000010000 */
[----:B------:R-:W-:Y:S01]  /*33e0*/  FADD.FTZ R35, R159, R0 ;  /* 0x000000009f237221 */ /* 0x000fe20000010000 */
[C---:B------:R-:W-:Y:S02]  /*33f0*/  F2FP.BF16.F32.PACK_AB R159, R106.reuse, R159 ;  /* 0x0000009f6a9f723e */ /* 0x040fe400000010ff */
[----:B------:R-:W-:Y:S01]  /*3400*/  FADD.FTZ R33, R13, R8 ;  /* 0x000000080d217221 */ /* 0x000fe20000010000 */
[----:B------:R-:W-:Y:S01]  /*3410*/  FADD.FTZ R0, R106, R35 ;  /* 0x000000236a007221 */ /* 0x000fe20000010000 */
[----:B------:R-:W3:Y:S01]  /*3420*/  MUFU.EX2 R21, R34 ;  /* 0x0000002200157308 */ /* 0x000ee20000000800 */
[----:B------:R-:W-:Y:S01]  /*3430*/  SHF.R.U32.HI R39, RZ, 0x1f, R26 ;  /* 0x0000001fff277819 */ /* 0x000fe2000001161a */
[----:B-1----:R-:W-:Y:S01]  /*3440*/  FADD.FTZ R8, R28, R33 ;  /* 0x000000211c087221 */ /* 0x002fe20000010000 */
[----:B------:R-:W-:Y:S01]  /*3450*/  FADD.FTZ R35, R153, R0 ;  /* 0x0000000099237221 */ /* 0x000fe20000010000 */
[----:B0-----:R-:W-:-:S02]  /*3460*/  F2FP.BF16.F32.PACK_AB R152, R15, R28 ;  /* 0x0000001c0f98723e */ /* 0x001fc400000010ff */
[----:B------:R-:W-:Y:S01]  /*3470*/  FADD.FTZ R37, R15, R8 ;  /* 0x000000080f257221 */ /* 0x000fe20000010000 */
[----:B------:R-:W-:Y:S01]  /*3480*/  FADD.FTZ R35, R74, R35 ;  /* 0x000000234a237221 */ /* 0x000fe20000010000 */
[----:B------:R-:W0:Y:S01]  /*3490*/  MUFU.EX2 R36, R36 ;  /* 0x0000002400247308 */ /* 0x000e220000000800 */
[----:B------:R-:W-:Y:S01]  /*34a0*/  LEA.HI.SX32 R26, R26, R39, 0x1c ;  /* 0x000000271a1a7211 */ /* 0x000fe200078fe2ff */
[----:B--2---:R-:W-:Y:S01]  /*34b0*/  FADD.FTZ R0, R32, R37 ;  /* 0x0000002520007221 */ /* 0x004fe20000010000 */
[----:B------:R-:W-:Y:S01]  /*34c0*/  FADD.FTZ R8, R76, R35 ;  /* 0x000000234c087221 */ /* 0x000fe20000010000 */
[----:B------:R-:W-:Y:S02]  /*34d0*/  F2FP.BF16.F32.PACK_AB R153, R74, R153 ;  /* 0x000000994a99723e */ /* 0x000fe400000010ff */
[----:B------:R-:W-:Y:S01]  /*34e0*/  CS2R R74, SRZ ;  /* 0x00000000004a7805 */ /* 0x000fe2000001ff00 */
[----:B------:R-:W-:Y:S01]  /*34f0*/  FADD.FTZ R37, R155, R8 ;  /* 0x000000089b257221 */ /* 0x000fe20000010000 */
[----:B------:R-:W1:Y:S01]  /*3500*/  MUFU.EX2 R25, R38 ;  /* 0x0000002600197308 */ /* 0x000e620000000800 */
[----:B---3--:R-:W-:Y:S01]  /*3510*/  FADD.FTZ R35, R21, R0 ;  /* 0x0000000015237221 */ /* 0x008fe20000010000 */
[----:B------:R-:W-:Y:S01]  /*3520*/  F2FP.BF16.F32.PACK_AB R155, R155, R76 ;  /* 0x0000004c9b9b723e */ /* 0x000fe200000010ff */
[----:B------:R-:W-:Y:S01]  /*3530*/  FADD.FTZ R8, R80, R37 ;  /* 0x0000002550087221 */ /* 0x000fe20000010000 */
[----:B------:R-:W-:-:S02]  /*3540*/  F2FP.BF16.F32.PACK_AB R154, R21, R32 ;  /* 0x00000020159a723e */ /* 0x000fc400000010ff */
[----:B------:R-:W-:Y:S01]  /*3550*/  CS2R R76, SRZ ;  /* 0x00000000004c7805 */ /* 0x000fe2000001ff00 */
[C---:B------:R-:W-:Y:S01]  /*3560*/  FADD.FTZ R37, R149.reuse, R8 ;  /* 0x0000000895257221 */ /* 0x040fe20000010000 */
[----:B------:R-:W2:Y:S01]  /*3570*/  MUFU.EX2 R40, R40 ;  /* 0x0000002800287308 */ /* 0x000ea20000000800 */
[----:B0-----:R-:W-:Y:S01]  /*3580*/  FADD.FTZ R0, R36, R35 ;  /* 0x0000002324007221 */ /* 0x001fe20000010000 */
[----:B------:R-:W-:Y:S01]  /*3590*/  F2FP.BF16.F32.PACK_AB R149, R149, R80 ;  /* 0x000000509595723e */ /* 0x000fe200000010ff */
[----:B------:R-:W-:Y:S01]  /*35a0*/  FADD.FTZ R8, R84, R37 ;  /* 0x0000002554087221 */ /* 0x000fe20000010000 */
[----:B------:R-:W-:-:S03]  /*35b0*/  CS2R R80, SRZ ;  /* 0x0000000000507805 */ /* 0x000fc6000001ff00 */
[----:B------:R-:W-:Y:S01]  /*35c0*/  FADD.FTZ R37, R151, R8 ;  /* 0x0000000897257221 */ /* 0x000fe20000010000 */
[----:B------:R0:W3:Y:S01]  /*35d0*/  MUFU.EX2 R27, R42 ;  /* 0x0000002a001b7308 */ /* 0x0000e20000000800 */
[----:B-1----:R-:W-:Y:S01]  /*35e0*/  FADD.FTZ R35, R25, R0 ;  /* 0x0000000019237221 */ /* 0x002fe20000010000 */
[----:B------:R-:W-:Y:S02]  /*35f0*/  F2FP.BF16.F32.PACK_AB R151, R151, R84 ;  /* 0x000000549797723e */ /* 0x000fe400000010ff */
[----:B------:R-:W-:Y:S02]  /*3600*/  CS2R R84, SRZ ;  /* 0x0000000000547805 */ /* 0x000fe4000001ff00 */
[----:B------:R-:W-:Y:S02]  /*3610*/  F2FP.BF16.F32.PACK_AB R148, R25, R36 ;  /* 0x000000241994723e */ /* 0x000fe400000010ff */
[----:B------:R-:W-:Y:S01]  /*3620*/  CS2R R24, SRZ ;  /* 0x0000000000187805 */ /* 0x000fe2000001ff00 */
[----:B------:R-:W1:Y:S01]  /*3630*/  MUFU.EX2 R44, R44 ;  /* 0x0000002c002c7308 */ /* 0x000e620000000800 */
[----:B--2---:R-:W-:Y:S01]  /*3640*/  FADD.FTZ R0, R40, R35 ;  /* 0x0000002328007221 */ /* 0x004fe20000010000 */
[----:B0-----:R-:W-:-:S06]  /*3650*/  CS2R R42, SRZ ;  /* 0x00000000002a7805 */ /* 0x001fcc000001ff00 */
[----:B------:R-:W0:Y:S01]  /*3660*/  MUFU.EX2 R88, R88 ;  /* 0x0000005800587308 */ /* 0x000e220000000800 */
[C---:B---3--:R-:W-:Y:S01]  /*3670*/  FADD.FTZ R35, R27.reuse, R0 ;  /* 0x000000001b237221 */ /* 0x048fe20000010000 */
[----:B------:R-:W-:Y:S02]  /*3680*/  F2FP.BF16.F32.PACK_AB R150, R27, R40 ;  /* 0x000000281b96723e */ /* 0x000fe400000010ff */
[----:B------:R-:W-:-:S04]  /*3690*/  CS2R R40, SRZ ;  /* 0x0000000000287805 */ /* 0x000fc8000001ff00 */
[----:B------:R2:W3:Y:S01]  /*36a0*/  MUFU.EX2 R29, R46 ;  /* 0x0000002e001d7308 */ /* 0x0004e20000000800 */
[----:B-1----:R-:W-:-:S07]  /*36b0*/  FADD.FTZ R0, R44, R35 ;  /* 0x000000232c007221 */ /* 0x002fce0000010000 */
[----:B------:R-:W1:Y:S01]  /*36c0*/  MUFU.EX2 R145, R90 ;  /* 0x0000005a00917308 */ /* 0x000e620000000800 */
[----:B0-----:R-:W-:Y:S01]  /*36d0*/  FADD.FTZ R8, R88, R37 ;  /* 0x0000002558087221 */ /* 0x001fe20000010000 */
[----:B--2---:R-:W-:-:S06]  /*36e0*/  CS2R R46, SRZ ;  /* 0x00000000002e7805 */ /* 0x004fcc000001ff00 */
[----:B------:R-:W0:Y:S01]  /*36f0*/  MUFU.EX2 R48, R48 ;  /* 0x0000003000307308 */ /* 0x000e220000000800 */
[C---:B---3--:R-:W-:Y:S01]  /*3700*/  FADD.FTZ R37, R29.reuse, R0 ;  /* 0x000000001d257221 */ /* 0x048fe20000010000 */
[----:B------:R-:W-:Y:S02]  /*3710*/  F2FP.BF16.F32.PACK_AB R144, R29, R44 ;  /* 0x0000002c1d90723e */ /* 0x000fe400000010ff */
[----:B------:R-:W-:Y:S02]  /*3720*/  CS2R R44, SRZ ;  /* 0x00000000002c7805 */ /* 0x000fe4000001ff00 */
[----:B------:R-:W-:Y:S02]  /*3730*/  CS2R R28, SRZ ;  /* 0x00000000001c7805 */ /* 0x000fe4000001ff00 */
[----:B------:R-:W2:Y:S01]  /*3740*/  MUFU.EX2 R92, R92 ;  /* 0x0000005c005c7308 */ /* 0x000ea20000000800 */
[C---:B-1----:R-:W-:Y:S01]  /*3750*/  FADD.FTZ R39, R145.reuse, R8 ;  /* 0x0000000891277221 */ /* 0x042fe20000010000 */
[----:B------:R-:W-:-:S06]  /*3760*/  F2FP.BF16.F32.PACK_AB R145, R145, R88 ;  /* 0x000000589191723e */ /* 0x000fcc00000010ff */
[----:B------:R1:W3:Y:S01]  /*3770*/  MUFU.EX2 R31, R50 ;  /* 0x00000032001f7308 */ /* 0x0002e20000000800 */
[----:B0-----:R-:W-:Y:S01]  /*3780*/  FADD.FTZ R0, R48, R37 ;  /* 0x0000002530007221 */ /* 0x001fe20000010000 */
[----:B------:R-:W-:-:S06]  /*3790*/  CS2R R36, SRZ ;  /* 0x0000000000247805 */ /* 0x000fcc000001ff00 */
[----:B------:R-:W0:Y:S01]  /*37a0*/  MUFU.EX2 R147, R94 ;  /* 0x0000005e00937308 */ /* 0x000e220000000800 */
[----:B--2---:R-:W-:Y:S01]  /*37b0*/  FADD.FTZ R8, R92, R39 ;  /* 0x000000275c087221 */ /* 0x004fe20000010000 */
[----:B-1----:R-:W-:Y:S02]  /*37c0*/  CS2R R50, SRZ ;  /* 0x0000000000327805 */ /* 0x002fe4000001ff00 */
[----:B------:R-:W-:-:S04]  /*37d0*/  CS2R R38, SRZ ;  /* 0x0000000000267805 */ /* 0x000fc8000001ff00 */
[----:B------:R-:W1:Y:S01]  /*37e0*/  MUFU.EX2 R52, R52 ;  /* 0x0000003400347308 */ /* 0x000e620000000800 */
[C---:B---3--:R-:W-:Y:S01]  /*37f0*/  FADD.FTZ R11, R31.reuse, R0 ;  /* 0x000000001f0b7221 */ /* 0x048fe20000010000 */
[----:B------:R-:W-:Y:S02]  /*3800*/  F2FP.BF16.F32.PACK_AB R146, R31, R48 ;  /* 0x000000301f92723e */ /* 0x000fe400000010ff */
[----:B------:R-:W-:Y:S02]  /*3810*/  CS2R R48, SRZ ;  /* 0x0000000000307805 */ /* 0x000fe4000001ff00 */
[----:B------:R-:W-:Y:S02]  /*3820*/  CS2R R30, SRZ ;  /* 0x00000000001e7805 */ /* 0x000fe4000001ff00 */
[----:B------:R-:W2:Y:S01]  /*3830*/  MUFU.EX2 R66, R66 ;  /* 0x0000004200427308 */ /* 0x000ea20000000800 */
[C---:B0-----:R-:W-:Y:S01]  /*3840*/  FADD.FTZ R13, R147.reuse, R8 ;  /* 0x00000008930d7221 */ /* 0x041fe20000010000 */
[----:B------:R-:W-:-:S06]  /*3850*/  F2FP.BF16.F32.PACK_AB R147, R147, R92 ;  /* 0x0000005c9393723e */ /* 0x000fcc00000010ff */
[----:B------:R0:W3:Y:S01]  /*3860*/  MUFU.EX2 R33, R54 ;  /* 0x0000003600217308 */ /* 0x0000e20000000800 */
[----:B-1----:R-:W-:-:S07]  /*3870*/  FADD.FTZ R0, R52, R11 ;  /* 0x0000000b34007221 */ /* 0x002fce0000010000 */
[----:B------:R-:W1:Y:S01]  /*3880*/  MUFU.EX2 R56, R56 ;  /* 0x0000003800387308 */ /* 0x000e620000000800 */
[----:B--2---:R-:W-:Y:S01]  /*3890*/  FADD.FTZ R8, R66, R13 ;  /* 0x0000000d42087221 */ /* 0x004fe20000010000 */
[----:B0-----:R-:W-:-:S06]  /*38a0*/  CS2R R54, SRZ ;  /* 0x0000000000367805 */ /* 0x001fcc000001ff00 */
[----:B------:R0:W2:Y:S01]  /*38b0*/  MUFU.EX2 R7, R58 ;  /* 0x0000003a00077308 */ /* 0x0000a20000000800 */
[C---:B---3--:R-:W-:Y:S01]  /*38c0*/  FADD.FTZ R13, R33.reuse, R0 ;  /* 0x00000000210d7221 */ /* 0x048fe20000010000 */
[----:B------:R-:W-:Y:S02]  /*38d0*/  F2FP.BF16.F32.PACK_AB R140, R33, R52 ;  /* 0x00000034218c723e */ /* 0x000fe400000010ff */
[----:B------:R-:W-:Y:S02]  /*38e0*/  CS2R R52, SRZ ;  /* 0x0000000000347805 */ /* 0x000fe4000001ff00 */
[----:B------:R-:W-:Y:S02]  /*38f0*/  CS2R R32, SRZ ;  /* 0x0000000000207805 */ /* 0x000fe4000001ff00 */
[----:B------:R-:W3:Y:S01]  /*3900*/  MUFU.EX2 R60, R60 ;  /* 0x0000003c003c7308 */ /* 0x000ee20000000800 */
[----:B-1----:R-:W-:Y:S01]  /*3910*/  FADD.FTZ R0, R56, R13 ;  /* 0x0000000d38007221 */ /* 0x002fe20000010000 */
[----:B0-----:R-:W-:-:S06]  /*3920*/  CS2R R58, SRZ ;  /* 0x00000000003a7805 */ /* 0x001fcc000001ff00 */
[----:B------:R-:W0:Y:S01]  /*3930*/  MUFU.EX2 R141, R96 ;  /* 0x00000060008d7308 */ /* 0x000e220000000800 */
[C---:B--2---:R-:W-:Y:S01]  /*3940*/  FADD.FTZ R13, R7.reuse, R0 ;  /* 0x00000000070d7221 */ /* 0x044fe20000010000 */
[----:B------:R-:W-:Y:S02]  /*3950*/  F2FP.BF16.F32.PACK_AB R142, R7, R56 ;  /* 0x00000038078e723e */ /* 0x000fe400000010ff */
[----:B------:R-:W-:-:S04]  /*3960*/  CS2R R56, SRZ ;  /* 0x0000000000387805 */ /* 0x000fc8000001ff00 */
[----:B------:R1:W2:Y:S01]  /*3970*/  MUFU.EX2 R35, R62 ;  /* 0x0000003e00237308 */ /* 0x0002a20000000800 */
[----:B---3--:R-:W-:-:S07]  /*3980*/  FADD.FTZ R0, R60, R13 ;  /* 0x0000000d3c007221 */ /* 0x008fce0000010000 */
[----:B------:R-:W3:Y:S01]  /*3990*/  MUFU.EX2 R98, R98 ;  /* 0x0000006200627308 */ /* 0x000ee20000000800 */
[C---:B0-----:R-:W-:Y:S01]  /*39a0*/  FADD.FTZ R15, R141.reuse, R8 ;  /* 0x000000088d0f7221 */ /* 0x041fe20000010000 */
[----:B------:R-:W-:Y:S02]  /*39b0*/  F2FP.BF16.F32.PACK_AB R141, R141, R66 ;  /* 0x000000428d8d723e */ /* 0x000fe400000010ff */
[----:B------:R-:W-:Y:S02]  /*39c0*/  CS2R R66, SRZ ;  /* 0x0000000000427805 */ /* 0x000fe4000001ff00 */
[----:B-1----:R-:W-:Y:S02]  /*39d0*/  CS2R R62, SRZ ;  /* 0x00000000003e7805 */ /* 0x002fe4000001ff00 */
[----:B------:R-:W0:Y:S01]  /*39e0*/  MUFU.EX2 R12, R12 ;  /* 0x0000000c000c7308 */ /* 0x000e220000000800 */
[C---:B--2---:R-:W-:Y:S01]  /*39f0*/  FADD.FTZ R13, R35.reuse, R0 ;  /* 0x00000000230d7221 */ /* 0x044fe20000010000 */
[----:B------:R-:W-:-:S02]  /*3a00*/  F2FP.BF16.F32.PACK_AB R136, R35, R60 ;  /* 0x0000003c2388723e */ /* 0x000fc400000010ff */
[----:B------:R-:W-:Y:S02]  /*3a10*/  CS2R R60, SRZ ;  /* 0x00000000003c7805 */ /* 0x000fe4000001ff00 */
[----:B------:R-:W-:Y:S02]  /*3a20*/  CS2R R34, SRZ ;  /* 0x0000000000227805 */ /* 0x000fe4000001ff00 */
[----:B------:R-:W1:Y:S01]  /*3a30*/  MUFU.EX2 R143, R100 ;  /* 0x00000064008f7308 */ /* 0x000e620000000800 */
[----:B---3--:R-:W-:-:S07]  /*3a40*/  FADD.FTZ R8, R98, R15 ;  /* 0x0000000f62087221 */ /* 0x008fce0000010000 */
[----:B------:R-:W2:Y:S01]  /*3a50*/  MUFU.EX2 R70, R70 ;  /* 0x0000004600467308 */ /* 0x000ea20000000800 */
[----:B0-----:R-:W-:Y:S01]  /*3a60*/  FADD.FTZ R0, R12, R13 ;  /* 0x0000000d0c007221 */ /* 0x001fe20000010000 */
[----:B------:R-:W-:Y:S02]  /*3a70*/  VIMNMX R13, RZ, R26, !PT ;  /* 0x0000001aff0d7248 */ /* 0x000fe40007fe0100 */
[----:B------:R-:W-:Y:S02]  /*3a80*/  CS2R R26, SRZ ;  /* 0x00000000001a7805 */ /* 0x000fe4000001ff00 */
[----:B------:R-:W-:Y:S02]  /*3a90*/  ISETP.GE.AND P1, PT, R14, R13, PT ;  /* 0x0000000d0e00720c */ /* 0x000fe40003f26270 */
[----:B------:R-:W0:Y:S01]  /*3aa0*/  MUFU.EX2 R137, R102 ;  /* 0x0000006600897308 */ /* 0x000e220000000800 */
[C---:B-1----:R-:W-:Y:S01]  /*3ab0*/  FADD.FTZ R15, R143.reuse, R8 ;  /* 0x000000088f0f7221 */ /* 0x042fe20000010000 */
[----:B------:R-:W-:-:S06]  /*3ac0*/  F2FP.BF16.F32.PACK_AB R143, R143, R98 ;  /* 0x000000628f8f723e */ /* 0x000fcc00000010ff */
[----:B------:R-:W1:Y:S01]  /*3ad0*/  MUFU.EX2 R104, R104 ;  /* 0x0000006800687308 */ /* 0x000e620000000800 */
[----:B--2---:R-:W-:-:S07]  /*3ae0*/  FADD.FTZ R8, R70, R15 ;  /* 0x0000000f46087221 */ /* 0x004fce0000010000 */
[----:B------:R2:W3:Y:S01]  /*3af0*/  MUFU.EX2 R11, R64 ;  /* 0x00000040000b7308 */ /* 0x0004e20000000800 */
[C---:B0-----:R-:W-:Y:S01]  /*3b00*/  FADD.FTZ R7, R137.reuse, R8 ;  /* 0x0000000889077221 */ /* 0x041fe20000010000 */
[----:B------:R-:W-:Y:S01]  /*3b10*/  F2FP.BF16.F32.PACK_AB R137, R137, R70 ;  /* 0x000000468989723e */ /* 0x000fe200000010ff */
[----:B------:R-:W-:Y:S01]  /*3b20*/  IMAD.MOV.U32 R8, RZ, RZ, 0x3f800000 ;  /* 0x3f800000ff087424 */ /* 0x000fe200078e00ff */
[----:B------:R-:W-:-:S04]  /*3b30*/  CS2R R70, SRZ ;  /* 0x0000000000467805 */ /* 0x000fc8000001ff00 */
[----:B------:R1:W0:Y:S01]  /*3b40*/  MUFU.EX2 R139, R6 ;  /* 0x00000006008b7308 */ /* 0x0002220000000800 */
[----:B--2---:R-:W-:Y:S01]  /*3b50*/  CS2R R64, SRZ ;  /* 0x0000000000407805 */ /* 0x004fe2000001ff00 */
[----:B-1----:R-:W-:Y:S01]  /*3b60*/  FADD.FTZ R6, R104, R7 ;  /* 0x0000000768067221 */ /* 0x002fe20000010000 */
[C---:B---3--:R-:W-:Y:S01]  /*3b70*/  FADD.FTZ R7, R11.reuse, R0 ;  /* 0x000000000b077221 */ /* 0x048fe20000010000 */
[----:B------:R-:W-:Y:S02]  /*3b80*/  F2FP.BF16.F32.PACK_AB R138, R11, R12 ;  /* 0x0000000c0b8a723e */ /* 0x000fe400000010ff */
[----:B------:R-:W-:Y:S01]  /*3b90*/  MOV R0, 0x3f800000 ;  /* 0x3f80000000007802 */ /* 0x000fe20000000f00 */
[C---:B0-----:R-:W-:Y:S01]  /*3ba0*/  FADD.FTZ R6, R139.reuse, R6 ;  /* 0x000000068b067221 */ /* 0x041fe20000010000 */
[----:B------:R-:W-:Y:S01]  /*3bb0*/  F2FP.BF16.F32.PACK_AB R139, R139, R104 ;  /* 0x000000688b8b723e */ /* 0x000fe200000010ff */
[----:B------:R-:W-:Y:S06]  /*3bc0*/  @!P1 BRA `(.L_x_2425) ;  /* 0x0000002800889947 */ /* 0x000fec0003800000 */
[----:B------:R-:W-:Y:S01]  /*3bd0*/  IMAD.MOV.U32 R12, RZ, RZ, R20 ;  /* 0x000000ffff0c7224 */ /* 0x000fe200078e0014 */
[----:B------:R-:W-:Y:S01]  /*3be0*/  MOV R87, RZ ;  /* 0x000000ff00577202 */ /* 0x000fe20000000f00 */
[----:B------:R-:W-:Y:S01]  /*3bf0*/  IMAD.MOV.U32 R11, RZ, RZ, R10 ;  /* 0x000000ffff0b7224 */ /* 0x000fe200078e000a */
[----:B------:R-:W-:Y:S01]  /*3c00*/  UMOV UR4, UR38 ;  /* 0x0000002600047c82 */ /* 0x000fe20008000000 */
[----:B------:R-:W-:Y:S01]  /*3c10*/  IMAD.MOV.U32 R0, RZ, RZ, 0x3f800000 ;  /* 0x3f800000ff007424 */ /* 0x000fe200078e00ff */
[----:B------:R-:W-:Y:S01]  /*3c20*/  UMOV UR5, UR39 ;  /* 0x0000002700057c82 */ /* 0x000fe20008000000 */
[----:B------:R-:W-:-:S05]  /*3c30*/  ULDC UR6, c[0x0][0x9d8] ;  /* 0x0002760000067ab9 */ /* 0x000fca0000000800 */
.L_x_2436:
[----:B------:R-:W-:-:S04]  /*3c40*/  UISETP.NE.AND UP0, UPT, UR5, 0x1, UPT ;  /* 0x000000010500788c */ /* 0x000fc8000bf05270 */
[----:B------:R-:W-:-:S04]  /*3c50*/  USEL UR38, URZ, 0x1, UP0 ;  /* 0x000000013f267887 */ /* 0x000fc80008000000 */
[----:B------:R-:W-:Y:S01]  /*3c60*/  ULOP3.LUT UR38, UR4, UR38, URZ, 0x3c, !UPT ;  /* 0x0000002604267292 */ /* 0x000fe2000f8e3c3f */
[----:B------:R-:W-:Y:S11]  /*3c70*/  @!P0 BRA `(.L_x_2426) ;  /* 0x0000000000048947 */ /* 0x000ff60003800000 */
[----:B------:R-:W-:Y:S01]  /*3c80*/  BPT.TRAP 0x1 ;  /* 0x000000040000795c */ /* 0x000fe20000300000 */
.L_x_2426:
        /* <DEDUP_REMOVED lines=9> */
.L_x_2427:
[----:B-1----:R-:W-:Y:S05]  /*3d20*/  @P1 BRA `(.L_x_2428) ;  /* 0x0000000000081947 */ /* 0x002fea0003800000 */
[----:B------:R-:W1:Y:S02]  /*3d30*/  SYNCS.PHASECHK.TRANS64.TRYWAIT P1, [UR7+0x2a830], R9 ;  /* 0x02a83009ff0075a7 */ /* 0x000e640008020147 */
[----:B-1----:R-:W-:Y:S05]  /*3d40*/  @!P1 BRA `(.L_x_2429) ;  /* 0x000000d000989947 */ /* 0x002fea0003800000 */
.L_x_2428:
        /* <DEDUP_REMOVED lines=143> */
.L_x_2430:
[----:B------:R-:W-:Y:S01]  /*4640*/  ULEA UR10, UR5, UR40, 0x3 ;  /* 0x00000028050a7291 */ /* 0x000fe2000f8e183f */
[----:B------:R-:W-:-:S05]  /*4650*/  IMAD.U32 R0, RZ, RZ, UR4 ;  /* 0x00000004ff007e24 */ /* 0x000fca000f8e00ff */
[----:B------:R-:W-:-:S04]  /*4660*/  SHF.L.U32 R0, R0, 0x1f, RZ ;  /* 0x0000001f00007819 */ /* 0x000fc800000006ff */
[----:B------:R2:W3:Y:S01]  /*4670*/  SYNCS.PHASECHK.TRANS64.TRYWAIT P1, [UR10+0x2a850], R0 ;  /* 0x02a85000ff0075a7 */ /* 0x0004e2000802014a */
[----:B------:R-:W-:Y:S05]  /*4680*/  @!P0 BRA `(.L_x_2431) ;  /* 0x0000000000048947 */ /* 0x000fea0003800000 */
[----:B------:R-:W-:Y:S01]  /*4690*/  BPT.TRAP 0x1 ;  /* 0x000000040000795c */ /* 0x000fe20000300000 */
.L_x_2431:
[----:B---3--:R-:W-:Y:S05]  /*46a0*/  @P1 BRA `(.L_x_2432) ;  /* 0x0000000000081947 */ /* 0x008fea0003800000 */
[----:B------:R-:W3:Y:S02]  /*46b0*/  SYNCS.PHASECHK.TRANS64.TRYWAIT P1, [UR10+0x2a850], R0 ;  /* 0x02a85000ff0075a7 */ /* 0x000ee4000802014a */
[----:B---3--:R-:W-:Y:S05]  /*46c0*/  @!P1 BRA `(.L_x_2433) ;  /* 0x000000c800509947 */ /* 0x008fea0003800000 */
.L_x_2432:
        /* <DEDUP_REMOVED lines=38> */
.L_x_2434:
[----:B------:R-:W-:Y:S01]  /*4930*/  ISETP.NE.AND P1, PT, R172, 0x1, PT ;  /* 0x00000001ac00780c */ /* 0x000fe20003f25270 */
[----:B------:R-:W-:Y:S01]  /*4940*/  FMUL.FTZ R20, R94, UR6 ;  /* 0x000000065e147c20 */ /* 0x000fe20008410000 */
[----:B-1----:R-:W-:Y:S02]  /*4950*/  IMAD.IADD R10, R19, 0x1, R16 ;  /* 0x00000001130a7824 */ /* 0x002fe400078e0210 */
        /* <DEDUP_REMOVED lines=9> */
[----:B------:R-:W-:Y:S01]  /*49f0*/  FMUL.FTZ R101, R101, UR6 ;  /* 0x0000000665657c20 */ /* 0x000fe20008410000 */
[----:B0-----:R-:W0:Y:S01]  /*4a00*/  @P1 LDC R9, c[0x0][0x44c] ;  /* 0x00011300ff091b82 */ /* 0x001e220000000800 */
[----:B------:R-:W-:Y:S01]  /*4a10*/  FMUL.FTZ R21, R99, UR6 ;  /* 0x0000000663157c20 */ /* 0x000fe20008410000 */
[----:B------:R1:W3:Y:S01]  /*4a20*/  MUFU.TANH R152, R88 ;  /* 0x0000005800987308 */ /* 0x0002e20000002400 */
[----:B------:R-:W-:Y:S01]  /*4a30*/  FMUL.FTZ R104, R104, UR6 ;  /* 0x0000000668687c20 */ /* 0x000fe20008410000 */
[----:B--2---:R-:W-:Y:S01]  /*4a40*/  FMUL.FTZ R0, R90, UR6 ;  /* 0x000000065a007c20 */ /* 0x004fe20008410000 */
[----:B------:R-:W-:Y:S01]  /*4a50*/  FMUL.FTZ R90, R102, UR6 ;  /* 0x00000006665a7c20 */ /* 0x000fe20008410000 */
[----:B------:R-:W-:Y:S01]  /*4a60*/  FMUL.FTZ R105, R105, UR6 ;  /* 0x0000000669697c20 */ /* 0x000fe20008410000 */
[----:B------:R-:W-:Y:S01]  /*4a70*/  FMUL.FTZ R108, R108, UR6 ;  /* 0x000000066c6c7c20 */ /* 0x000fe20008410000 */
[----:B------:R-:W2:Y:S01]  /*4a80*/  @P1 LDC R94, c[0x0][0x450] ;  /* 0x00011400ff5e1b82 */ /* 0x000ea20000000800 */
[----:B------:R-:W-:Y:S01]  /*4a90*/  FMUL.FTZ R109, R109, UR6 ;  /* 0x000000066d6d7c20 */ /* 0x000fe20008410000 */
[----:B------:R4:W5:Y:S01]  /*4aa0*/  MUFU.TANH R150, R89 ;  /* 0x0000005900967308 */ /* 0x0009620000002400 */
[----:B-1----:R-:W-:Y:S01]  /*4ab0*/  FMUL.FTZ R88, R98, UR6 ;  /* 0x0000000662587c20 */ /* 0x002fe20008410000 */
        /* <DEDUP_REMOVED lines=10> */
[----:B----4-:R-:W-:Y:S01]  /*4b60*/  FMUL.FTZ R89, R103, UR6 ;  /* 0x0000000667597c20 */ /* 0x010fe20008410000 */
[----:B------:R-:W-:Y:S01]  /*4b70*/  FMUL.FTZ R133, R133, UR6 ;  /* 0x0000000685857c20 */ /* 0x000fe20008410000 */
[----:B0-----:R-:W-:-:S04]  /*4b80*/  @P1 IMAD.HI.U32 R9, R10, R9, RZ ;  /* 0x000000090a091227 */ /* 0x001fc800078e00ff */
[----:B------:R-:W-:Y:S01]  /*4b90*/  FMUL.FTZ R8, R91, UR6 ;  /* 0x000000065b087c20 */ /* 0x000fe20008410000 */
[----:B------:R-:W-:Y:S01]  /*4ba0*/  MUFU.TANH R140, R97 ;  /* 0x00000061008c7308 */ /* 0x000fe20000002400 */
[----:B-1----:R-:W-:Y:S01]  /*4bb0*/  FMUL.FTZ R92, R106, UR6 ;  /* 0x000000066a5c7c20 */ /* 0x002fe20008410000 */
[----:B------:R-:W-:Y:S01]  /*4bc0*/  FMUL.FTZ R118, R118, UR6 ;  /* 0x0000000676767c20 */ /* 0x000fe20008410000 */
[----:B------:R-:W-:Y:S01]  /*4bd0*/  FMUL.FTZ R122, R122, UR6 ;  /* 0x000000067a7a7c20 */ /* 0x000fe20008410000 */
[----:B------:R-:W-:Y:S01]  /*4be0*/  FMUL.FTZ R91, R107, UR6 ;  /* 0x000000066b5b7c20 */ /* 0x000fe20008410000 */
[----:B------:R-:W-:Y:S01]  /*4bf0*/  FMUL.FTZ R126, R126, UR6 ;  /* 0x000000067e7e7c20 */ /* 0x000fe20008410000 */
[----:B--2---:R-:W-:Y:S01]  /*4c00*/  @P1 SHF.R.U32.HI R10, RZ, R94, R9 ;  /* 0x0000005eff0a1219 */ /* 0x004fe20000011609 */
[----:B------:R-:W-:Y:S01]  /*4c10*/  IMAD.MOV.U32 R9, RZ, RZ, -0x60 ;  /* 0xffffffa0ff097424 */ /* 0x000fe200078e00ff */
[----:B------:R0:W1:Y:S01]  /*4c20*/  MUFU.TANH R146, R93 ;  /* 0x0000005d00927308 */ /* 0x0000620000002400 */
[----:B------:R-:W-:Y:S01]  /*4c30*/  FMUL.FTZ R94, R111, UR6 ;  /* 0x000000066f5e7c20 */ /* 0x000fe20008410000 */
[----:B------:R-:W-:Y:S01]  /*4c40*/  FMUL.FTZ R130, R130, UR6 ;  /* 0x0000000682827c20 */ /* 0x000fe20008410000 */
[----:B------:R-:W2:Y:S01]  /*4c50*/  SHFL.IDX PT, R96, R10, RZ, 0x1c1f ;  /* 0x001c1fff0a607589 */ /* 0x000ea200000e0000 */
[----:B------:R-:W-:-:S02]  /*4c60*/  IMAD R9, R14, R9, 0x1 ;  /* 0x000000010e097424 */ /* 0x000fc400078e0209 */
[----:B------:R-:W-:Y:S01]  /*4c70*/  FMUL.FTZ R115, R115, UR6 ;  /* 0x0000000673737c20 */ /* 0x000fe20008410000 */
[----:B------:R-:W-:Y:S01]  /*4c80*/  FMUL.FTZ R119, R119, UR6 ;  /* 0x0000000677777c20 */ /* 0x000fe20008410000 */
[----:B------:R-:W4:Y:S01]  /*4c90*/  SHFL.IDX PT, R10, R10, 0x1, 0x1c1f ;  /* 0x003c1f000a0a7f89 */ /* 0x000f2200000e0000 */
[----:B------:R-:W-:Y:S01]  /*4ca0*/  IMAD R9, R18, -0x2, R9 ;  /* 0xfffffffe12097824 */ /* 0x000fe200078e0209 */
[----:B------:R-:W4:Y:S01]  /*4cb0*/  MUFU.TANH R100, R100 ;  /* 0x0000006400647308 */ /* 0x000f220000002400 */
[----:B0-----:R-:W-:Y:S01]  /*4cc0*/  FMUL.FTZ R93, R110, UR6 ;  /* 0x000000066e5d7c20 */ /* 0x001fe20008410000 */
[----:B------:R-:W-:Y:S01]  /*4cd0*/  FMUL.FTZ R134, R134, UR6 ;  /* 0x0000000686867c20 */ /* 0x000fe20008410000 */
[----:B------:R-:W-:Y:S01]  /*4ce0*/  FMUL.FTZ R123, R123, UR6 ;  /* 0x000000067b7b7c20 */ /* 0x000fe20008410000 */
[----:B------:R-:W-:Y:S01]  /*4cf0*/  IADD3 R95, -R170, R9, R171 ;  /* 0x00000009aa5f7210 */ /* 0x000fe20007ffe1ab */
[----:B------:R-:W-:Y:S01]  /*4d00*/  FMUL.FTZ R127, R127, UR6 ;  /* 0x000000067f7f7c20 */ /* 0x000fe20008410000 */
[----:B------:R-:W-:Y:S01]  /*4d10*/  FMUL.FTZ R131, R131, UR6 ;  /* 0x0000000683837c20 */ /* 0x000fe20008410000 */
[----:B------:R-:W-:Y:S01]  /*4d20*/  FMUL.FTZ R135, R135, UR6 ;  /* 0x0000000687877c20 */ /* 0x000fe20008410000 */
[----:B------:R-:W0:Y:S01]  /*4d30*/  MUFU.TANH R101, R101 ;  /* 0x0000006500657308 */ /* 0x000e220000002400 */
[----:B------:R-:W-:-:S04]  /*4d40*/  UIADD3 UR7, UR7, 0x2a840, URZ ;  /* 0x0002a84007077890 */ /* 0x000fc8000fffe03f */
[----:B------:R-:W-:-:S03]  /*4d50*/  UPRMT UR7, UR42, 0x654, UR7 ;  /* 0x000006542a077896 */ /* 0x000fc60008000007 */
[----:B------:R-:W0:Y:S01]  /*4d60*/  MUFU.TANH R102, R104 ;  /* 0x0000006800667308 */ /* 0x000e220000002400 */
[----:B--2---:R-:W-:-:S04]  /*4d70*/  IADD3 R97, R95, R96, RZ ;  /* 0x000000605f617210 */ /* 0x004fc80007ffe0ff */
[C---:B------:R-:W-:Y:S01]  /*4d80*/  ISETP.GT.AND P1, PT, R97.reuse, RZ, PT ;  /* 0x000000ff6100720c */ /* 0x040fe20003f24270 */
[----:B------:R-:W-:Y:S01]  /*4d90*/  SYNCS.ARRIVE.TRANS64.RED.A1T0 RZ, [UR7], RZ ;  /* 0x000000ffffff79a7 */ /* 0x000fe20008100407 */
[C---:B------:R-:W-:Y:S01]  /*4da0*/  ISETP.GT.AND P2, PT, R97.reuse, 0x1, PT ;  /* 0x000000016100780c */ /* 0x040fe20003f44270 */
[----:B------:R-:W2:Y:S01]  /*4db0*/  MUFU.TANH R98, R105 ;  /* 0x0000006900627308 */ /* 0x000ea20000002400 */
[----:B---3--:R-:W-:Y:S02]  /*4dc0*/  FSEL R152, R152, -INF , P1 ;  /* 0xff80000098987808 */ /* 0x008fe40000800000 */
[C---:B------:R-:W-:Y:S02]  /*4dd0*/  ISETP.GT.AND P1, PT, R97.reuse, 0x8, PT ;  /* 0x000000086100780c */ /* 0x040fe40003f24270 */
[----:B-----5:R-:W-:Y:S02]  /*4de0*/  FSEL R150, R150, -INF , P2 ;  /* 0xff80000096967808 */ /* 0x020fe40001000000 */
[----:B------:R-:W-:Y:S01]  /*4df0*/  FMNMX.FTZ R9, R152, R11, !PT ;  /* 0x0000000b98097209 */ /* 0x000fe20007810000 */
[----:B------:R-:W3:Y:S01]  /*4e00*/  MUFU.TANH R108, R108 ;  /* 0x0000006c006c7308 */ /* 0x000ee20000002400 */
[----:B------:R-:W-:-:S02]  /*4e10*/  ISETP.GT.AND P2, PT, R97, 0x9, PT ;  /* 0x000000096100780c */ /* 0x000fc40003f44270 */
[----:B------:R-:W-:Y:S02]  /*4e20*/  FSEL R148, R148, -INF , P1 ;  /* 0xff80000094947808 */ /* 0x000fe40000800000 */
[----:B------:R-:W-:Y:S02]  /*4e30*/  FMNMX.FTZ R9, R150, R9, !PT ;  /* 0x0000000996097209 */ /* 0x000fe40007810000 */
[C---:B------:R-:W-:Y:S01]  /*4e40*/  ISETP.GT.AND P1, PT, R97.reuse, 0x10, PT ;  /* 0x000000106100780c */ /* 0x040fe20003f24270 */
[----:B------:R-:W5:Y:S01]  /*4e50*/  MUFU.TANH R109, R109 ;  /* 0x0000006d006d7308 */ /* 0x000f620000002400 */
[----:B-1----:R-:W-:Y:S02]  /*4e60*/  FSEL R146, R146, -INF , P2 ;  /* 0xff80000092927808 */ /* 0x002fe40001000000 */
[----:B------:R-:W-:Y:S01]  /*4e70*/  FMNMX.FTZ R99, R148, R9, !PT ;  /* 0x0000000994637209 */ /* 0x000fe20007810000 */
[----:B------:R-:W-:Y:S01]  /*4e80*/  FMUL.FTZ R9, R120, UR6 ;  /* 0x0000000678097c20 */ /* 0x000fe20008410000 */
[----:B------:R-:W-:-:S02]  /*4e90*/  ISETP.GT.AND P2, PT, R97, 0x11, PT ;  /* 0x000000116100780c */ /* 0x000fc40003f44270 */
[----:B------:R-:W-:Y:S01]  /*4ea0*/  FSEL R144, R144, -INF , P1 ;  /* 0xff80000090907808 */ /* 0x000fe20000800000 */
[----:B------:R-:W1:Y:S01]  /*4eb0*/  MUFU.TANH R104, R112 ;  /* 0x0000007000687308 */ /* 0x000e620000002400 */
[----:B------:R-:W-:Y:S02]  /*4ec0*/  FMNMX.FTZ R99, R146, R99, !PT ;  /* 0x0000006392637209 */ /* 0x000fe40007810000 */
[C---:B------:R-:W-:Y:S02]  /*4ed0*/  ISETP.GT.AND P1, PT, R97.reuse, 0x18, PT ;  /* 0x000000186100780c */ /* 0x040fe40003f24270 */
[----:B------:R-:W-:Y:S02]  /*4ee0*/  FSEL R140, R140, -INF , P2 ;  /* 0xff8000008c8c7808 */ /* 0x000fe40001000000 */
[----:B------:R-:W-:Y:S01]  /*4ef0*/  FMNMX.FTZ R99, R144, R99, !PT ;  /* 0x0000006390637209 */ /* 0x000fe20007810000 */
[----:B------:R-:W1:Y:S01]  /*4f00*/  MUFU.TANH R113, R113 ;  /* 0x0000007100717308 */ /* 0x000e620000002400 */
[----:B------:R-:W-:-:S02]  /*4f10*/  ISETP.GT.AND P2, PT, R97, 0x19, PT ;  /* 0x000000196100780c */ /* 0x000fc40003f44270 */
[----:B----4-:R-:W-:Y:S02]  /*4f20*/  FSEL R120, R100, -INF , P1 ;  /* 0xff80000064787808 */ /* 0x010fe40000800000 */
[----:B------:R-:W-:Y:S02]  /*4f30*/  FMNMX.FTZ R99, R140, R99, !PT ;  /* 0x000000638c637209 */ /* 0x000fe40007810000 */
[----:B------:R-:W-:Y:S01]  /*4f40*/  ISETP.GT.AND P1, PT, R97, 0x20, PT ;  /* 0x000000206100780c */ /* 0x000fe20003f24270 */
[----:B------:R-:W4:Y:S01]  /*4f50*/  MUFU.TANH R110, R116 ;  /* 0x00000074006e7308 */ /* 0x000f220000002400 */
[----:B0-----:R-:W-:Y:S02]  /*4f60*/  FSEL R106, R101, -INF , P2 ;  /* 0xff800000656a7808 */ /* 0x001fe40001000000 */
[----:B------:R-:W-:Y:S02]  /*4f70*/  FMNMX.FTZ R99, R120, R99, !PT ;  /* 0x0000006378637209 */ /* 0x000fe40007810000 */
[----:B------:R-:W-:-:S02]  /*4f80*/  ISETP.GT.AND P2, PT, R97, 0x21, PT ;  /* 0x000000216100780c */ /* 0x000fc40003f44270 */
[----:B------:R-:W-:Y:S01]  /*4f90*/  FSEL R102, R102, -INF , P1 ;  /* 0xff80000066667808 */ /* 0x000fe20000800000 */
[----:B------:R-:W0:Y:S01]  /*4fa0*/  MUFU.TANH R112, R117 ;  /* 0x0000007500707308 */ /* 0x000e220000002400 */
[----:B------:R-:W-:Y:S02]  /*4fb0*/  FMNMX.FTZ R99, R106, R99, !PT ;  /* 0x000000636a637209 */ /* 0x000fe40007810000 */
[C---:B------:R-:W-:Y:S02]  /*4fc0*/  ISETP.GT.AND P1, PT, R97.reuse, 0x28, PT ;  /* 0x000000286100780c */ /* 0x040fe40003f24270 */
[----:B--2---:R-:W-:Y:S02]  /*4fd0*/  FSEL R98, R98, -INF , P2 ;  /* 0xff80000062627808 */ /* 0x004fe40001000000 */
[----:B------:R-:W-:Y:S01]  /*4fe0*/  FMNMX.FTZ R99, R102, R99, !PT ;  /* 0x0000006366637209 */ /* 0x000fe20007810000 */
[----:B------:R2:W0:Y:S01]  /*4ff0*/  MUFU.TANH R116, R9 ;  /* 0x0000000900747308 */ /* 0x0004220000002400 */
[----:B------:R-:W-:-:S02]  /*5000*/  ISETP.GT.AND P2, PT, R97, 0x29, PT ;  /* 0x000000296100780c */ /* 0x000fc40003f44270 */
[----:B---3--:R-:W-:Y:S02]  /*5010*/  FSEL R96, R108, -INF , P1 ;  /* 0xff8000006c607808 */ /* 0x008fe40000800000 */
[----:B------:R-:W-:Y:S02]  /*5020*/  FMNMX.FTZ R99, R98, R99, !PT ;  /* 0x0000006362637209 */ /* 0x000fe40007810000 */
[----:B------:R-:W-:Y:S01]  /*5030*/  ISETP.GT.AND P1, PT, R97, 0x30, PT ;  /* 0x000000306100780c */ /* 0x000fe20003f24270 */
[----:B------:R-:W3:Y:S01]  /*5040*/  MUFU.TANH R121, R121 ;  /* 0x0000007900797308 */ /* 0x000ee20000002400 */
[----:B-----5:R-:W-:Y:S01]  /*5050*/  FSEL R100, R109, -INF , P2 ;  /* 0xff8000006d647808 */ /* 0x020fe20001000000 */
[----:B--2---:R-:W-:Y:S01]  /*5060*/  FMUL.FTZ R9, R132, UR6 ;  /* 0x0000000684097c20 */ /* 0x004fe20008410000 */
[----:B------:R-:W-:Y:S02]  /*5070*/  FMNMX.FTZ R99, R96, R99, !PT ;  /* 0x0000006360637209 */ /* 0x000fe40007810000 */
[----:B------:R-:W-:-:S02]  /*5080*/  ISETP.GT.AND P2, PT, R97, 0x31, PT ;  /* 0x000000316100780c */ /* 0x000fc40003f44270 */
[----:B-1----:R-:W-:Y:S01]  /*5090*/  FSEL R104, R104, -INF , P1 ;  /* 0xff80000068687808 */ /* 0x002fe20000800000 */
[----:B------:R3:W1:Y:S01]  /*50a0*/  MUFU.TANH R101, R124 ;  /* 0x0000007c00657308 */ /* 0x0006620000002400 */
[----:B------:R-:W-:Y:S02]  /*50b0*/  FMNMX.FTZ R99, R100, R99, !PT ;  /* 0x0000006364637209 */ /* 0x000fe40007810000 */
[----:B------:R-:W-:Y:S02]  /*50c0*/  ISETP.GT.AND P1, PT, R97, 0x38, PT ;  /* 0x000000386100780c */ /* 0x000fe40003f24270 */
[----:B------:R-:W-:Y:S02]  /*50d0*/  FSEL R108, R113, -INF , P2 ;  /* 0xff800000716c7808 */ /* 0x000fe40001000000 */
[----:B------:R-:W-:Y:S01]  /*50e0*/  FMNMX.FTZ R99, R104, R99, !PT ;  /* 0x0000006368637209 */ /* 0x000fe20007810000 */
[----:B------:R-:W2:Y:S01]  /*50f0*/  MUFU.TANH R125, R125 ;  /* 0x0000007d007d7308 */ /* 0x000ea20000002400 */
[----:B------:R-:W-:-:S02]  /*5100*/  ISETP.GT.AND P2, PT, R97, 0x39, PT ;  /* 0x000000396100780c */ /* 0x000fc40003f44270 */
[----:B----4-:R-:W-:Y:S02]  /*5110*/  FSEL R110, R110, -INF , P1 ;  /* 0xff8000006e6e7808 */ /* 0x010fe40000800000 */
[----:B------:R-:W-:Y:S02]  /*5120*/  FMNMX.FTZ R99, R108, R99, !PT ;  /* 0x000000636c637209 */ /* 0x000fe40007810000 */
[C---:B------:R-:W-:Y:S01]  /*5130*/  ISETP.GT.AND P1, PT, R97.reuse, 0x40, PT ;  /* 0x000000406100780c */ /* 0x040fe20003f24270 */
[----:B------:R1:W4:Y:S01]  /*5140*/  MUFU.TANH R103, R128 ;  /* 0x0000008000677308 */ /* 0x0003220000002400 */
[----:B0-----:R-:W-:Y:S02]  /*5150*/  FSEL R112, R112, -INF , P2 ;  /* 0xff80000070707808 */ /* 0x001fe40001000000 */
[----:B------:R-:W-:Y:S02]  /*5160*/  FMNMX.FTZ R99, R110, R99, !PT ;  /* 0x000000636e637209 */ /* 0x000fe40007810000 */
[----:B------:R-:W-:-:S02]  /*5170*/  ISETP.GT.AND P2, PT, R97, 0x41, PT ;  /* 0x000000416100780c */ /* 0x000fc40003f44270 */
[----:B------:R-:W-:Y:S01]  /*5180*/  FSEL R116, R116, -INF , P1 ;  /* 0xff80000074747808 */ /* 0x000fe20000800000 */
[----:B------:R-:W0:Y:S01]  /*5190*/  MUFU.TANH R129, R129 ;  /* 0x0000008100817308 */ /* 0x000e220000002400 */
[----:B------:R-:W-:Y:S02]  /*51a0*/  FMNMX.FTZ R99, R112, R99, !PT ;  /* 0x0000006370637209 */ /* 0x000fe40007810000 */
[----:B------:R-:W-:Y:S02]  /*51b0*/  ISETP.GT.AND P1, PT, R97, 0x48, PT ;  /* 0x000000486100780c */ /* 0x000fe40003f24270 */
[----:B---3--:R-:W-:Y:S02]  /*51c0*/  FSEL R124, R121, -INF , P2 ;  /* 0xff800000797c7808 */ /* 0x008fe40001000000 */
[----:B------:R-:W-:Y:S01]  /*51d0*/  FMNMX.FTZ R99, R116, R99, !PT ;  /* 0x0000006374637209 */ /* 0x000fe20007810000 */
[----:B------:R3:W5:Y:S01]  /*51e0*/  MUFU.TANH R138, R9 ;  /* 0x00000009008a7308 */ /* 0x0007620000002400 */
[----:B------:R-:W-:-:S02]  /*51f0*/  ISETP.GT.AND P2, PT, R97, 0x49, PT ;  /* 0x000000496100780c */ /* 0x000fc40003f44270 */
[----:B-1----:R-:W-:Y:S02]  /*5200*/  FSEL R128, R101, -INF , P1 ;  /* 0xff80000065807808 */ /* 0x002fe40000800000 */
[----:B------:R-:W-:Y:S02]  /*5210*/  FMNMX.FTZ R99, R124, R99, !PT ;  /* 0x000000637c637209 */ /* 0x000fe40007810000 */
[----:B------:R-:W-:Y:S01]  /*5220*/  ISETP.GT.AND P1, PT, R97, 0x50, PT ;  /* 0x000000506100780c */ /* 0x000fe20003f24270 */
[----:B------:R-:W1:Y:S01]  /*5230*/  MUFU.TANH R133, R133 ;  /* 0x0000008500857308 */ /* 0x000e620000002400 */
[----:B--2---:R-:W-:Y:S01]  /*5240*/  FSEL R132, R125, -INF , P2 ;  /* 0xff8000007d847808 */ /* 0x004fe20001000000 */
[----:B---3--:R-:W-:Y:S01]  /*5250*/  FMUL.FTZ R9, R114, UR6 ;  /* 0x0000000672097c20 */ /* 0x008fe20008410000 */
[----:B------:R-:W-:Y:S02]  /*5260*/  FMNMX.FTZ R99, R128, R99, !PT ;  /* 0x0000006380637209 */ /* 0x000fe40007810000 */
[----:B------:R-:W-:-:S02]  /*5270*/  ISETP.GT.AND P2, PT, R97, 0x51, PT ;  /* 0x000000516100780c */ /* 0x000fc40003f44270 */
[----:B----4-:R-:W-:Y:S01]  /*5280*/  FSEL R114, R103, -INF , P1 ;  /* 0xff80000067727808 */ /* 0x010fe20000800000 */
[----:B------:R-:W2:Y:S01]  /*5290*/  MUFU.TANH R0, R0 ;  /* 0x0000000000007308 */ /* 0x000ea20000002400 */
[----:B------:R-:W-:Y:S02]  /*52a0*/  FMNMX.FTZ R99, R132, R99, !PT ;  /* 0x0000006384637209 */ /* 0x000fe40007810000 */
[----:B------:R-:W-:Y:S02]  /*52b0*/  ISETP.GT.AND P1, PT, R97, 0x58, PT ;  /* 0x000000586100780c */ /* 0x000fe40003f24270 */
[----:B0-----:R-:W-:Y:S02]  /*52c0*/  FSEL R136, R129, -INF , P2 ;  /* 0xff80000081887808 */ /* 0x001fe40001000000 */
[----:B------:R-:W-:Y:S01]  /*52d0*/  FMNMX.FTZ R99, R114, R99, !PT ;  /* 0x0000006372637209 */ /* 0x000fe20007810000 */
[----:B------:R-:W0:Y:S01]  /*52e0*/  MUFU.TANH R8, R8 ;  /* 0x0000000800087308 */ /* 0x000e220000002400 */
[----:B------:R-:W-:Y:S01]  /*52f0*/  ISETP.GT.AND P2, PT, R97, 0x59, PT ;  /* 0x000000596100780c */ /* 0x000fe20003f44270 */
[----:B------:R-:W-:Y:S01]  /*5300*/  IMAD.IADD R97, R95, 0x1, R10 ;  /* 0x000000015f617824 */ /* 0x000fe200078e020a */
[----:B-----5:R-:W-:-:S02]  /*5310*/  FSEL R138, R138, -INF , P1 ;  /* 0xff8000008a8a7808 */ /* 0x020fc40000800000 */
[----:B------:R-:W-:Y:S02]  /*5320*/  FMNMX.FTZ R99, R136, R99, !PT ;  /* 0x0000006388637209 */ /* 0x000fe40007810000 */
[----:B-1----:R-:W-:Y:S01]  /*5330*/  FSEL R142, R133, -INF , P2 ;  /* 0xff800000858e7808 */ /* 0x002fe20001000000 */
[----:B------:R-:W-:Y:S01]  /*5340*/  MUFU.TANH R20, R20 ;  /* 0x0000001400147308 */ /* 0x000fe20000002400 */
[----:B------:R-:W-:Y:S02]  /*5350*/  FMNMX.FTZ R99, R138, R99, !PT ;  /* 0x000000638a637209 */ /* 0x000fe40007810000 */
[C---:B------:R-:W-:Y:S02]  /*5360*/  ISETP.GT.AND P1, PT, R97.reuse, RZ, PT ;  /* 0x000000ff6100720c */ /* 0x040fe40003f24270 */
[----:B------:R-:W-:Y:S02]  /*5370*/  FMNMX.FTZ R99, R142, R99, !PT ;  /* 0x000000638e637209 */ /* 0x000fe40007810000 */
[C---:B------:R-:W-:Y:S01]  /*5380*/  ISETP.GT.AND P2, PT, R97.reuse, 0x1, PT ;  /* 0x000000016100780c */ /* 0x040fe20003f44270 */
[----:B------:R-:W-:Y:S01]  /*5390*/  MUFU.TANH R15, R15 ;  /* 0x0000000f000f7308 */ /* 0x000fe20000002400 */
[----:B--2---:R-:W-:Y:S01]  /*53a0*/  FSEL R0, R0, -INF , P1 ;  /* 0xff80000000007808 */ /* 0x004fe20000800000 */
[----:B------:R-:W1:Y:S01]  /*53b0*/  SHFL.BFLY PT, R154, R99, 0x2, 0x1f ;  /* 0x0c401f00639a7f89 */ /* 0x000e6200000e0000 */
[----:B------:R-:W-:-:S02]  /*53c0*/  ISETP.GT.AND P3, PT, R97, 0x8, PT ;  /* 0x000000086100780c */ /* 0x000fc40003f64270 */
[----:B0-----:R-:W-:Y:S02]  /*53d0*/  FSEL R8, R8, -INF , P2 ;  /* 0xff80000008087808 */ /* 0x001fe40001000000 */
[----:B------:R-:W-:Y:S01]  /*53e0*/  FMNMX.FTZ R95, R0, R12, !PT ;  /* 0x0000000c005f7209 */ /* 0x000fe20007810000 */
[----:B------:R-:W0:Y:S01]  /*53f0*/  MUFU.TANH R88, R88 ;  /* 0x0000005800587308 */ /* 0x000e220000002400 */
[C---:B------:R-:W-:Y:S02]  /*5400*/  ISETP.GT.AND P4, PT, R97.reuse, 0x9, PT ;  /* 0x000000096100780c */ /* 0x040fe40003f84270 */
[----:B------:R-:W-:-:S05]  /*5410*/  ISETP.GT.AND P2, PT, R97, 0x10, PT ;  /* 0x000000106100780c */ /* 0x000fca0003f44270 */
[----:B------:R2:W-:Y:S08]  /*5420*/  MUFU.TANH R103, R9 ;  /* 0x0000000900677308 */ /* 0x0005f00000002400 */
[----:B------:R-:W-:Y:S01]  /*5430*/  MUFU.TANH R21, R21 ;  /* 0x0000001500157308 */ /* 0x000fe20000002400 */
[----:B--2---:R-:W2:Y:S01]  /*5440*/  LDC R9, c[0x0][0x988] ;  /* 0x00026200ff097b82 */ /* 0x004ea20000000800 */
[----:B-1----:R-:W-:-:S02]  /*5450*/  FMNMX.FTZ R154, R99, R154, !PT ;  /* 0x0000009a639a7209 */ /* 0x002fc40007810000 */
[----:B0-----:R-:W-:Y:S02]  /*5460*/  FSEL R88, R88, -INF , P2 ;  /* 0xff80000058587808 */ /* 0x001fe40001000000 */
[----:B------:R-:W-:Y:S01]  /*5470*/  ISETP.GT.AND P2, PT, R97, 0x18, PT ;  /* 0x000000186100780c */ /* 0x000fe20003f44270 */
[----:B------:R-:W0:Y:S01]  /*5480*/  SHFL.BFLY PT, R99, R154, 0x1, 0x1f ;  /* 0x0c201f009a637f89 */ /* 0x000e2200000e0000 */
[----:B------:R-:W1:Y:S08]  /*5490*/  MUFU.TANH R90, R90 ;  /* 0x0000005a005a7308 */ /* 0x000e700000002400 */
[----:B------:R3:W-:Y:S08]  /*54a0*/  MUFU.TANH R105, R118 ;  /* 0x0000007600697308 */ /* 0x0007f00000002400 */
[----:B------:R-:W-:Y:S01]  /*54b0*/  MUFU.TANH R89, R89 ;  /* 0x0000005900597308 */ /* 0x000fe20000002400 */
[----:B---3--:R-:W-:-:S02]  /*54c0*/  FSEL R118, R20, -INF , P3 ;  /* 0xff80000014767808 */ /* 0x008fc40001800000 */
[----:B------:R-:W-:Y:S02]  /*54d0*/  ISETP.GT.AND P3, PT, R97, 0x11, PT ;  /* 0x000000116100780c */ /* 0x000fe40003f64270 */
[----:B-1----:R-:W-:Y:S02]  /*54e0*/  FSEL R90, R90, -INF , P2 ;  /* 0xff8000005a5a7808 */ /* 0x002fe40001000000 */
[----:B0-----:R-:W-:Y:S01]  /*54f0*/  FMNMX.FTZ R10, R154, R99, !PT ;  /* 0x000000639a0a7209 */ /* 0x001fe20007810000 */
[----:B------:R0:W-:Y:S01]  /*5500*/  MUFU.TANH R176, R122 ;  /* 0x0000007a00b07308 */ /* 0x0001e20000002400 */
[----:B------:R-:W-:Y:S02]  /*5510*/  FMNMX.FTZ R99, R8, R95, !PT ;  /* 0x0000005f08637209 */ /* 0x000fe40007810000 */
[C---:B------:R-:W-:Y:S01]  /*5520*/  FSETP.NEU.FTZ.AND P1, PT, R10.reuse, -INF , PT ;  /* 0xff8000000a00780b */ /* 0x040fe20003f3d000 */
[----:B--2---:R-:W-:Y:S01]  /*5530*/  FMUL.FTZ R101, R10, R9 ;  /* 0x000000090a657220 */ /* 0x004fe20000410000 */
[----:B------:R-:W-:-:S02]  /*5540*/  FMNMX.FTZ R99, R118, R99, !PT ;  /* 0x0000006376637209 */ /* 0x000fc40007810000 */
[----:B------:R-:W-:Y:S01]  /*5550*/  ISETP.GT.AND P2, PT, R97, 0x20, PT ;  /* 0x000000206100780c */ /* 0x000fe20003f44270 */
[----:B------:R-:W1:Y:S01]  /*5560*/  MUFU.TANH R92, R92 ;  /* 0x0000005c005c7308 */ /* 0x000e620000002400 */
[----:B0-----:R-:W-:Y:S02]  /*5570*/  FSEL R122, R15, -INF , P4 ;  /* 0xff8000000f7a7808 */ /* 0x001fe40002000000 */
[----:B------:R-:W-:Y:S02]  /*5580*/  FSEL R95, R101, RZ, P1 ;  /* 0x000000ff655f7208 */ /* 0x000fe40000800000 */
[----:B------:R-:W-:-:S03]  /*5590*/  FMNMX.FTZ R99, R122, R99, !PT ;  /* 0x000000637a637209 */ /* 0x000fc60007810000 */
[----:B------:R-:W-:Y:S01]  /*55a0*/  MUFU.TANH R91, R91 ;  /* 0x0000005b005b7308 */ /* 0x000fe20000002400 */
[----:B------:R-:W-:Y:S01]  /*55b0*/  FMNMX.FTZ R99, R88, R99, !PT ;  /* 0x0000006358637209 */ /* 0x000fe20007810000 */
[-CC-:B------:R-:W-:Y:S01]  /*55c0*/  FFMA.FTZ R158, R148, R9.reuse, -R95.reuse ;  /* 0x00000009949e7223 */ /* 0x180fe2000001085f */
[-CC-:B------:R-:W-:Y:S01]  /*55d0*/  FFMA.FTZ R156, R150, R9.reuse, -R95.reuse ;  /* 0x00000009969c7223 */ /* 0x180fe2000001085f */
[-CC-:B------:R-:W-:Y:S01]  /*55e0*/  FFMA.FTZ R15, R152, R9.reuse, -R95.reuse ;  /* 0x00000009980f7223 */ /* 0x180fe2000001085f */
[-CC-:B------:R-:W-:Y:S01]  /*55f0*/  FFMA.FTZ R152, R144, R9.reuse, -R95.reuse ;  /* 0x0000000990987223 */ /* 0x180fe2000001085f */
[-CC-:B------:R-:W-:Y:S01]  /*5600*/  FFMA.FTZ R154, R120, R9.reuse, -R95.reuse ;  /* 0x00000009789a7223 */ /* 0x180fe2000001085f */
[-CC-:B------:R-:W-:Y:S01]  /*5610*/  FFMA.FTZ R107, R114, R9.reuse, -R95.reuse ;  /* 0x00000009726b7223 */ /* 0x180fe2000001085f */
[----:B------:R0:W-:Y:S01]  /*5620*/  MUFU.TANH R178, R126 ;  /* 0x0000007e00b27308 */ /* 0x0001e20000002400 */
[----:B-1----:R-:W-:Y:S01]  /*5630*/  FSEL R92, R92, -INF , P2 ;  /* 0xff8000005c5c7808 */ /* 0x002fe20001000000 */
[-CC-:B------:R-:W-:Y:S01]  /*5640*/  FFMA.FTZ R98, R98, R9.reuse, -R95.reuse ;  /* 0x0000000962627223 */ /* 0x180fe2000001085f */
[----:B------:R-:W-:Y:S01]  /*5650*/  ISETP.GT.AND P2, PT, R97, 0x28, PT ;  /* 0x000000286100780c */ /* 0x000fe20003f44270 */
[-CC-:B------:R-:W-:Y:S01]  /*5660*/  FFMA.FTZ R96, R96, R9.reuse, -R95.reuse ;  /* 0x0000000960607223 */ /* 0x180fe2000001085f */
[-CC-:B------:R-:W-:Y:S01]  /*5670*/  FFMA.FTZ R101, R110, R9.reuse, -R95.reuse ;  /* 0x000000096e657223 */ /* 0x180fe2000001085f */
[-CC-:B------:R-:W-:Y:S01]  /*5680*/  FFMA.FTZ R110, R132, R9.reuse, -R95.reuse ;  /* 0x00000009846e7223 */ /* 0x180fe2000001085f */
[-CC-:B------:R-:W-:Y:S01]  /*5690*/  FFMA.FTZ R136, R136, R9.reuse, -R95.reuse ;  /* 0x0000000988887223 */ /* 0x180fe2000001085f */
[----:B------:R-:W1:Y:S01]  /*56a0*/  MUFU.TANH R93, R93 ;  /* 0x0000005d005d7308 */ /* 0x000e620000002400 */
[----:B0-----:R-:W-:Y:S01]  /*56b0*/  FSEL R126, R21, -INF , P3 ;  /* 0xff800000157e7808 */ /* 0x001fe20001800000 */
[-CC-:B------:R-:W-:Y:S01]  /*56c0*/  FFMA.FTZ R21, R146, R9.reuse, -R95.reuse ;  /* 0x0000000992157223 */ /* 0x180fe2000001085f */
[----:B------:R-:W-:Y:S01]  /*56d0*/  ISETP.GT.AND P3, PT, R97, 0x19, PT ;  /* 0x000000196100780c */ /* 0x000fe20003f64270 */
[----:B------:R-:W-:Y:S01]  /*56e0*/  FFMA.FTZ R138, R138, R9, -R95 ;  /* 0x000000098a8a7223 */ /* 0x000fe2000001085f */
[----:B------:R-:W-:-:S03]  /*56f0*/  FMNMX.FTZ R99, R126, R99, !PT ;  /* 0x000000637e637209 */ /* 0x000fc60007810000 */
[----:B------:R-:W0:Y:S01]  /*5700*/  MUFU.TANH R94, R94 ;  /* 0x0000005e005e7308 */ /* 0x000e220000002400 */
[----:B------:R-:W-:-:S07]  /*5710*/  FMNMX.FTZ R99, R90, R99, !PT ;  /* 0x000000635a637209 */ /* 0x000fce0007810000 */
[----:B------:R2:W-:Y:S01]  /*5720*/  MUFU.TANH R180, R130 ;  /* 0x0000008200b47308 */ /* 0x0005e20000002400 */
[----:B-1----:R-:W-:Y:S01]  /*5730*/  FSEL R150, R93, -INF , P2 ;  /* 0xff8000005d967808 */ /* 0x002fe20001000000 */
[----:B------:R-:W-:Y:S01]  /*5740*/  FFMA.FTZ R93, R102, R9, -R95 ;  /* 0x00000009665d7223 */ /* 0x000fe2000001085f */
[----:B------:R-:W-:-:S05]  /*5750*/  ISETP.GT.AND P2, PT, R97, 0x30, PT ;  /* 0x000000306100780c */ /* 0x000fca0003f44270 */
[----:B------:R-:W1:Y:S01]  /*5760*/  MUFU.TANH R115, R115 ;  /* 0x0000007300737308 */ /* 0x000e620000002400 */
[----:B--2---:R-:W-:Y:S01]  /*5770*/  FSEL R130, R89, -INF , P3 ;  /* 0xff80000059827808 */ /* 0x004fe20001800000 */
[--C-:B------:R-:W-:Y:S01]  /*5780*/  FFMA.FTZ R89, R140, R9, -R95.reuse ;  /* 0x000000098c597223 */ /* 0x100fe2000001085f */
[----:B------:R-:W-:Y:S02]  /*5790*/  ISETP.GT.AND P3, PT, R97, 0x21, PT ;  /* 0x000000216100780c */ /* 0x000fe40003f64270 */
[----:B------:R-:W-:Y:S02]  /*57a0*/  FMNMX.FTZ R99, R130, R99, !PT ;  /* 0x0000006382637209 */ /* 0x000fe40007810000 */
[----:B------:R-:W-:Y:S01]  /*57b0*/  FSEL R148, R91, -INF , P3 ;  /* 0xff8000005b947808 */ /* 0x000fe20001800000 */
[----:B------:R-:W2:Y:S01]  /*57c0*/  MUFU.TANH R119, R119 ;  /* 0x0000007700777308 */ /* 0x000ea20000002400 */
[----:B------:R-:W-:Y:S01]  /*57d0*/  FMNMX.FTZ R99, R92, R99, !PT ;  /* 0x000000635c637209 */ /* 0x000fe20007810000 */
[----:B------:R-:W-:Y:S01]  /*57e0*/  FFMA.FTZ R91, R106, R9, -R95 ;  /* 0x000000096a5b7223 */ /* 0x000fe2000001085f */
[----:B------:R-:W-:-:S02]  /*57f0*/  ISETP.GT.AND P3, PT, R97, 0x29, PT ;  /* 0x000000296100780c */ /* 0x000fc40003f64270 */
[----:B------:R-:W-:Y:S02]  /*5800*/  FMNMX.FTZ R99, R148, R99, !PT ;  /* 0x0000006394637209 */ /* 0x000fe40007810000 */
[----:B0-----:R-:W-:Y:S01]  /*5810*/  FSEL R94, R94, -INF , P3 ;  /* 0xff8000005e5e7808 */ /* 0x001fe20001800000 */
[----:B------:R0:W-:Y:S01]  /*5820*/  MUFU.TANH R182, R134 ;  /* 0x0000008600b67308 */ /* 0x0001e20000002400 */
[----:B------:R-:W-:Y:S02]  /*5830*/  FMNMX.FTZ R99, R150, R99, !PT ;  /* 0x0000006396637209 */ /* 0x000fe40007810000 */
[----:B------:R-:W-:Y:S02]  /*5840*/  ISETP.GT.AND P3, PT, R97, 0x31, PT ;  /* 0x000000316100780c */ /* 0x000fe40003f64270 */
[----:B------:R-:W-:Y:S02]  /*5850*/  FMNMX.FTZ R99, R94, R99, !PT ;  /* 0x000000635e637209 */ /* 0x000fe40007810000 */
[----:B-1----:R-:W-:Y:S01]  /*5860*/  FSEL R144, R115, -INF , P3 ;  /* 0xff80000073907808 */ /* 0x002fe20001800000 */
[----:B------:R-:W1:Y:S01]  /*5870*/  MUFU.TANH R123, R123 ;  /* 0x0000007b007b7308 */ /* 0x000e620000002400 */
[----:B0-----:R-:W-:-:S02]  /*5880*/  FSEL R134, R103, -INF , P2 ;  /* 0xff80000067867808 */ /* 0x001fc40001000000 */
[C---:B------:R-:W-:Y:S02]  /*5890*/  ISETP.GT.AND P2, PT, R97.reuse, 0x38, PT ;  /* 0x000000386100780c */ /* 0x040fe40003f44270 */
[----:B------:R-:W-:Y:S02]  /*58a0*/  FMNMX.FTZ R99, R134, R99, !PT ;  /* 0x0000006386637209 */ /* 0x000fe40007810000 */
[----:B------:R-:W-:Y:S01]  /*58b0*/  ISETP.GT.AND P3, PT, R97, 0x39, PT ;  /* 0x000000396100780c */ /* 0x000fe20003f64270 */
[----:B------:R-:W0:Y:S01]  /*58c0*/  MUFU.TANH R127, R127 ;  /* 0x0000007f007f7308 */ /* 0x000e220000002400 */
[----:B------:R-:W-:Y:S01]  /*58d0*/  FSEL R146, R105, -INF , P2 ;  /* 0xff80000069927808 */ /* 0x000fe20001000000 */
[----:B------:R-:W-:Y:S01]  /*58e0*/  FFMA.FTZ R105, R128, R9, -R95 ;  /* 0x0000000980697223 */ /* 0x000fe2000001085f */
[----:B------:R-:W-:Y:S02]  /*58f0*/  FMNMX.FTZ R99, R144, R99, !PT ;  /* 0x0000006390637209 */ /* 0x000fe40007810000 */
[----:B------:R-:W-:-:S02]  /*5900*/  ISETP.GT.AND P2, PT, R97, 0x40, PT ;  /* 0x000000406100780c */ /* 0x000fc40003f44270 */
[----:B--2---:R-:W-:Y:S01]  /*5910*/  FSEL R140, R119, -INF , P3 ;  /* 0xff800000778c7808 */ /* 0x004fe20001800000 */
[----:B------:R-:W2:Y:S01]  /*5920*/  MUFU.TANH R131, R131 ;  /* 0x0000008300837308 */ /* 0x000ea20000002400 */
[----:B------:R-:W-:Y:S02]  /*5930*/  FMNMX.FTZ R99, R146, R99, !PT ;  /* 0x0000006392637209 */ /* 0x000fe40007810000 */
[C---:B------:R-:W-:Y:S02]  /*5940*/  ISETP.GT.AND P3, PT, R97.reuse, 0x41, PT ;  /* 0x000000416100780c */ /* 0x040fe40003f64270 */
[----:B------:R-:W-:Y:S02]  /*5950*/  FSEL R176, R176, -INF , P2 ;  /* 0xff800000b0b07808 */ /* 0x000fe40001000000 */
[----:B------:R-:W-:Y:S01]  /*5960*/  FMNMX.FTZ R99, R140, R99, !PT ;  /* 0x000000638c637209 */ /* 0x000fe20007810000 */
[----:B------:R-:W3:Y:S01]  /*5970*/  MUFU.TANH R135, R135 ;  /* 0x0000008700877308 */ /* 0x000ee20000002400 */
[----:B------:R-:W-:-:S02]  /*5980*/  ISETP.GT.AND P2, PT, R97, 0x48, PT ;  /* 0x000000486100780c */ /* 0x000fc40003f44270 */
[----:B-1----:R-:W-:Y:S02]  /*5990*/  FSEL R120, R123, -INF , P3 ;  /* 0xff8000007b787808 */ /* 0x002fe40001800000 */
[----:B------:R-:W-:Y:S02]  /*59a0*/  FMNMX.FTZ R99, R176, R99, !PT ;  /* 0x00000063b0637209 */ /* 0x000fe40007810000 */
[C---:B------:R-:W-:Y:S01]  /*59b0*/  ISETP.GT.AND P3, PT, R97.reuse, 0x49, PT ;  /* 0x000000496100780c */ /* 0x040fe20003f64270 */
[----:B------:R-:W-:Y:S01]  /*59c0*/  MUFU.EX2 R15, R15 ;  /* 0x0000000f000f7308 */ /* 0x000fe20000000800 */
[----:B------:R-:W-:Y:S02]  /*59d0*/  FSEL R178, R178, -INF , P2 ;  /* 0xff800000b2b27808 */ /* 0x000fe40001000000 */
[----:B------:R-:W-:Y:S02]  /*59e0*/  FMNMX.FTZ R99, R120, R99, !PT ;  /* 0x0000006378637209 */ /* 0x000fe40007810000 */
[----:B------:R-:W-:-:S02]  /*59f0*/  ISETP.GT.AND P2, PT, R97, 0x50, PT ;  /* 0x000000506100780c */ /* 0x000fc40003f44270 */
[----:B0-----:R-:W-:Y:S01]  /*5a00*/  FSEL R106, R127, -INF , P3 ;  /* 0xff8000007f6a7808 */ /* 0x001fe20001800000 */
[----:B------:R-:W-:Y:S01]  /*5a10*/  MUFU.EX2 R156, R156 ;  /* 0x0000009c009c7308 */ /* 0x000fe20000000800 */
[----:B------:R-:W-:Y:S02]  /*5a20*/  FMNMX.FTZ R99, R178, R99, !PT ;  /* 0x00000063b2637209 */ /* 0x000fe40007810000 */
[C---:B------:R-:W-:Y:S02]  /*5a30*/  ISETP.GT.AND P3, PT, R97.reuse, 0x51, PT ;  /* 0x000000516100780c */ /* 0x040fe40003f64270 */
[----:B------:R-:W-:Y:S02]  /*5a40*/  FSEL R180, R180, -INF , P2 ;  /* 0xff800000b4b47808 */ /* 0x000fe40001000000 */
[----:B------:R-:W-:Y:S01]  /*5a50*/  FMNMX.FTZ R99, R106, R99, !PT ;  /* 0x000000636a637209 */ /* 0x000fe20007810000 */
[----:B------:R-:W-:Y:S01]  /*5a60*/  MUFU.EX2 R158, R158 ;  /* 0x0000009e009e7308 */ /* 0x000fe20000000800 */
[----:B------:R-:W-:-:S02]  /*5a70*/  ISETP.GT.AND P2, PT, R97, 0x58, PT ;  /* 0x000000586100780c */ /* 0x000fc40003f44270 */
[----:B--2---:R-:W-:Y:S02]  /*5a80*/  FSEL R102, R131, -INF , P3 ;  /* 0xff80000083667808 */ /* 0x004fe40001800000 */
[----:B------:R-:W-:Y:S02]  /*5a90*/  FMNMX.FTZ R99, R180, R99, !PT ;  /* 0x00000063b4637209 */ /* 0x000fe40007810000 */
[----:B------:R-:W-:Y:S01]  /*5aa0*/  ISETP.GT.AND P3, PT, R97, 0x59, PT ;  /* 0x000000596100780c */ /* 0x000fe20003f64270 */
[----:B------:R-:W-:Y:S01]  /*5ab0*/  MUFU.EX2 R21, R21 ;  /* 0x0000001500157308 */ /* 0x000fe20000000800 */
[----:B------:R-:W-:Y:S01]  /*5ac0*/  FSEL R182, R182, -INF , P2 ;  /* 0xff800000b6b67808 */ /* 0x000fe20001000000 */
[--C-:B------:R-:W-:Y:S01]  /*5ad0*/  FFMA.FTZ R97, R100, R9, -R95.reuse ;  /* 0x0000000964617223 */ /* 0x100fe2000001085f */
[----:B------:R-:W-:Y:S01]  /*5ae0*/  FMNMX.FTZ R99, R102, R99, !PT ;  /* 0x0000006366637209 */ /* 0x000fe20007810000 */
[-CC-:B------:R-:W-:Y:S01]  /*5af0*/  FFMA.FTZ R100, R108, R9.reuse, -R95.reuse ;  /* 0x000000096c647223 */ /* 0x180fe2000001085f */
[----:B---3--:R-:W-:Y:S01]  /*5b00*/  FSEL R184, R135, -INF , P3 ;  /* 0xff80000087b87808 */ /* 0x008fe20001800000 */
        /* <DEDUP_REMOVED lines=10> */
[----:B0-----:R-:W-:-:S07]  /*5bb0*/  FMNMX.FTZ R109, R20, R103, !PT ;  /* 0x00000067146d7209 */ /* 0x001fce0007810000 */
[----:B------:R-:W-:Y:S01]  /*5bc0*/  MUFU.EX2 R93, R93 ;  /* 0x0000005d005d7308 */ /* 0x000fe20000000800 */
[-CC-:B------:R-:W-:Y:S01]  /*5bd0*/  FFMA.FTZ R103, R116, R9.reuse, -R95.reuse ;  /* 0x0000000974677223 */ /* 0x180fe2000001085f */
[----:B------:R-:W-:Y:S01]  /*5be0*/  FFMA.FTZ R95, R142, R9, -R95 ;  /* 0x000000098e5f7223 */ /* 0x000fe2000001085f */
[----:B------:R-:W0:Y:S05]  /*5bf0*/  SHFL.BFLY PT, R20, R109, 0x1, 0x1f ;  /* 0x0c201f006d147f89 */ /* 0x000e2a00000e0000 */
        /* <DEDUP_REMOVED lines=14> */
[-C--:B------:R-:W-:Y:S01]  /*5ce0*/  FFMA.FTZ R153, R88, R9.reuse, -R109 ;  /* 0x0000000958997223 */ /* 0x080fe2000001086d */
[----:B------:R-:W-:Y:S01]  /*5cf0*/  FADD.FTZ R0, -R0, R11 ;  /* 0x0000000b00007221 */ /* 0x000fe20000010100 */
[----:B------:R-:W-:Y:S01]  /*5d00*/  FSEL R11, R20, RZ, P2 ;  /* 0x000000ff140b7208 */ /* 0x000fe20001000000 */
[----:B------:R-:W-:Y:S01]  /*5d10*/  MUFU.EX2 R157, R157 ;  /* 0x0000009d009d7308 */ /* 0x000fe20000000800 */
[-CC-:B------:R-:W-:Y:S01]  /*5d20*/  FFMA.FTZ R88, R126, R9.reuse, -R109.reuse ;  /* 0x000000097e587223 */ /* 0x180fe2000001086d */
[-C--:B------:R-:W-:Y:S01]  /*5d30*/  FMUL.FTZ R8, R0, R9.reuse ;  /* 0x0000000900087220 */ /* 0x080fe20000410000 */
[-CC-:B------:R-:W-:Y:S01]  /*5d40*/  FFMA.FTZ R155, R90, R9.reuse, -R109.reuse ;  /* 0x000000095a9b7223 */ /* 0x180fe2000001086d */
[----:B------:R-:W-:Y:S01]  /*5d50*/  FADD.FTZ R0, -R11, R12 ;  /* 0x0000000c0b007221 */ /* 0x000fe20000010100 */
[-CC-:B------:R-:W-:Y:S01]  /*5d60*/  FFMA.FTZ R90, R130, R9.reuse, -R109.reuse ;  /* 0x00000009825a7223 */ /* 0x180fe2000001086d */
[-CC-:B------:R-:W-:Y:S01]  /*5d70*/  FFMA.FTZ R149, R92, R9.reuse, -R109.reuse ;  /* 0x000000095c957223 */ /* 0x180fe2000001086d */
[-CC-:B------:R-:W-:Y:S01]  /*5d80*/  FFMA.FTZ R92, R148, R9.reuse, -R109.reuse ;  /* 0x00000009945c7223 */ /* 0x180fe2000001086d */
[-C--:B------:R-:W-:Y:S01]  /*5d90*/  FMUL.FTZ R0, R0, R9.reuse ;  /* 0x0000000900007220 */ /* 0x080fe20000410000 */
        /* <DEDUP_REMOVED lines=17> */
[----:B0-----:R-:W-:-:S04]  /*5eb0*/  FFMA.FTZ R7, R8, R7, R15 ;  /* 0x0000000708077223 */ /* 0x001fc8000001000f */
[----:B------:R-:W-:-:S03]  /*5ec0*/  FADD.FTZ R7, R156, R7 ;  /* 0x000000079c077221 */ /* 0x000fc60000010000 */
[----:B------:R-:W0:Y:S01]  /*5ed0*/  MUFU.EX2 R159, R159 ;  /* 0x0000009f009f7308 */ /* 0x000e220000000800 */
[----:B-1----:R-:W-:Y:S01]  /*5ee0*/  FFMA.FTZ R11, R0, R6, R157 ;  /* 0x00000006000b7223 */ /* 0x002fe2000001009d */
[----:B------:R-:W-:-:S06]  /*5ef0*/  FADD.FTZ R12, R158, R7 ;  /* 0x000000079e0c7221 */ /* 0x000fcc0000010000 */
        /* <DEDUP_REMOVED lines=77> */
.L_x_2435:
        /* <DEDUP_REMOVED lines=34> */
.L_x_2425:
[----:B------:R-:W-:-:S13]  /*65f0*/  ISETP.GE.AND P1, PT, R14, RZ, PT ;  /* 0x000000ff0e00720c */ /* 0x000fda0003f26270 */
[----:B------:R-:W-:Y:S05]  /*6600*/  @!P1 BRA `(.L_x_2437) ;  /* 0x0000002000b49947 */ /* 0x000fea0003800000 */
[----:B------:R-:W-:Y:S01]  /*6610*/  MOV R13, R20 ;  /* 0x00000014000d7202 */ /* 0x000fe20000000f00 */
[----:B------:R-:W-:Y:S01]  /*6620*/  IMAD.MOV.U32 R11, RZ, RZ, R10 ;  /* 0x000000ffff0b7224 */ /* 0x000fe200078e000a */
[----:B------:R-:W-:Y:S01]  /*6630*/  UMOV UR4, UR38 ;  /* 0x0000002600047c82 */ /* 0x000fe20008000000 */
[----:B------:R-:W-:Y:S01]  /*6640*/  UMOV UR5, UR39 ;  /* 0x0000002700057c82 */ /* 0x000fe20008000000 */
[----:B------:R-:W-:-:S05]  /*6650*/  ULDC UR6, c[0x0][0x9d8] ;  /* 0x0002760000067ab9 */ /* 0x000fca0000000800 */
.L_x_2448:
        /* <DEDUP_REMOVED lines=8> */
.L_x_2438:
[----:B------:R-:W-:Y:S01]  /*66e0*/  ULEA UR7, UR39, UR40, 0x3 ;  /* 0x0000002827077291 */ /* 0x000fe2000f8e183f */
[----:B------:R-:W-:-:S05]  /*66f0*/  IMAD.U32 R9, RZ, RZ, UR38 ;  /* 0x00000026ff097e24 */ /* 0x000fca000f8e00ff */
[----:B------:R-:W-:-:S04]  /*6700*/  SHF.L.U32 R9, R9, 0x1f, RZ ;  /* 0x0000001f09097819 */ /* 0x000fc800000006ff */
[----:B------:R0:W1:Y:S01]  /*6710*/  SYNCS.PHASECHK.TRANS64.TRYWAIT P1, [UR7+0x2a830], R9 ;  /* 0x02a83009ff0075a7 */ /* 0x0000620008020147 */
[----:B------:R-:W-:Y:S05]  /*6720*/  @!P0 BRA `(.L_x_2439) ;  /* 0x0000000000048947 */ /* 0x000fea0003800000 */
[----:B------:R-:W-:Y:S01]  /*6730*/  BPT.TRAP 0x1 ;  /* 0x000000040000795c */ /* 0x000fe20000300000 */
.L_x_2439:
[----:B-1----:R-:W-:Y:S05]  /*6740*/  @P1 BRA `(.L_x_2440) ;  /* 0x0000000000081947 */ /* 0x002fea0003800000 */
[----:B------:R-:W1:Y:S02]  /*6750*/  SYNCS.PHASECHK.TRANS64.TRYWAIT P1, [UR7+0x2a830], R9 ;  /* 0x02a83009ff0075a7 */ /* 0x000e640008020147 */
[----:B-1----:R-:W-:Y:S05]  /*6760*/  @!P1 BRA `(.L_x_2441) ;  /* 0x000000a800409947 */ /* 0x002fea0003800000 */
.L_x_2440:
        /* <DEDUP_REMOVED lines=143> */
.L_x_2442:
[----:B------:R-:W-:Y:S01]  /*7060*/  ULEA UR7, UR5, UR40, 0x3 ;  /* 0x0000002805077291 */ /* 0x000fe2000f8e183f */
[----:B------:R-:W-:-:S05]  /*7070*/  IMAD.U32 R0, RZ, RZ, UR4 ;  /* 0x00000004ff007e24 */ /* 0x000fca000f8e00ff */
[----:B------:R-:W-:-:S04]  /*7080*/  SHF.L.U32 R0, R0, 0x1f, RZ ;  /* 0x0000001f00007819 */ /* 0x000fc800000006ff */
[----:B------:R2:W3:Y:S01]  /*7090*/  SYNCS.PHASECHK.TRANS64.TRYWAIT P1, [UR7+0x2a850], R0 ;  /* 0x02a85000ff0075a7 */ /* 0x0004e20008020147 */
[----:B------:R-:W-:Y:S05]  /*70a0*/  @!P0 BRA `(.L_x_2443) ;  /* 0x0000000000048947 */ /* 0x000fea0003800000 */
[----:B------:R-:W-:Y:S01]  /*70b0*/  BPT.TRAP 0x1 ;  /* 0x000000040000795c */ /* 0x000fe20000300000 */
.L_x_2443:
[----:B---3--:R-:W-:Y:S05]  /*70c0*/  @P1 BRA `(.L_x_2444) ;  /* 0x0000000000081947 */ /* 0x008fea0003800000 */
[----:B------:R-:W3:Y:S02]  /*70d0*/  SYNCS.PHASECHK.TRANS64.TRYWAIT P1, [UR7+0x2a850], R0 ;  /* 0x02a85000ff0075a7 */ /* 0x000ee40008020147 */
[----:B---3--:R-:W-:Y:S05]  /*70e0*/  @!P1 BRA `(.L_x_2445) ;  /* 0x0000009c00f89947 */ /* 0x008fea0003800000 */
.L_x_2444:
        /* <DEDUP_REMOVED lines=38> */
.L_x_2446:
        /* <DEDUP_REMOVED lines=311> */
.L_x_2447:
[----:B------:R-:W-:Y:S01]  /*86c0*/  UIADD3 UR7, UR7, 0x2a860, URZ ;  /* 0x0002a86007077890 */ /* 0x000fe2000fffe03f */
[----:B------:R-:W-:Y:S01]  /*86d0*/  ISETP.GT.AND P1, PT, R14, RZ, PT ;  /* 0x000000ff0e00720c */ /* 0x000fe20003f24270 */
        /* <DEDUP_REMOVED lines=32> */
.L_x_2437:
        /* <DEDUP_REMOVED lines=67> */
.L_x_2449:
[----:B------:R-:W-:Y:S01]  /*8d10*/  ULEA UR5, UR39, UR40, 0x3 ;  /* 0x0000002827057291 */ /* 0x000fe2000f8e183f */
[----:B------:R-:W-:-:S05]  /*8d20*/  IMAD.U32 R0, RZ, RZ, UR38 ;  /* 0x00000026ff007e24 */ /* 0x000fca000f8e00ff */
[----:B------:R-:W-:-:S04]  /*8d30*/  SHF.L.U32 R0, R0, 0x1f, RZ ;  /* 0x0000001f00007819 */ /* 0x000fc800000006ff */
[----:B------:R0:W1:Y:S01]  /*8d40*/  SYNCS.PHASECHK.TRANS64.TRYWAIT P1, [UR5+0x2a850], R0 ;  /* 0x02a85000ff0075a7 */ /* 0x0000620008020145 */
[----:B------:R-:W-:Y:S05]  /*8d50*/  @!P0 BRA `(.L_x_2450) ;  /* 0x0000000000048947 */ /* 0x000fea0003800000 */
[----:B------:R-:W-:Y:S01]  /*8d60*/  BPT.TRAP 0x1 ;  /* 0x000000040000795c */ /* 0x000fe20000300000 */
.L_x_2450:
[----:B-1----:R-:W-:Y:S05]  /*8d70*/  @P1 BRA `(.L_x_2451) ;  /* 0x0000000000081947 */ /* 0x002fea0003800000 */
[----:B------:R-:W1:Y:S02]  /*8d80*/  SYNCS.PHASECHK.TRANS64.TRYWAIT P1, [UR5+0x2a850], R0 ;  /* 0x02a85000ff0075a7 */ /* 0x000e640008020145 */
[----:B-1----:R-:W-:Y:S05]  /*8d90*/  @!P1 BRA `(.L_x_2452) ;  /* 0x0000008000e49947 */ /* 0x002fea0003800000 */
.L_x_2451:
        /* <DEDUP_REMOVED lines=19> */
[----:B------:R-:W-:Y:S02]  /*8ed0*/  IMAD.MOV.U32 R3, RZ, RZ, RZ ;  /* 0x000000ffff037224 */ /* 0x000fe400078e00ff */
[----:B------:R-:W-:Y:S02]  /*8ee0*/  IMAD.MOV.U32 R0, RZ, RZ, -0x800000 ;  /* 0xff800000ff007424 */ /* 0x000fe400078e00ff */
[----:B-1----:R-:W-:Y:S01]  /*8ef0*/  FADD.FTZ R12, R2, R5 ;  /* 0x00000005020c7221 */ /* 0x002fe20000010000 */
[----:B------:R-:W-:-:S02]  /*8f00*/  FSETP.NE.FTZ.AND P1, PT, R8, RZ, PT ;  /* 0x000000ff0800720b */ /* 0x000fc40003f35000 */
[----:B------:R-:W-:Y:S02]  /*8f10*/  MOV R2, 0xff800000 ;  /* 0xff80000000027802 */ /* 0x000fe40000000f00 */
[----:B------:R-:W-:-:S09]  /*8f20*/  FSETP.NE.FTZ.AND P2, PT, R12, RZ, PT ;  /* 0x000000ff0c00720b */ /* 0x000fd20003f55000 */
[----:B------:R-:W0:Y:S01]  /*8f30*/  @P1 MUFU.LG2 R4, R8 ;  /* 0x0000000800041308 */ /* 0x000e220000000c00 */
[----:B------:R-:W-:-:S03]  /*8f40*/  @P1 FMUL.FTZ R5, R9, 0.69314718246459960938 ;  /* 0x3f31721809051820 */ /* 0x000fc60000410000 */
[----:B------:R-:W-:-:S04]  /*8f50*/  @P2 FMUL.FTZ R14, R9, 0.69314718246459960938 ;  /* 0x3f317218090e2820 */ /* 0x000fc80000410000 */
        /* <DEDUP_REMOVED lines=34> */
.L_x_2453:
[----:B------:R-:W-:Y:S01]  /*9180*/  UIADD3 UR4, UR5, 0x2a860, URZ ;  /* 0x0002a86005047890 */ /* 0x000fe2000fffe03f */
[-C--:B------:R-:W-:Y:S01]  /*9190*/  FMUL.FTZ R90, R32, R3.reuse ;  /* 0x00000003205a7220 */ /* 0x080fe20000410000 */
[----:B------:R-:W-:Y:S01]  /*91a0*/  UIADD3 UR39, UR39, 0x1, URZ ;  /* 0x0000000127277890 */ /* 0x000fe2000fffe03f */
[-C--:B------:R-:W-:Y:S01]  /*91b0*/  FMUL.FTZ R89, R33, R3.reuse ;  /* 0x0000000321597220 */ /* 0x080fe20000410000 */
[----:B------:R-:W-:Y:S01]  /*91c0*/  UPRMT UR4, UR42, 0x654, UR4 ;  /* 0x000006542a047896 */ /* 0x000fe20008000004 */
[----:B------:R-:W-:Y:S01]  /*91d0*/  FMUL.FTZ R88, R36, R3 ;  /* 0x0000000324587220 */ /* 0x000fe20000410000 */
[----:B------:R-:W-:Y:S01]  /*91e0*/  UISETP.NE.AND UP0, UPT, UR39, 0x2, UPT ;  /* 0x000000022700788c */ /* 0x000fe2000bf05270 */
[-C--:B------:R-:W-:Y:S01]  /*91f0*/  FMUL.FTZ R8, R30, R11.reuse ;  /* 0x0000000b1e087220 */ /* 0x080fe20000410000 */
[----:B------:R-:W-:Y:S01]  /*9200*/  FMUL.FTZ R7, R31, R11 ;  /* 0x0000000b1f077220 */ /* 0x000fe20000410000 */
        /* <DEDUP_REMOVED lines=65> */
.L_x_2417:
        /* <DEDUP_REMOVED lines=21> */
[----:B------:R-:W-:-:S02]  /*9770*/  MOV R20, R3 ;  /* 0x0000000300147202 */ /* 0x000fc40000000f00 */
[----:B--2---:R-:W-:-:S03]  /*9780*/  MOV R21, R4 ;  /* 0x0000000400157202 */ /* 0x004fc60000000f00 */
[----:B------:R-:W-:-:S03]  /*9790*/  IMAD.WIDE R4, R168, 0x2, R20 ;  /* 0x00000002a8047825 */ /* 0x000fc600078e0214 */
[C---:B------:R-:W-:Y:S02]  /*97a0*/  LOP3.LUT R9, R4.reuse, 0x380, RZ, 0xc0, !PT ;  /* 0x0000038004097812 */ /* 0x040fe400078ec0ff */
[C---:B------:R-:W-:Y:S02]  /*97b0*/  IADD3 R99, P5, R4.reuse, 0x40, RZ ;  /* 0x0000004004637810 */ /* 0x040fe40007fbe0ff */
[----:B------:R-:W-:Y:S02]  /*97c0*/  SHF.R.U64 R9, R9, 0x3, RZ ;  /* 0x0000000309097819 */ /* 0x000fe400000012ff */
[C---:B------:R-:W-:Y:S01]  /*97d0*/  IADD3 R97, P6, R4.reuse, 0x20, RZ ;  /* 0x0000002004617810 */ /* 0x040fe20007fde0ff */
[--C-:B------:R-:W-:Y:S01]  /*97e0*/  IMAD.X R25, RZ, RZ, R5.reuse, P5 ;  /* 0x000000ffff197224 */ /* 0x100fe200028e0605 */
[C---:B------:R-:W-:Y:S02]  /*97f0*/  IADD3 R101, P4, R4.reuse, 0x60, RZ ;  /* 0x0000006004657810 */ /* 0x040fe40007f9e0ff */
[C---:B------:R-:W-:Y:S01]  /*9800*/  IADD3 R103, P3, R4.reuse, 0x4000, RZ ;  /* 0x0000400004677810 */ /* 0x040fe20007f7e0ff */
[----:B------:R-:W-:Y:S01]  /*9810*/  IMAD.X R27, RZ, RZ, R5, P6 ;  /* 0x000000ffff1b7224 */ /* 0x000fe200030e0605 */
[----:B------:R-:W-:-:S02]  /*9820*/  IADD3 R105, P2, R4, 0x4020, RZ ;  /* 0x0000402004697810 */ /* 0x000fc40007f5e0ff */
[C---:B------:R-:W-:Y:S01]  /*9830*/  IADD3 R107, P1, R4.reuse, 0x4040, RZ ;  /* 0x00004040046b7810 */ /* 0x040fe20007f3e0ff */
[--C-:B------:R-:W-:Y:S01]  /*9840*/  IMAD.X R13, RZ, RZ, R5.reuse, P3 ;  /* 0x000000ffff0d7224 */ /* 0x100fe200018e0605 */
[----:B------:R-:W-:Y:S01]  /*9850*/  BAR.SYNC.DEFER_BLOCKING 0x1, 0x100 ;  /* 0x0044000000007b1d */ /* 0x000fe20000010000 */
[----:B------:R-:W-:Y:S01]  /*9860*/  IADD3 R109, P0, R4, 0x4060, RZ ;  /* 0x00004060046d7810 */ /* 0x000fe20007f1e0ff */
[--C-:B------:R-:W-:Y:S01]  /*9870*/  IMAD.X R11, RZ, RZ, R5.reuse, P2 ;  /* 0x000000ffff0b7224 */ /* 0x100fe200010e0605 */
[----:B------:R-:W-:Y:S01]  /*9880*/  LOP3.LUT R4, R9, R4, RZ, 0x3c, !PT ;  /* 0x0000000409047212 */ /* 0x000fe200078e3cff */
[--C-:B------:R-:W-:Y:S01]  /*9890*/  IMAD.X R9, RZ, RZ, R5.reuse, P1 ;  /* 0x000000ffff097224 */ /* 0x100fe200008e0605 */
[----:B------:R-:W-:Y:S01]  /*98a0*/  LOP3.LUT R14, R99, 0x380, RZ, 0xc0, !PT ;  /* 0x00000380630e7812 */ /* 0x000fe200078ec0ff */
[----:B------:R-:W-:Y:S01]  /*98b0*/  IMAD.X R29, RZ, RZ, R5, P0 ;  /* 0x000000ffff1d7224 */ /* 0x000fe200000e0605 */
[----:B------:R-:W-:Y:S02]  /*98c0*/  LOP3.LUT R28, R101, 0x380, RZ, 0xc0, !PT ;  /* 0x00000380651c7812 */ /* 0x000fe400078ec0ff */
[----:B------:R-:W-:-:S02]  /*98d0*/  IADD3.X R15, RZ, R5, RZ, P4, !PT ;  /* 0x00000005ff0f7210 */ /* 0x000fc400027fe4ff */
[----:B------:R-:W-:Y:S02]  /*98e0*/  MOV R96, R4 ;  /* 0x0000000400607202 */ /* 0x000fe40000000f00 */
[----:B------:R-:W-:Y:S02]  /*98f0*/  LOP3.LUT R12, R97, 0x380, RZ, 0xc0, !PT ;  /* 0x00000380610c7812 */ /* 0x000fe400078ec0ff */
[----:B------:R-:W-:Y:S02]  /*9900*/  F2FP.BF16.F32.PACK_AB R5, R10, R93 ;  /* 0x0000005d0a05723e */ /* 0x000fe400000010ff */
[----:B-1----:R-:W-:Y:S02]  /*9910*/  LOP3.LUT R44, R103, 0x380, RZ, 0xc0, !PT ;  /* 0x00000380672c7812 */ /* 0x002fe400078ec0ff */
[----:B------:R-:W-:Y:S02]  /*9920*/  SHF.R.U64 R14, R14, 0x3, RZ ;  /* 0x000000030e0e7819 */ /* 0x000fe400000012ff */
[----:B------:R-:W-:-:S02]  /*9930*/  LOP3.LUT R10, R105, 0x380, RZ, 0xc0, !PT ;  /* 0x00000380690a7812 */ /* 0x000fc400078ec0ff */
[----:B------:R-:W-:Y:S02]  /*9940*/  SHF.R.U64 R28, R28, 0x3, RZ ;  /* 0x000000031c1c7819 */ /* 0x000fe400000012ff */
[----:B------:R-:W-:Y:S02]  /*9950*/  SHF.R.U64 R12, R12, 0x3, RZ ;  /* 0x000000030c0c7819 */ /* 0x000fe400000012ff */
[----:B------:R-:W-:Y:S02]  /*9960*/  SHF.R.U64 R44, R44, 0x3, RZ ;  /* 0x000000032c2c7819 */ /* 0x000fe400000012ff */
[----:B------:R-:W-:Y:S02]  /*9970*/  LOP3.LUT R24, R14, R99, RZ, 0x3c, !PT ;  /* 0x000000630e187212 */ /* 0x000fe400078e3cff */
[----:B------:R-:W-:Y:S02]  /*9980*/  SHF.R.U64 R10, R10, 0x3, RZ ;  /* 0x000000030a0a7819 */ /* 0x000fe400000012ff */
[----:B------:R-:W-:-:S02]  /*9990*/  LOP3.LUT R14, R28, R101, RZ, 0x3c, !PT ;  /* 0x000000651c0e7212 */ /* 0x000fc400078e3cff */
[----:B------:R-:W-:Y:S02]  /*99a0*/  LOP3.LUT R28, R107, 0x380, RZ, 0xc0, !PT ;  /* 0x000003806b1c7812 */ /* 0x000fe400078ec0ff */
[----:B------:R-:W-:Y:S02]  /*99b0*/  LOP3.LUT R26, R12, R97, RZ, 0x3c, !PT ;  /* 0x000000610c1a7212 */ /* 0x000fe400078e3cff */
[----:B------:R-:W-:Y:S02]  /*99c0*/  LOP3.LUT R12, R44, R103, RZ, 0x3c, !PT ;  /* 0x000000672c0c7212 */ /* 0x000fe400078e3cff */
[----:B------:R-:W-:Y:S02]  /*99d0*/  LOP3.LUT R10, R10, R105, RZ, 0x3c, !PT ;  /* 0x000000690a0a7212 */ /* 0x000fe400078e3cff */
[----:B------:R-:W-:Y:S02]  /*99e0*/  LOP3.LUT R44, R109, 0x380, RZ, 0xc0, !PT ;  /* 0x000003806d2c7812 */ /* 0x000fe400078ec0ff */
[----:B------:R-:W-:-:S02]  /*99f0*/  SHF.R.U64 R28, R28, 0x3, RZ ;  /* 0x000000031c1c7819 */ /* 0x000fc400000012ff */
[----:B------:R-:W-:Y:S02]  /*9a00*/  MOV R72, R10 ;  /* 0x0000000a00487202 */ /* 0x000fe40000000f00 */
[----:B------:R-:W-:Y:S02]  /*9a10*/  SHF.R.U64 R44, R44, 0x3, RZ ;  /* 0x000000032c2c7819 */ /* 0x000fe400000012ff */
[----:B------:R-:W-:Y:S02]  /*9a20*/  F2FP.BF16.F32.PACK_AB R11, R39, R38 ;  /* 0x00000026270b723e */ /* 0x000fe400000010ff */
[----:B------:R-:W-:Y:S01]  /*9a30*/  F2FP.BF16.F32.PACK_AB R4, R92, R95 ;  /* 0x0000005f5c04723e */ /* 0x000fe200000010ff */
[----:B------:R-:W1:Y:S01]  /*9a40*/  LDC.64 R38, c[0x0][0xc00] ;  /* 0x00030000ff267b82 */ /* 0x000e620000000a00 */
[----:B------:R-:W-:Y:S02]  /*9a50*/  LOP3.LUT R8, R28, R107, RZ, 0x3c, !PT ;  /* 0x0000006b1c087212 */ /* 0x000fe400078e3cff */
[----:B------:R-:W-:Y:S01]  /*9a60*/  LOP3.LUT R28, R44, R109, RZ, 0x3c, !PT ;  /* 0x0000006d2c1c7212 */ /* 0x000fe200078e3cff */
[----:B------:R2:W-:Y:S01]  /*9a70*/  STSM.16.M88.4 [R96], R4 ;  /* 0x0000000460007844 */ /* 0x0005e20000000200 */
[----:B------:R-:W-:-:S02]  /*9a80*/  MOV R44, R8 ;  /* 0x00000008002c7202 */ /* 0x000fc40000000f00 */
[----:B------:R-:W-:Y:S02]  /*9a90*/  MOV R94, R26 ;  /* 0x0000001a005e7202 */ /* 0x000fe40000000f00 */
[----:B------:R-:W-:Y:S02]  /*9aa0*/  F2FP.BF16.F32.PACK_AB R8, R89, R90 ;  /* 0x0000005a5908723e */ /* 0x000fe400000010ff */
[----:B------:R-:W-:Y:S02]  /*9ab0*/  F2FP.BF16.F32.PACK_AB R9, R35, R34 ;  /* 0x000000222309723e */ /* 0x000fe400000010ff */
[----:B------:R-:W-:Y:S02]  /*9ac0*/  F2FP.BF16.F32.PACK_AB R10, R37, R88 ;  /* 0x00000058250a723e */ /* 0x000fe400000010ff */
[----:B------:R-:W-:Y:S02]  /*9ad0*/  MOV R93, R24 ;  /* 0x00000018005d7202 */ /* 0x000fe40000000f00 */
[----:B------:R-:W-:Y:S01]  /*9ae0*/  MOV R92, R14 ;  /* 0x0000000e005c7202 */ /* 0x000fe20000000f00 */
[----:B------:R-:W-:Y:S01]  /*9af0*/  STSM.16.M88.4 [R94], R8 ;  /* 0x000000085e007844 */ /* 0x000fe20000000200 */
[----:B------:R-:W-:-:S02]  /*9b00*/  MOV R91, R12 ;  /* 0x0000000c005b7202 */ /* 0x000fc40000000f00 */
[----:B--2---:R-:W-:Y:S02]  /*9b10*/  F2FP.BF16.F32.PACK_AB R4, R41, R40 ;  /* 0x000000282904723e */ /* 0x004fe400000010ff */
[----:B------:R-:W-:Y:S02]  /*9b20*/  F2FP.BF16.F32.PACK_AB R5, R43, R42 ;  /* 0x0000002a2b05723e */ /* 0x000fe400000010ff */
[----:B------:R-:W-:Y:S02]  /*9b30*/  F2FP.BF16.F32.PACK_AB R6, R33, R36 ;  /* 0x000000242106723e */ /* 0x000fe400000010ff */
[----:B------:R-:W-:Y:S02]  /*9b40*/  F2FP.BF16.F32.PACK_AB R7, R30, R31 ;  /* 0x0000001f1e07723e */ /* 0x000fe400000010ff */
[----:B------:R-:W-:Y:S01]  /*9b50*/  F2FP.BF16.F32.PACK_AB R12, R49, R48 ;  /* 0x00000030310c723e */ /* 0x000fe200000010ff */
[----:B------:R-:W-:Y:S01]  /*9b60*/  IMAD.MOV.U32 R48, RZ, RZ, RZ ;  /* 0x000000ffff307224 */ /* 0x000fe200078e00ff */
[----:B------:R-:W-:Y:S01]  /*9b70*/  F2FP.BF16.F32.PACK_AB R13, R51, R50 ;  /* 0x00000032330d723e */ /* 0x000fe200000010ff */
[----:B------:R2:W-:Y:S01]  /*9b80*/  STSM.16.M88.4 [R93], R4 ;  /* 0x000000045d007844 */ /* 0x0005e20000000200 */
[----:B------:R-:W-:-:S02]  /*9b90*/  F2FP.BF16.F32.PACK_AB R14, R53, R52 ;  /* 0x00000034350e723e */ /* 0x000fc400000010ff */
[----:B------:R-:W-:Y:S02]  /*9ba0*/  F2FP.BF16.F32.PACK_AB R15, R55, R54 ;  /* 0x00000036370f723e */ /* 0x000fe400000010ff */
[----:B------:R-:W-:Y:S01]  /*9bb0*/  F2FP.BF16.F32.PACK_AB R24, R57, R56 ;  /* 0x000000383918723e */ /* 0x000fe200000010ff */
[----:B------:R-:W3:Y:S01]  /*9bc0*/  LDC R54, c[0x0][0xbe8] ;  /* 0x0002fa00ff367b82 */ /* 0x000ee20000000800 */
[----:B------:R-:W-:Y:S01]  /*9bd0*/  F2FP.BF16.F32.PACK_AB R25, R59, R58 ;  /* 0x0000003a3b19723e */ /* 0x000fe200000010ff */
[----:B------:R4:W-:Y:S01]  /*9be0*/  STSM.16.M88.4 [R92], R12 ;  /* 0x0000000c5c007844 */ /* 0x0009e20000000200 */
[----:B------:R-:W-:Y:S02]  /*9bf0*/  F2FP.BF16.F32.PACK_AB R26, R61, R60 ;  /* 0x0000003c3d1a723e */ /* 0x000fe400000010ff */
[----:B------:R-:W-:Y:S02]  /*9c00*/  F2FP.BF16.F32.PACK_AB R27, R63, R62 ;  /* 0x0000003e3f1b723e */ /* 0x000fe400000010ff */
[----:B------:R-:W-:-:S02]  /*9c10*/  F2FP.BF16.F32.PACK_AB R33, R75, R74 ;  /* 0x0000004a4b21723e */ /* 0x000fc400000010ff */
[----:B------:R-:W-:Y:S01]  /*9c20*/  F2FP.BF16.F32.PACK_AB R34, R77, R76 ;  /* 0x0000004c4d22723e */ /* 0x000fe200000010ff */
[----:B------:R4:W-:Y:S01]  /*9c30*/  STSM.16.M88.4 [R91], R24 ;  /* 0x000000185b007844 */ /* 0x0009e20000000200 */
[----:B------:R-:W-:Y:S02]  /*9c40*/  F2FP.BF16.F32.PACK_AB R35, R79, R78 ;  /* 0x0000004e4f23723e */ /* 0x000fe400000010ff */
[----:B------:R-:W-:Y:S01]  /*9c50*/  MOV R28, R28 ;  /* 0x0000001c001c7202 */ /* 0x000fe20000000f00 */
[----:B------:R4:W-:Y:S01]  /*9c60*/  STSM.16.M88.4 [R72], R64 ;  /* 0x0000004048007844 */ /* 0x0009e20000000200 */
[----:B------:R-:W-:Y:S02]  /*9c70*/  ISETP.NE.U32.AND P2, PT, RZ, UR4, PT ;  /* 0x00000004ff007c0c */ /* 0x000fe4000bf45070 */
[----:B-1----:R-:W-:Y:S01]  /*9c80*/  ISETP.NE.U32.AND P0, PT, R38, RZ, PT ;  /* 0x000000ff2600720c */ /* 0x002fe20003f05070 */
[----:B------:R4:W-:Y:S01]  /*9c90*/  STSM.16.M88.4 [R44], R32 ;  /* 0x000000202c007844 */ /* 0x0009e20000000200 */
[----:B------:R-:W-:-:S02]  /*9ca0*/  ISETP.NE.AND.EX P2, PT, RZ, UR5, PT, P2 ;  /* 0x00000005ff007c0c */ /* 0x000fc4000bf45320 */
[C---:B--2---:R-:W-:Y:S01]  /*9cb0*/  SHF.L.U32 R5, R22.reuse, 0x2, RZ ;  /* 0x0000000216057819 */ /* 0x044fe200000006ff */
[----:B------:R4:W-:Y:S01]  /*9cc0*/  STSM.16.M88.4 [R28], R80 ;  /* 0x000000501c007844 */ /* 0x0009e20000000200 */
[----:B------:R-:W-:Y:S01]  /*9cd0*/  BAR.SYNC.DEFER_BLOCKING 0x1, 0x100 ;  /* 0x0044000000007b1d */ /* 0x000fe20000010000 */
[----:B------:R-:W-:Y:S02]  /*9ce0*/  ISETP.NE.AND.EX P0, PT, R39, RZ, PT, P0 ;  /* 0x000000ff2700720c */ /* 0x000fe40003f05300 */
[----:B------:R-:W-:Y:S02]  /*9cf0*/  SHF.L.U64.HI R10, R22, 0x2, R162 ;  /* 0x00000002160a7819 */ /* 0x000fe400000102a2 */
[----:B------:R-:W-:-:S04]  /*9d00*/  IADD3 R6, P1, R5, R38, RZ ;  /* 0x0000002605067210 */ /* 0x000fc80007f3e0ff */
[----:B------:R-:W-:Y:S01]  /*9d10*/  @P2 IADD3 R4, P3, R5, UR4, RZ ;  /* 0x0000000405042c10 */ /* 0x000fe2000ff7e0ff */
[----:B------:R-:W-:Y:S02]  /*9d20*/  ULDC UR4, c[0x0][0xa88] ;  /* 0x0002a20000047ab9 */ /* 0x000fe40000000800 */
[----:B------:R-:W-:Y:S01]  /*9d30*/  IMAD.U32 R9, RZ, RZ, UR4 ;  /* 0x00000004ff097e24 */ /* 0x000fe2000f8e00ff */
[C---:B------:R-:W-:Y:S01]  /*9d40*/  @P2 IADD3.X R5, R10.reuse, UR5, RZ, P3, !PT ;  /* 0x000000050a052c10 */ /* 0x040fe20009ffe4ff */
[----:B------:R-:W-:-:S05]  /*9d50*/  IMAD.X R7, R10, 0x1, R39, P1 ;  /* 0x000000010a077824 */ /* 0x000fca00008e0627 */
[----:B------:R4:W5:Y:S01]  /*9d60*/  @P0 LDG.E R48, desc[UR36][R6.64] ;  /* 0x0000002406300981 */ /* 0x000962000c1e1900 */
[----:B---3--:R-:W-:-:S03]  /*9d70*/  ISETP.NE.AND P1, PT, R54, 0x1, PT ;  /* 0x000000013600780c */ /* 0x008fc60003f25270 */
[----:B------:R4:W5:Y:S10]  /*9d80*/  @P2 LDG.E R9, desc[UR36][R4.64] ;  /* 0x0000002404092981 */ /* 0x000974000c1e1900 */
[----:B------:R-:W1:Y:S08]  /*9d90*/  @P1 LDC R8, c[0x0][0xbec] ;  /* 0x0002fb00ff081b82 */ /* 0x000e700000000800 */
[----:B------:R-:W2:Y:S01]  /*9da0*/  @P1 LDC R11, c[0x0][0xbf0] ;  /* 0x0002fc00ff0b1b82 */ /* 0x000ea20000000800 */
[----:B----4-:R-:W-:Y:S05]  /*9db0*/  @P2 BRA `(.L_x_2456) ;  /* 0x0000000000102947 */ /* 0x010fea0003800000 */
[----:B------:R-:W-:Y:S05]  /*9dc0*/  @!P0 BRA `(.L_x_2456) ;  /* 0x00000000000c8947 */ /* 0x000fea0003800000 */
[----:B------:R-:W3:Y:S04]  /*9dd0*/  LDG.E R4, desc[UR36][R6.64] ;  /* 0x0000002406047981 */ /* 0x000ee8000c1e1900 */
[----:B-----5:R-:W3:Y:S02]  /*9de0*/  LDG.E R9, desc[UR36][R6.64+0x4] ;  /* 0x0000042406097981 */ /* 0x020ee4000c1e1900 */
[----:B---3--:R-:W-:-:S07]  /*9df0*/  IMAD.IADD R9, R9, 0x1, -R4 ;  /* 0x0000000109097824 */ /* 0x008fce00078e0a04 */
.L_x_2456:
[----:B------:R-:W-:Y:S01]  /*9e00*/  SHF.R.S32.HI R44, RZ, 0x1f, R161 ;  /* 0x0000001fff2c7819 */ /* 0x000fe200000114a1 */
[----:B------:R-:W-:Y:S01]  /*9e10*/  ULDC.64 UR4, c[0x0][0xb90] ;  /* 0x0002e40000047ab9 */ /* 0x000fe20000000a00 */
[----:B------:R-:W-:Y:S01]  /*9e20*/  IADD3 R15, R19, R16, RZ ;  /* 0x00000010130f7210 */ /* 0x000fe20007ffe0ff */
[----:B-----5:R-:W-:Y:S01]  /*9e30*/  IMAD R57, R9, R54, RZ ;  /* 0x0000003609397224 */ /* 0x020fe200078e02ff */
[----:B------:R-:W-:Y:S01]  /*9e40*/  SHF.R.S32.HI R49, RZ, 0x1f, R48 ;  /* 0x0000001fff317819 */ /* 0x000fe20000011430 */
[----:B------:R-:W-:Y:S01]  /*9e50*/  IMAD R4, R44, UR4, RZ ;  /* 0x000000042c047c24 */ /* 0x000fe2000f8e02ff */
[----:B------:R-:W-:Y:S01]  /*9e60*/  SEL R162, R162, RZ, !P0 ;  /* 0x000000ffa2a27207 */ /* 0x000fe20004000000 */
[----:B-1----:R-:W-:Y:S01]  /*9e70*/  @P1 IMAD.HI.U32 R6, R15, R8, RZ ;  /* 0x000000080f061227 */ /* 0x002fe200078e00ff */
[----:B------:R-:W-:-:S03]  /*9e80*/  SEL R55, R22, RZ, !P0 ;  /* 0x000000ff16377207 */ /* 0x000fc60004000000 */
[----:B------:R-:W-:Y:S01]  /*9e90*/  IMAD.MOV.U32 R7, RZ, RZ, R15 ;  /* 0x000000ffff077224 */ /* 0x000fe200078e000f */
[----:B--2---:R-:W-:Y:S01]  /*9ea0*/  @P1 SHF.R.U32.HI R7, RZ, R11, R6 ;  /* 0x0000000bff071219 */ /* 0x004fe20000011606 */
        /* <DEDUP_REMOVED lines=17> */
[----:B------:R-:W-:Y:S01]  /*9fc0*/  SHF.R.S32.HI R6, RZ, 0x1f, R11 ;  /* 0x0000001fff067819 */ /* 0x000fe2000001140b */
[----:B------:R-:W-:Y:S01]  /*9fd0*/  IMAD.IADD R22, R167, 0x1, R16 ;  /* 0x00000001a7167824 */ /* 0x000fe200078e0210 */
[----:B------:R-:W-:-:S02]  /*9fe0*/  IADD3.X R5, R13, R5, R8, P2, !PT ;  /* 0x000000050d057210 */ /* 0x000fc400017fe408 */
        /* <DEDUP_REMOVED lines=8> */
[----:B------:R-:W-:Y:S02]  /*a070*/  SHF.R.U64 R6, R7, 0x3, RZ ;  /* 0x0000000307067819 */ /* 0x000fe400000012ff */
[----:B------:R-:W-:-:S02]  /*a080*/  LEA R10, P4, R4, UR4, 0x2 ;  /* 0x00000004040a7c11 */ /* 0x000fc4000f8810ff */
[----:B------:R-:W-:Y:S01]  /*a090*/  IADD3 R5, R5, R13, RZ ;  /* 0x0000000d05057210 */ /* 0x000fe20007ffe0ff */
[----:B------:R-:W-:Y:S01]  /*a0a0*/  IMAD.X R13, RZ, RZ, R21, P0 ;  /* 0x000000ffff0d7224 */ /* 0x000fe200000e0615 */
[----:B------:R-:W-:Y:S01]  /*a0b0*/  IADD3 R7, P2, R20, 0x3000, RZ ;  /* 0x0000300014077810 */ /* 0x000fe20007f5e0ff */
[----:B------:R-:W-:Y:S01]  /*a0c0*/  SHFL.IDX PT, R50, R10, RZ, 0x1c1f ;  /* 0x001c1fff0a327589 */ /* 0x000fe200000e0000 */
[----:B------:R-:W-:Y:S01]  /*a0d0*/  LEA.HI.X R14, R4, UR5, R5, 0x2, P4 ;  /* 0x00000005040e7c11 */ /* 0x000fe2000a0f1405 */
[C---:B------:R-:W-:Y:S01]  /*a0e0*/  VIADD R4, R22.reuse, 0x8 ;  /* 0x0000000816047836 */ /* 0x040fe20000000000 */
[----:B------:R-:W-:Y:S01]  /*a0f0*/  LOP3.LUT P0, RZ, R165, 0x3, RZ, 0xc0, !PT ;  /* 0x00000003a5ff7812 */ /* 0x000fe2000780c0ff */
[----:B------:R-:W-:Y:S01]  /*a100*/  SHFL.IDX PT, R52, R10, 0x1, 0x1c1f ;  /* 0x003c1f000a347f89 */ /* 0x000fe200000e0000 */
[----:B------:R-:W-:Y:S01]  /*a110*/  IADD3.X R9, RZ, R21, RZ, P2, !PT ;  /* 0x00000015ff097210 */ /* 0x000fe200017fe4ff */
[----:B------:R-:W-:Y:S01]  /*a120*/  ULDC.64 UR4, c[0x0][0xaa0] ;  /* 0x0002a80000047ab9 */ /* 0x000fe20000000a00 */
[-C--:B------:R-:W-:Y:S01]  /*a130*/  ISETP.GE.OR P2, PT, R22, R57.reuse, P0 ;  /* 0x000000391600720c */ /* 0x080fe20000746670 */
[----:B------:R-:W1:Y:S01]  /*a140*/  SHFL.IDX PT, R51, R14, RZ, 0x1c1f ;  /* 0x001c1fff0e337589 */ /* 0x000e6200000e0000 */
[----:B------:R-:W-:-:S02]  /*a150*/  ISETP.GE.OR P0, PT, R4, R57, P0 ;  /* 0x000000390400720c */ /* 0x000fc40000706670 */
[----:B------:R-:W-:Y:S01]  /*a160*/  LOP3.LUT R8, R7, 0x380, RZ, 0xc0, !PT ;  /* 0x0000038007087812 */ /* 0x000fe200078ec0ff */
[----:B------:R-:W2:Y:S01]  /*a170*/  SHFL.IDX PT, R53, R14, 0x1, 0x1c1f ;  /* 0x003c1f000e357f89 */ /* 0x000ea200000e0000 */
[C---:B------:R-:W-:Y:S02]  /*a180*/  IADD3 R33, P4, R20.reuse, 0x6000, RZ ;  /* 0x0000600014217810 */ /* 0x040fe40007f9e0ff */
[----:B------:R-:W-:Y:S02]  /*a190*/  LOP3.LUT R11, R20, 0x380, RZ, 0xc0, !PT ;  /* 0x00000380140b7812 */ /* 0x000fe400078ec0ff */
[----:B------:R-:W-:Y:S02]  /*a1a0*/  SHF.R.U64 R8, R8, 0x3, RZ ;  /* 0x0000000308087819 */ /* 0x000fe400000012ff */
[----:B------:R-:W-:Y:S02]  /*a1b0*/  LOP3.LUT R36, R37, 0x380, RZ, 0xc0, !PT ;  /* 0x0000038025247812 */ /* 0x000fe400078ec0ff */
[----:B------:R-:W-:-:S02]  /*a1c0*/  LOP3.LUT R32, R33, 0x380, RZ, 0xc0, !PT ;  /* 0x0000038021207812 */ /* 0x000fc400078ec0ff */
[----:B------:R-:W-:Y:S02]  /*a1d0*/  SHF.R.U64 R11, R11, 0x3, RZ ;  /* 0x000000030b0b7819 */ /* 0x000fe400000012ff */
[----:B------:R-:W-:Y:S01]  /*a1e0*/  LOP3.LUT R8, R8, R7, RZ, 0x3c, !PT ;  /* 0x0000000708087212 */ /* 0x000fe200078e3cff */
[--C-:B------:R-:W-:Y:S01]  /*a1f0*/  IMAD.X R7, RZ, RZ, R21.reuse, P3 ;  /* 0x000000ffff077224 */ /* 0x100fe200018e0615 */
[----:B------:R-:W-:Y:S02]  /*a200*/  IADD3 R5, P3, R20, 0x7000, RZ ;  /* 0x0000700014057810 */ /* 0x000fe40007f7e0ff */
[----:B------:R-:W-:Y:S02]  /*a210*/  SHF.R.U64 R12, R12, 0x3, RZ ;  /* 0x000000030c0c7819 */ /* 0x000fe400000012ff */
[----:B------:R-:W-:Y:S01]  /*a220*/  SHF.R.U64 R40, R40, 0x3, RZ ;  /* 0x0000000328287819 */ /* 0x000fe200000012ff */
[----:B-1----:R1:W-:Y:S01]  /*a230*/  @!P2 ST.E desc[UR36][R50.64], R2 ;  /* 0x000000023200a985 */ /* 0x0023e2000c101924 */
[----:B------:R-:W-:Y:S01]  /*a240*/  SHF.R.U64 R36, R36, 0x3, RZ ;  /* 0x0000000324247819 */ /* 0x000fe200000012ff */
[----:B------:R-:W-:Y:S01]  /*a250*/  IMAD R49, R49, UR4, RZ ;  /* 0x0000000431317c24 */ /* 0x000fe2000f8e02ff */
[----:B------:R-:W-:Y:S01]  /*a260*/  SHF.R.U64 R32, R32, 0x3, RZ ;  /* 0x0000000320207819 */ /* 0x000fe200000012ff */
[----:B--2---:R2:W-:Y:S01]  /*a270*/  @!P0 ST.E desc[UR36][R52.64], R0 ;  /* 0x0000000034008985 */ /* 0x0045e2000c101924 */
[----:B------:R-:W-:Y:S01]  /*a280*/  LOP3.LUT R20, R11, R20, RZ, 0x3c, !PT ;  /* 0x000000140b147212 */ /* 0x000fe200078e3cff */
[----:B------:R-:W-:Y:S01]  /*a290*/  IMAD.X R29, RZ, RZ, R21, P3 ;  /* 0x000000ffff1d7224 */ /* 0x000fe200018e0615 */
[----:B------:R-:W-:-:S02]  /*a2a0*/  LOP3.LUT R12, R12, R25, RZ, 0x3c, !PT ;  /* 0x000000190c0c7212 */ /* 0x000fc400078e3cff */
[----:B------:R-:W-:Y:S01]  /*a2b0*/  LOP3.LUT R40, R40, R41, RZ, 0x3c, !PT ;  /* 0x0000002928287212 */ /* 0x000fe200078e3cff */
[--C-:B------:R-:W-:Y:S01]  /*a2c0*/  IMAD.X R41, RZ, RZ, R21.reuse, P6 ;  /* 0x000000ffff297224 */ /* 0x100fe200030e0615 */
[----:B------:R-:W-:Y:S01]  /*a2d0*/  LOP3.LUT R36, R36, R37, RZ, 0x3c, !PT ;  /* 0x0000002524247212 */ /* 0x000fe200078e3cff */
[----:B-1----:R-:W1:Y:S01]  /*a2e0*/  @P1 LDC R51, c[0x0][0xbec] ;  /* 0x0002fb00ff331b82 */ /* 0x002e620000000800 */
[----:B------:R-:W-:Y:S01]  /*a2f0*/  LOP3.LUT R32, R32, R33, RZ, 0x3c, !PT ;  /* 0x0000002120207212 */ /* 0x000fe200078e3cff */
[--C-:B------:R-:W-:Y:S01]  /*a300*/  IMAD.X R37, RZ, RZ, R21.reuse, P5 ;  /* 0x000000ffff257224 */ /* 0x100fe200028e0615 */
[----:B------:R3:W5:Y:S01]  /*a310*/  LD.E.128 R24, desc[UR36][R20.64] ;  /* 0x0000002414187980 */ /* 0x000762000c101d00 */
[----:B------:R-:W-:Y:S01]  /*a320*/  IMAD.X R33, RZ, RZ, R21, P4 ;  /* 0x000000ffff217224 */ /* 0x000fe200020e0615 */
[----:B------:R-:W-:Y:S01]  /*a330*/  LOP3.LUT R4, R5, 0x380, RZ, 0xc0, !PT ;  /* 0x0000038005047812 */ /* 0x000fe200078ec0ff */
[----:B------:R-:W-:Y:S01]  /*a340*/  IMAD R49, R48, UR5, R49 ;  /* 0x0000000530317c24 */ /* 0x000fe2000f8e0231 */
[----:B------:R-:W-:Y:S01]  /*a350*/  LOP3.LUT R6, R6, R15, RZ, 0x3c, !PT ;  /* 0x0000000f06067212 */ /* 0x000fe200078e3cff */
[----:B--2---:R-:W2:Y:S01]  /*a360*/  @P1 LDC R53, c[0x0][0xbf0] ;  /* 0x0002fc00ff351b82 */ /* 0x004ea20000000800 */
[----:B------:R-:W-:Y:S01]  /*a370*/  SHF.R.U64 R4, R4, 0x3, RZ ;  /* 0x0000000304047819 */ /* 0x000fe200000012ff */
[----:B------:R-:W5:Y:S01]  /*a380*/  LD.E.128 R12, desc[UR36][R12.64] ;  /* 0x000000240c0c7980 */ /* 0x000f62000c101d00 */
[----:B---3--:R-:W-:Y:S01]  /*a390*/  IMAD.WIDE.U32 R20, R48, UR4, RZ ;  /* 0x0000000430147c25 */ /* 0x008fe2000f8e00ff */
[----:B------:R-:W-:Y:S01]  /*a3a0*/  ULDC.64 UR4, c[0x0][0xae8] ;  /* 0x0002ba0000047ab9 */ /* 0x000fe20000000a00 */
[----:B------:R-:W-:Y:S01]  /*a3b0*/  LOP3.LUT R28, R4, R5, RZ, 0x3c, !PT ;  /* 0x00000005041c7212 */ /* 0x000fe200078e3cff */
[----:B------:R-:W5:Y:S02]  /*a3c0*/  LD.E.128 R8, desc[UR36][R8.64] ;  /* 0x0000002408087980 */ /* 0x000f64000c101d00 */
[----:B------:R-:W-:Y:S01]  /*a3d0*/  IADD3 R21, R21, R49, RZ ;  /* 0x0000003115157210 */ /* 0x000fe20007ffe0ff */
[----:B------:R-:W-:Y:S01]  /*a3e0*/  IMAD R49, R160, 0x20, R163 ;  /* 0x00000020a0317824 */ /* 0x000fe200078e02a3 */
[----:B------:R-:W5:Y:S01]  /*a3f0*/  LD.E.128 R4, desc[UR36][R6.64] ;  /* 0x0000002406047980 */ /* 0x000f62000c101d00 */
[----:B------:R-:W-:-:S02]  /*a400*/  IMAD R0, R44, UR4, RZ ;  /* 0x000000042c007c24 */ /* 0x000fc4000f8e02ff */
[----:B------:R-:W-:Y:S01]  /*a410*/  IMAD.IADD R22, R16, 0x1, R49 ;  /* 0x0000000110167824 */ /* 0x000fe200078e0231 */
[----:B------:R-:W5:Y:S01]  /*a420*/  LD.E.128 R40, desc[UR36][R40.64] ;  /* 0x0000002428287980 */ /* 0x000f62000c101d00 */
[C---:B------:R-:W-:Y:S02]  /*a430*/  IMAD R49, R161.reuse, UR5, R0 ;  /* 0x00000005a1317c24 */ /* 0x040fe4000f8e0200 */
[----:B------:R-:W-:Y:S01]  /*a440*/  IMAD.WIDE.U32 R20, R161, UR4, R20 ;  /* 0x00000004a1147c25 */ /* 0x000fe2000f8e0014 */
[----:B------:R-:W-:Y:S01]  /*a450*/  ULDC.64 UR4, c[0x0][0xaf0] ;  /* 0x0002bc0000047ab9 */ /* 0x000fe20000000a00 */
[----:B------:R-:W5:Y:S02]  /*a460*/  LD.E.128 R36, desc[UR36][R36.64] ;  /* 0x0000002424247980 */ /* 0x000f64000c101d00 */
[----:B-1----:R-:W-:Y:S02]  /*a470*/  @P1 IMAD.HI.U32 R0, R22, R51, RZ ;  /* 0x0000003316001227 */ /* 0x002fe400078e00ff */
[----:B------:R-:W5:Y:S02]  /*a480*/  LD.E.128 R32, desc[UR36][R32.64] ;  /* 0x0000002420207980 */ /* 0x000f64000c101d00 */
[----:B------:R-:W-:-:S02]  /*a490*/  IMAD.IADD R21, R21, 0x1, R49 ;  /* 0x0000000115157824 */ /* 0x000fc400078e0231 */
[----:B------:R-:W-:Y:S01]  /*a4a0*/  IMAD.MOV.U32 R49, RZ, RZ, R22 ;  /* 0x000000ffff317224 */ /* 0x000fe200078e0016 */
[----:B--2---:R-:W-:Y:S01]  /*a4b0*/  @P1 SHF.R.U32.HI R49, RZ, R53, R0 ;  /* 0x00000035ff311219 */ /* 0x004fe20000011600 */
[----:B------:R-:W-:Y:S01]  /*a4c0*/  IMAD R2, R162, UR4, RZ ;  /* 0x00000004a2027c24 */ /* 0x000fe2000f8e02ff */
[----:B------:R-:W5:Y:S01]  /*a4d0*/  LD.E.128 R28, desc[UR36][R28.64] ;  /* 0x000000241c1c7980 */ /* 0x000f62000c101d00 */
[----:B------:R-:W-:Y:S01]  /*a4e0*/  IMAD.WIDE.U32 R20, R55, UR4, R20 ;  /* 0x0000000437147c25 */ /* 0x000fe2000f8e0014 */
[----:B------:R-:W-:Y:S02]  /*a4f0*/  SHF.R.S32.HI R0, RZ, 0x1f, R49 ;  /* 0x0000001fff007819 */ /* 0x000fe40000011431 */
[----:B------:R-:W-:Y:S01]  /*a500*/  IADD3 R53, -R49, RZ, RZ ;  /* 0x000000ff31357210 */ /* 0x000fe20007ffe1ff */
[----:B------:R-:W-:Y:S01]  /*a510*/  IMAD R51, R55, UR5, R2 ;  /* 0x0000000537337c24 */ /* 0x000fe2000f8e0202 */
[----:B------:R-:W-:Y:S01]  /*a520*/  ULDC.64 UR4, c[0x0][0xae0] ;  /* 0x0002b80000047ab9 */ /* 0x000fe20000000a00 */
[----:B------:R-:W-:Y:S01]  /*a530*/  @!PT LDS RZ, [RZ] ;  /* 0x00000000fffff984 */ /* 0x000fe20000000800 */
[----:B------:R-:W-:Y:S01]  /*a540*/  @!PT LDS RZ, [RZ] ;  /* 0x00000000fffff984 */ /* 0x000fe20000000800 */
[----:B------:R-:W-:Y:S01]  /*a550*/  @!PT LDS RZ, [RZ] ;  /* 0x00000000fffff984 */ /* 0x000fe20000000800 */
[----:B------:R-:W-:Y:S01]  /*a560*/  @!PT LDS RZ, [RZ] ;  /* 0x00000000fffff984 */ /* 0x000fe20000000800 */
[----:B------:R1:W-:Y:S06]  /*a570*/  MEMBAR.ALL.CTA ;  /* 0x0000000000007992 */ /* 0x0003ec0000008000 */
[----:B-1----:R-:W1:Y:S01]  /*a580*/  FENCE.VIEW.ASYNC.S ;  /* 0x00000000000073c6 */ /* 0x002e620000000000 */
[----:B------:R-:W-:-:S02]  /*a590*/  IMAD R0, R0, UR4, RZ ;  /* 0x0000000400007c24 */ /* 0x000fc4000f8e02ff */
[----:B------:R-:W-:Y:S02]  /*a5a0*/  IMAD.IADD R21, R21, 0x1, R51 ;  /* 0x0000000115157824 */ /* 0x000fe400078e0233 */
[----:B------:R-:W-:Y:S02]  /*a5b0*/  IMAD R51, R54, R53, R22 ;  /* 0x0000003536337224 */ /* 0x000fe400078e0216 */
[C---:B------:R-:W-:Y:S02]  /*a5c0*/  IMAD R53, R49.reuse, UR5, R0 ;  /* 0x0000000531357c24 */ /* 0x040fe4000f8e0200 */
[----:B------:R-:W-:Y:S01]  /*a5d0*/  IMAD.WIDE.U32 R20, R49, UR4, R20 ;  /* 0x0000000431147c25 */ /* 0x000fe2000f8e0014 */
[----:B------:R-:W-:Y:S01]  /*a5e0*/  SHF.R.S32.HI R0, RZ, 0x1f, R51 ;  /* 0x0000001fff007819 */ /* 0x000fe20000011433 */
[----:B------:R-:W-:Y:S02]  /*a5f0*/  ULDC.64 UR4, c[0x0][0xad8] ;  /* 0x0002b60000047ab9 */ /* 0x000fe40000000a00 */
[----:B------:R-:W-:-:S02]  /*a600*/  IMAD.IADD R21, R21, 0x1, R53 ;  /* 0x0000000115157824 */ /* 0x000fc400078e0235 */
[----:B------:R-:W-:Y:S02]  /*a610*/  IMAD R2, R0, UR4, RZ ;  /* 0x0000000400027c24 */ /* 0x000fe4000f8e02ff */
[----:B------:R-:W-:Y:S02]  /*a620*/  IMAD.IADD R44, R163, 0x1, R16 ;  /* 0x00000001a32c7824 */ /* 0x000fe400078e0210 */
[C---:B------:R-:W-:Y:S02]  /*a630*/  IMAD R49, R51.reuse, UR5, R2 ;  /* 0x0000000533317c24 */ /* 0x040fe4000f8e0202 */
[----:B------:R-:W-:Y:S01]  /*a640*/  IMAD.WIDE.U32 R20, R51, UR4, R20 ;  /* 0x0000000433147c25 */ /* 0x000fe2000f8e0014 */
[C---:B------:R-:W-:Y:S01]  /*a650*/  ISETP.GE.AND P2, PT, R44.reuse, R57, PT ;  /* 0x000000392c00720c */ /* 0x040fe20003f46270 */
[----:B------:R-:W-:Y:S02]  /*a660*/  ULDC.64 UR4, c[0x0][0xa80] ;  /* 0x0002a00000047ab9 */ /* 0x000fe40000000a00 */
[----:B------:R-:W-:Y:S01]  /*a670*/  VIADD R0, R44, 0x20 ;  /* 0x000000202c007836 */ /* 0x000fe20000000000 */
[----:B------:R-:W-:Y:S01]  /*a680*/  LEA R16, P3, R20, UR4, 0x1 ;  /* 0x0000000414107c11 */ /* 0x000fe2000f8608ff */
[----:B------:R-:W-:Y:S01]  /*a690*/  IMAD.IADD R21, R21, 0x1, R49 ;  /* 0x0000000115157824 */ /* 0x000fe200078e0231 */
[----:B0-----:R-:W-:-:S02]  /*a6a0*/  IADD3 R3, R3, 0x2a820, RZ ;  /* 0x0002a82003037810 */ /* 0x001fc40007ffe0ff */
        /* <DEDUP_REMOVED lines=13> */
[-C--:B-1----:R-:W-:Y:S02]  /*a780*/  @!P2 LEA R2, P4, R17, R20.reuse, 0x1 ;  /* 0x000000141102a211 */ /* 0x082fe400078808ff */
[----:B------:R-:W-:Y:S02]  /*a790*/  @!P3 LEA R20, P5, R23, R20, 0x1 ;  /* 0x000000141714b211 */ /* 0x000fe400078a08ff */
[-C--:B0-2---:R-:W-:Y:S02]  /*a7a0*/  @!P2 LEA.HI.X R3, R17, R0.reuse, R173, 0x1, P4 ;  /* 0x000000001103a211 */ /* 0x085fe400020f0cad */
[----:B------:R-:W-:-:S03]  /*a7b0*/  @!P3 LEA.HI.X R21, R23, R0, R169, 0x1, P5 ;  /* 0x000000001715b211 */ /* 0x000fc600028f0ca9 */
[----:B-----5:R3:W-:Y:S04]  /*a7c0*/  @!P2 ST.E.128 desc[UR36][R2.64], R24 ;  /* 0x000000180200a985 */ /* 0x0207e8000c101d24 */
[----:B------:R3:W-:Y:S02]  /*a7d0*/  @!P3 ST.E.128 desc[UR36][R20.64], R40 ;  /* 0x000000281400b985 */ /* 0x0007e4000c101d24 */
.L_x_2458:
[----:B------:R-:W-:Y:S05]  /*a7e0*/  BSYNC B1 ;  /* 0x0000000000017941 */ /* 0x000fea0003800000 */
.L_x_2457:
[----:B--2---:R2:W4:Y:S01]  /*a7f0*/  SHFL.IDX PT, R0, R22, 0x1, 0x181f ;  /* 0x00381f0016007f89 */ /* 0x00452200000e0000 */
[----:B------:R-:W-:Y:S03]  /*a800*/  BSSY B1, `(.L_x_2459) ;  /* 0x000000c000017945 */ /* 0x000fe60003800000 */
[----:B-1-3--:R2:W1:Y:S01]  /*a810*/  SHFL.IDX PT, R20, R16, 0x1, 0x181f ;  /* 0x00381f0010147f89 */ /* 0x00a46200000e0000 */
[----:B------:R-:W-:Y:S05]  /*a820*/  @P0 BRA `(.L_x_2460) ;  /* 0x0000000000240947 */ /* 0x000fea0003800000 */
[----:B------:R-:W-:Y:S02]  /*a830*/  ULDC UR4, c[0x0][0xac8] ;  /* 0x0002b20000047ab9 */ /* 0x000fe40000000800 */
[----:B------:R-:W-:Y:S02]  /*a840*/  ISETP.GE.AND P3, PT, R17, UR4, PT ;  /* 0x0000000411007c0c */ /* 0x000fe4000bf66270 */
[----:B------:R-:W-:-:S11]  /*a850*/  ISETP.GE.AND P4, PT, R23, UR4, PT ;  /* 0x0000000417007c0c */ /* 0x000fd6000bf86270 */
[-C--:B-1----:R-:W-:Y:S02]  /*a860*/  @!P3 LEA R2, P0, R17, R20.reuse, 0x1 ;  /* 0x000000141102b211 */ /* 0x082fe400078008ff */
[----:B------:R-:W-:Y:S02]  /*a870*/  @!P4 LEA R20, P2, R23, R20, 0x1 ;  /* 0x000000141714c211 */ /* 0x000fe400078408ff */
[-C--:B0---4-:R-:W-:Y:S02]  /*a880*/  @!P3 LEA.HI.X R3, R17, R0.reuse, R173, 0x1, P0 ;  /* 0x000000001103b211 */ /* 0x091fe400000f0cad */
[----:B------:R-:W-:-:S03]  /*a890*/  @!P4 LEA.HI.X R21, R23, R0, R169, 0x1, P2 ;  /* 0x000000001715c211 */ /* 0x000fc600010f0ca9 */
[----:B-----5:R3:W-:Y:S04]  /*a8a0*/  @!P3 ST.E.128 desc[UR36][R2.64], R12 ;  /* 0x0000000c0200b985 */ /* 0x0207e8000c101d24 */
[----:B------:R3:W-:Y:S02]  /*a8b0*/  @!P4 ST.E.128 desc[UR36][R20.64], R36 ;  /* 0x000000241400c985 */ /* 0x0007e4000c101d24 */
.L_x_2460:
[----:B------:R-:W-:Y:S05]  /*a8c0*/  BSYNC B1 ;  /* 0x0000000000017941 */ /* 0x000fea0003800000 */
.L_x_2459:
[----:B----4-:R4:W0:Y:S01]  /*a8d0*/  SHFL.IDX PT, R0, R22, 0x2, 0x181f ;  /* 0x00581f0016007f89 */ /* 0x01082200000e0000 */
[----:B------:R-:W-:Y:S03]  /*a8e0*/  BSSY B1, `(.L_x_2461) ;  /* 0x000000c000017945 */ /* 0x000fe60003800000 */
[----:B---3-5:R4:W3:Y:S01]  /*a8f0*/  SHFL.IDX PT, R12, R16, 0x2, 0x181f ;  /* 0x00581f00100c7f89 */ /* 0x0288e200000e0000 */
[----:B------:R-:W-:Y:S05]  /*a900*/  @P1 BRA `(.L_x_2462) ;  /* 0x0000000000241947 */ /* 0x000fea0003800000 */
[----:B------:R-:W-:Y:S02]  /*a910*/  ULDC UR4, c[0x0][0xac8] ;  /* 0x0002b20000047ab9 */ /* 0x000fe40000000800 */
[----:B------:R-:W-:Y:S02]  /*a920*/  ISETP.GE.AND P2, PT, R17, UR4, PT ;  /* 0x0000000411007c0c */ /* 0x000fe4000bf46270 */
[----:B------:R-:W-:-:S11]  /*a930*/  ISETP.GE.AND P3, PT, R23, UR4, PT ;  /* 0x0000000417007c0c */ /* 0x000fd6000bf66270 */
[-C--:B---3--:R-:W-:Y:S02]  /*a940*/  @!P2 LEA R2, P0, R17, R12.reuse, 0x1 ;  /* 0x0000000c1102a211 */ /* 0x088fe400078008ff */
[----:B------:R-:W-:Y:S02]  /*a950*/  @!P3 LEA R12, P1, R23, R12, 0x1 ;  /* 0x0000000c170cb211 */ /* 0x000fe400078208ff */
[-C--:B0-----:R-:W-:Y:S02]  /*a960*/  @!P2 LEA.HI.X R3, R17, R0.reuse, R173, 0x1, P0 ;  /* 0x000000001103a211 */ /* 0x081fe400000f0cad */
[----:B------:R-:W-:-:S03]  /*a970*/  @!P3 LEA.HI.X R13, R23, R0, R169, 0x1, P1 ;  /* 0x00000000170db211 */ /* 0x000fc600008f0ca9 */
[----:B------:R0:W-:Y:S04]  /*a980*/  @!P2 ST.E.128 desc[UR36][R2.64], R4 ;  /* 0x000000040200a985 */ /* 0x0001e8000c101d24 */
[----:B------:R0:W-:Y:S02]  /*a990*/  @!P3 ST.E.128 desc[UR36][R12.64], R32 ;  /* 0x000000200c00b985 */ /* 0x0001e4000c101d24 */
.L_x_2462:
[----:B------:R-:W-:Y:S05]  /*a9a0*/  BSYNC B1 ;  /* 0x0000000000017941 */ /* 0x000fea0003800000 */
.L_x_2461:
        /* <DEDUP_REMOVED lines=16> */
.L_x_2455:
[----:B------:R-:W2:Y:S01]  /*aab0*/  LDC.64 R4, c[0x0][0xc00] ;  /* 0x00030000ff047b82 */ /* 0x000ea20000000a00 */
[----:B------:R-:W-:Y:S01]  /*aac0*/  ULDC.64 UR4, c[0x0][0xc08] ;  /* 0x0003020000047ab9 */ /* 0x000fe20000000a00 */
[----:B------:R-:W-:-:S06]  /*aad0*/  IMAD.MOV.U32 R6, RZ, RZ, RZ ;  /* 0x000000ffff067224 */ /* 0x000fcc00078e00ff */
[----:B0-----:R-:W0:Y:S01]  /*aae0*/  LDC.64 R2, c[0x0][0xc00] ;  /* 0x00030000ff027b82 */ /* 0x001e220000000a00 */
[----:B------:R-:W-:-:S04]  /*aaf0*/  ISETP.NE.U32.AND P1, PT, RZ, UR4, PT ;  /* 0x00000004ff007c0c */ /* 0x000fc8000bf25070 */
[----:B------:R-:W-:-:S03]  /*ab00*/  ISETP.NE.AND.EX P1, PT, RZ, UR5, PT, P1 ;  /* 0x00000005ff007c0c */ /* 0x000fc6000bf25310 */
[----:B------:R-:W3:Y:S01]  /*ab10*/  LDC R21, c[0x0][0xbe8] ;  /* 0x0002fa00ff157b82 */ /* 0x000ee20000000800 */
[----:B--2---:R-:W-:-:S04]  /*ab20*/  ISETP.NE.U32.AND P0, PT, R4, RZ, PT ;  /* 0x000000ff0400720c */ /* 0x004fc80003f05070 */
[----:B------:R-:W-:Y:S01]  /*ab30*/  ISETP.NE.AND.EX P0, PT, R5, RZ, PT, P0 ;  /* 0x000000ff0500720c */ /* 0x000fe20003f05300 */
[----:B0-----:R-:W-:-:S04]  /*ab40*/  IMAD.WIDE R4, R22, 0x4, R2 ;  /* 0x0000000416047825 */ /* 0x001fc800078e0202 */
[----:B------:R-:W0:Y:S01]  /*ab50*/  @P1 LDC.64 R2, c[0x0][0xc08] ;  /* 0x00030200ff021b82 */ /* 0x000e220000000a00 */
[----:B------:R-:W-:Y:S02]  /*ab60*/  ULDC UR4, c[0x0][0xa88] ;  /* 0x0002a20000047ab9 */ /* 0x000fe40000000800 */
[----:B------:R-:W-:-:S05]  /*ab70*/  MOV R0, UR4 ;  /* 0x0000000400007c02 */ /* 0x000fca0008000f00 */
[----:B------:R2:W5:Y:S01]  /*ab80*/  @P0 LDG.E R6, desc[UR36][R4.64] ;  /* 0x0000002404060981 */ /* 0x000562000c1e1900 */
[----:B0-----:R-:W-:-:S05]  /*ab90*/  @P1 IMAD.WIDE R2, R22, 0x4, R2 ;  /* 0x0000000416021825 */ /* 0x001fca00078e0202 */
[----:B------:R2:W5:Y:S01]  /*aba0*/  @P1 LDG.E R0, desc[UR36][R2.64] ;  /* 0x0000002402001981 */ /* 0x000562000c1e1900 */
[----:B---3--:R-:W-:Y:S02]  /*abb0*/  ISETP.NE.AND P2, PT, R21, 0x1, PT ;  /* 0x000000011500780c */ /* 0x008fe40003f45270 */
[----:B------:R-:W-:-:S11]  /*abc0*/  ISETP.GE.AND P3, PT, R174, 0x80, PT ;  /* 0x00000080ae00780c */ /* 0x000fd60003f66270 */
[----:B------:R-:W0:Y:S08]  /*abd0*/  @P2 LDC R14, c[0x0][0xbec] ;  /* 0x0002fb00ff0e2b82 */ /* 0x000e300000000800 */
[----:B------:R-:W3:Y:S01]  /*abe0*/  @P2 LDC R25, c[0x0][0xbf0] ;  /* 0x0002fc00ff192b82 */ /* 0x000ee20000000800 */
[----:B--2---:R-:W-:Y:S05]  /*abf0*/  @P1 BRA `(.L_x_2464) ;  /* 0x0000000000101947 */ /* 0x004fea0003800000 */
[----:B------:R-:W-:Y:S05]  /*ac00*/  @!P0 BRA `(.L_x_2464) ;  /* 0x00000000000c8947 */ /* 0x000fea0003800000 */
[----:B------:R-:W2:Y:S04]  /*ac10*/  LDG.E R3, desc[UR36][R4.64] ;  /* 0x0000002404037981 */ /* 0x000ea8000c1e1900 */
[----:B-----5:R-:W2:Y:S02]  /*ac20*/  LDG.E R0, desc[UR36][R4.64+0x4] ;  /* 0x0000042404007981 */ /* 0x020ea4000c1e1900 */
[----:B--2---:R-:W-:-:S07]  /*ac30*/  IMAD.IADD R0, R0, 0x1, -R3 ;  /* 0x0000000100007824 */ /* 0x004fce00078e0a03 */
.L_x_2464:
[----:B------:R-:W-:Y:S01]  /*ac40*/  BSSY B1, `(.L_x_2465) ;  /* 0x000002d000017945 */ /* 0x000fe20003800000 */
[----:B------:R-:W-:Y:S02]  /*ac50*/  SHF.R.S32.HI R10, RZ, 0x1f, R161 ;  /* 0x0000001fff0a7819 */ /* 0x000fe400000114a1 */
[----:B------:R-:W-:Y:S02]  /*ac60*/  SEL R13, R22, RZ, !P0 ;  /* 0x000000ff160d7207 */ /* 0x000fe40004000000 */
[----:B------:R-:W-:Y:S02]  /*ac70*/  SEL R162, R162, RZ, !P0 ;  /* 0x000000ffa2a27207 */ /* 0x000fe40004000000 */
[----:B-----5:R-:W-:Y:S01]  /*ac80*/  SHF.R.S32.HI R11, RZ, 0x1f, R6 ;  /* 0x0000001fff0b7819 */ /* 0x020fe20000011406 */
[----:B------:R-:W-:Y:S06]  /*ac90*/  @P3 BRA `(.L_x_2466) ;  /* 0x00000000009c3947 */ /* 0x000fec0003800000 */
[----:B------:R-:W2:Y:S01]  /*aca0*/  S2R R3, SR_TID.X ;  /* 0x0000000000037919 */ /* 0x000ea20000002100 */
[----:B------:R-:W4:Y:S02]  /*acb0*/  LDC R12, c[0x0][0xbe8] ;  /* 0x0002fa00ff0c7b82 */ /* 0x000f240000000800 */
[----:B----4-:R-:W-:Y:S01]  /*acc0*/  IMAD R2, R0, R12, RZ ;  /* 0x0000000c00027224 */ /* 0x010fe200078e02ff */
[----:B--2---:R-:W-:-:S04]  /*acd0*/  IADD3 R9, R16, -0x80, R3 ;  /* 0xffffff8010097810 */ /* 0x004fc80007ffe003 */
        /* <DEDUP_REMOVED lines=11> */
[----:B------:R-:W-:-:S04]  /*ad90*/  ULDC.64 UR4, c[0x0][0xb98] ;  /* 0x0002e60000047ab9 */ /* 0x000fc80000000a00 */
[----:B------:R-:W-:Y:S02]  /*ada0*/  IADD3 R3, R3, R7, RZ ;  /* 0x0000000703037210 */ /* 0x000fe40007ffe0ff */
        /* <DEDUP_REMOVED lines=22> */
.L_x_2466:
[----:B------:R-:W-:Y:S05]  /*af10*/  BSYNC B1 ;  /* 0x0000000000017941 */ /* 0x000fea0003800000 */
.L_x_2465:
[----:B------:R-:W-:Y:S01]  /*af20*/  ULDC.64 UR4, c[0x0][0xaa0] ;  /* 0x0002a80000047ab9 */ /* 0x000fe20000000a00 */
[----:B------:R-:W-:Y:S01]  /*af30*/  IMAD R7, R160, 0x20, R163 ;  /* 0x00000020a0077824 */ /* 0x000fe200078e02a3 */
[----:B------:R-:W-:Y:S01]  /*af40*/  BSSY B1, `(.L_x_2467) ;  /* 0x0000037000017945 */ /* 0x000fe20003800000 */
[----:B--2---:R-:W-:Y:S02]  /*af50*/  IMAD R3, R11, UR4, RZ ;  /* 0x000000040b037c24 */ /* 0x004fe4000f8e02ff */
[----:B------:R-:W-:Y:S02]  /*af60*/  IMAD.IADD R9, R16, 0x1, R7 ;  /* 0x0000000110097824 */ /* 0x000fe400078e0207 */
[C---:B------:R-:W-:Y:S02]  /*af70*/  IMAD R5, R6.reuse, UR5, R3 ;  /* 0x0000000506057c24 */ /* 0x040fe4000f8e0203 */
[----:B------:R-:W-:Y:S01]  /*af80*/  IMAD.WIDE.U32 R2, R6, UR4, RZ ;  /* 0x0000000406027c25 */ /* 0x000fe2000f8e00ff */
[----:B------:R-:W-:-:S03]  /*af90*/  ULDC.64 UR4, c[0x0][0xae8] ;  /* 0x0002ba0000047ab9 */ /* 0x000fc60000000a00 */
[----:B------:R-:W-:Y:S01]  /*afa0*/  IMAD R6, R10, UR4, RZ ;  /* 0x000000040a067c24 */ /* 0x000fe2000f8e02ff */
[----:B------:R-:W-:Y:S01]  /*afb0*/  IADD3 R3, R3, R5, RZ ;  /* 0x0000000503037210 */ /* 0x000fe20007ffe0ff */
[----:B0-----:R-:W-:-:S04]  /*afc0*/  @P2 IMAD.HI.U32 R4, R9, R14, RZ ;  /* 0x0000000e09042227 */ /* 0x001fc800078e00ff */
        /* <DEDUP_REMOVED lines=28> */
[----:B------:R-:W-:Y:S02]  /*b190*/  IADD3 R3, R3, R5, RZ ;  /* 0x0000000503037210 */ /* 0x000fe40007ffe0ff */
[----:B------:R-:W-:Y:S02]  /*b1a0*/  LEA R4, P3, R2, UR4, 0x1 ;  /* 0x0000000402047c11 */ /* 0x000fe4000f8608ff */
[-C--:B------:R-:W-:Y:S01]  /*b1b0*/  ISETP.GE.AND P1, PT, R0, R21.reuse, PT ;  /* 0x000000150000720c */ /* 0x080fe20003f26270 */
[----:B------:R-:W-:Y:S01]  /*b1c0*/  VIADD R0, R16, 0x40 ;  /* 0x0000004010007836 */ /* 0x000fe20000000000 */
[----:B------:R-:W-:Y:S02]  /*b1d0*/  LEA.HI.X R5, R2, UR5, R3, 0x1, P3 ;  /* 0x0000000502057c11 */ /* 0x000fe400098f0c03 */
[----:B------:R0:W2:Y:S02]  /*b1e0*/  SHFL.IDX PT, R2, R4, RZ, 0x181f ;  /* 0x00181fff04027589 */ /* 0x0000a400000e0000 */
[----:B------:R-:W-:-:S02]  /*b1f0*/  ISETP.GE.AND P0, PT, R0, R21, PT ;  /* 0x000000150000720c */ /* 0x000fc40003f06270 */
[----:B------:R0:W3:Y:S01]  /*b200*/  SHFL.IDX PT, R0, R5, RZ, 0x181f ;  /* 0x00181fff05007589 */ /* 0x0000e200000e0000 */
[----:B------:R-:W-:Y:S10]  /*b210*/  @P2 BRA `(.L_x_2468) ;  /* 0x0000000000242947 */ /* 0x000ff40003800000 */
[----:B------:R-:W-:Y:S02]  /*b220*/  ULDC UR4, c[0x0][0xac8] ;  /* 0x0002b20000047ab9 */ /* 0x000fe40000000800 */
[----:B------:R-:W-:Y:S02]  /*b230*/  ISETP.GE.AND P4, PT, R17, UR4, PT ;  /* 0x0000000411007c0c */ /* 0x000fe4000bf86270 */
[----:B------:R-:W-:-:S11]  /*b240*/  ISETP.GE.AND P5, PT, R23, UR4, PT ;  /* 0x0000000417007c0c */ /* 0x000fd6000bfa6270 */
[-C--:B--2---:R-:W-:Y:S02]  /*b250*/  @!P4 LEA R6, P2, R17, R2.reuse, 0x1 ;  /* 0x000000021106c211 */ /* 0x084fe400078408ff */
[----:B------:R-:W-:Y:S02]  /*b260*/  @!P5 LEA R2, P3, R23, R2, 0x1 ;  /* 0x000000021702d211 */ /* 0x000fe400078608ff */
[-C--:B---3--:R-:W-:Y:S02]  /*b270*/  @!P4 LEA.HI.X R7, R17, R0.reuse, R173, 0x1, P2 ;  /* 0x000000001107c211 */ /* 0x088fe400010f0cad */
[----:B------:R-:W-:-:S03]  /*b280*/  @!P5 LEA.HI.X R3, R23, R0, R169, 0x1, P3 ;  /* 0x000000001703d211 */ /* 0x000fc600018f0ca9 */
[----:B------:R4:W-:Y:S04]  /*b290*/  @!P4 ST.E.128 desc[UR36][R6.64], RZ ;  /* 0x000000ff0600c985 */ /* 0x0009e8000c101d24 */
[----:B------:R4:W-:Y:S02]  /*b2a0*/  @!P5 ST.E.128 desc[UR36][R2.64], RZ ;  /* 0x000000ff0200d985 */ /* 0x0009e4000c101d24 */
.L_x_2468:
[----:B------:R-:W-:Y:S05]  /*b2b0*/  BSYNC B1 ;  /* 0x0000000000017941 */ /* 0x000fea0003800000 */
.L_x_2467:
[----:B---3--:R3:W0:Y:S01]  /*b2c0*/  SHFL.IDX PT, R0, R5, 0x1, 0x181f ;  /* 0x00381f0005007f89 */ /* 0x00862200000e0000 */
[----:B------:R-:W-:Y:S03]  /*b2d0*/  BSSY B1, `(.L_x_2469) ;  /* 0x000000c000017945 */ /* 0x000fe60003800000 */
[----:B--2-4-:R3:W2:Y:S01]  /*b2e0*/  SHFL.IDX PT, R2, R4, 0x1, 0x181f ;  /* 0x00381f0004027f89 */ /* 0x0146a200000e0000 */
[----:B------:R-:W-:Y:S05]  /*b2f0*/  @P1 BRA `(.L_x_2470) ;  /* 0x0000000000241947 */ /* 0x000fea0003800000 */
[----:B------:R-:W-:Y:S02]  /*b300*/  ULDC UR4, c[0x0][0xac8] ;  /* 0x0002b20000047ab9 */ /* 0x000fe40000000800 */
[----:B------:R-:W-:Y:S02]  /*b310*/  ISETP.GE.AND P3, PT, R17, UR4, PT ;  /* 0x0000000411007c0c */ /* 0x000fe4000bf66270 */
[----:B------:R-:W-:-:S11]  /*b320*/  ISETP.GE.AND P4, PT, R23, UR4, PT ;  /* 0x0000000417007c0c */ /* 0x000fd6000bf86270 */
[-C--:B--2---:R-:W-:Y:S02]  /*b330*/  @!P3 LEA R6, P1, R17, R2.reuse, 0x1 ;  /* 0x000000021106b211 */ /* 0x084fe400078208ff */
[----:B------:R-:W-:Y:S02]  /*b340*/  @!P4 LEA R2, P2, R23, R2, 0x1 ;  /* 0x000000021702c211 */ /* 0x000fe400078408ff */
[-C--:B0-----:R-:W-:Y:S02]  /*b350*/  @!P3 LEA.HI.X R7, R17, R0.reuse, R173, 0x1, P1 ;  /* 0x000000001107b211 */ /* 0x081fe400008f0cad */
[----:B------:R-:W-:-:S03]  /*b360*/  @!P4 LEA.HI.X R3, R23, R0, R169, 0x1, P2 ;  /* 0x000000001703c211 */ /* 0x000fc600010f0ca9 */
[----:B------:R4:W-:Y:S04]  /*b370*/  @!P3 ST.E.128 desc[UR36][R6.64], RZ ;  /* 0x000000ff0600b985 */ /* 0x0009e8000c101d24 */
[----:B------:R4:W-:Y:S02]  /*b380*/  @!P4 ST.E.128 desc[UR36][R2.64], RZ ;  /* 0x000000ff0200c985 */ /* 0x0009e4000c101d24 */
.L_x_2470:
[----:B------:R-:W-:Y:S05]  /*b390*/  BSYNC B1 ;  /* 0x0000000000017941 */ /* 0x000fea0003800000 */
.L_x_2469:
[----:B0-----:R0:W0:Y:S01]  /*b3a0*/  SHFL.IDX PT, R0, R5, 0x2, 0x181f ;  /* 0x00581f0005007f89 */ /* 0x00102200000e0000 */
[----:B------:R-:W-:Y:S03]  /*b3b0*/  BSSY B1, `(.L_x_2471) ;  /* 0x000000c000017945 */ /* 0x000fe60003800000 */
[----:B--2-4-:R2:W4:Y:S01]  /*b3c0*/  SHFL.IDX PT, R2, R4, 0x2, 0x181f ;  /* 0x00581f0004027f89 */ /* 0x01452200000e0000 */
[----:B------:R-:W-:Y:S05]  /*b3d0*/  @P0 BRA `(.L_x_2472) ;  /* 0x0000000000240947 */ /* 0x000fea0003800000 */
[----:B------:R-:W-:Y:S02]  /*b3e0*/  ULDC UR4, c[0x0][0xac8] ;  /* 0x0002b20000047ab9 */ /* 0x000fe40000000800 */
[----:B------:R-:W-:Y:S02]  /*b3f0*/  ISETP.GE.AND P2, PT, R17, UR4, PT ;  /* 0x0000000411007c0c */ /* 0x000fe4000bf46270 */
[----:B------:R-:W-:-:S11]  /*b400*/  ISETP.GE.AND P3, PT, R23, UR4, PT ;  /* 0x0000000417007c0c */ /* 0x000fd6000bf66270 */
[-C--:B----4-:R-:W-:Y:S02]  /*b410*/  @!P2 LEA R6, P0, R17, R2.reuse, 0x1 ;  /* 0x000000021106a211 */ /* 0x090fe400078008ff */
[----:B------:R-:W-:Y:S02]  /*b420*/  @!P3 LEA R2, P1, R23, R2, 0x1 ;  /* 0x000000021702b211 */ /* 0x000fe400078208ff */
[-C--:B0-----:R-:W-:Y:S02]  /*b430*/  @!P2 LEA.HI.X R7, R17, R0.reuse, R173, 0x1, P0 ;  /* 0x000000001107a211 */ /* 0x081fe400000f0cad */
[----:B------:R-:W-:-:S03]  /*b440*/  @!P3 LEA.HI.X R3, R23, R0, R169, 0x1, P1 ;  /* 0x000000001703b211 */ /* 0x000fc600008f0ca9 */
[----:B------:R0:W-:Y:S04]  /*b450*/  @!P2 ST.E.128 desc[UR36][R6.64], RZ ;  /* 0x000000ff0600a985 */ /* 0x0001e8000c101d24 */
[----:B------:R0:W-:Y:S02]  /*b460*/  @!P3 ST.E.128 desc[UR36][R2.64], RZ ;  /* 0x000000ff0200b985 */ /* 0x0001e4000c101d24 */
.L_x_2472:
[----:B------:R-:W-:Y:S05]  /*b470*/  BSYNC B1 ;  /* 0x0000000000017941 */ /* 0x000fea0003800000 */
.L_x_2471:
        /* <DEDUP_REMOVED lines=8> */
[-C--:B0-23--:R-:W-:Y:S02]  /*b500*/  @!P2 LEA R4, P0, R17, R2.reuse, 0x1 ;  /* 0x000000021104a211 */ /* 0x08dfe400078008ff */
[----:B------:R-:W-:Y:S02]  /*b510*/  @!P3 LEA R2, P1, R23, R2, 0x1 ;  /* 0x000000021702b211 */ /* 0x000fe400078208ff */
[-C--:B------:R-:W-:Y:S02]  /*b520*/  @!P2 LEA.HI.X R5, R17, R6.reuse, R173, 0x1, P0 ;  /* 0x000000061105a211 */ /* 0x080fe400000f0cad */
[----:B------:R-:W-:-:S03]  /*b530*/  @!P3 LEA.HI.X R3, R23, R6, R169, 0x1, P1 ;  /* 0x000000061703b211 */ /* 0x000fc600008f0ca9 */
[----:B------:R4:W-:Y:S04]  /*b540*/  @!P2 ST.E.128 desc[UR36][R4.64], RZ ;  /* 0x000000ff0400a985 */ /* 0x0009e8000c101d24 */
[----:B------:R4:W-:Y:S02]  /*b550*/  @!P3 ST.E.128 desc[UR36][R2.64], RZ ;  /* 0x000000ff0200b985 */ /* 0x0009e4000c101d24 */
.L_x_2463:
[----:B------:R-:W-:Y:S05]  /*b560*/  BSYNC B0 ;  /* 0x0000000000007941 */ /* 0x000fea0003800000 */
.L_x_2454:
[----:B------:R-:W-:Y:S02]  /*b570*/  ULDC UR4, c[0x0][0xc3c] ;  /* 0x00030f0000047ab9 */ /* 0x000fe40000000800 */
[----:B-1----:R-:W-:-:S13]  /*b580*/  ISETP.GE.AND P0, PT, R47, UR4, PT ;  /* 0x000000042f007c0c */ /* 0x002fda000bf06270 */
[----:B------:R-:W-:Y:S05]  /*b590*/  @!P0 BRA `(.L_x_2473) ;  /* 0xffffff5400d08947 */ /* 0x000fea000383ffff */
[----:B------:R-:W-:Y:S05]  /*b5a0*/  EXIT ;  /* 0x000000000000794d */ /* 0x000fea0003800000 */
.L_x_2412:
[----:B------:R-:W-:-:S08]  /*b5b0*/  NOP ;  /* 0x0000000000007918 */ /* 0x000fd00000000000 */
[----:B------:R-:W0:-:S00]  /*b5c0*/  USETMAXREG.DEALLOC.CTAPOOL 0x28 ;  /* 0x00000028000079c8 */ /* 0x000e0000080e0500 */
[----:B0-----:R-:W-:Y:S02]  /*b5d0*/  LOP3.LUT R0, R0, 0x3, RZ, 0xc0, !PT ;  /* 0x0000000300007812 */ /* 0x001fe400078ec0ff */
[----:B------:R-:W-:-:S04]  /*b5e0*/  LOP3.LUT R25, R25, 0xfffffeff, RZ, 0xc0, !PT ;  /* 0xfffffeff19197812 */ /* 0x000fc800078ec0ff */
[----:B------:R-:W0:Y:S02]  /*b5f0*/  SHFL.IDX PT, R0, R0, RZ, 0x1f ;  /* 0x00001fff00007589 */ /* 0x000e2400000e0000 */
[----:B0-----:R-:W-:Y:S01]  /*b600*/  ISETP.NE.AND P0, PT, R0, RZ, PT ;  /* 0x000000ff0000720c */ /* 0x001fe20003f05270 */
[----:B------:R-:W-:-:S12]  /*b610*/  IMAD.MOV.U32 R0, RZ, RZ, RZ ;  /* 0x000000ffff007224 */ /* 0x000fd800078e00ff */
        /* <DEDUP_REMOVED lines=9> */
.L_x_2474:
        /* <DEDUP_REMOVED lines=40> */
.L_x_2480:
        /* <DEDUP_REMOVED lines=12> */
.L_x_2479:
[----:B------:R-:W-:Y:S05]  /*b9f0*/  BSYNC B0 ;  /* 0x0000000000007941 */ /* 0x000fea0003800000 */
.L_x_2478:
[----:B0----5:R-:W0:Y:S02]  /*ba00*/  SHFL.UP PT, R2, R0, 0x1, RZ ;  /* 0x0420000000027989 */ /* 0x021e2400000e00ff */
        /* <DEDUP_REMOVED lines=19> */
.L_x_2476:
[----:B------:R-:W-:-:S04]  /*bb40*/  IMAD.IADD R11, R4, 0x1, -R3 ;  /* 0x00000001040b7824 */ /* 0x000fc800078e0a03 */
[----:B------:R-:W-:-:S05]  /*bb50*/  IMAD R2, R6, UR5, R11 ;  /* 0x0000000506027c24 */ /* 0x000fca000f8e020b */
[----:B------:R-:W-:Y:S02]  /*bb60*/  ISETP.GT.AND P0, PT, R2, UR6, PT ;  /* 0x0000000602007c0c */ /* 0x000fe4000bf04270 */
[----:B------:R-:W0:Y:S11]  /*bb70*/  LDC.64 R2, c[0x0][0xc90] ;  /* 0x00032400ff027b82 */ /* 0x000e360000000a00 */
[----:B------:R-:W-:-:S04]  /*bb80*/  VOTE.ANY R8, PT, !P0 ;  /* 0x0000000000087806 */ /* 0x000fc800040e0100 */
[----:B------:R-:W1:Y:S02]  /*bb90*/  POPC R13, R8 ;  /* 0x00000008000d7309 */ /* 0x000e640000000000 */
[----:B-1----:R-:W-:-:S05]  /*bba0*/  IADD3 R19, R13, UR4, RZ ;  /* 0x000000040d137c10 */ /* 0x002fca000fffe0ff */
        /* <DEDUP_REMOVED lines=13> */
.L_x_2481:
[----:B---3--:R-:W-:Y:S01]  /*bc80*/  IMAD R16, R16, UR5, R11 ;  /* 0x0000000510107c24 */ /* 0x008fe2000f8e020b */
[----:B------:R-:W-:Y:S01]  /*bc90*/  IABS R2, R4 ;  /* 0x0000000400027213 */ /* 0x000fe20000000000 */
[----:B-12---:R-:W-:-:S03]  /*bca0*/  IMAD.MOV R9, RZ, RZ, -R3 ;  /* 0x000000ffff097224 */ /* 0x006fc600078e0a03 */
[----:B------:R-:W-:Y:S01]  /*bcb0*/  IADD3 R11, -R16, UR6, RZ ;  /* 0x00000006100b7c10 */ /* 0x000fe2000fffe1ff */
[----:B------:R-:W-:Y:S01]  /*bcc0*/  IMAD.MOV R8, RZ, RZ, -R2 ;  /* 0x000000ffff087224 */ /* 0x000fe200078e0a02 */
[----:B------:R-:W-:Y:S01]  /*bcd0*/  MOV R2, RZ ;  /* 0x000000ff00027202 */ /* 0x000fe20000000f00 */
[----:B------:R-:W-:Y:S01]  /*bce0*/  IMAD R9, R9, R12, RZ ;  /* 0x0000000c09097224 */ /* 0x000fe200078e02ff */
[----:B------:R-:W-:-:S03]  /*bcf0*/  IABS R6, R11 ;  /* 0x0000000b00067213 */ /* 0x000fc60000000000 */
        /* <DEDUP_REMOVED lines=14> */
[----:B------:R-:W-:-:S05]  /*bde0*/  @!P1 LOP3.LUT R2, RZ, R4, RZ, 0x33, !PT ;  /* 0x00000004ff029212 */ /* 0x000fca00078e33ff */
[----:B------:R-:W-:-:S04]  /*bdf0*/  IMAD R13, R7, R2, RZ ;  /* 0x00000002070d7224 */ /* 0x000fc800078e02ff */
[----:B------:R-:W-:-:S05]  /*be00*/  IMAD.MOV R6, RZ, RZ, -R13 ;  /* 0x000000ffff067224 */ /* 0x000fca00078e0a0d */
[----:B------:R-:W-:Y:S01]  /*be10*/  VIADDMNMX R15, R6, UR5, R7, PT ;  /* 0x00000005060f7c46 */ /* 0x000fe2000b800107 */
[----:B------:R-:W-:-:S03]  /*be20*/  IMAD.MOV R7, RZ, RZ, -R2 ;  /* 0x000000ffff077224 */ /* 0x000fc600078e0a02 */
[----:B------:R-:W-:Y:S01]  /*be30*/  IABS R8, R15 ;  /* 0x0000000f00087213 */ /* 0x000fe20000000000 */
[----:B------:R-:W-:Y:S01]  /*be40*/  IMAD R4, R4, R7, R11 ;  /* 0x0000000704047224 */ /* 0x000fe200078e020b */
[----:B0-----:R-:W-:Y:S01]  /*be50*/  IABS R10, R15 ;  /* 0x0000000f000a7213 */ /* 0x001fe20000000000 */
[----:B------:R-:W-:Y:S01]  /*be60*/  IMAD.MOV R18, RZ, RZ, -R15 ;  /* 0x000000ffff127224 */ /* 0x000fe200078e0a0f */
[----:B------:R-:W0:Y:S02]  /*be70*/  I2F.RP R6, R8 ;  /* 0x0000000800067306 */ /* 0x000e240000209400 */
[----:B------:R-:W-:-:S06]  /*be80*/  IABS R9, R4 ;  /* 0x0000000400097213 */ /* 0x000fcc0000000000 */
[----:B0-----:R-:W0:Y:S02]  /*be90*/  MUFU.RCP R6, R6 ;  /* 0x0000000600067308 */ /* 0x001e240000001000 */
[----:B0-----:R-:W-:-:S06]  /*bea0*/  VIADD R3, R6, 0xffffffe ;  /* 0x0ffffffe06037836 */ /* 0x001fcc0000000000 */
[----:B------:R-:W0:Y:S02]  /*beb0*/  F2I.FTZ.U32.TRUNC.NTZ R3, R3 ;  /* 0x0000000300037305 */ /* 0x000e24000021f000 */
[----:B0-----:R-:W-:-:S05]  /*bec0*/  IADD3 R2, RZ, -R3, RZ ;  /* 0x80000003ff027210 */ /* 0x001fca0007ffe0ff */
[----:B------:R-:W-:Y:S02]  /*bed0*/  IMAD.MOV.U32 R7, RZ, RZ, R2 ;  /* 0x000000ffff077224 */ /* 0x000fe400078e0002 */
[----:B------:R-:W-:Y:S02]  /*bee0*/  IMAD.MOV.U32 R2, RZ, RZ, RZ ;  /* 0x000000ffff027224 */ /* 0x000fe400078e00ff */
[----:B------:R-:W-:-:S04]  /*bef0*/  IMAD R7, R7, R8, RZ ;  /* 0x0000000807077224 */ /* 0x000fc800078e02ff */
[----:B------:R-:W-:-:S04]  /*bf00*/  IMAD.HI.U32 R2, R3, R7, R2 ;  /* 0x0000000703027227 */ /* 0x000fc800078e0002 */
[----:B------:R-:W-:Y:S02]  /*bf10*/  IMAD.MOV R3, RZ, RZ, -R10 ;  /* 0x000000ffff037224 */ /* 0x000fe400078e0a0a */
[----:B------:R-:W-:-:S04]  /*bf20*/  IMAD.HI.U32 R2, R2, R9, RZ ;  /* 0x0000000902027227 */ /* 0x000fc800078e00ff */
[----:B------:R-:W-:-:S05]  /*bf30*/  IMAD R3, R2, R3, R9 ;  /* 0x0000000302037224 */ /* 0x000fca00078e0209 */
[----:B------:R-:W-:-:S13]  /*bf40*/  ISETP.GT.U32.AND P1, PT, R8, R3, PT ;  /* 0x000000030800720c */ /* 0x000fda0003f24070 */
[----:B------:R-:W-:Y:S01]  /*bf50*/  @!P1 IMAD.IADD R3, R3, 0x1, -R8 ;  /* 0x0000000103039824 */ /* 0x000fe200078e0a08 */
[----:B------:R-:W-:Y:S02]  /*bf60*/  @!P1 IADD3 R2, R2, 0x1, RZ ;  /* 0x0000000102029810 */ /* 0x000fe40007ffe0ff */
        /* <DEDUP_REMOVED lines=9> */
[----:B------:R-:W-:-:S03]  /*c000*/  IMAD R18, R2, R18, R3 ;  /* 0x0000001202127224 */ /* 0x000fc600078e0203 */
[----:B------:R-:W-:Y:S01]  /*c010*/  IADD3 R17, R0, R17, RZ ;  /* 0x0000001100117210 */ /* 0x000fe20007ffe0ff */
[----:B------:R-:W-:Y:S06]  /*c020*/  BRA `(.L_x_2482) ;  /* 0x0000000000147947 */ /* 0x000fec0003800000 */
.L_x_2477:
[----:B------:R-:W-:Y:S01]  /*c030*/  ULDC UR4, c[0x0][0xc3c] ;  /* 0x00030f0000047ab9 */ /* 0x000fe20000000800 */
[----:B------:R-:W-:Y:S02]  /*c040*/  IMAD.MOV.U32 R17, RZ, RZ, RZ ;  /* 0x000000ffff117224 */ /* 0x000fe400078e00ff */
[----:B------:R-:W-:Y:S02]  /*c050*/  IMAD.U32 R16, RZ, RZ, UR6 ;  /* 0x00000006ff107e24 */ /* 0x000fe4000f8e00ff */
[----:B------:R-:W-:Y:S02]  /*c060*/  IMAD.MOV.U32 R18, RZ, RZ, RZ ;  /* 0x000000ffff127224 */ /* 0x000fe400078e00ff */
[----:B------:R-:W-:-:S07]  /*c070*/  IMAD.U32 R19, RZ, RZ, UR4 ;  /* 0x00000004ff137e24 */ /* 0x000fce000f8e00ff */
.L_x_2482:
[----:B------:R-:W-:-:S13]  /*c080*/  ISETP.NE.AND P0, PT, R5, RZ, PT ;  /* 0x000000ff0500720c */ /* 0x000fda0003f05270 */
[----:B------:R-:W0:Y:S01]  /*c090*/  @!P0 S2R R3, SR_CgaCtaId ;  /* 0x0000000000038919 */ /* 0x000e220000008800 */
[----:B------:R-:W-:-:S04]  /*c0a0*/  @!P0 MOV R0, 0x400 ;  /* 0x0000040000008802 */ /* 0x000fc80000000f00 */
[----:B0-----:R-:W-:-:S05]  /*c0b0*/  @!P0 LEA R0, R3, R0, 0x18 ;  /* 0x0000000003008211 */ /* 0x001fca00078ec0ff */
[----:B------:R1:W-:Y:S01]  /*c0c0*/  @!P0 STS.128 [R0+0x2a8d0], R16 ;  /* 0x02a8d01000008388 */ /* 0x0003e20000000c00 */
[----:B------:R-:W-:Y:S06]  /*c0d0*/  BAR.ARV 0x5, 0x180 ;  /* 0x0146000000007b1d */ /* 0x000fec0000002000 */
.L_x_2475:
[----:B------:R2:W-:Y:S01]  /*c0e0*/  STL [R1+0x18], RZ ;  /* 0x000018ff01007387 */ /* 0x0005e20000100800 */
[----:B------:R-:W-:Y:S01]  /*c0f0*/  ULDC UR4, c[0x0][0xc3c] ;  /* 0x00030f0000047ab9 */ /* 0x000fe20000000800 */
[----:B------:R-:W-:Y:S01]  /*c100*/  MOV R28, 0x1 ;  /* 0x00000001001c7802 */ /* 0x000fe20000000f00 */
[----:B------:R-:W-:Y:S01]  /*c110*/  IMAD.MOV.U32 R27, RZ, RZ, RZ ;  /* 0x000000ffff1b7224 */ /* 0x000fe200078e00ff */
[----:B0-----:R-:W-:-:S13]  /*c120*/  ISETP.GE.AND P0, PT, R19, UR4, PT ;  /* 0x0000000413007c0c */ /* 0x001fda000bf06270 */
[----:B--2---:R-:W-:Y:S05]  /*c130*/  @P0 BRA `(.L_x_2483) ;  /* 0x0000004800880947 */ /* 0x004fea0003800000 */
[----:B------:R-:W0:Y:S01]  /*c140*/  S2R R4, SR_TID.X ;  /* 0x0000000000047919 */ /* 0x000e220000002100 */
[----:B------:R-:W2:Y:S01]  /*c150*/  S2UR UR5, SR_CgaCtaId ;  /* 0x00000000000579c3 */ /* 0x000ea20000008800 */
[----:B------:R-:W-:Y:S01]  /*c160*/  UMOV UR4, 0x400 ;  /* 0x0000040000047882 */ /* 0x000fe20000000000 */
[----:B------:R-:W-:Y:S01]  /*c170*/  BSSY B8, `(.L_x_2483) ;  /* 0x000049e000087945 */ /* 0x000fe20003800000 */
[----:B------:R3:W-:Y:S01]  /*c180*/  STL [R1+0x18], RZ ;  /* 0x000018ff01007387 */ /* 0x0007e20000100800 */
[----:B------:R-:W-:Y:S01]  /*c190*/  IMAD.MOV.U32 R28, RZ, RZ, 0x1 ;  /* 0x00000001ff1c7424 */ /* 0x000fe200078e00ff */
[----:B------:R-:W-:Y:S01]  /*c1a0*/  MOV R27, RZ ;  /* 0x000000ff001b7202 */ /* 0x000fe20000000f00 */
[----:B------:R-:W-:Y:S01]  /*c1b0*/  ULOP3.LUT UR38, UR60, 0x2, URZ, 0xfc, !UPT ;  /* 0x000000023c267892 */ /* 0x000fe2000f8efc3f */
[----:B------:R-:W-:Y:S01]  /*c1c0*/  ULDC UR39, c[0x0][0xc] ;  /* 0x0000030000277ab9 */ /* 0x000fe20000000800 */
[----:B--2---:R-:W-:-:S06]  /*c1d0*/  ULEA UR4, UR5, UR4, 0x18 ;  /* 0x0000000405047291 */ /* 0x004fcc000f8ec03f */
[----:B------:R-:W-:Y:S01]  /*c1e0*/  IMAD.U32 R22, RZ, RZ, UR4 ;  /* 0x00000004ff167e24 */ /* 0x000fe2000f8e00ff */
[C---:B0-----:R-:W-:Y:S01]  /*c1f0*/  LOP3.LUT R3, R4.reuse, 0x7f, RZ, 0xc0, !PT ;  /* 0x0000007f04037812 */ /* 0x041fe200078ec0ff */
[----:B-1----:R-:W-:-:S05]  /*c200*/  IMAD.SHL.U32 R0, R4, 0x8, RZ ;  /* 0x0000000804007824 */ /* 0x002fca00078e00ff */
[----:B------:R-:W-:-:S04]  /*c210*/  LOP3.LUT R2, R0, 0x1f8, RZ, 0xc0, !PT ;  /* 0x000001f800027812 */ /* 0x000fc800078ec0ff */
[----:B------:R-:W-:Y:S01]  /*c220*/  LOP3.LUT R33, R2, 0x38, R4, 0x78, !PT ;  /* 0x0000003802217812 */ /* 0x000fe200078e7804 */
[----:B------:R-:W-:Y:S01]  /*c230*/  IMAD.SHL.U32 R2, R4, 0x10, RZ ;  /* 0x0000001004027824 */ /* 0x000fe200078e00ff */
[----:B------:R-:W-:Y:S02]  /*c240*/  SHF.R.U32.HI R4, RZ, 0x3, R3 ;  /* 0x00000003ff047819 */ /* 0x000fe40000011603 */
[----:B------:R-:W-:Y:S02]  /*c250*/  LOP3.LUT R33, R33, 0x200, R0, 0xf8, !PT ;  /* 0x0000020021217812 */ /* 0x000fe400078ef800 */
[----:B------:R-:W-:Y:S02]  /*c260*/  LOP3.LUT R3, R0, 0x38, RZ, 0xc0, !PT ;  /* 0x0000003800037812 */ /* 0x000fe400078ec0ff */
[----:B------:R-:W-:Y:S01]  /*c270*/  LOP3.LUT R4, R4, 0x70, R2, 0xf8, !PT ;  /* 0x0000007004047812 */ /* 0x000fe200078ef802 */
[----:B------:R-:W-:Y:S01]  /*c280*/  IMAD R34, R33, 0x2, R22 ;  /* 0x0000000221227824 */ /* 0x000fe200078e0216 */
[----:B------:R-:W-:-:S02]  /*c290*/  LOP3.LUT R2, R3, 0x40, RZ, 0xfc, !PT ;  /* 0x0000004003027812 */ /* 0x000fc400078efcff */
[----:B---3--:R-:W-:-:S07]  /*c2a0*/  LOP3.LUT R0, R3, 0x80, RZ, 0xfc, !PT ;  /* 0x0000008003007812 */ /* 0x008fce00078efcff */
.L_x_2546:
[----:B0-----:R-:W0:Y:S02]  /*c2b0*/  LDC.64 R30, c[0x0][0xc88] ;  /* 0x00032200ff1e7b82 */ /* 0x001e240000000a00 */
[----:B0-----:R-:W-:-:S06]  /*c2c0*/  IMAD.WIDE R30, R19, 0x4, R30 ;  /* 0x00000004131e7825 */ /* 0x001fcc00078e021e */
[----:B--2---:R-:W2:Y:S01]  /*c2d0*/  LDG.E R30, desc[UR36][R30.64] ;  /* 0x000000241e1e7981 */ /* 0x004ea2000c1e1900 */
[----:B------:R-:W-:Y:S05]  /*c2e0*/  YIELD ;  /* 0x0000000000007946 */ /* 0x000fea0003800000 */
[----:B------:R-:W-:Y:S01]  /*c2f0*/  ULDC.64 UR4, c[0x0][0xa28] ;  /* 0x00028a0000047ab9 */ /* 0x000fe20000000a00 */
[----:B------:R-:W-:Y:S01]  /*c300*/  IMAD.MOV.U32 R37, RZ, RZ, RZ ;  /* 0x000000ffff257224 */ /* 0x000fe200078e00ff */
[----:B------:R-:W-:Y:S01]  /*c310*/  ISETP.NE.U32.AND P0, PT, RZ, UR4, PT ;  /* 0x00000004ff007c0c */ /* 0x000fe2000bf05070 */
[----:B------:R-:W-:-:S03]  /*c320*/  ULDC.64 UR6, c[0x0][0xa18] ;  /* 0x0002860000067ab9 */ /* 0x000fc60000000a00 */
[----:B------:R-:W-:Y:S02]  /*c330*/  ISETP.NE.AND.EX P0, PT, RZ, UR5, PT, P0 ;  /* 0x00000005ff007c0c */ /* 0x000fe4000bf05300 */
[----:B------:R-:W-:Y:S02]  /*c340*/  MOV R35, RZ ;  /* 0x000000ff00237202 */ /* 0x000fe40000000f00 */
[----:B--2---:R-:W-:-:S09]  /*c350*/  SHF.R.S32.HI R0, RZ, 0x1f, R30 ;  /* 0x0000001fff007819 */ /* 0x004fd2000001141e */
[C---:B------:R-:W-:Y:S01]  /*c360*/  @P0 LEA R2, P1, R30.reuse, UR4, 0x2 ;  /* 0x000000041e020c11 */ /* 0x040fe2000f8210ff */
[C---:B------:R-:W-:Y:S01]  /*c370*/  IMAD.SHL.U32 R23, R30.reuse, 0x4, RZ ;  /* 0x000000041e177824 */ /* 0x040fe200078e00ff */
[C-C-:B------:R-:W-:Y:S01]  /*c380*/  SHF.L.U64.HI R24, R30.reuse, 0x2, R0.reuse ;  /* 0x000000021e187819 */ /* 0x140fe20000010200 */
[----:B------:R0:W-:Y:S01]  /*c390*/  STL [R1+0xc], R0 ;  /* 0x00000c0001007387 */ /* 0x0001e20000100800 */
[----:B------:R-:W-:Y:S01]  /*c3a0*/  @P0 LEA.HI.X R3, R30, UR5, R0, 0x2, P1 ;  /* 0x000000051e030c11 */ /* 0x000fe200088f1400 */
[----:B------:R-:W-:-:S04]  /*c3b0*/  ULDC.64 UR4, c[0x0][0xa00] ;  /* 0x0002800000047ab9 */ /* 0x000fc80000000a00 */
[----:B------:R1:W5:Y:S01]  /*c3c0*/  @P0 LDG.E R37, desc[UR36][R2.64] ;  /* 0x0000002402250981 */ /* 0x000362000c1e1900 */
        /* <DEDUP_REMOVED lines=19> */
[----:B------:R-:W-:Y:S01]  /*c500*/  IMAD.U32 R36, RZ, RZ, UR4 ;  /* 0x00000004ff247e24 */ /* 0x000fe2000f8e00ff */
[----:B--2---:R1:W-:Y:S01]  /*c510*/  @P0 STL [R1+0x4], R0 ;  /* 0x0000040001000387 */ /* 0x0043e20000100800 */
[----:B------:R-:W-:Y:S05]  /*c520*/  @P0 BRA `(.L_x_2484) ;  /* 0x0000000000200947 */ /* 0x000fea0003800000 */
        /* <DEDUP_REMOVED lines=8> */
.L_x_2484:
        /* <DEDUP_REMOVED lines=9> */
.L_x_2485:
        /* <DEDUP_REMOVED lines=9> */
.L_x_2486:
[----:B------:R-:W3:Y:S01]  /*c6d0*/  LDL R4, [R1+0x4] ;  /* 0x0000040001047983 */ /* 0x000ee20000100800 */
[----:B012---:R-:W0:Y:S01]  /*c6e0*/  LDC R0, c[0x0][0x448] ;  /* 0x00011200ff007b82 */ /* 0x007e220000000800 */
[----:B-----5:R-:W-:Y:S01]  /*c6f0*/  IMAD.IADD R36, R36, 0x1, -R37 ;  /* 0x0000000124247824 */ /* 0x020fe200078e0a25 */
[----:B------:R-:W-:Y:S01]  /*c700*/  LOP3.LUT R25, R25, 0xffffff7f, RZ, 0xc0, !PT ;  /* 0xffffff7f19197812 */ /* 0x000fe200078ec0ff */
[----:B------:R-:W-:Y:S01]  /*c710*/  BSSY B7, `(.L_x_2487) ;  /* 0x0000382000077945 */ /* 0x000fe20003800000 */
[----:B0-----:R-:W-:Y:S01]  /*c720*/  ISETP.NE.AND P0, PT, R0, 0x1, PT ;  /* 0x000000010000780c */ /* 0x001fe20003f05270 */
[----:B------:R-:W-:-:S04]  /*c730*/  IMAD.SHL.U32 R0, R17, 0x80, RZ ;  /* 0x0000008011007824 */ /* 0x000fc800078e00ff */
[----:B------:R-:W-:-:S08]  /*c740*/  VIADD R0, R0, 0x7f ;  /* 0x0000007f00007836 */ /* 0x000fd00000000000 */
[----:B------:R-:W0:Y:S01]  /*c750*/  @P0 LDC R3, c[0x0][0x44c] ;  /* 0x00011300ff030b82 */ /* 0x000e220000000800 */
[----:B------:R-:W-:-:S07]  /*c760*/  @P0 LOP3.LUT R25, R25, 0x80, RZ, 0xfc, !PT ;  /* 0x0000008019190812 */ /* 0x000fce00078efcff */
[----:B------:R-:W1:Y:S01]  /*c770*/  @P0 LDC R5, c[0x0][0x450] ;  /* 0x00011400ff050b82 */ /* 0x000e620000000800 */
[----:B0-----:R-:W-:-:S05]  /*c780*/  @P0 IMAD.HI.U32 R2, R0, R3, RZ ;  /* 0x0000000300020227 */ /* 0x001fca00078e00ff */
[----:B-1----:R-:W-:Y:S01]  /*c790*/  @P0 SHF.R.U32.HI R0, RZ, R5, R2 ;  /* 0x00000005ff000219 */ /* 0x002fe20000011602 */
[----:B------:R-:W-:-:S04]  /*c7a0*/  VIADD R2, R36, 0x5f ;  /* 0x0000005f24027836 */ /* 0x000fc80000000000 */
[----:B------:R-:W-:Y:S01]  /*c7b0*/  IMAD.HI R2, R2, 0x2aaaaaab, RZ ;  /* 0x2aaaaaab02027827 */ /* 0x000fe200078e02ff */
[----:B---3--:R-:W-:-:S04]  /*c7c0*/  IADD3 R3, R36, 0x60, -R4 ;  /* 0x0000006024037810 */ /* 0x008fc80007ffe804 */
[----:B------:R-:W-:Y:S02]  /*c7d0*/  IADD3 R0, R3, R0, RZ ;  /* 0x0000000003007210 */ /* 0x000fe40007ffe0ff */
[----:B------:R-:W-:-:S03]  /*c7e0*/  SHF.R.U32.HI R3, RZ, 0x1f, R2 ;  /* 0x0000001fff037819 */ /* 0x000fc60000011602 */
[----:B------:R-:W-:Y:S01]  /*c7f0*/  IMAD.HI R0, R0, 0x2aaaaaab, RZ ;  /* 0x2aaaaaab00007827 */ /* 0x000fe200078e02ff */
[----:B------:R-:W-:-:S04]  /*c800*/  LEA.HI.SX32 R3, R2, R3, 0x1c ;  /* 0x0000000302037211 */ /* 0x000fc800078fe2ff */
[----:B------:R-:W-:-:S04]  /*c810*/  SHF.R.U32.HI R5, RZ, 0x1f, R0 ;  /* 0x0000001fff057819 */ /* 0x000fc80000011600 */
[----:B------:R-:W-:-:S04]  /*c820*/  LEA.HI.SX32 R0, R0, R5, 0x1c ;  /* 0x0000000500007211 */ /* 0x000fc800078fe2ff */
[----:B------:R-:W-:-:S04]  /*c830*/  VIMNMX R29, R3, R0, PT ;  /* 0x00000000031d7248 */ /* 0x000fc80003fe0100 */
[----:B------:R-:W-:Y:S01]  /*c840*/  ISETP.GT.AND P0, PT, R29, RZ, PT ;  /* 0x000000ff1d00720c */ /* 0x000fe20003f04270 */
[----:B------:R0:W-:-:S12]  /*c850*/  STL [R1+0x8], R29 ;  /* 0x0000081d01007387 */ /* 0x0001d80000100800 */
        /* <DEDUP_REMOVED lines=18> */
.L_x_2488:
        /* <DEDUP_REMOVED lines=10> */
[----:B------:R-:W0:Y:S01]  /*ca20*/  LDC.64 R2, c[0x4][R2] ;  /* 0x0100000002027b82 */ /* 0x000e220000000a00 */
[----:B------:R-:W-:Y:S01]  /*ca30*/  IMAD.U32 R5, RZ, RZ, UR7 ;  /* 0x00000007ff057e24 */ /* 0x000fe2000f8e00ff */
[----:B------:R-:W-:Y:S01]  /*ca40*/  MOV R13, RZ ;  /* 0x000000ff000d7202 */ /* 0x000fe20000000f00 */
[----:B------:R-:W-:Y:S02]  /*ca50*/  IMAD.U32 R6, RZ, RZ, UR8 ;  /* 0x00000008ff067e24 */ /* 0x000fe4000f8e00ff */
[----:B------:R-:W-:-:S02]  /*ca60*/  IMAD.U32 R10, RZ, RZ, UR4 ;  /* 0x00000004ff0a7e24 */ /* 0x000fc4000f8e00ff */
[----:B------:R-:W-:Y:S02]  /*ca70*/  IMAD.U32 R11, RZ, RZ, UR5 ;  /* 0x00000005ff0b7e24 */ /* 0x000fe4000f8e00ff */
[----:B------:R-:W-:Y:S02]  /*ca80*/  IMAD.MOV.U32 R8, RZ, RZ, 0x70 ;  /* 0x00000070ff087424 */ /* 0x000fe400078e00ff */
[----:B------:R-:W-:-:S07]  /*ca90*/  IMAD.MOV.U32 R12, RZ, RZ, 0x1 ;  /* 0x00000001ff0c7424 */ /* 0x000fce00078e00ff */
[----:B------:R-:W-:-:S07]  /*caa0*/  LEPC R20, `(.L_x_2491) ;  /* 0x000000001014794e */ /* 0x000fce0000000000 */
[----:B0-----:R-:W-:Y:S05]  /*cab0*/  CALL.ABS.NOINC R2 ;  /* 0x0000000002007343 */ /* 0x001fea0003c00000 */
.L_x_2491:
[----:B------:R-:W-:Y:S05]  /*cac0*/  BSYNC B6 ;  /* 0x0000000000067941 */ /* 0x000fea0003800000 */
.L_x_2490:
        /* <DEDUP_REMOVED lines=12> */
[----:B------:R-:W-:Y:S01]  /*cb90*/  MOV R13, RZ ;  /* 0x000000ff000d7202 */ /* 0x000fe20000000f00 */
[----:B------:R-:W-:Y:S02]  /*cba0*/  IMAD.U32 R6, RZ, RZ, UR8 ;  /* 0x00000008ff067e24 */ /* 0x000fe4000f8e00ff */
[----:B------:R-:W-:-:S02]  /*cbb0*/  IMAD.U32 R10, RZ, RZ, UR4 ;  /* 0x00000004ff0a7e24 */ /* 0x000fc4000f8e00ff */
[----:B------:R-:W-:Y:S02]  /*cbc0*/  IMAD.U32 R11, RZ, RZ, UR5 ;  /* 0x00000005ff0b7e24 */ /* 0x000fe4000f8e00ff */
[----:B------:R-:W-:Y:S02]  /*cbd0*/  IMAD.MOV.U32 R8, RZ, RZ, 0x70 ;  /* 0x00000070ff087424 */ /* 0x000fe400078e00ff */
[----:B0-----:R-:W-:-:S07]  /*cbe0*/  IMAD.MOV.U32 R12, RZ, RZ, 0x1 ;  /* 0x00000001ff0c7424 */ /* 0x001fce00078e00ff */
[----:B------:R-:W-:-:S07]  /*cbf0*/  LEPC R20, `(.L_x_2494) ;  /* 0x000000001014794e */ /* 0x000fce0000000000 */
[----:B-1----:R-:W-:Y:S05]  /*cc00*/  CALL.ABS.NOINC R2 ;  /* 0x0000000002007343 */ /* 0x002fea0003c00000 */
.L_x_2494:
        /* <DEDUP_REMOVED lines=15> */
.L_x_2493:
[----:B------:R-:W-:Y:S05]  /*cd00*/  BSYNC B6 ;  /* 0x0000000000067941 */ /* 0x000fea0003800000 */
.L_x_2492:
[----:B------:R-:W0:Y:S01]  /*cd10*/  S2R R2, SR_TID.X ;  /* 0x0000000000027919 */ /* 0x000e220000002100 */
[----:B------:R-:W-:Y:S01]  /*cd20*/  ULDC.64 UR4, c[0x0][0x9f8] ;  /* 0x00027e0000047ab9 */ /* 0x000fe20000000a00 */
[----:B------:R-:W1:Y:S01]  /*cd30*/  LDC R8, c[0x0][0x430] ;  /* 0x00010c00ff087b82 */ /* 0x000e620000000800 */
[----:B------:R-:W-:Y:S01]  /*cd40*/  ISETP.NE.U32.AND P0, PT, RZ, UR4, PT ;  /* 0x00000004ff007c0c */ /* 0x000fe2000bf05070 */
[----:B------:R-:W2:Y:S03]  /*cd50*/  S2R R21, SR_TID.X ;  /* 0x0000000000157919 */ /* 0x000ea60000002100 */
[----:B------:R-:W-:Y:S02]  /*cd60*/  ISETP.NE.AND.EX P0, PT, RZ, UR5, PT, P0 ;  /* 0x00000005ff007c0c */ /* 0x000fe4000bf05300 */
[----:B0-----:R-:W-:-:S11]  /*cd70*/  LOP3.LUT R20, R2, 0x7f, RZ, 0xc0, !PT ;  /* 0x0000007f02147812 */ /* 0x001fd600078ec0ff */
[----:B------:R-:W-:Y:S01]  /*cd80*/  @P0 IADD3 R2, P1, R23, UR4, RZ ;  /* 0x0000000417020c10 */ /* 0x000fe2000ff3e0ff */
[----:B------:R-:W-:Y:S01]  /*cd90*/  ULDC UR4, c[0x0][0x320] ;  /* 0x0000c80000047ab9 */ /* 0x000fe20000000800 */
[----:B------:R-:W-:Y:S02]  /*cda0*/  SHF.R.U32.HI R26, RZ, 0x3, R20 ;  /* 0x00000003ff1a7819 */ /* 0x000fe40000011614 */
[----:B------:R-:W-:-:S05]  /*cdb0*/  @P0 IADD3.X R3, R24, UR5, RZ, P1, !PT ;  /* 0x0000000518030c10 */ /* 0x000fca0008ffe4ff */
[----:B------:R0:W3:Y:S01]  /*cdc0*/  @P0 LDG.E R31, desc[UR36][R2.64] ;  /* 0x00000024021f0981 */ /* 0x0000e2000c1e1900 */
[----:B-1----:R-:W-:Y:S02]  /*cdd0*/  ISETP.NE.AND P2, PT, R8, 0x1, PT ;  /* 0x000000010800780c */ /* 0x002fe40003f45270 */
[----:B--2---:R-:W-:Y:S02]  /*cde0*/  SHF.L.U32 R20, R21, 0x4, RZ ;  /* 0x0000000415147819 */ /* 0x004fe400000006ff */
[----:B------:R-:W-:Y:S02]  /*cdf0*/  LOP3.LUT R25, R25, 0xffffffdf, RZ, 0xc0, !PT ;  /* 0xffffffdf19197812 */ /* 0x000fe400078ec0ff */
[----:B------:R-:W-:Y:S01]  /*ce00*/  LOP3.LUT R20, R26, 0x70, R20, 0xf8, !PT ;  /* 0x000000701a147812 */ /* 0x000fe200078ef814 */
[----:B------:R-:W-:Y:S02]  /*ce10*/  VIADD R26, R29, 0xffffffff ;  /* 0xffffffff1d1a7836 */ /* 0x000fe40000000000 */
[----:B------:R-:W1:Y:S02]  /*ce20*/  S2R R29, SR_TID.X ;  /* 0x00000000001d7919 */ /* 0x000e640000002100 */
[----:B------:R-:W-:-:S02]  /*ce30*/  IMAD R0, R26, 0x60, R20 ;  /* 0x000000601a007824 */ /* 0x000fc400078e0214 */
[----:B------:R-:W2:Y:S01]  /*ce40*/  @P2 LDC R7, c[0x0][0x434] ;  /* 0x00010d00ff072b82 */ /* 0x000ea20000000800 */
[----:B------:R-:W-:Y:S02]  /*ce50*/  @P2 LOP3.LUT R25, R25, 0x20, RZ, 0xfc, !PT ;  /* 0x0000002019192812 */ /* 0x000fe400078efcff */
[C---:B------:R-:W-:Y:S01]  /*ce60*/  ISETP.GE.AND P0, PT, R0.reuse, R36, PT ;  /* 0x000000240000720c */ /* 0x040fe20003f06270 */
[----:B------:R-:W-:-:S03]  /*ce70*/  IMAD.IADD R0, R0, 0x1, R37 ;  /* 0x0000000100007824 */ /* 0x000fc600078e0225 */
[----:B------:R-:W-:Y:S01]  /*ce80*/  ISETP.GT.U32.OR P0, PT, R20, 0x5f, P0 ;  /* 0x0000005f1400780c */ /* 0x000fe20000704470 */
[----:B------:R-:W4:Y:S01]  /*ce90*/  @P2 LDC R6, c[0x0][0x438] ;  /* 0x00010e00ff062b82 */ /* 0x000f220000000800 */
[----:B0-----:R-:W-:-:S11]  /*cea0*/  IMAD.MOV.U32 R2, RZ, RZ, R0 ;  /* 0x000000ffff027224 */ /* 0x001fd600078e0000 */
[----:B------:R-:W0:Y:S01]  /*ceb0*/  @!P0 LDC.64 R4, c[0x0][0x428] ;  /* 0x00010a00ff048b82 */ /* 0x000e220000000a00 */
[----:B--2---:R-:W-:Y:S01]  /*cec0*/  @P2 IMAD.HI.U32 R3, R0, R7, RZ ;  /* 0x0000000700032227 */ /* 0x004fe200078e00ff */
[----:B-1----:R-:W-:-:S04]  /*ced0*/  SHF.L.U32 R10, R29, 0x3, RZ ;  /* 0x000000031d0a7819 */ /* 0x002fc800000006ff */
[----:B----4-:R-:W-:Y:S02]  /*cee0*/  @P2 SHF.R.U32.HI R2, RZ, R6, R3 ;  /* 0x00000006ff022219 */ /* 0x010fe40000011603 */
[----:B------:R-:W-:-:S03]  /*cef0*/  LOP3.LUT R10, R10, 0x38, RZ, 0xc0, !PT ;  /* 0x000000380a0a7812 */ /* 0x000fc600078ec0ff */
[----:B------:R-:W-:Y:S01]  /*cf00*/  IMAD.MOV R3, RZ, RZ, -R2 ;  /* 0x000000ffff037224 */ /* 0x000fe200078e0a02 */
[C---:B------:R-:W-:Y:S02]  /*cf10*/  LOP3.LUT R32, R10.reuse, 0x40, RZ, 0xfc, !PT ;  /* 0x000000400a207812 */ /* 0x040fe400078efcff */
[----:B------:R-:W-:Y:S01]  /*cf20*/  ISETP.GE.AND P1, PT, R10, UR4, PT ;  /* 0x000000040a007c0c */ /* 0x000fe2000bf26270 */
[----:B------:R-:W-:Y:S01]  /*cf30*/  IMAD R0, R8, R3, R0 ;  /* 0x0000000308007224 */ /* 0x000fe200078e0200 */
[----:B------:R-:W-:Y:S02]  /*cf40*/  @!P0 SHF.R.S32.HI R3, RZ, 0x1f, R2 ;  /* 0x0000001fff038819 */ /* 0x000fe40000011402 */
[----:B------:R-:W-:Y:S01]  /*cf50*/  ISETP.GE.AND P2, PT, R32, UR4, PT ;  /* 0x0000000420007c0c */ /* 0x000fe2000bf46270 */
[----:B------:R-:W-:Y:S01]  /*cf60*/  ULDC UR4, c[0x0][0x2f4] ;  /* 0x0000bd0000047ab9 */ /* 0x000fe20000000800 */
[----:B------:R-:W-:Y:S02]  /*cf70*/  SEL R29, RZ, 0x1, P1 ;  /* 0x00000001ff1d7807 */ /* 0x000fe40000800000 */
[----:B------:R-:W-:-:S02]  /*cf80*/  LOP3.LUT R25, R25, 0xfffffffb, RZ, 0xc0, !PT ;  /* 0xfffffffb19197812 */ /* 0x000fc400078ec0ff */
[----:B------:R-:W-:Y:S01]  /*cf90*/  LOP3.LUT R9, R10, 0x80, RZ, 0xfc, !PT ;  /* 0x000000800a097812 */ /* 0x000fe200078efcff */
[----:B------:R-:W-:Y:S01]  /*cfa0*/  UMOV UR5, 0xffffffff ;  /* 0xffffffff00057882 */ /* 0x000fe20000000000 */
[----:B---3--:R-:W-:-:S05]  /*cfb0*/  SHF.R.S32.HI R6, RZ, 0x1f, R31 ;  /* 0x0000001fff067819 */ /* 0x008fca000001141f */
[----:B------:R1:W-:Y:S01]  /*cfc0*/  STL [R1], R6 ;  /* 0x0000000601007387 */ /* 0x0003e20000100800 */
[----:B0-----:R-:W-:-:S04]  /*cfd0*/  @!P0 IMAD R8, R6, R4, RZ ;  /* 0x0000000406088224 */ /* 0x001fc800078e02ff */
[C---:B------:R-:W-:Y:S02]  /*cfe0*/  @!P0 IMAD R5, R31.reuse, R5, R8 ;  /* 0x000000051f058224 */ /* 0x040fe400078e0208 */
[----:B-1----:R-:W-:Y:S01]  /*cff0*/  @!P0 IMAD.WIDE.U32 R6, R31, R4, R2 ;  /* 0x000000041f068225 */ /* 0x002fe200078e0002 */
[----:B------:R-:W-:-:S03]  /*d000*/  SEL R2, RZ, 0xffffffff, P2 ;  /* 0xffffffffff027807 */ /* 0x000fc60001000000 */
[----:B------:R-:W-:Y:S02]  /*d010*/  @!P0 IMAD.IADD R5, R7, 0x1, R5 ;  /* 0x0000000107058824 */ /* 0x000fe400078e0205 */
[----:B------:R-:W-:Y:S02]  /*d020*/  IMAD.SHL.U32 R2, R2, 0x2, RZ ;  /* 0x0000000202027824 */ /* 0x000fe400078e00ff */
[----:B------:R-:W-:-:S03]  /*d030*/  IMAD.MOV.U32 R4, RZ, RZ, RZ ;  /* 0x000000ffff047224 */ /* 0x000fc600078e00ff */
[----:B------:R-:W-:Y:S02]  /*d040*/  LOP3.LUT R29, R2, 0x2, R29, 0xe2, !PT ;  /* 0x00000002021d7812 */ /* 0x000fe400078ee21d */
[----:B------:R-:W0:Y:S01]  /*d050*/  @!P0 LDC.64 R2, c[0x0][0x418] ;  /* 0x00010600ff028b82 */ /* 0x000e220000000a00 */
[----:B------:R-:W-:-:S13]  /*d060*/  ISETP.GE.AND P2, PT, R10, UR4, PT ;  /* 0x000000040a007c0c */ /* 0x000fda000bf46270 */
[----:B------:R-:W-:Y:S02]  /*d070*/  @P2 LOP3.LUT R25, R25, 0x4, RZ, 0xfc, !PT ;  /* 0x0000000419192812 */ /* 0x000fe400078efcff */
[----:B0-----:R-:W-:-:S04]  /*d080*/  @!P0 LEA R2, P1, R6, R2, 0x2 ;  /* 0x0000000206028211 */ /* 0x001fc800078210ff */
[----:B------:R-:W-:Y:S02]  /*d090*/  @!P0 LEA.HI.X R3, R6, R3, R5, 0x2, P1 ;  /* 0x0000000306038211 */ /* 0x000fe400008f1405 */
[----:B------:R-:W-:-:S03]  /*d0a0*/  ISETP.GE.AND P1, PT, R32, UR4, PT ;  /* 0x0000000420007c0c */ /* 0x000fc6000bf26270 */
[----:B------:R0:W5:Y:S01]  /*d0b0*/  @!P0 LDG.E R4, desc[UR36][R2.64] ;  /* 0x0000002402048981 */ /* 0x000162000c1e1900 */
[----:B------:R-:W-:Y:S02]  /*d0c0*/  ISETP.GE.AND P0, PT, R9, UR4, PT ;  /* 0x0000000409007c0c */ /* 0x000fe4000bf06270 */
[----:B------:R-:W-:-:S07]  /*d0d0*/  LOP3.LUT R25, R25, 0xfffffffd, RZ, 0xc0, !PT ;  /* 0xfffffffd19197812 */ /* 0x000fce00078ec0ff */
[----:B------:R-:W-:Y:S01]  /*d0e0*/  @P1 LOP3.LUT R25, R25, 0x2, RZ, 0xfc, !PT ;  /* 0x0000000219191812 */ /* 0x000fe200078efcff */
[----:B0-----:R-:W-:-:S03]  /*d0f0*/  IMAD.U32 R2, RZ, RZ, UR38 ;  /* 0x00000026ff027e24 */ /* 0x001fc6000f8e00ff */
[----:B------:R-:W-:-:S04]  /*d100*/  LOP3.LUT R25, R25, 0xfffffffe, RZ, 0xc0, !PT ;  /* 0xfffffffe19197812 */ /* 0x000fc800078ec0ff */
[----:B------:R-:W-:Y:S01]  /*d110*/  @P0 LOP3.LUT R25, R25, 0x1, RZ, 0xfc, !PT ;  /* 0x0000000119190812 */ /* 0x000fe200078efcff */
[----:B------:R-:W-:Y:S06]  /*d120*/  BRA.DIV UR5, `(.L_x_2495) ;  /* 0x0000004205187947 */ /* 0x000fec000b800000 */
.L_x_2563:
[----:B------:R-:W-:Y:S02]  /*d130*/  ISETP.NE.AND P0, PT, R2, 0x3, PT ;  /* 0x000000030200780c */ /* 0x000fe40003f05270 */
[----:B------:R-:W-:Y:S02]  /*d140*/  ISETP.GT.U32.AND P1, PT, R20, 0x5f, PT ;  /* 0x0000005f1400780c */ /* 0x000fe40003f24070 */
[----:B------:R-:W-:Y:S02]  /*d150*/  LOP3.LUT R25, R25, 0xffffffef, RZ, 0xc0, !PT ;  /* 0xffffffef19197812 */ /* 0x000fe400078ec0ff */
[----:B------:R-:W-:-:S07]  /*d160*/  SHF.R.S32.HI R32, RZ, 0x1f, R18 ;  /* 0x0000001fff207819 */ /* 0x000fce0000011412 */
[----:B------:R-:W-:-:S04]  /*d170*/  @P0 LOP3.LUT R25, R25, 0x10, RZ, 0xfc, !PT ;  /* 0x0000001019190812 */ /* 0x000fc800078efcff */
[----:B------:R-:W-:-:S04]  /*d180*/  LOP3.LUT R25, R25, 0xfffffff7, RZ, 0xc0, !PT ;  /* 0xfffffff719197812 */ /* 0x000fc800078ec0ff */
[----:B------:R-:W-:Y:S01]  /*d190*/  @P1 LOP3.LUT R25, R25, 0x8, RZ, 0xfc, !PT ;  /* 0x0000000819191812 */ /* 0x000fe200078efcff */
[----:B------:R-:W-:Y:S06]  /*d1a0*/  @!P0 BRA `(.L_x_2496) ;  /* 0x0000000000048947 */ /* 0x000fec0003800000 */
[----:B------:R-:W-:Y:S01]  /*d1b0*/  BPT.TRAP 0x1 ;  /* 0x000000040000795c */ /* 0x000fe20000300000 */
.L_x_2496:
[----:B------:R-:W-:Y:S01]  /*d1c0*/  SHF.R.S32.HI R5, RZ, 0x1f, R0 ;  /* 0x0000001fff057819 */ /* 0x000fe20000011400 */
[----:B------:R-:W-:Y:S01]  /*d1d0*/  ULDC.64 UR4, c[0x0][0x328] ;  /* 0x0000ca0000047ab9 */ /* 0x000fe20000000a00 */
[----:B------:R-:W-:Y:S01]  /*d1e0*/  BSSY B0, `(.L_x_2497) ;  /* 0x0000017000007945 */ /* 0x000fe20003800000 */
[----:B------:R-:W-:-:S04]  /*d1f0*/  IMAD.WIDE.U32 R2, R0, UR4, RZ ;  /* 0x0000000400027c25 */ /* 0x000fc8000f8e00ff */
[----:B------:R-:W-:-:S04]  /*d200*/  IMAD R6, R5, UR4, RZ ;  /* 0x0000000405067c24 */ /* 0x000fc8000f8e02ff */
[----:B------:R-:W-:Y:S01]  /*d210*/  IMAD R6, R0, UR5, R6 ;  /* 0x0000000500067c24 */ /* 0x000fe2000f8e0206 */
[----:B------:R-:W-:-:S04]  /*d220*/  ULDC.64 UR4, c[0x0][0x338] ;  /* 0x0000ce0000047ab9 */ /* 0x000fc80000000a00 */
[----:B------:R-:W-:Y:S02]  /*d230*/  IADD3 R3, R3, R6, RZ ;  /* 0x0000000603037210 */ /* 0x000fe40007ffe0ff */
        /* <DEDUP_REMOVED lines=17> */
.L_x_2564:
[----:B------:R-:W-:Y:S05]  /*d350*/  BSYNC B0 ;  /* 0x0000000000007941 */ /* 0x000fea0003800000 */
.L_x_2497:
        /* <DEDUP_REMOVED lines=14> */
[----:B------:R-:W-:Y:S01]  /*d440*/  IMAD R0, R32, UR4, RZ ;  /* 0x0000000420007c24 */ /* 0x000fe2000f8e02ff */
[----:B------:R-:W-:Y:S01]  /*d450*/  IADD3 R3, R3, R6, RZ ;  /* 0x0000000603037210 */ /* 0x000fe20007ffe0ff */
[----:B------:R-:W-:Y:S02]  /*d460*/  IMAD R6, R26, -0x60, R36 ;  /* 0xffffffa01a067824 */ /* 0x000fe400078e0224 */
[C---:B------:R-:W-:Y:S02]  /*d470*/  IMAD R0, R18.reuse, UR5, R0 ;  /* 0x0000000512007c24 */ /* 0x040fe4000f8e0200 */
[----:B------:R-:W-:Y:S01]  /*d480*/  IMAD.WIDE.U32 R2, R18, UR4, R2 ;  /* 0x0000000412027c25 */ /* 0x000fe2000f8e0002 */
[----:B------:R-:W-:Y:S01]  /*d490*/  ULDC.64 UR4, c[0x0][0x2e8] ;  /* 0x0000ba0000047ab9 */ /* 0x000fe20000000a00 */
[----:B-1----:R-:W-:Y:S02]  /*d4a0*/  LOP3.LUT R8, R8, 0x7f, RZ, 0xc0, !PT ;  /* 0x0000007f08087812 */ /* 0x002fe400078ec0ff */
[----:B------:R-:W-:Y:S01]  /*d4b0*/  IMAD.IADD R0, R3, 0x1, R0 ;  /* 0x0000000103007824 */ /* 0x000fe200078e0200 */
[C---:B------:R-:W-:Y:S01]  /*d4c0*/  LEA R4, P0, R2.reuse, UR4, 0x1 ;  /* 0x0000000402047c11 */ /* 0x040fe2000f8008ff */
[----:B------:R-:W-:Y:S01]  /*d4d0*/  UMOV UR4, 0xffffffff ;  /* 0xffffffff00047882 */ /* 0x000fe20000000000 */
[----:B------:R-:W-:Y:S01]  /*d4e0*/  SHF.R.U32.HI R9, RZ, 0x3, R8 ;  /* 0x00000003ff097819 */ /* 0x000fe20000011608 */
[----:B------:R-:W-:Y:S01]  /*d4f0*/  IMAD R5, R27, 0x4800, R33 ;  /* 0x000048001b057824 */ /* 0x000fe200078e0221 */
[----:B------:R-:W0:Y:S01]  /*d500*/  S2R R8, SR_TID.X ;  /* 0x0000000000087919 */ /* 0x000e220000002100 */
[----:B------:R-:W-:-:S02]  /*d510*/  LEA.HI.X R0, R2, UR5, R0, 0x1, P0 ;  /* 0x0000000502007c11 */ /* 0x000fc400080f0c00 */
[----:B------:R-:W-:-:S05]  /*d520*/  IMAD.IADD R6, R6, 0x1, -R9 ;  /* 0x0000000106067824 */ /* 0x000fca00078e0a09 */
[----:B------:R-:W-:Y:S01]  /*d530*/  ISETP.GE.AND P0, PT, R6, 0x1, PT ;  /* 0x000000010600780c */ /* 0x000fe20003f06270 */
[----:B0-----:R-:W-:-:S05]  /*d540*/  IMAD.SHL.U32 R9, R8, 0x8, RZ ;  /* 0x0000000808097824 */ /* 0x001fca00078e00ff */
[----:B------:R-:W-:Y:S01]  /*d550*/  LOP3.LUT R9, R9, 0x38, RZ, 0xc0, !PT ;  /* 0x0000003809097812 */ /* 0x000fe200078ec0ff */
[----:B------:R-:W-:Y:S06]  /*d560*/  BRA.DIV UR4, `(.L_x_2499) ;  /* 0x0000003e044c7947 */ /* 0x000fec000b800000 */
[----:B------:R-:W0:Y:S01]  /*d570*/  SHFL.IDX PT, R3, R4, RZ, 0x181f ;  /* 0x00181fff04037589 */ /* 0x000e2200000e0000 */
[----:B------:R-:W-:-:S03]  /*d580*/  @P0 LEA R8, R5, R22, 0x1 ;  /* 0x0000001605080211 */ /* 0x000fc600078e08ff */
        /* <DEDUP_REMOVED lines=60> */
.L_x_2578:
[----:B------:R-:W-:-:S13]  /*d950*/  ISETP.GE.AND P0, PT, R6, 0x51, PT ;  /* 0x000000510600780c */ /* 0x000fda0003f06270 */
[----:B-1----:R-:W-:Y:S02]  /*d960*/  @P0 LEA R2, P1, R9, R2, 0x1 ;  /* 0x0000000209020211 */ /* 0x002fe400078208ff */
[----:B------:R-:W-:-:S03]  /*d970*/  @P0 LEA R5, R5, R22, 0x1 ;  /* 0x0000001605050211 */ /* 0x000fc600078e08ff */
        /* <DEDUP_REMOVED lines=9> */
.L_x_2500:
[----:B------:R-:W-:Y:S02]  /*da10*/  PLOP3.LUT P1, PT, P1, P0, PT, 0xa2, 0x0 ;  /* 0x000000000000781c */ /* 0x000fe40000f21472 */
[----:B------:R-:W-:-:S08]  /*da20*/  @P0 R2UR P1, UR4, R7 ;  /* 0x00000000070402ca */ /* 0x000fd00000020000 */
[----:B------:R-:W-:-:S05]  /*da30*/  @P0 PLOP3.LUT P0, PT, P1, PT, PT, 0x80, 0x0 ;  /* 0x000000000000081c */ /* 0x000fca0000f0f070 */
[----:B------:R-:W-:Y:S01]  /*da40*/  @!P1 SYNCS.ARRIVE.TRANS64.RED.A0T1 RZ, [UR4+0x2a830], RZ ;  /* 0x02a830ffffff99a7 */ /* 0x000fe20008200404 */
[----:B------:R-:W-:Y:S07]  /*da50*/  @!P1 ARRIVES.LDGSTSBAR.64.TRANSCNT [UR4+0x2a830] ;  /* 0x02a83000ff0099b0 */ /* 0x000fee0008000a84 */
[----:B------:R-:W-:Y:S05]  /*da60*/  @P0 BRA.U.ANY `(.L_x_2500) ;  /* 0xfffffffd00e80947 */ /* 0x000fea000393ffff */
[----:B------:R-:W-:Y:S01]  /*da70*/  NOP ;  /* 0x0000000000007918 */ /* 0x000fe20000000000 */
[----:B------:R-:W-:-:S05]  /*da80*/  IMAD.U32 R0, RZ, RZ, UR38 ;  /* 0x00000026ff007e24 */ /* 0x000fca000f8e00ff */
[----:B------:R-:W-:-:S13]  /*da90*/  ISETP.NE.AND P2, PT, R0, 0x3, PT ;  /* 0x000000030000780c */ /* 0x000fda0003f45270 */
[----:B------:R-:W-:Y:S05]  /*daa0*/  @!P2 BRA `(.L_x_2501) ;  /* 0x000000000004a947 */ /* 0x000fea0003800000 */
[----:B------:R-:W-:Y:S01]  /*dab0*/  BPT.TRAP 0x1 ;  /* 0x000000040000795c */ /* 0x000fe20000300000 */
.L_x_2501:
        /* <DEDUP_REMOVED lines=27> */
[----:B------:R-:W-:Y:S01]  /*dc70*/  MOV R8, 0x70 ;  /* 0x0000007000087802 */ /* 0x000fe20000000f00 */
[----:B--2---:R-:W-:Y:S02]  /*dc80*/  IMAD.U32 R7, RZ, RZ, UR9 ;  /* 0x00000009ff077e24 */ /* 0x004fe4000f8e00ff */
[----:B------:R-:W-:-:S02]  /*dc90*/  IMAD.U32 R10, RZ, RZ, UR4 ;  /* 0x00000004ff0a7e24 */ /* 0x000fc4000f8e00ff */
[----:B------:R-:W-:Y:S02]  /*dca0*/  IMAD.U32 R11, RZ, RZ, UR5 ;  /* 0x00000005ff0b7e24 */ /* 0x000fe4000f8e00ff */
[----:B------:R-:W-:Y:S02]  /*dcb0*/  IMAD.MOV.U32 R12, RZ, RZ, 0x1 ;  /* 0x00000001ff0c7424 */ /* 0x000fe400078e00ff */
[----:B------:R-:W-:-:S07]  /*dcc0*/  IMAD.MOV.U32 R13, RZ, RZ, RZ ;  /* 0x000000ffff0d7224 */ /* 0x000fce00078e00ff */
[----:B------:R-:W-:-:S07]  /*dcd0*/  LEPC R20, `(.L_x_2503) ;  /* 0x000000001014794e */ /* 0x000fce0000000000 */
[----:B0-----:R-:W-:Y:S05]  /*dce0*/  CALL.ABS.NOINC R2 ;  /* 0x0000000002007343 */ /* 0x001fea0003c00000 */
.L_x_2503:
[----:B------:R-:W-:Y:S05]  /*dcf0*/  BSYNC B6 ;  /* 0x0000000000067941 */ /* 0x000fea0003800000 */
.L_x_2502:
[----:B------:R-:W3:Y:S01]  /*dd00*/  LDL.LU R2, [R1+0xc] ;  /* 0x00000c0001027983 */ /* 0x000ee20000300800 */
[----:B------:R-:W-:-:S03]  /*dd10*/  ULDC.64 UR4, c[0x0][0x2d8] ;  /* 0x0000b60000047ab9 */ /* 0x000fc60000000a00 */
[----:B------:R-:W4:Y:S01]  /*dd20*/  LDL.LU.64 R20, [R1+0x10] ;  /* 0x0000100001147983 */ /* 0x000f220000300a00 */
[----:B------:R-:W-:Y:S01]  /*dd30*/  MOV R3, R35 ;  /* 0x0000002300037202 */ /* 0x000fe20000000f00 */
[----:B------:R-:W-:Y:S02]  /*dd40*/  IMAD R0, R32, UR4, RZ ;  /* 0x0000000420007c24 */ /* 0x000fe4000f8e02ff */
[----:B------:R0:W5:Y:S02]  /*dd50*/  LDL R10, [R1+0x4] ;  /* 0x00000400010a7983 */ /* 0x0001640000100800 */
[----:B------:R-:W-:Y:S01]  /*dd60*/  IMAD R0, R18, UR5, R0 ;  /* 0x0000000512007c24 */ /* 0x000fe2000f8e0200 */
[----:B------:R-:W1:Y:S02]  /*dd70*/  S2R R11, SR_TID.X ;  /* 0x00000000000b7919 */ /* 0x000e640000002100 */
[----:B-1----:R-:W-:-:S05]  /*dd80*/  IMAD.SHL.U32 R8, R11, 0x8, RZ ;  /* 0x000000080b087824 */ /* 0x002fca00078e00ff */
[----:B------:R-:W-:Y:S01]  /*dd90*/  LOP3.LUT R8, R8, 0x38, RZ, 0xc0, !PT ;  /* 0x0000003808087812 */ /* 0x000fe200078ec0ff */
[----:B---3--:R-:W-:Y:S02]  /*dda0*/  IMAD.MOV.U32 R4, RZ, RZ, R2 ;  /* 0x000000ffff047224 */ /* 0x008fe400078e0002 */
[----:B----4-:R-:W-:Y:S01]  /*ddb0*/  IMAD.MOV.U32 R2, RZ, RZ, R20 ;  /* 0x000000ffff027224 */ /* 0x010fe200078e0014 */
[----:B------:R-:W1:Y:S01]  /*ddc0*/  S2R R21, SR_TID.X ;  /* 0x0000000000157919 */ /* 0x000e620000002100 */
[----:B------:R-:W3:Y:S02]  /*ddd0*/  LDC R20, c[0x0][0x448] ;  /* 0x00011200ff147b82 */ /* 0x000ee40000000800 */
[----:B------:R-:W-:Y:S01]  /*dde0*/  IMAD.WIDE.U32 R2, R18, UR4, R2 ;  /* 0x0000000412027c25 */ /* 0x000fe2000f8e0002 */
[----:B------:R-:W-:-:S03]  /*ddf0*/  ULDC.64 UR4, c[0x0][0x2e0] ;  /* 0x0000b80000047ab9 */ /* 0x000fc60000000a00 */
[----:B------:R-:W-:Y:S02]  /*de00*/  IMAD.IADD R3, R3, 0x1, R0 ;  /* 0x0000000103037824 */ /* 0x000fe400078e0200 */
[----:B------:R-:W-:Y:S02]  /*de10*/  IMAD R4, R4, UR4, RZ ;  /* 0x0000000404047c24 */ /* 0x000fe4000f8e02ff */
[----:B------:R-:W-:-:S04]  /*de20*/  IMAD.WIDE.U32 R2, R30, UR4, R2 ;  /* 0x000000041e027c25 */ /* 0x000fc8000f8e0002 */
[----:B------:R-:W-:Y:S01]  /*de30*/  IMAD R4, R30, UR5, R4 ;  /* 0x000000051e047c24 */ /* 0x000fe2000f8e0204 */
[----:B------:R-:W-:Y:S01]  /*de40*/  ULDC.64 UR4, c[0x0][0x2d0] ;  /* 0x0000b40000047ab9 */ /* 0x000fe20000000a00 */
[----:B---3--:R-:W-:Y:S02]  /*de50*/  ISETP.NE.AND P6, PT, R20, 0x1, PT ;  /* 0x000000011400780c */ /* 0x008fe40003fc5270 */
[----:B------:R-:W3:Y:S01]  /*de60*/  S2R R20, SR_TID.X ;  /* 0x0000000000147919 */ /* 0x000ee20000002100 */
[----:B-1----:R-:W-:-:S04]  /*de70*/  LOP3.LUT R21, R21, 0x7f, RZ, 0xc0, !PT ;  /* 0x0000007f15157812 */ /* 0x002fc800078ec0ff */
[----:B------:R-:W-:-:S06]  /*de80*/  SHF.R.U32.HI R21, RZ, 0x3, R21 ;  /* 0x00000003ff157819 */ /* 0x000fcc0000011615 */
[----:B--2---:R-:W1:Y:S08]  /*de90*/  @P6 LDC R7, c[0x0][0x44c] ;  /* 0x00011300ff076b82 */ /* 0x004e700000000800 */
[----:B------:R-:W2:Y:S01]  /*dea0*/  @P6 LDC R6, c[0x0][0x450] ;  /* 0x00011400ff066b82 */ /* 0x000ea20000000800 */
[----:B---3--:R-:W-:-:S05]  /*deb0*/  IMAD.SHL.U32 R20, R20, 0x10, RZ ;  /* 0x0000001014147824 */ /* 0x008fca00078e00ff */
[----:B------:R-:W-:-:S05]  /*dec0*/  LOP3.LUT R20, R21, 0x70, R20, 0xf8, !PT ;  /* 0x0000007015147812 */ /* 0x000fca00078ef814 */
[----:B------:R-:W-:-:S04]  /*ded0*/  IMAD R5, R17, 0x80, R20 ;  /* 0x0000008011057824 */ /* 0x000fc800078e0214 */
[----:B-1----:R-:W-:-:S04]  /*dee0*/  @P6 IMAD.HI.U32 R7, R5, R7, RZ ;  /* 0x0000000705076227 */ /* 0x002fc800078e00ff */
[----:B------:R-:W-:Y:S01]  /*def0*/  IMAD.MOV.U32 R0, RZ, RZ, R5 ;  /* 0x000000ffff007224 */ /* 0x000fe200078e0005 */
[----:B--2---:R-:W-:Y:S02]  /*df00*/  @P6 SHF.R.U32.HI R0, RZ, R6, R7 ;  /* 0x00000006ff006219 */ /* 0x004fe40000011607 */
[----:B------:R-:W1:Y:S01]  /*df10*/  LDC R6, c[0x0][0x448] ;  /* 0x00011200ff067b82 */ /* 0x000e620000000800 */
[----:B------:R-:W-:Y:S02]  /*df20*/  IADD3 R3, R3, R4, RZ ;  /* 0x0000000403037210 */ /* 0x000fe40007ffe0ff */
[----:B------:R-:W-:Y:S02]  /*df30*/  IMAD.MOV R4, RZ, RZ, -R0 ;  /* 0x000000ffff047224 */ /* 0x000fe400078e0a00 */
[----:B------:R-:W-:-:S04]  /*df40*/  IMAD.WIDE.U32 R2, R0, UR4, R2 ;  /* 0x0000000400027c25 */ /* 0x000fc8000f8e0002 */
[----:B-1----:R-:W-:Y:S01]  /*df50*/  IMAD R4, R6, R4, R5 ;  /* 0x0000000406047224 */ /* 0x002fe200078e0205 */
[----:B------:R-:W-:-:S05]  /*df60*/  SHF.R.S32.HI R5, RZ, 0x1f, R0 ;  /* 0x0000001fff057819 */ /* 0x000fca0000011400 */
        /* <DEDUP_REMOVED lines=23> */
[----:B0-----:R-:W-:Y:S10]  /*e0e0*/  BRA.DIV UR5, `(.L_x_2504) ;  /* 0x0000003a05947947 */ /* 0x001ff4000b800000 */
[----:B------:R-:W0:Y:S01]  /*e0f0*/  SHFL.IDX PT, R14, R0, RZ, 0x181f ;  /* 0x00181fff000e7589 */ /* 0x000e2200000e0000 */
[----:B-----5:R-:W-:Y:S02]  /*e100*/  IMAD R5, R10, R6, RZ ;  /* 0x000000060a057224 */ /* 0x020fe400078e02ff */
[----:B------:R-:W-:Y:S01]  /*e110*/  IMAD R17, R17, 0x80, R9 ;  /* 0x0000008011117824 */ /* 0x000fe200078e0209 */
[----:B------:R-:W1:Y:S03]  /*e120*/  SHFL.IDX PT, R2, R4, RZ, 0x181f ;  /* 0x00181fff04027589 */ /* 0x000e6600000e0000 */
[C---:B------:R-:W-:Y:S01]  /*e130*/  VIADD R6, R17.reuse, 0x10 ;  /* 0x0000001011067836 */ /* 0x040fe20000000000 */
[----:B------:R-:W-:-:S13]  /*e140*/  ISETP.GE.AND P2, PT, R17, R5, PT ;  /* 0x000000051100720c */ /* 0x000fda0003f46270 */
[----:B0-----:R-:W-:-:S05]  /*e150*/  @!P2 LEA R14, P4, R8, R14, 0x1 ;  /* 0x0000000e080ea211 */ /* 0x001fca00078808ff */
[----:B-1----:R-:W-:Y:S02]  /*e160*/  @!P2 IMAD.X R3, RZ, RZ, R2, P4 ;  /* 0x000000ffff03a224 */ /* 0x002fe400020e0602 */
[----:B------:R-:W-:Y:S02]  /*e170*/  @!P2 IMAD.MOV.U32 R2, RZ, RZ, R14 ;  /* 0x000000ffff02a224 */ /* 0x000fe400078e000e */
[----:B------:R-:W0:Y:S04]  /*e180*/  SHFL.IDX PT, R14, R0, 0x1, 0x181f ;  /* 0x00381f00000e7f89 */ /* 0x000e2800000e0000 */
[----:B------:R-:W-:Y:S04]  /*e190*/  @!P2 LDGSTS.E.BYPASS.LTC128B.128 [R34+0xc400], desc[UR36][R2.64], !P3 ;  /* 0x0c4000000222afae */ /* 0x000fe8000d901d64 */
[----:B------:R-:W-:Y:S04]  /*e1a0*/  @!P2 LDGSTS.E.BYPASS.LTC128B.128 [R34+0x10400], desc[UR36][R2.64+0x80], !P0 ;  /* 0x104000800222afae */ /* 0x000fe8000c101d64 */
[----:B------:R1:W-:Y:S01]  /*e1b0*/  @!P2 LDGSTS.E.BYPASS.LTC128B.128 [R34+0x14400], desc[UR36][R2.64+0x100], !P1 ;  /* 0x144001000222afae */ /* 0x0003e2000c901d64 */
[----:B------:R-:W-:Y:S01]  /*e1c0*/  ISETP.GE.AND P2, PT, R6, R5, PT ;  /* 0x000000050600720c */ /* 0x000fe20003f46270 */
[----:B------:R-:W-:-:S02]  /*e1d0*/  VIADD R6, R17, 0x20 ;  /* 0x0000002011067836 */ /* 0x000fc40000000000 */
[----:B-1----:R-:W1:Y:S10]  /*e1e0*/  SHFL.IDX PT, R2, R4, 0x1, 0x181f ;  /* 0x00381f0004027f89 */ /* 0x002e7400000e0000 */
[----:B0-----:R-:W-:-:S04]  /*e1f0*/  @!P2 LEA R14, P4, R8, R14, 0x1 ;  /* 0x0000000e080ea211 */ /* 0x001fc800078808ff */
[----:B-1----:R-:W-:Y:S01]  /*e200*/  @!P2 IADD3.X R7, RZ, R2, RZ, P4, !PT ;  /* 0x00000002ff07a210 */ /* 0x002fe200027fe4ff */
[----:B------:R-:W-:Y:S02]  /*e210*/  @!P2 IMAD.MOV.U32 R2, RZ, RZ, R14 ;  /* 0x000000ffff02a224 */ /* 0x000fe400078e000e */
[----:B------:R-:W0:Y:S02]  /*e220*/  SHFL.IDX PT, R14, R0, 0x2, 0x181f ;  /* 0x00581f00000e7f89 */ /* 0x000e2400000e0000 */
[----:B------:R-:W-:-:S05]  /*e230*/  @!P2 IMAD.MOV.U32 R3, RZ, RZ, R7 ;  /* 0x000000ffff03a224 */ /* 0x000fca00078e0007 */
[----:B------:R-:W-:Y:S04]  /*e240*/  @!P2 LDGSTS.E.BYPASS.LTC128B.128 [R34+0xcc00], desc[UR36][R2.64], !P3 ;  /* 0x0cc000000222afae */ /* 0x000fe8000d901d64 */
[----:B------:R-:W-:Y:S04]  /*e250*/  @!P2 LDGSTS.E.BYPASS.LTC128B.128 [R34+0x10c00], desc[UR36][R2.64+0x80], !P0 ;  /* 0x10c000800222afae */ /* 0x000fe8000c101d64 */
[----:B------:R1:W-:Y:S01]  /*e260*/  @!P2 LDGSTS.E.BYPASS.LTC128B.128 [R34+0x14c00], desc[UR36][R2.64+0x100], !P1 ;  /* 0x14c001000222afae */ /* 0x0003e2000c901d64 */
[----:B------:R-:W-:Y:S01]  /*e270*/  ISETP.GE.AND P2, PT, R6, R5, PT ;  /* 0x000000050600720c */ /* 0x000fe20003f46270 */
[----:B------:R-:W-:-:S02]  /*e280*/  VIADD R6, R17, 0x30 ;  /* 0x0000003011067836 */ /* 0x000fc40000000000 */
[----:B-1----:R-:W1:Y:S10]  /*e290*/  SHFL.IDX PT, R2, R4, 0x2, 0x181f ;  /* 0x00581f0004027f89 */ /* 0x002e7400000e0000 */
[----:B0-----:R-:W-:-:S05]  /*e2a0*/  @!P2 LEA R14, P4, R8, R14, 0x1 ;  /* 0x0000000e080ea211 */ /* 0x001fca00078808ff */
[----:B-1----:R-:W-:Y:S01]  /*e2b0*/  @!P2 IMAD.X R7, RZ, RZ, R2, P4 ;  /* 0x000000ffff07a224 */ /* 0x002fe200020e0602 */
[----:B------:R-:W-:Y:S02]  /*e2c0*/  @!P2 MOV R2, R14 ;  /* 0x0000000e0002a202 */ /* 0x000fe40000000f00 */
[----:B------:R-:W0:Y:S01]  /*e2d0*/  SHFL.IDX PT, R14, R0, 0x3, 0x181f ;  /* 0x00781f00000e7f89 */ /* 0x000e2200000e0000 */
        /* <DEDUP_REMOVED lines=8> */
[----:B-1----:R-:W-:Y:S02]  /*e360*/  @!P2 IMAD.X R7, RZ, RZ, R2, P4 ;  /* 0x000000ffff07a224 */ /* 0x002fe400020e0602 */
[----:B------:R-:W-:Y:S02]  /*e370*/  @!P2 IMAD.MOV.U32 R2, RZ, RZ, R14 ;  /* 0x000000ffff02a224 */ /* 0x000fe400078e000e */
[----:B------:R-:W0:Y:S01]  /*e380*/  SHFL.IDX PT, R14, R0, 0x4, 0x181f ;  /* 0x00981f00000e7f89 */ /* 0x000e2200000e0000 */
[----:B------:R-:W-:-:S05]  /*e390*/  @!P2 MOV R3, R7 ;  /* 0x000000070003a202 */ /* 0x000fca0000000f00 */
[----:B------:R-:W-:Y:S04]  /*e3a0*/  @!P2 LDGSTS.E.BYPASS.LTC128B.128 [R34+0xdc00], desc[UR36][R2.64], !P3 ;  /* 0x0dc000000222afae */ /* 0x000fe8000d901d64 */
[----:B------:R-:W-:Y:S04]  /*e3b0*/  @!P2 LDGSTS.E.BYPASS.LTC128B.128 [R34+0x11c00], desc[UR36][R2.64+0x80], !P0 ;  /* 0x11c000800222afae */ /* 0x000fe8000c101d64 */
[----:B------:R1:W-:Y:S01]  /*e3c0*/  @!P2 LDGSTS.E.BYPASS.LTC128B.128 [R34+0x15c00], desc[UR36][R2.64+0x100], !P1 ;  /* 0x15c001000222afae */ /* 0x0003e2000c901d64 */
[----:B------:R-:W-:Y:S02]  /*e3d0*/  ISETP.GE.AND P2, PT, R6, R5, PT ;  /* 0x000000050600720c */ /* 0x000fe40003f46270 */
[----:B------:R-:W-:Y:S01]  /*e3e0*/  IADD3 R6, R17, 0x50, RZ ;  /* 0x0000005011067810 */ /* 0x000fe20007ffe0ff */
[----:B-1----:R-:W1:Y:S10]  /*e3f0*/  SHFL.IDX PT, R2, R4, 0x4, 0x181f ;  /* 0x00981f0004027f89 */ /* 0x002e7400000e0000 */
[----:B0-----:R-:W-:-:S05]  /*e400*/  @!P2 LEA R14, P4, R8, R14, 0x1 ;  /* 0x0000000e080ea211 */ /* 0x001fca00078808ff */
[----:B-1----:R-:W-:Y:S02]  /*e410*/  @!P2 IMAD.X R7, RZ, RZ, R2, P4 ;  /* 0x000000ffff07a224 */ /* 0x002fe400020e0602 */
[----:B------:R-:W-:Y:S02]  /*e420*/  @!P2 IMAD.MOV.U32 R2, RZ, RZ, R14 ;  /* 0x000000ffff02a224 */ /* 0x000fe400078e000e */
[----:B------:R-:W-:Y:S01]  /*e430*/  @!P2 IMAD.MOV.U32 R3, RZ, RZ, R7 ;  /* 0x000000ffff03a224 */ /* 0x000fe200078e0007 */
[----:B------:R-:W0:Y:S04]  /*e440*/  SHFL.IDX PT, R14, R0, 0x5, 0x181f ;  /* 0x00b81f00000e7f89 */ /* 0x000e2800000e0000 */
        /* <DEDUP_REMOVED lines=14> */
[----:B------:R-:W-:-:S03]  /*e530*/  ISETP.GE.AND P2, PT, R6, R5, PT ;  /* 0x000000050600720c */ /* 0x000fc60003f46270 */
[----:B-1----:R-:W1:Y:S10]  /*e540*/  SHFL.IDX PT, R2, R4, 0x6, 0x181f ;  /* 0x00d81f0004027f89 */ /* 0x002e7400000e0000 */
[----:B0-----:R-:W-:Y:S01]  /*e550*/  @!P2 LEA R14, P4, R8, R14, 0x1 ;  /* 0x0000000e080ea211 */ /* 0x001fe200078808ff */
[----:B------:R-:W0:Y:S03]  /*e560*/  SHFL.IDX PT, R4, R4, 0x7, 0x181f ;  /* 0x00f81f0004047f89 */ /* 0x000e2600000e0000 */
[----:B-1----:R-:W-:Y:S01]  /*e570*/  @!P2 IADD3.X R7, RZ, R2, RZ, P4, !PT ;  /* 0x00000002ff07a210 */ /* 0x002fe200027fe4ff */
[----:B------:R-:W-:-:S02]  /*e580*/  @!P2 IMAD.MOV.U32 R2, RZ, RZ, R14 ;  /* 0x000000ffff02a224 */ /* 0x000fc400078e000e */
[----:B------:R1:W2:Y:S02]  /*e590*/  SHFL.IDX PT, R14, R0, 0x7, 0x181f ;  /* 0x00f81f00000e7f89 */ /* 0x0002a400000e0000 */
[----:B------:R-:W-:-:S05]  /*e5a0*/  @!P2 IMAD.MOV.U32 R3, RZ, RZ, R7 ;  /* 0x000000ffff03a224 */ /* 0x000fca00078e0007 */
[----:B------:R1:W-:Y:S04]  /*e5b0*/  @!P2 LDGSTS.E.BYPASS.LTC128B.128 [R34+0xf400], desc[UR36][R2.64], !P3 ;  /* 0x0f4000000222afae */ /* 0x0003e8000d901d64 */
[----:B------:R1:W-:Y:S04]  /*e5c0*/  @!P2 LDGSTS.E.BYPASS.LTC128B.128 [R34+0x13400], desc[UR36][R2.64+0x80], !P0 ;  /* 0x134000800222afae */ /* 0x0003e8000c101d64 */
[----:B0-----:R1:W-:Y:S02]  /*e5d0*/  @!P2 LDGSTS.E.BYPASS.LTC128B.128 [R34+0x17400], desc[UR36][R2.64+0x100], !P1 ;  /* 0x174001000222afae */ /* 0x0013e4000c901d64 */
.L_x_2595:
[----:B-1----:R-:W-:Y:S01]  /*e5e0*/  VIADD R0, R17, 0x70 ;  /* 0x0000007011007836 */ /* 0x002fe20000000000 */
[----:B------:R-:W-:Y:S04]  /*e5f0*/  BSSY B0, `(.L_x_2505) ;  /* 0x000000b000007945 */ /* 0x000fe80003800000 */
[----:B------:R-:W-:-:S13]  /*e600*/  ISETP.GE.AND P2, PT, R0, R5, PT ;  /* 0x000000050000720c */ /* 0x000fda0003f46270 */
[----:B------:R-:W-:Y:S05]  /*e610*/  @P2 BRA `(.L_x_2506) ;  /* 0x0000000000202947 */ /* 0x000fea0003800000 */
[----:B--2---:R-:W-:-:S05]  /*e620*/  LEA R2, P2, R8, R14, 0x1 ;  /* 0x0000000e08027211 */ /* 0x004fca00078408ff */
[----:B------:R-:W-:-:S05]  /*e630*/  IMAD.X R3, RZ, RZ, R4, P2 ;  /* 0x000000ffff037224 */ /* 0x000fca00010e0604 */
[----:B------:R-:W-:Y:S01]  /*e640*/  @!PT LDS RZ, [RZ] ;  /* 0x00000000fffff984 */ /* 0x000fe20000000800 */
[----:B------:R-:W-:Y:S01]  /*e650*/  @!PT LDS RZ, [RZ] ;  /* 0x00000000fffff984 */ /* 0x000fe20000000800 */
[----:B------:R-:W-:Y:S01]  /*e660*/  @!PT LDS RZ, [RZ] ;  /* 0x00000000fffff984 */ /* 0x000fe20000000800 */
[----:B------:R0:W-:Y:S04]  /*e670*/  LDGSTS.E.BYPASS.LTC128B.128 [R34+0xfc00], desc[UR36][R2.64], !P3 ;  /* 0x0fc0000002227fae */ /* 0x0001e8000d901d64 */
[----:B------:R0:W-:Y:S04]  /*e680*/  LDGSTS.E.BYPASS.LTC128B.128 [R34+0x13c00], desc[UR36][R2.64+0x80], !P0 ;  /* 0x13c0008002227fae */ /* 0x0001e8000c101d64 */
[----:B------:R0:W-:Y:S02]  /*e690*/  LDGSTS.E.BYPASS.LTC128B.128 [R34+0x17c00], desc[UR36][R2.64+0x100], !P1 ;  /* 0x17c0010002227fae */ /* 0x0001e4000c901d64 */
.L_x_2506:
[----:B------:R-:W-:Y:S05]  /*e6a0*/  BSYNC B0 ;  /* 0x0000000000007941 */ /* 0x000fea0003800000 */
.L_x_2505:
[----:B------:R-:W-:Y:S01]  /*e6b0*/  NOP ;  /* 0x0000000000007918 */ /* 0x000fe20000000000 */
[----:B------:R-:W-:-:S13]  /*e6c0*/  PLOP3.LUT P0, PT, PT, PT, PT, 0x80, 0x0 ;  /* 0x000000000000781c */ /* 0x000fda0003f0f070 */
.L_x_2507:
[----:B------:R-:W-:Y:S02]  /*e6d0*/  PLOP3.LUT P1, PT, P1, P0, PT, 0xa2, 0x0 ;  /* 0x000000000000781c */ /* 0x000fe40000f21472 */
[----:B------:R-:W-:-:S08]  /*e6e0*/  @P0 R2UR P1, UR4, R22 ;  /* 0x00000000160402ca */ /* 0x000fd00000020000 */
[----:B------:R-:W-:-:S05]  /*e6f0*/  @P0 PLOP3.LUT P0, PT, P1, PT, PT, 0x80, 0x0 ;  /* 0x000000000000081c */ /* 0x000fca0000f0f070 */
[----:B------:R-:W-:Y:S01]  /*e700*/  @!P1 SYNCS.ARRIVE.TRANS64.RED.A0T1 RZ, [UR4+0x2a800], RZ ;  /* 0x02a800ffffff99a7 */ /* 0x000fe20008200404 */
[----:B------:R-:W-:Y:S07]  /*e710*/  @!P1 ARRIVES.LDGSTSBAR.64.TRANSCNT [UR4+0x2a800] ;  /* 0x02a80000ff0099b0 */ /* 0x000fee0008000a84 */
[----:B------:R-:W-:Y:S05]  /*e720*/  @P0 BRA.U.ANY `(.L_x_2507) ;  /* 0xfffffffd00e80947 */ /* 0x000fea000393ffff */
[----:B0-----:R-:W3:Y:S02]  /*e730*/  LDL.LU R2, [R1+0x18] ;  /* 0x0000180001027983 */ /* 0x001ee40000300800 */
[----:B---3--:R-:W-:-:S04]  /*e740*/  IADD3 R2, R2, 0x1, RZ ;  /* 0x0000000102027810 */ /* 0x008fc80007ffe0ff */
[----:B------:R-:W-:Y:S01]  /*e750*/  LEA.HI R0, R2, R2, RZ, 0x1 ;  /* 0x0000000202007211 */ /* 0x000fe200078f08ff */
[----:B------:R0:W-:Y:S03]  /*e760*/  STL [R1+0x18], R2 ;  /* 0x0000180201007387 */ /* 0x0001e60000100800 */
        /* <DEDUP_REMOVED lines=8> */
.L_x_2596:
[----:B------:R-:W-:Y:S05]  /*e7f0*/  BSYNC B0 ;  /* 0x0000000000007941 */ /* 0x000fea0003800000 */
.L_x_2508:
[----:B------:R-:W3:Y:S01]  /*e800*/  LDL R0, [R1+0x8] ;  /* 0x0000080001007983 */ /* 0x000ee20000100800 */
[----:B------:R-:W-:Y:S01]  /*e810*/  BSSY B0, `(.L_x_2510) ;  /* 0x00000ff000007945 */ /* 0x000fe20003800000 */
[----:B---3--:R-:W-:-:S13]  /*e820*/  ISETP.GE.AND P0, PT, R0, 0x2, PT ;  /* 0x000000020000780c */ /* 0x008fda0003f06270 */
[----:B------:R-:W-:Y:S05]  /*e830*/  @!P0 BRA `(.L_x_2511) ;  /* 0x0000000c00f08947 */ /* 0x000fea0003800000 */
[----:B------:R-:W-:Y:S01]  /*e840*/  VIADD R0, R0, 0xfffffffe ;  /* 0xfffffffe00007836 */ /* 0x000fe20000000000 */
[----:B------:R-:W-:Y:S01]  /*e850*/  MOV R30, R26 ;  /* 0x0000001a001e7202 */ /* 0x000fe20000000f00 */
[----:B------:R-:W-:Y:S02]  /*e860*/  IMAD.MOV.U32 R17, RZ, RZ, R28 ;  /* 0x000000ffff117224 */ /* 0x000fe400078e001c */
[----:B------:R-:W-:-:S07]  /*e870*/  IMAD.MOV.U32 R10, RZ, RZ, R27 ;  /* 0x000000ffff0a7224 */ /* 0x000fce00078e001b */
.L_x_2524:
[----:B------:R-:W3:Y:S01]  /*e880*/  LDL R8, [R1] ;  /* 0x0000000001087983 */ /* 0x000ee20000100800 */
[----:B------:R-:W1:Y:S01]  /*e890*/  S2R R2, SR_TID.X ;  /* 0x0000000000027919 */ /* 0x000e620000002100 */
[----:B0-----:R-:W0:Y:S01]  /*e8a0*/  S2R R3, SR_TID.X ;  /* 0x0000000000037919 */ /* 0x001e220000002100 */
[----:B-1----:R-:W-:-:S04]  /*e8b0*/  LOP3.LUT R2, R2, 0x7f, RZ, 0xc0, !PT ;  /* 0x0000007f02027812 */ /* 0x002fc800078ec0ff */
[----:B------:R-:W-:Y:S01]  /*e8c0*/  SHF.R.U32.HI R4, RZ, 0x3, R2 ;  /* 0x00000003ff047819 */ /* 0x000fe20000011602 */
[----:B0-----:R-:W-:Y:S01]  /*e8d0*/  IMAD.SHL.U32 R3, R3, 0x10, RZ ;  /* 0x0000001003037824 */ /* 0x001fe200078e00ff */
[----:B------:R-:W0:Y:S04]  /*e8e0*/  LDC R2, c[0x0][0x430] ;  /* 0x00010c00ff027b82 */ /* 0x000e280000000800 */
[----:B------:R-:W-:-:S04]  /*e8f0*/  LOP3.LUT R3, R4, 0x70, R3, 0xf8, !PT ;  /* 0x0000007004037812 */ /* 0x000fc800078ef803 */
[----:B------:R-:W-:Y:S01]  /*e900*/  ISETP.GT.U32.AND P1, PT, R3, 0x5f, PT ;  /* 0x0000005f0300780c */ /* 0x000fe20003f24070 */
[----:B------:R-:W-:-:S12]  /*e910*/  IMAD R7, R0, 0x60, R37 ;  /* 0x0000006000077824 */ /* 0x000fd800078e0225 */
[----:B------:R-:W1:Y:S01]  /*e920*/  @!P1 LDC.64 R4, c[0x0][0x428] ;  /* 0x00010a00ff049b82 */ /* 0x000e620000000a00 */
[----:B0-----:R-:W-:-:S13]  /*e930*/  ISETP.NE.AND P0, PT, R2, 0x1, PT ;  /* 0x000000010200780c */ /* 0x001fda0003f05270 */
[----:B------:R-:W0:Y:S08]  /*e940*/  @P0 LDC R6, c[0x0][0x434] ;  /* 0x00010d00ff060b82 */ /* 0x000e300000000800 */
[----:B------:R-:W4:Y:S01]  /*e950*/  @P0 LDC R2, c[0x0][0x438] ;  /* 0x00010e00ff020b82 */ /* 0x000f220000000800 */
[----:B------:R-:W-:-:S04]  /*e960*/  IMAD.IADD R7, R3, 0x1, R7 ;  /* 0x0000000103077824 */ /* 0x000fc800078e0207 */
[----:B0-----:R-:W-:-:S04]  /*e970*/  @P0 IMAD.HI.U32 R3, R7, R6, RZ ;  /* 0x0000000607030227 */ /* 0x001fc800078e00ff */
[----:B------:R-:W-:Y:S01]  /*e980*/  IMAD.MOV.U32 R6, RZ, RZ, R7 ;  /* 0x000000ffff067224 */ /* 0x000fe200078e0007 */
[----:B----4-:R-:W-:-:S04]  /*e990*/  @P0 SHF.R.U32.HI R6, RZ, R2, R3 ;  /* 0x00000002ff060219 */ /* 0x010fc80000011603 */
[--C-:B------:R-:W-:Y:S01]  /*e9a0*/  @!P1 SHF.R.S32.HI R3, RZ, 0x1f, R6.reuse ;  /* 0x0000001fff039819 */ /* 0x100fe20000011406 */
[----:B------:R-:W-:-:S04]  /*e9b0*/  @!P1 IMAD.MOV.U32 R2, RZ, RZ, R6 ;  /* 0x000000ffff029224 */ /* 0x000fc800078e0006 */
[----:B-1----:R-:W-:-:S04]  /*e9c0*/  @!P1 IMAD.WIDE.U32 R2, R31, R4, R2 ;  /* 0x000000041f029225 */ /* 0x002fc800078e0002 */
[----:B------:R-:W-:Y:S02]  /*e9d0*/  IMAD.U32 R9, RZ, RZ, UR38 ;  /* 0x00000026ff097e24 */ /* 0x000fe4000f8e00ff */
[----:B------:R-:W-:Y:S01]  /*e9e0*/  VIADD R27, R10, 0x1 ;  /* 0x000000010a1b7836 */ /* 0x000fe20000000000 */
[----:B------:R-:W-:Y:S05]  /*e9f0*/  YIELD ;  /* 0x0000000000007946 */ /* 0x000fea0003800000 */
[----:B------:R-:W-:Y:S01]  /*ea00*/  ULDC UR4, c[0x0][0x430] ;  /* 0x00010c0000047ab9 */ /* 0x000fe20000000800 */
[----:B------:R-:W-:Y:S01]  /*ea10*/  MOV R26, R0 ;  /* 0x00000000001a7202 */ /* 0x000fe20000000f00 */
[----:B---3--:R-:W-:-:S04]  /*ea20*/  @!P1 IMAD R8, R8, R4, RZ ;  /* 0x0000000408089224 */ /* 0x008fc800078e02ff */
[----:B------:R-:W-:Y:S02]  /*ea30*/  @!P1 IMAD R8, R31, R5, R8 ;  /* 0x000000051f089224 */ /* 0x000fe400078e0208 */
[----:B------:R-:W0:Y:S03]  /*ea40*/  @!P1 LDC.64 R4, c[0x0][0x418] ;  /* 0x00010600ff049b82 */ /* 0x000e260000000a00 */
[----:B------:R-:W-:Y:S02]  /*ea50*/  @!P1 IADD3 R8, R8, R3, RZ ;  /* 0x0000000308089210 */ /* 0x000fe40007ffe0ff */
[----:B0-----:R-:W-:-:S04]  /*ea60*/  @!P1 LEA R4, P0, R2, R4, 0x2 ;  /* 0x0000000402049211 */ /* 0x001fc800078010ff */
[----:B------:R-:W-:Y:S01]  /*ea70*/  @!P1 LEA.HI.X R5, R2, R5, R8, 0x2, P0 ;  /* 0x0000000502059211 */ /* 0x000fe200000f1408 */
[----:B------:R-:W-:-:S06]  /*ea80*/  IMAD.MOV.U32 R8, RZ, RZ, RZ ;  /* 0x000000ffff087224 */ /* 0x000fcc00078e00ff */
[----:B------:R0:W5:Y:S01]  /*ea90*/  @!P1 LDG.E R8, desc[UR36][R4.64] ;  /* 0x0000002404089981 */ /* 0x000162000c1e1900 */
[----:B------:R-:W-:Y:S01]  /*eaa0*/  ISETP.NE.AND P1, PT, R9, 0x3, PT ;  /* 0x000000030900780c */ /* 0x000fe20003f25270 */
[----:B------:R-:W-:Y:S01]  /*eab0*/  IMAD.MOV R2, RZ, RZ, -R6 ;  /* 0x000000ffff027224 */ /* 0x000fe200078e0a06 */
[----:B------:R-:W-:-:S03]  /*eac0*/  ISETP.NE.AND P0, PT, R27, 0x2, PT ;  /* 0x000000021b00780c */ /* 0x000fc60003f05270 */
[----:B------:R-:W-:Y:S01]  /*ead0*/  IMAD R7, R2, UR4, R7 ;  /* 0x0000000402077c24 */ /* 0x000fe2000f8e0207 */
[----:B------:R-:W-:Y:S02]  /*eae0*/  SEL R28, RZ, 0x1, P0 ;  /* 0x00000001ff1c7807 */ /* 0x000fe40000000000 */
[----:B------:R-:W-:Y:S02]  /*eaf0*/  SEL R27, R27, RZ, P0 ;  /* 0x000000ff1b1b7207 */ /* 0x000fe40000000000 */
[----:B------:R-:W-:-:S03]  /*eb00*/  LOP3.LUT R28, R17, R28, RZ, 0x3c, !PT ;  /* 0x0000001c111c7212 */ /* 0x000fc600078e3cff */
[----:B0-----:R-:W-:Y:S05]  /*eb10*/  @!P1 BRA `(.L_x_2512) ;  /* 0x0000000000049947 */ /* 0x001fea0003800000 */
[----:B------:R-:W-:Y:S01]  /*eb20*/  BPT.TRAP 0x1 ;  /* 0x000000040000795c */ /* 0x000fe20000300000 */
.L_x_2512:
[----:B------:R-:W-:Y:S01]  /*eb30*/  IMAD R6, R27, 0x8, R22 ;  /* 0x000000081b067824 */ /* 0x000fe200078e0216 */
[----:B------:R-:W-:Y:S01]  /*eb40*/  SHF.L.U32 R3, R28, 0x1f, RZ ;  /* 0x0000001f1c037819 */ /* 0x000fe200000006ff */
[----:B------:R-:W-:Y:S03]  /*eb50*/  BSSY B1, `(.L_x_2513) ;  /* 0x0000003000017945 */ /* 0x000fe60003800000 */
[----:B------:R-:W0:Y:S02]  /*eb60*/  SYNCS.PHASECHK.TRANS64.TRYWAIT P0, [R6+URZ+0x2a840], R3 ;  /* 0x02a84003060075a7 */ /* 0x000e24000800017f */
[----:B0-----:R-:W-:Y:S05]  /*eb70*/  @!P0 BRA `(.L_x_2514) ;  /* 0x0000003800a08947 */ /* 0x001fea0003800000 */
.L_x_2597:
[----:B------:R-:W-:Y:S05]  /*eb80*/  BSYNC B1 ;  /* 0x0000000000017941 */ /* 0x000fea0003800000 */
.L_x_2513:
        /* <DEDUP_REMOVED lines=30> */
[----:B0-----:R-:W-:-:S03]  /*ed70*/  SHF.L.U32 R11, R3, 0x3, RZ ;  /* 0x00000003030b7819 */ /* 0x001fc600000006ff */
[----:B------:R-:W0:Y:S01]  /*ed80*/  SHFL.IDX PT, R3, R5, RZ, 0x181f ;  /* 0x00181fff05037589 */ /* 0x000e2200000e0000 */
        /* <DEDUP_REMOVED lines=15> */
[----:B0-----:R-:W-:-:S04]  /*ee80*/  IADD3 R2, P0, R2, R0, RZ ;  /* 0x0000000002027210 */ /* 0x001fc80007f1e0ff */
[----:B------:R-:W-:Y:S02]  /*ee90*/  IADD3.X R3, RZ, R35, RZ, P0, !PT ;  /* 0x00000023ff037210 */ /* 0x000fe400007fe4ff */
        /* <DEDUP_REMOVED lines=18> */
[----:B-1-3--:R0:W3:Y:S02]  /*efc0*/  SHFL.IDX PT, R2, R9, 0x5, 0x181f ;  /* 0x00b81f0009027f89 */ /* 0x00a0e400000e0000 */
.L_x_2611:
[----:B---3--:R-:W-:-:S05]  /*efd0*/  IADD3 R2, P0, R2, R0, RZ ;  /* 0x0000000002027210 */ /* 0x008fca0007f1e0ff */
        /* <DEDUP_REMOVED lines=9> */
.L_x_2516:
[----:B------:R-:W-:Y:S02]  /*f070*/  PLOP3.LUT P1, PT, P1, P0, PT, 0xa2, 0x0 ;  /* 0x000000000000781c */ /* 0x000fe40000f21472 */
[----:B------:R-:W-:-:S08]  /*f080*/  @P0 R2UR P1, UR4, R6 ;  /* 0x00000000060402ca */ /* 0x000fd00000020000 */
[----:B------:R-:W-:-:S05]  /*f090*/  @P0 PLOP3.LUT P0, PT, P1, PT, PT, 0x80, 0x0 ;  /* 0x000000000000081c */ /* 0x000fca0000f0f070 */
[----:B------:R-:W-:Y:S01]  /*f0a0*/  @!P1 SYNCS.ARRIVE.TRANS64.RED.A0T1 RZ, [UR4+0x2a830], RZ ;  /* 0x02a830ffffff99a7 */ /* 0x000fe20008200404 */
[----:B------:R-:W-:Y:S07]  /*f0b0*/  @!P1 ARRIVES.LDGSTSBAR.64.TRANSCNT [UR4+0x2a830] ;  /* 0x02a83000ff0099b0 */ /* 0x000fee0008000a84 */
[----:B------:R-:W-:Y:S05]  /*f0c0*/  @P0 BRA.U.ANY `(.L_x_2516) ;  /* 0xfffffffd00e80947 */ /* 0x000fea000393ffff */
[----:B------:R-:W-:Y:S01]  /*f0d0*/  NOP ;  /* 0x0000000000007918 */ /* 0x000fe20000000000 */
[----:B-1----:R-:W-:-:S05]  /*f0e0*/  IMAD.U32 R2, RZ, RZ, UR38 ;  /* 0x00000026ff027e24 */ /* 0x002fca000f8e00ff */
[----:B------:R-:W-:-:S13]  /*f0f0*/  ISETP.NE.AND P2, PT, R2, 0x3, PT ;  /* 0x000000030200780c */ /* 0x000fda0003f45270 */
[----:B------:R-:W-:Y:S05]  /*f100*/  @!P2 BRA `(.L_x_2517) ;  /* 0x000000000004a947 */ /* 0x000fea0003800000 */
[----:B------:R-:W-:Y:S01]  /*f110*/  BPT.TRAP 0x1 ;  /* 0x000000040000795c */ /* 0x000fe20000300000 */
.L_x_2517:
[----:B------:R1:W-:Y:S01]  /*f120*/  SYNCS.ARRIVE.TRANS64.A1T0 RZ, [R6+URZ+0x2a830], RZ ;  /* 0x02a830ff06ff79a7 */ /* 0x0003e2000810003f */
[----:B------:R-:W-:Y:S05]  /*f130*/  @!P2 BRA `(.L_x_2518) ;  /* 0x000000000004a947 */ /* 0x000fea0003800000 */
[----:B------:R-:W-:Y:S01]  /*f140*/  BPT.TRAP 0x1 ;  /* 0x000000040000795c */ /* 0x000fe20000300000 */
.L_x_2518:
[----:B------:R-:W-:Y:S01]  /*f150*/  SHF.L.U32 R2, R17, 0x1f, RZ ;  /* 0x0000001f11027819 */ /* 0x000fe200000006ff */
[----:B------:R-:W-:Y:S01]  /*f160*/  BSSY B1, `(.L_x_2519) ;  /* 0x0000004000017945 */ /* 0x000fe20003800000 */
[----:B------:R-:W-:-:S04]  /*f170*/  LEA R4, R10, R22, 0x3 ;  /* 0x000000160a047211 */ /* 0x000fc800078e18ff */
[----:B------:R-:W3:Y:S02]  /*f180*/  SYNCS.PHASECHK.TRANS64.TRYWAIT P0, [R4+URZ+0x2a860], R2 ;  /* 0x02a86002040075a7 */ /* 0x000ee4000800017f */
[----:B---3--:R-:W-:Y:S05]  /*f190*/  @!P0 BRA `(.L_x_2520) ;  /* 0x0000003c00088947 */ /* 0x008fea0003800000 */
.L_x_2612:
[----:B------:R-:W-:Y:S05]  /*f1a0*/  BSYNC B1 ;  /* 0x0000000000017941 */ /* 0x000fea0003800000 */
.L_x_2519:
[----:B------:R-:W4:Y:S01]  /*f1b0*/  S2R R3, SR_TID.X ;  /* 0x0000000000037919 */ /* 0x000f220000002100 */
[----:B------:R-:W-:Y:S01]  /*f1c0*/  UMOV UR4, 0xffffffff ;  /* 0xffffffff00047882 */ /* 0x000fe20000000000 */
[----:B-1----:R-:W-:Y:S01]  /*f1d0*/  IMAD R6, R30, -0x60, R36 ;  /* 0xffffffa01e067824 */ /* 0x002fe200078e0224 */
[----:B------:R-:W-:Y:S01]  /*f1e0*/  LOP3.LUT P0, RZ, R29, 0x2, RZ, 0xc0, !PT ;  /* 0x000000021dff7812 */ /* 0x000fe2000780c0ff */
[----:B0-----:R-:W-:Y:S01]  /*f1f0*/  IMAD R5, R10, 0x3000, R33 ;  /* 0x000030000a057824 */ /* 0x001fe200078e0221 */
[----:B----4-:R-:W-:-:S04]  /*f200*/  LOP3.LUT R3, R3, 0x7f, RZ, 0xc0, !PT ;  /* 0x0000007f03037812 */ /* 0x010fc800078ec0ff */
[----:B------:R-:W-:-:S05]  /*f210*/  SHF.R.U32.HI R3, RZ, 0x3, R3 ;  /* 0x00000003ff037819 */ /* 0x000fca0000011603 */
[----:B------:R-:W-:Y:S01]  /*f220*/  IMAD.IADD R6, R6, 0x1, -R3 ;  /* 0x0000000106067824 */ /* 0x000fe200078e0a03 */
[----:B------:R-:W-:Y:S06]  /*f230*/  BRA.DIV UR4, `(.L_x_2521) ;  /* 0x0000003a04f47947 */ /* 0x000fec000b800000 */
[----:B---3--:R-:W0:Y:S01]  /*f240*/  SHFL.IDX PT, R2, R23, RZ, 0x181f ;  /* 0x00181fff17027589 */ /* 0x008e2200000e0000 */
[----:B------:R-:W-:-:S03]  /*f250*/  IMAD R5, R5, 0x2, R22 ;  /* 0x0000000205057824 */ /* 0x000fc600078e0216 */
[----:B------:R-:W1:Y:S04]  /*f260*/  SHFL.IDX PT, R3, R24, RZ, 0x181f ;  /* 0x00181fff18037589 */ /* 0x000e6800000e0000 */
[----:B--2---:R-:W-:Y:S01]  /*f270*/  SHFL.IDX PT, R14, R23, 0x5, 0x181f ;  /* 0x00b81f00170e7f89 */ /* 0x004fe200000e0000 */
[----:B0-----:R-:W-:-:S05]  /*f280*/  IADD3 R2, P1, R2, R0, RZ ;  /* 0x0000000002027210 */ /* 0x001fca0007f3e0ff */
[----:B-1----:R-:W-:Y:S01]  /*f290*/  IMAD.X R3, RZ, RZ, R3, P1 ;  /* 0x000000ffff037224 */ /* 0x002fe200008e0603 */
[----:B------:R-:W-:-:S04]  /*f2a0*/  LOP3.LUT P1, RZ, R29, 0x1, RZ, 0xc0, !PT ;  /* 0x000000011dff7812 */ /* 0x000fc8000782c0ff */
        /* <DEDUP_REMOVED lines=34> */
[----:B------:R0:W-:Y:S01]  /*f4d0*/  LDGSTS.E.BYPASS.LTC128B.128 [R5+0x2400], desc[UR36][R2.64], !P2 ;  /* 0x0240000002057fae */ /* 0x0001e2000d101d64 */
[----:B------:R-:W-:-:S13]  /*f4e0*/  ISETP.LT.OR P2, PT, R6, 0x41, !P0 ;  /* 0x000000410600780c */ /* 0x000fda0004741670 */
[----:B--2---:R0:W-:Y:S02]  /*f4f0*/  LDGSTS.E.BYPASS.LTC128B.128 [R5+0x5400], desc[UR36][R2.64+0x80], !P2 ;  /* 0x0540008002057fae */ /* 0x0041e4000d101d64 */
.L_x_2626:
[C---:B------:R-:W-:Y:S01]  /*f500*/  ISETP.LT.OR P1, PT, R6.reuse, 0x51, !P1 ;  /* 0x000000510600780c */ /* 0x040fe20004f21670 */
[----:B------:R-:W-:Y:S01]  /*f510*/  ULDC.64 UR4, c[0x0][0x328] ;  /* 0x0000ca0000047ab9 */ /* 0x000fe20000000a00 */
[----:B------:R-:W-:Y:S01]  /*f520*/  ISETP.LT.OR P0, PT, R6, 0x51, !P0 ;  /* 0x000000510600780c */ /* 0x000fe20004701670 */
[----:B------:R-:W-:Y:S01]  /*f530*/  IMAD R20, R20, UR4, RZ ;  /* 0x0000000414147c24 */ /* 0x000fe2000f8e02ff */
[----:B01----:R-:W-:-:S03]  /*f540*/  IADD3 R2, P2, R14, R0, RZ ;  /* 0x000000000e027210 */ /* 0x003fc60007f5e0ff */
        /* <DEDUP_REMOVED lines=16> */
.L_x_2522:
        /* <DEDUP_REMOVED lines=11> */
.L_x_2523:
        /* <DEDUP_REMOVED lines=16> */
.L_x_2511:
[----:B------:R-:W-:Y:S05]  /*f800*/  BSYNC B0 ;  /* 0x0000000000007941 */ /* 0x000fea0003800000 */
.L_x_2510:
        /* <DEDUP_REMOVED lines=11> */
[----:B0-----:R-:W3:Y:S01]  /*f8c0*/  @P0 ATOMG.E.ADD.STRONG.GPU PT, R3, desc[UR36][R2.64], R5 ;  /* 0x00000005020309a8 */ /* 0x001ee200081ee1e4 */
[----:B------:R-:W0:Y:S02]  /*f8d0*/  S2R R4, SR_LTMASK ;  /* 0x0000000000047919 */ /* 0x000e240000003900 */
[----:B0-----:R-:W-:-:S04]  /*f8e0*/  LOP3.LUT R4, R4, UR4, RZ, 0xc0, !PT ;  /* 0x0000000404047c12 */ /* 0x001fc8000f8ec0ff */
[----:B------:R-:W0:Y:S01]  /*f8f0*/  POPC R7, R4 ;  /* 0x0000000400077309 */ /* 0x000e220000000000 */
[----:B---3--:R-:W0:Y:S02]  /*f900*/  SHFL.IDX PT, R0, R3, R0, 0x1f ;  /* 0x00001f0003007589 */ /* 0x008e2400000e0000 */
[----:B0-----:R-:W-:-:S07]  /*f910*/  IADD3 R16, R0, UR39, R7 ;  /* 0x0000002700107c10 */ /* 0x001fce000fffe007 */
.L_x_2526:
[----:B------:R-:W-:Y:S05]  /*f920*/  BSYNC B0 ;  /* 0x0000000000007941 */ /* 0x000fea0003800000 */
.L_x_2525:
[----:B------:R-:W-:-:S05]  /*f930*/  IMAD.U32 R0, RZ, RZ, UR38 ;  /* 0x00000026ff007e24 */ /* 0x000fca000f8e00ff */
[----:B------:R-:W-:-:S13]  /*f940*/  ISETP.NE.AND P0, PT, R0, 0x3, PT ;  /* 0x000000030000780c */ /* 0x000fda0003f05270 */
[----:B------:R-:W-:Y:S05]  /*f950*/  @!P0 BRA `(.L_x_2527) ;  /* 0x0000000000048947 */ /* 0x000fea0003800000 */
[----:B------:R-:W-:Y:S01]  /*f960*/  BPT.TRAP 0x1 ;  /* 0x000000040000795c */ /* 0x000fe20000300000 */
.L_x_2527:
[----:B------:R-:W-:Y:S01]  /*f970*/  IMAD R0, R27, 0x8, R22 ;  /* 0x000000081b007824 */ /* 0x000fe200078e0216 */
[----:B0-----:R-:W-:Y:S01]  /*f980*/  SHF.L.U32 R3, R28, 0x1f, RZ ;  /* 0x0000001f1c037819 */ /* 0x001fe200000006ff */
[----:B------:R-:W-:Y:S01]  /*f990*/  BSSY B0, `(.L_x_2528) ;  /* 0x0000004000007945 */ /* 0x000fe20003800000 */
[----:B------:R-:W-:Y:S02]  /*f9a0*/  IMAD R6, R26, -0x60, R36 ;  /* 0xffffffa01a067824 */ /* 0x000fe400078e0224 */
[----:B------:R-:W0:Y:S02]  /*f9b0*/  SYNCS.PHASECHK.TRANS64.TRYWAIT P0, [R0+URZ+0x2a860], R3 ;  /* 0x02a86003000075a7 */ /* 0x000e24000800017f */
[----:B0-----:R-:W-:Y:S05]  /*f9c0*/  @!P0 BRA `(.L_x_2529) ;  /* 0x0000003800fc8947 */ /* 0x001fea0003800000 */
.L_x_2627:
[----:B------:R-:W-:Y:S05]  /*f9d0*/  BSYNC B0 ;  /* 0x0000000000007941 */ /* 0x000fea0003800000 */
.L_x_2528:
        /* <DEDUP_REMOVED lines=8> */
[----:B------:R-:W-:Y:S01]  /*fa60*/  LOP3.LUT P0, RZ, R29, 0x2, RZ, 0xc0, !PT ;  /* 0x000000021dff7812 */ /* 0x000fe2000780c0ff */
[----:B------:R-:W-:Y:S01]  /*fa70*/  IMAD R4, R7, 0x2, R22 ;  /* 0x0000000207047824 */ /* 0x000fe200078e0216 */
[----:B--2---:R-:W2:Y:S02]  /*fa80*/  SHFL.IDX PT, R14, R23, RZ, 0x181f ;  /* 0x00181fff170e7589 */ /* 0x004ea400000e0000 */
        /* <DEDUP_REMOVED lines=19> */
[----:B------:R-:W0:Y:S02]  /*fbc0*/  SHFL.IDX PT, R14, R23, 0x3, 0x181f ;  /* 0x00781f00170e7f89 */ /* 0x000e2400000e0000 */
[----:B------:R-:W-:Y:S02]  /*fbd0*/  IADD3.X R3, RZ, R8, RZ, P4, !PT ;  /* 0x00000008ff037210 */ /* 0x000fe400027fe4ff */
        /* <DEDUP_REMOVED lines=25> */
.L_x_2641:
        /* <DEDUP_REMOVED lines=11> */
.L_x_2531:
[----:B------:R-:W-:Y:S02]  /*fe20*/  PLOP3.LUT P1, PT, P1, P0, PT, 0xa2, 0x0 ;  /* 0x000000000000781c */ /* 0x000fe40000f21472 */
[----:B------:R-:W-:-:S08]  /*fe30*/  @P0 R2UR P1, UR4, R0 ;  /* 0x00000000000402ca */ /* 0x000fd00000020000 */
[----:B------:R-:W-:-:S05]  /*fe40*/  @P0 PLOP3.LUT P0, PT, P1, PT, PT, 0x80, 0x0 ;  /* 0x000000000000081c */ /* 0x000fca0000f0f070 */
[----:B------:R-:W-:Y:S01]  /*fe50*/  @!P1 SYNCS.ARRIVE.TRANS64.RED.A0T1 RZ, [UR4+0x2a850], RZ ;  /* 0x02a850ffffff99a7 */ /* 0x000fe20008200404 */
[----:B------:R-:W-:Y:S07]  /*fe60*/  @!P1 ARRIVES.LDGSTSBAR.64.TRANSCNT [UR4+0x2a850] ;  /* 0x02a85000ff0099b0 */ /* 0x000fee0008000a84 */
[----:B------:R-:W-:Y:S05]  /*fe70*/  @P0 BRA.U.ANY `(.L_x_2531) ;  /* 0xfffffffd00e80947 */ /* 0x000fea000393ffff */
[----:B------:R-:W-:Y:S01]  /*fe80*/  NOP ;  /* 0x0000000000007918 */ /* 0x000fe20000000000 */
[----:B0-----:R-:W-:-:S04]  /*fe90*/  MOV R2, UR38 ;  /* 0x0000002600027c02 */ /* 0x001fc80008000f00 */
[----:B------:R-:W-:-:S13]  /*fea0*/  ISETP.NE.AND P2, PT, R2, 0x3, PT ;  /* 0x000000030200780c */ /* 0x000fda0003f45270 */
[----:B------:R-:W-:Y:S05]  /*feb0*/  @!P2 BRA `(.L_x_2532) ;  /* 0x000000000004a947 */ /* 0x000fea0003800000 */
[----:B------:R-:W-:Y:S01]  /*fec0*/  BPT.TRAP 0x1 ;  /* 0x000000040000795c */ /* 0x000fe20000300000 */
.L_x_2532:
[----:B------:R0:W-:Y:S01]  /*fed0*/  SYNCS.ARRIVE.TRANS64.A1T0 RZ, [R0+URZ+0x2a850], RZ ;  /* 0x02a850ff00ff79a7 */ /* 0x0001e2000810003f */
[----:B------:R-:W-:-:S05]  /*fee0*/  VIADD R27, R27, 0x1 ;  /* 0x000000011b1b7836 */ /* 0x000fca0000000000 */
[----:B------:R-:W-:-:S04]  /*fef0*/  ISETP.NE.AND P0, PT, R27, 0x2, PT ;  /* 0x000000021b00780c */ /* 0x000fc80003f05270 */
[----:B------:R-:W-:Y:S02]  /*ff00*/  SEL R3, RZ, 0x1, P0 ;  /* 0x00000001ff037807 */ /* 0x000fe40000000000 */
[----:B------:R-:W-:Y:S02]  /*ff10*/  SEL R27, R27, RZ, P0 ;  /* 0x000000ff1b1b7207 */ /* 0x000fe40000000000 */
[----:B0-----:R-:W-:-:S07]  /*ff20*/  LOP3.LUT R28, R28, R3, RZ, 0x3c, !PT ;  /* 0x000000031c1c7212 */ /* 0x001fce00078e3cff */
.L_x_2489:
[----:B------:R-:W-:Y:S05]  /*ff30*/  BSYNC B7 ;  /* 0x0000000000077941 */ /* 0x000fea0003800000 */
.L_x_2487:
        /* <DEDUP_REMOVED lines=8> */
[----:B------:R0:W1:Y:S01]  /*ffc0*/  LDS.128 R16, [R22+0x2a8d0] ;  /* 0x02a8d00016107984 */ /* 0x0000620000000c00 */
[----:B------:R-:W-:Y:S06]  /*ffd0*/  BAR.ARV 0x4, 0x180 ;  /* 0x0106000000007b1d */ /* 0x000fec0000002000 */
[----:B------:R-:W-:Y:S05]  /*ffe0*/  BRA `(.L_x_2534) ;  /* 0x0000000800cc7947 */ /* 0x000fea0003800000 */
.L_x_2533:
[----:B------:R-:W0:Y:S01]  /*fff0*/  S2R R0, SR_TID.X ;  /* 0x0000000000007919 */ /* 0x000e220000002100 */
[----:B------:R-:W-:Y:S01]  /*10000*/  UMOV UR4, 0xffffffff ;  /* 0xffffffff00047882 */ /* 0x000fe20000000000 */
[----:B0-----:R-:W-:-:S04]  /*10010*/  LOP3.LUT R8, R0, 0x1f, RZ, 0xc0, !PT ;  /* 0x0000001f00087812 */ /* 0x001fc800078ec0ff */
[----:B------:R-:W-:Y:S01]  /*10020*/  ISETP.NE.AND P0, PT, R8, 0x1f, PT ;  /* 0x0000001f0800780c */ /* 0x000fe20003f05270 */
[----:B------:R-:W-:-:S12]  /*10030*/  BRA.DIV UR4, `(.L_x_2535) ;  /* 0x0000003e04607947 */ /* 0x000fd8000b800000 */
[----:B------:R-:W-:Y:S01]  /*10040*/  IMAD.IADD R5, R19, 0x1, R8 ;  /* 0x0000000113057824 */ /* 0x000fe200078e0208 */
[----:B------:R-:W-:-:S04]  /*10050*/  ULDC UR4, c[0x0][0xc3c] ;  /* 0x00030f0000047ab9 */ /* 0x000fc80000000800 */
[----:B------:R-:W-:-:S13]  /*10060*/  ISETP.GE.OR P1, PT, R5, UR4, !P0 ;  /* 0x0000000405007c0c */ /* 0x000fda000c726670 */
[----:B------:R-:W0:Y:S02]  /*10070*/  @!P1 LDC.64 R2, c[0x0][0xc80] ;  /* 0x00032000ff029b82 */ /* 0x000e240000000a00 */
[----:B0-----:R-:W-:-:S06]  /*10080*/  @!P1 IMAD.WIDE R2, R5, 0x4, R2 ;  /* 0x0000000405029825 */ /* 0x001fcc00078e0202 */
[----:B------:R-:W2:Y:S01]  /*10090*/  @!P1 LDG.E R2, desc[UR36][R2.64] ;  /* 0x0000002402029981 */ /* 0x000ea2000c1e1900 */
[----:B------:R-:W-:Y:S01]  /*100a0*/  IMAD.MOV.U32 R4, RZ, RZ, RZ ;  /* 0x000000ffff047224 */ /* 0x000fe200078e00ff */
[C---:B------:R-:W-:Y:S02]  /*100b0*/  ISETP.GE.U32.AND P2, PT, R8.reuse, 0x2, PT ;  /* 0x000000020800780c */ /* 0x040fe40003f46070 */
[C---:B------:R-:W-:Y:S01]  /*100c0*/  ISETP.GE.U32.AND P3, PT, R8.reuse, 0x4, PT ;  /* 0x000000040800780c */ /* 0x040fe20003f66070 */
[----:B------:R-:W-:Y:S01]  /*100d0*/  SHFL.IDX PT, R0, R16, 0x1, 0x1f ;  /* 0x00201f0010007f89 */ /* 0x000fe200000e0000 */
[C---:B------:R-:W-:Y:S02]  /*100e0*/  ISETP.GE.U32.AND P4, PT, R8.reuse, 0x8, PT ;  /* 0x000000080800780c */ /* 0x040fe40003f86070 */
[----:B------:R-:W-:Y:S02]  /*100f0*/  ISETP.GE.U32.AND P5, PT, R8, 0x10, PT ;  /* 0x000000100800780c */ /* 0x000fe40003fa6070 */
[----:B--2---:R-:W-:-:S02]  /*10100*/  @!P1 MOV R4, R2 ;  /* 0x0000000200049202 */ /* 0x004fc40000000f00 */
[----:B------:R-:W-:-:S03]  /*10110*/  ISETP.NE.AND P1, PT, R8, RZ, PT ;  /* 0x000000ff0800720c */ /* 0x000fc60003f25270 */
        /* <DEDUP_REMOVED lines=16> */
[----:B------:R0:W1:Y:S02]  /*10220*/  SHFL.IDX PT, R14, R6, 0x1f, 0x1f ;  /* 0x03e01f00060e7f89 */ /* 0x00006400000e0000 */
.L_x_2651:
[----:B------:R-:W-:Y:S02]  /*10230*/  ULDC UR4, c[0x0][0xc38] ;  /* 0x00030e0000047ab9 */ /* 0x000fe40000000800 */
[----:B------:R-:W-:-:S04]  /*10240*/  IMAD.U32 R7, RZ, RZ, UR4 ;  /* 0x00000004ff077e24 */ /* 0x000fc8000f8e00ff */
[----:B-1----:R-:W-:-:S04]  /*10250*/  IMAD R3, R14, R7, RZ ;  /* 0x000000070e037224 */ /* 0x002fc800078e02ff */
[----:B------:R-:W-:-:S05]  /*10260*/  IMAD.IADD R8, R0, 0x1, R3 ;  /* 0x0000000100087824 */ /* 0x000fca00078e0203 */
[----:B------:R-:W-:-:S13]  /*10270*/  ISETP.GT.AND P6, PT, R8, R5, PT ;  /* 0x000000050800720c */ /* 0x000fda0003fc4270 */
[----:B------:R-:W-:Y:S05]  /*10280*/  @P6 BRA `(.L_x_2536) ;  /* 0x00000000009c6947 */ /* 0x000fea0003800000 */
.L_x_2541:
[----:B------:R-:W1:Y:S01]  /*10290*/  LDC R0, c[0x0][0xc3c] ;  /* 0x00030f00ff007b82 */ /* 0x000e620000000800 */
[----:B------:R-:W-:-:S05]  /*102a0*/  VIADD R19, R19, 0x1f ;  /* 0x0000001f13137836 */ /* 0x000fca0000000000 */
[----:B-1----:R-:W-:-:S13]  /*102b0*/  ISETP.GE.AND P6, PT, R19, R0, PT ;  /* 0x000000001300720c */ /* 0x002fda0003fc6270 */
[----:B------:R-:W-:Y:S05]  /*102c0*/  @P6 BRA `(.L_x_2537) ;  /* 0x0000000400d06947 */ /* 0x000fea0003800000 */
[----:B------:R-:W1:Y:S01]  /*102d0*/  S2R R2, SR_TID.X ;  /* 0x0000000000027919 */ /* 0x000e620000002100 */
[----:B------:R-:W-:Y:S01]  /*102e0*/  BSSY B0, `(.L_x_2538) ;  /* 0x0000009000007945 */ /* 0x000fe20003800000 */
[----:B------:R-:W-:Y:S02]  /*102f0*/  MOV R4, RZ ;  /* 0x000000ff00047202 */ /* 0x000fe40000000f00 */
[----:B-1----:R-:W-:-:S05]  /*10300*/  LOP3.LUT R2, R2, 0x1f, RZ, 0xc0, !PT ;  /* 0x0000001f02027812 */ /* 0x002fca00078ec0ff */
[----:B------:R-:W-:-:S05]  /*10310*/  IMAD.IADD R7, R19, 0x1, R2 ;  /* 0x0000000113077824 */ /* 0x000fca00078e0202 */
[----:B------:R-:W-:-:S13]  /*10320*/  ISETP.GE.OR P6, PT, R7, R0, !P0 ;  /* 0x000000000700720c */ /* 0x000fda00047c6670 */
[----:B------:R-:W-:Y:S05]  /*10330*/  @P6 BRA `(.L_x_2539) ;  /* 0x00000000000c6947 */ /* 0x000fea0003800000 */
[----:B------:R-:W1:Y:S02]  /*10340*/  LDC.64 R2, c[0x0][0xc80] ;  /* 0x00032000ff027b82 */ /* 0x000e640000000a00 */
[----:B-1----:R-:W-:-:S05]  /*10350*/  IMAD.WIDE R2, R7, 0x4, R2 ;  /* 0x0000000407027825 */ /* 0x002fca00078e0202 */
[----:B------:R1:W5:Y:S02]  /*10360*/  LDG.E R4, desc[UR36][R2.64] ;  /* 0x0000002402047981 */ /* 0x000364000c1e1900 */
.L_x_2539:
[----:B------:R-:W-:Y:S05]  /*10370*/  BSYNC B0 ;  /* 0x0000000000007941 */ /* 0x000fea0003800000 */
.L_x_2538:
[----:B------:R-:W-:-:S03]  /*10380*/  UMOV UR4, 0xffffffff ;  /* 0xffffffff00047882 */ /* 0x000fc60000000000 */
[----:B------:R-:W-:Y:S05]  /*10390*/  BRA.DIV UR4, `(.L_x_2540) ;  /* 0x0000003e04ac7947 */ /* 0x000fea000b800000 */
[----:B-----5:R-:W2:Y:S02]  /*103a0*/  SHFL.UP PT, R14, R4, 0x1, RZ ;  /* 0x04200000040e7989 */ /* 0x020ea400000e00ff */
[----:B--2---:R-:W-:-:S05]  /*103b0*/  SEL R13, R14, RZ, P1 ;  /* 0x000000ff0e0d7207 */ /* 0x004fca0000800000 */
[----:B------:R-:W-:-:S05]  /*103c0*/  IMAD.IADD R13, R4, 0x1, R13 ;  /* 0x00000001040d7824 */ /* 0x000fca00078e020d */
[----:B------:R-:W2:Y:S02]  /*103d0*/  SHFL.UP PT, R14, R13, 0x2, RZ ;  /* 0x044000000d0e7989 */ /* 0x000ea400000e00ff */
[----:B--2---:R-:W-:-:S05]  /*103e0*/  SEL R0, R14, RZ, P2 ;  /* 0x000000ff0e007207 */ /* 0x004fca0001000000 */
[----:B------:R-:W-:-:S05]  /*103f0*/  IMAD.IADD R0, R13, 0x1, R0 ;  /* 0x000000010d007824 */ /* 0x000fca00078e0200 */
[----:B------:R-:W1:Y:S02]  /*10400*/  SHFL.UP PT, R14, R0, 0x4, RZ ;  /* 0x04800000000e7989 */ /* 0x000e6400000e00ff */
[----:B-1----:R-:W-:-:S05]  /*10410*/  SEL R3, R14, RZ, P3 ;  /* 0x000000ff0e037207 */ /* 0x002fca0001800000 */
[----:B------:R-:W-:-:S05]  /*10420*/  IMAD.IADD R2, R0, 0x1, R3 ;  /* 0x0000000100027824 */ /* 0x000fca00078e0203 */
[----:B------:R-:W1:Y:S02]  /*10430*/  SHFL.UP PT, R14, R2, 0x8, RZ ;  /* 0x05000000020e7989 */ /* 0x000e6400000e00ff */
[----:B-1----:R-:W-:-:S05]  /*10440*/  SEL R3, R14, RZ, P4 ;  /* 0x000000ff0e037207 */ /* 0x002fca0002000000 */
[----:B------:R-:W-:-:S05]  /*10450*/  IMAD.IADD R3, R2, 0x1, R3 ;  /* 0x0000000102037824 */ /* 0x000fca00078e0203 */
[----:B------:R-:W0:Y:S02]  /*10460*/  SHFL.UP PT, R14, R3, 0x10, RZ ;  /* 0x06000000030e7989 */ /* 0x000e2400000e00ff */
[----:B0-----:R-:W-:-:S04]  /*10470*/  SEL R6, R14, RZ, P5 ;  /* 0x000000ff0e067207 */ /* 0x001fc80002800000 */
[----:B------:R-:W-:-:S05]  /*10480*/  IADD3 R6, R3, R6, RZ ;  /* 0x0000000603067210 */ /* 0x000fca0007ffe0ff */
[----:B------:R0:W1:Y:S02]  /*10490*/  SHFL.IDX PT, R14, R6, 0x1f, 0x1f ;  /* 0x03e01f00060e7f89 */ /* 0x00006400000e0000 */
.L_x_2659:
[----:B------:R-:W-:Y:S02]  /*104a0*/  ULDC UR4, c[0x0][0xc38] ;  /* 0x00030e0000047ab9 */ /* 0x000fe40000000800 */
[----:B------:R-:W-:-:S04]  /*104b0*/  IMAD.U32 R7, RZ, RZ, UR4 ;  /* 0x00000004ff077e24 */ /* 0x000fc8000f8e00ff */
[----:B-1----:R-:W-:-:S04]  /*104c0*/  IMAD R3, R14, R7, RZ ;  /* 0x000000070e037224 */ /* 0x002fc800078e02ff */
[----:B------:R-:W-:-:S05]  /*104d0*/  IMAD.IADD R8, R3, 0x1, R8 ;  /* 0x0000000103087824 */ /* 0x000fca00078e0208 */
[----:B------:R-:W-:-:S13]  /*104e0*/  ISETP.GT.AND P6, PT, R8, R5, PT ;  /* 0x000000050800720c */ /* 0x000fda0003fc4270 */
[----:B------:R-:W-:Y:S05]  /*104f0*/  @!P6 BRA `(.L_x_2541) ;  /* 0xfffffffc0064e947 */ /* 0x000fea000383ffff */
.L_x_2536:
        /* <DEDUP_REMOVED lines=8> */
.L_x_2663:
[----:B------:R-:W-:Y:S01]  /*10580*/  ISETP.NE.AND P0, PT, R0, RZ, PT ;  /* 0x000000ff0000720c */ /* 0x000fe20003f05270 */
[----:B------:R-:W-:-:S12]  /*10590*/  IMAD.MOV.U32 R14, RZ, RZ, RZ ;  /* 0x000000ffff0e7224 */ /* 0x000fd800078e00ff */
[----:B------:R-:W-:Y:S05]  /*105a0*/  @!P0 BRA `(.L_x_2543) ;  /* 0x0000000000108947 */ /* 0x000fea0003800000 */
[----:B------:R-:W-:Y:S01]  /*105b0*/  UMOV UR4, 0xffffffff ;  /* 0xffffffff00047882 */ /* 0x000fe20000000000 */
[----:B------:R-:W-:Y:S02]  /*105c0*/  IADD3 R12, R8, -0x1, RZ ;  /* 0xffffffff080c7810 */ /* 0x000fe40007ffe0ff */
[----:B------:R-:W-:Y:S05]  /*105d0*/  BRA.DIV UR4, `(.L_x_2544) ;  /* 0x0000004204207947 */ /* 0x000fea000b800000 */
[----:B------:R3:W4:Y:S02]  /*105e0*/  SHFL.IDX PT, R14, R6, R12, 0x1f ;  /* 0x00001f0c060e7589 */ /* 0x00072400000e0000 */
.L_x_2543:
[----:B------:R-:W5:Y:S01]  /*105f0*/  LDC.64 R2, c[0x0][0xc90] ;  /* 0x00032400ff027b82 */ /* 0x000f620000000a00 */
[----:B------:R-:W-:-:S04]  /*10600*/  IMAD.IADD R19, R8, 0x1, R19 ;  /* 0x0000000108137824 */ /* 0x000fc800078e0213 */
[----:B-----5:R-:W-:-:S05]  /*10610*/  IMAD.WIDE R2, R19, 0x4, R2 ;  /* 0x0000000413027825 */ /* 0x020fca00078e0202 */
[----:B0--3--:R0:W2:Y:S01]  /*10620*/  LDG.E R6, desc[UR36][R2.64] ;  /* 0x0000002402067981 */ /* 0x0090a2000c1e1900 */
[----:B----4-:R-:W-:-:S05]  /*10630*/  IMAD R16, R14, R7, R16 ;  /* 0x000000070e107224 */ /* 0x010fca00078e0210 */
[----:B------:R-:W-:Y:S01]  /*10640*/  IADD3 R5, R5, -R16, RZ ;  /* 0x8000001005057210 */ /* 0x000fe20007ffe0ff */
[----:B0-----:R-:W-:Y:S02]  /*10650*/  IMAD.MOV.U32 R2, RZ, RZ, RZ ;  /* 0x000000ffff027224 */ /* 0x001fe400078e00ff */
[----:B--2---:R-:W-:-:S05]  /*10660*/  IMAD R0, R4, R6, RZ ;  /* 0x0000000604007224 */ /* 0x004fca00078e02ff */
[----:B-1----:R-:W-:-:S04]  /*10670*/  IABS R8, R0 ;  /* 0x0000000000087213 */ /* 0x002fc80000000000 */
[----:B------:R-:W0:Y:S08]  /*10680*/  I2F.RP R9, R8 ;  /* 0x0000000800097306 */ /* 0x000e300000209400 */
[----:B0-----:R-:W0:Y:S02]  /*10690*/  MUFU.RCP R9, R9 ;  /* 0x0000000900097308 */ /* 0x001e240000001000 */
[----:B0-----:R-:W-:Y:S01]  /*106a0*/  VIADD R10, R9, 0xffffffe ;  /* 0x0ffffffe090a7836 */ /* 0x001fe20000000000 */
[----:B------:R-:W-:-:S05]  /*106b0*/  IABS R9, R0 ;  /* 0x0000000000097213 */ /* 0x000fca0000000000 */
[----:B------:R-:W0:Y:S01]  /*106c0*/  F2I.FTZ.U32.TRUNC.NTZ R3, R10 ;  /* 0x0000000a00037305 */ /* 0x000e22000021f000 */
[----:B------:R-:W-:Y:S02]  /*106d0*/  IMAD.MOV R9, RZ, RZ, -R9 ;  /* 0x000000ffff097224 */ /* 0x000fe400078e0a09 */
[----:B0-----:R-:W-:-:S04]  /*106e0*/  IMAD.MOV R11, RZ, RZ, -R3 ;  /* 0x000000ffff0b7224 */ /* 0x001fc800078e0a03 */
[----:B------:R-:W-:-:S04]  /*106f0*/  IMAD R11, R11, R8, RZ ;  /* 0x000000080b0b7224 */ /* 0x000fc800078e02ff */
[----:B------:R-:W-:Y:S01]  /*10700*/  IMAD.HI.U32 R2, R3, R11, R2 ;  /* 0x0000000b03027227 */ /* 0x000fe200078e0002 */
[----:B------:R-:W-:-:S05]  /*10710*/  IABS R3, R5 ;  /* 0x0000000500037213 */ /* 0x000fca0000000000 */
        /* <DEDUP_REMOVED lines=10> */
[----:B------:R-:W-:Y:S02]  /*107c0*/  @!P2 IADD3 R2, -R2, RZ, RZ ;  /* 0x000000ff0202a210 */ /* 0x000fe40007ffe1ff */
[----:B------:R-:W-:-:S05]  /*107d0*/  @!P1 LOP3.LUT R2, RZ, R0, RZ, 0x33, !PT ;  /* 0x00000000ff029212 */ /* 0x000fca00078e33ff */
[----:B------:R-:W-:Y:S02]  /*107e0*/  IMAD R8, R6, R2, RZ ;  /* 0x0000000206087224 */ /* 0x000fe400078e02ff */
[----:B------:R-:W-:Y:S02]  /*107f0*/  IMAD.MOV R2, RZ, RZ, -R2 ;  /* 0x000000ffff027224 */ /* 0x000fe400078e0a02 */
[----:B------:R-:W-:Y:S02]  /*10800*/  IMAD.MOV R3, RZ, RZ, -R8 ;  /* 0x000000ffff037224 */ /* 0x000fe400078e0a08 */
[----:B------:R-:W-:Y:S01]  /*10810*/  IMAD R11, R0, R2, R5 ;  /* 0x00000002000b7224 */ /* 0x000fe200078e0205 */
[----:B------:R-:W-:Y:S02]  /*10820*/  MOV R2, RZ ;  /* 0x000000ff00027202 */ /* 0x000fe40000000f00 */
[----:B------:R-:W-:-:S04]  /*10830*/  VIADDMNMX R6, R3, R7, R6, PT ;  /* 0x0000000703067246 */ /* 0x000fc80003800106 */
[----:B------:R-:W-:-:S04]  /*10840*/  IABS R7, R6 ;  /* 0x0000000600077213 */ /* 0x000fc80000000000 */
[----:B------:R-:W0:Y:S08]  /*10850*/  I2F.RP R9, R7 ;  /* 0x0000000700097306 */ /* 0x000e300000209400 */
[----:B0-----:R-:W0:Y:S02]  /*10860*/  MUFU.RCP R9, R9 ;  /* 0x0000000900097308 */ /* 0x001e240000001000 */
[----:B0-----:R-:W-:-:S06]  /*10870*/  VIADD R3, R9, 0xffffffe ;  /* 0x0ffffffe09037836 */ /* 0x001fcc0000000000 */
[----:B------:R-:W0:Y:S02]  /*10880*/  F2I.FTZ.U32.TRUNC.NTZ R3, R3 ;  /* 0x0000000300037305 */ /* 0x000e24000021f000 */
[----:B0-----:R-:W-:-:S04]  /*10890*/  IMAD.MOV R0, RZ, RZ, -R3 ;  /* 0x000000ffff007224 */ /* 0x001fc800078e0a03 */
[----:B------:R-:W-:Y:S01]  /*108a0*/  IMAD R5, R0, R7, RZ ;  /* 0x0000000700057224 */ /* 0x000fe200078e02ff */
[----:B------:R-:W-:-:S03]  /*108b0*/  IABS R0, R6 ;  /* 0x0000000600007213 */ /* 0x000fc60000000000 */
[----:B------:R-:W-:Y:S01]  /*108c0*/  IMAD.HI.U32 R2, R3, R5, R2 ;  /* 0x0000000503027227 */ /* 0x000fe200078e0002 */
[----:B------:R-:W-:-:S03]  /*108d0*/  IABS R5, R11 ;  /* 0x0000000b00057213 */ /* 0x000fc60000000000 */
[----:B------:R-:W-:Y:S02]  /*108e0*/  IMAD.MOV R0, RZ, RZ, -R0 ;  /* 0x000000ffff007224 */ /* 0x000fe400078e0a00 */
[----:B------:R-:W-:-:S04]  /*108f0*/  IMAD.HI.U32 R2, R2, R5, RZ ;  /* 0x0000000502027227 */ /* 0x000fc800078e00ff */
[----:B------:R-:W-:Y:S02]  /*10900*/  IMAD R0, R2, R0, R5 ;  /* 0x0000000002007224 */ /* 0x000fe400078e0205 */
[----:B------:R-:W-:-:S03]  /*10910*/  IMAD.IADD R3, R11, 0x1, R8 ;  /* 0x000000010b037824 */ /* 0x000fc600078e0208 */
        /* <DEDUP_REMOVED lines=9> */
[----:B------:R-:W-:Y:S01]  /*109b0*/  @!P1 LOP3.LUT R2, RZ, R6, RZ, 0x33, !PT ;  /* 0x00000006ff029212 */ /* 0x000fe200078e33ff */
[----:B------:R-:W-:-:S03]  /*109c0*/  IMAD.MOV R6, RZ, RZ, -R6 ;  /* 0x000000ffff067224 */ /* 0x000fc600078e0a06 */
[----:B------:R-:W-:Y:S01]  /*109d0*/  LOP3.LUT R17, RZ, R2, RZ, 0x33, !PT ;  /* 0x00000002ff117212 */ /* 0x000fe200078e33ff */
[----:B------:R-:W-:-:S04]  /*109e0*/  IMAD R18, R2, R6, R3 ;  /* 0x0000000602127224 */ /* 0x000fc800078e0203 */
[----:B------:R-:W-:Y:S01]  /*109f0*/  IMAD.IADD R17, R4, 0x1, R17 ;  /* 0x0000000104117824 */ /* 0x000fe200078e0211 */
[----:B------:R-:W-:Y:S06]  /*10a00*/  BRA `(.L_x_2545) ;  /* 0x00000000001c7947 */ /* 0x000fec0003800000 */
.L_x_2537:
[----:B------:R-:W-:Y:S01]  /*10a10*/  UMOV UR4, URZ ;  /* 0x0000003f00047c82 */ /* 0x000fe20008000000 */
[----:B------:R-:W-:Y:S01]  /*10a20*/  UMOV UR5, URZ ;  /* 0x0000003f00057c82 */ /* 0x000fe20008000000 */
[----:B------:R-:W-:Y:S01]  /*10a30*/  ULDC UR6, c[0x0][0xc3c] ;  /* 0x00030f0000067ab9 */ /* 0x000fe20000000800 */
[----:B------:R-:W-:Y:S01]  /*10a40*/  IMAD.MOV.U32 R16, RZ, RZ, R5 ;  /* 0x000000ffff107224 */ /* 0x000fe200078e0005 */
[----:B------:R-:W-:Y:S01]  /*10a50*/  MOV R17, UR4 ;  /* 0x0000000400117c02 */ /* 0x000fe20008000f00 */
[----:B------:R-:W-:Y:S02]  /*10a60*/  IMAD.U32 R18, RZ, RZ, UR5 ;  /* 0x00000005ff127e24 */ /* 0x000fe4000f8e00ff */
[----:B------:R-:W-:-:S07]  /*10a70*/  IMAD.U32 R19, RZ, RZ, UR6 ;  /* 0x00000006ff137e24 */ /* 0x000fce000f8e00ff */
.L_x_2545:
[----:B------:R-:W1:Y:S01]  /*10a80*/  S2R R0, SR_TID.X ;  /* 0x0000000000007919 */ /* 0x000e620000002100 */
        /* <DEDUP_REMOVED lines=9> */
.L_x_2534:
[----:B------:R-:W-:Y:S02]  /*10b20*/  ULDC UR4, c[0x0][0xc3c] ;  /* 0x00030f0000047ab9 */ /* 0x000fe40000000800 */
[----:B-1----:R-:W-:-:S13]  /*10b30*/  ISETP.GE.AND P0, PT, R19, UR4, PT ;  /* 0x0000000413007c0c */ /* 0x002fda000bf06270 */
[----:B------:R-:W-:Y:S05]  /*10b40*/  @!P0 BRA `(.L_x_2546) ;  /* 0xffffffb400d88947 */ /* 0x000fea000383ffff */
[----:B------:R-:W-:Y:S05]  /*10b50*/  BSYNC B8 ;  /* 0x0000000000087941 */ /* 0x000fea0003800000 */
.L_x_2483:
[----:B-1----:R-:W3:Y:S01]  /*10b60*/  LDL.LU R0, [R1+0x18] ;  /* 0x0000180001007983 */ /* 0x002ee20000300800 */
[----:B------:R-:W-:Y:S01]  /*10b70*/  BSSY B0, `(.L_x_2547) ;  /* 0x000000b000007945 */ /* 0x000fe20003800000 */
[----:B------:R-:W1:Y:S01]  /*10b80*/  S2R R5, SR_CgaCtaId ;  /* 0x0000000000057919 */ /* 0x000e620000008800 */
[----:B---3--:R-:W-:-:S05]  /*10b90*/  VIADD R0, R0, 0x1 ;  /* 0x0000000100007836 */ /* 0x008fca0000000000 */
        /* <DEDUP_REMOVED lines=8> */
.L_x_2666:
[----:B------:R-:W-:Y:S05]  /*10c20*/  BSYNC B0 ;  /* 0x0000000000007941 */ /* 0x000fea0003800000 */
.L_x_2547:
[----:B------:R-:W-:-:S03]  /*10c30*/  UMOV UR4, 0xffffffff ;  /* 0xffffffff00047882 */ /* 0x000fc60000000000 */
[----:B------:R-:W-:Y:S05]  /*10c40*/  BRA.DIV UR4, `(.L_x_2549) ;  /* 0x0000003a04bc7947 */ /* 0x000fea000b800000 */
[----:B-1----:R-:W1:Y:S02]  /*10c50*/  S2R R0, SR_TID.X ;  /* 0x0000000000007919 */ /* 0x002e640000002100 */
[----:B-1----:R-:W-:-:S04]  /*10c60*/  SHF.R.U32.HI R0, RZ, 0x5, R0 ;  /* 0x00000005ff007819 */ /* 0x002fc80000011600 */
[----:B------:R-:W-:-:S05]  /*10c70*/  LOP3.LUT R0, R0, 0x3, RZ, 0xc0, !PT ;  /* 0x0000000300007812 */ /* 0x000fca00078ec0ff */
[----:B------:R1:W3:Y:S02]  /*10c80*/  SHFL.IDX PT, R14, R0, RZ, 0x1f ;  /* 0x00001fff000e7589 */ /* 0x0002e400000e0000 */
.L_x_2669:
[----:B---3--:R-:W-:Y:S01]  /*10c90*/  ISETP.NE.AND P0, PT, R14, RZ, PT ;  /* 0x000000ff0e00720c */ /* 0x008fe20003f05270 */
[----:B------:R-:W-:-:S12]  /*10ca0*/  BSSY B0, `(.L_x_2550) ;  /* 0x0000024000007945 */ /* 0x000fd80003800000 */
[----:B------:R-:W-:Y:S05]  /*10cb0*/  @P0 BRA `(.L_x_2551) ;  /* 0x0000000000880947 */ /* 0x000fea0003800000 */
[----:B------:R-:W-:-:S03]  /*10cc0*/  UMOV UR4, 0xffffffff ;  /* 0xffffffff00047882 */ /* 0x000fc60000000000 */
[----:B------:R-:W-:Y:S05]  /*10cd0*/  BRA.DIV UR4, `(.L_x_2552) ;  /* 0x0000003a04cc7947 */ /* 0x000fea000b800000 */
[----:B------:R-:W-:-:S13]  /*10ce0*/  ELECT P6, URZ, PT ;  /* 0x00000000003f782f */ /* 0x000fda00038c0000 */
.L_x_2672:
[----:B------:R-:W-:Y:S05]  /*10cf0*/  @!P6 BRA `(.L_x_2551) ;  /* 0x000000000078e947 */ /* 0x000fea0003800000 */
[----:B------:R-:W-:-:S06]  /*10d00*/  ULOP3.LUT UR4, UR60, 0x2, URZ, 0xfc, !UPT ;  /* 0x000000023c047892 */ /* 0x000fcc000f8efc3f */
[----:B-1----:R-:W-:-:S04]  /*10d10*/  MOV R0, UR4 ;  /* 0x0000000400007c02 */ /* 0x002fc80008000f00 */
[----:B------:R-:W-:-:S13]  /*10d20*/  ISETP.NE.AND P0, PT, R0, 0x3, PT ;  /* 0x000000030000780c */ /* 0x000fda0003f05270 */
[----:B------:R-:W-:Y:S05]  /*10d30*/  @!P0 BRA `(.L_x_2553) ;  /* 0x0000000000048947 */ /* 0x000fea0003800000 */
[----:B------:R-:W-:Y:S01]  /*10d40*/  BPT.TRAP 0x1 ;  /* 0x000000040000795c */ /* 0x000fe20000300000 */
.L_x_2553:
[C---:B------:R-:W-:Y:S01]  /*10d50*/  IMAD R5, R27.reuse, 0x8, R4 ;  /* 0x000000081b057824 */ /* 0x040fe200078e0204 */
[----:B------:R-:W-:Y:S01]  /*10d60*/  SHF.L.U32 R0, R28, 0x1f, RZ ;  /* 0x0000001f1c007819 */ /* 0x000fe200000006ff */
[----:B------:R-:W-:-:S03]  /*10d70*/  VIADD R27, R27, 0x1 ;  /* 0x000000011b1b7836 */ /* 0x000fc60000000000 */
[----:B------:R-:W1:Y:S02]  /*10d80*/  SYNCS.PHASECHK.TRANS64.TRYWAIT P1, [R5+URZ+0x2a840], R0 ;  /* 0x02a84000050075a7 */ /* 0x000e64000802017f */
[----:B------:R-:W-:-:S04]  /*10d90*/  ISETP.NE.AND P2, PT, R27, 0x2, PT ;  /* 0x000000021b00780c */ /* 0x000fc80003f45270 */
[----:B------:R-:W-:Y:S01]  /*10da0*/  SEL R3, RZ, 0x1, P2 ;  /* 0x00000001ff037807 */ /* 0x000fe20001000000 */
[----:B-1----:R-:W-:Y:S08]  /*10db0*/  @!P1 BRA `(.L_x_2554) ;  /* 0x0000003800b49947 */ /* 0x002ff00003800000 */
.L_x_2673:
[----:B------:R-:W-:Y:S02]  /*10dc0*/  SEL R27, R27, RZ, P2 ;  /* 0x000000ff1b1b7207 */ /* 0x000fe40001000000 */
[----:B------:R-:W-:Y:S01]  /*10dd0*/  LOP3.LUT R2, R28, R3, RZ, 0x3c, !PT ;  /* 0x000000031c027212 */ /* 0x000fe200078e3cff */
[----:B------:R-:W-:Y:S06]  /*10de0*/  @!P0 BRA `(.L_x_2555) ;  /* 0x0000000000048947 */ /* 0x000fec0003800000 */
[----:B------:R-:W-:Y:S01]  /*10df0*/  BPT.TRAP 0x1 ;  /* 0x000000040000795c */ /* 0x000fe20000300000 */
.L_x_2555:
[----:B------:R-:W-:Y:S01]  /*10e00*/  IMAD R27, R27, 0x8, R4 ;  /* 0x000000081b1b7824 */ /* 0x000fe200078e0204 */
[----:B------:R-:W-:-:S04]  /*10e10*/  SHF.L.U32 R2, R2, 0x1f, RZ ;  /* 0x0000001f02027819 */ /* 0x000fc800000006ff */
[----:B------:R-:W3:Y:S02]  /*10e20*/  SYNCS.PHASECHK.TRANS64.TRYWAIT P1, [R27+URZ+0x2a840], R2 ;  /* 0x02a840021b0075a7 */ /* 0x000ee4000802017f */
[----:B---3--:R-:W-:Y:S05]  /*10e30*/  @!P1 BRA `(.L_x_2556) ;  /* 0x0000003800a89947 */ /* 0x008fea0003800000 */
.L_x_2674:
[----:B------:R-:W-:Y:S05]  /*10e40*/  @!P0 BRA `(.L_x_2557) ;  /* 0x0000000000048947 */ /* 0x000fea0003800000 */
[----:B------:R-:W-:Y:S01]  /*10e50*/  BPT.TRAP 0x1 ;  /* 0x000000040000795c */ /* 0x000fe20000300000 */
.L_x_2557:
[----:B------:R-:W4:Y:S02]  /*10e60*/  SYNCS.PHASECHK.TRANS64.TRYWAIT P1, [R5+URZ+0x2a860], R0 ;  /* 0x02a86000050075a7 */ /* 0x000f24000802017f */
[----:B----4-:R-:W-:Y:S05]  /*10e70*/  @!P1 BRA `(.L_x_2558) ;  /* 0x0000003800ac9947 */ /* 0x010fea0003800000 */
.L_x_2675:
[----:B------:R-:W-:Y:S05]  /*10e80*/  @!P0 BRA `(.L_x_2559) ;  /* 0x0000000000048947 */ /* 0x000fea0003800000 */
[----:B------:R-:W-:Y:S01]  /*10e90*/  BPT.TRAP 0x1 ;  /* 0x000000040000795c */ /* 0x000fe20000300000 */
.L_x_2559:
[----:B------:R0:W0:Y:S02]  /*10ea0*/  SYNCS.PHASECHK.TRANS64.TRYWAIT P0, [R27+URZ+0x2a860], R2 ;  /* 0x02a860021b0075a7 */ /* 0x000024000800017f */
[----:B0-----:R-:W-:Y:S05]  /*10eb0*/  @!P0 NANOSLEEP.SYNCS 0x989680 ;  /* 0x009896800000895d */ /* 0x001fea0003900000 */
[----:B------:R-:W0:Y:S02]  /*10ec0*/  @!P0 SYNCS.PHASECHK.TRANS64 P0, [R27+URZ+0x2a860], R2 ;  /* 0x02a860021b0085a7 */ /* 0x000e24000800007f */
[----:B0-----:R-:W-:Y:S05]  /*10ed0*/  @!P0 BRA `(.L_x_2559) ;  /* 0xfffffffc00f08947 */ /* 0x001fea000383ffff */
.L_x_2551:
[----:B------:R-:W-:Y:S05]  /*10ee0*/  BSYNC B0 ;  /* 0x0000000000007941 */ /* 0x000fea0003800000 */
.L_x_2550:
[----:B------:R-:W-:Y:S05]  /*10ef0*/  EXIT ;  /* 0x000000000000794d */ /* 0x000fea0003800000 */
.L_x_2419:
[----:B0-----:R-:W-:-:S04]  /*10f00*/  IMAD.U32 R3, RZ, RZ, UR40 ;  /* 0x00000028ff037e24 */ /* 0x001fc8000f8e00ff */
[----:B------:R0:W1:Y:S03]  /*10f10*/  SYNCS.PHASECHK.TRANS64.TRYWAIT P1, [R3+URZ+0x2a800], R0 ;  /* 0x02a80000030075a7 */ /* 0x000066000802017f */
[----:B-1----:R-:W-:Y:S05]  /*10f20*/  @!P1 NANOSLEEP.SYNCS 0x989680 ;  /* 0x009896800000995d */ /* 0x002fea0003900000 */
[----:B------:R-:W1:Y:S02]  /*10f30*/  @!P1 SYNCS.PHASECHK.TRANS64 P1, [R3+URZ+0x2a800], R0 ;  /* 0x02a80000030095a7 */ /* 0x000e64000802007f */
[----:B-1----:R-:W-:Y:S05]  /*10f40*/  @!P1 BRA `(.L_x_2419) ;  /* 0xfffffffc00ec9947 */ /* 0x002fea000383ffff */
[----:B------:R-:W-:Y:S05]  /*10f50*/  BRA `(.L_x_2560) ;  /* 0xffffff0400bc7947 */ /* 0x000fea000383ffff */
.L_x_2423:
[----:B-1----:R1:W2:Y:S02]  /*10f60*/  SYNCS.PHASECHK.TRANS64.TRYWAIT P1, [R0+URZ+0x2a830], R3 ;  /* 0x02a83003000075a7 */ /* 0x0022a4000802017f */
[----:B--2---:R-:W-:Y:S05]  /*10f70*/  @!P1 NANOSLEEP.SYNCS 0x989680 ;  /* 0x009896800000995d */ /* 0x004fea0003900000 */
[----:B------:R-:W2:Y:S02]  /*10f80*/  @!P1 SYNCS.PHASECHK.TRANS64 P1, [R0+URZ+0x2a830], R3 ;  /* 0x02a83003000095a7 */ /* 0x000ea4000802007f */
[----:B--2---:R-:W-:Y:S05]  /*10f90*/  @!P1 BRA `(.L_x_2423) ;  /* 0xfffffffc00f09947 */ /* 0x004fea000383ffff */
[----:B------:R-:W-:Y:S05]  /*10fa0*/  BRA `(.L_x_2422) ;  /* 0xffffff0400d87947 */ /* 0x000fea000383ffff */
.L_x_2429:
[----:B-1----:R-:W-:-:S04]  /*10fb0*/  MOV R10, UR7 ;  /* 0x00000007000a7c02 */ /* 0x002fc80008000f00 */
[----:B------:R1:W2:Y:S03]  /*10fc0*/  SYNCS.PHASECHK.TRANS64.TRYWAIT P1, [R10+URZ+0x2a830], R9 ;  /* 0x02a830090a0075a7 */ /* 0x0002a6000802017f */
[----:B--2---:R-:W-:Y:S05]  /*10fd0*/  @!P1 NANOSLEEP.SYNCS 0x989680 ;  /* 0x009896800000995d */ /* 0x004fea0003900000 */
[----:B------:R-:W2:Y:S02]  /*10fe0*/  @!P1 SYNCS.PHASECHK.TRANS64 P1, [R10+URZ+0x2a830], R9 ;  /* 0x02a830090a0095a7 */ /* 0x000ea4000802007f */
[----:B--2---:R-:W-:Y:S05]  /*10ff0*/  @!P1 BRA `(.L_x_2429) ;  /* 0xfffffffc00ec9947 */ /* 0x004fea000383ffff */
[----:B------:R-:W-:Y:S05]  /*11000*/  BRA `(.L_x_2428) ;  /* 0xffffff2c00507947 */ /* 0x000fea000383ffff */
.L_x_2433:
[----:B01----:R-:W-:-:S04]  /*11010*/  IMAD.U32 R9, RZ, RZ, UR10 ;  /* 0x0000000aff097e24 */ /* 0x003fc8000f8e00ff */
[----:B------:R0:W1:Y:S03]  /*11020*/  SYNCS.PHASECHK.TRANS64.TRYWAIT P1, [R9+URZ+0x2a850], R0 ;  /* 0x02a85000090075a7 */ /* 0x000066000802017f */
[----:B-1----:R-:W-:Y:S05]  /*11030*/  @!P1 NANOSLEEP.SYNCS 0x989680 ;  /* 0x009896800000995d */ /* 0x002fea0003900000 */
[----:B------:R-:W1:Y:S02]  /*11040*/  @!P1 SYNCS.PHASECHK.TRANS64 P1, [R9+URZ+0x2a850], R0 ;  /* 0x02a85000090095a7 */ /* 0x000e64000802007f */
[----:B-1----:R-:W-:Y:S05]  /*11050*/  @!P1 BRA `(.L_x_2433) ;  /* 0xfffffffc00ec9947 */ /* 0x002fea000383ffff */
[----:B------:R-:W-:Y:S05]  /*11060*/  BRA `(.L_x_2432) ;  /* 0xffffff3400987947 */ /* 0x000fea000383ffff */
.L_x_2441:
[----:B-1----:R-:W-:-:S04]  /*11070*/  IMAD.U32 R10, RZ, RZ, UR7 ;  /* 0x00000007ff0a7e24 */ /* 0x002fc8000f8e00ff */
[----:B------:R1:W2:Y:S03]  /*11080*/  SYNCS.PHASECHK.TRANS64.TRYWAIT P1, [R10+URZ+0x2a830], R9 ;  /* 0x02a830090a0075a7 */ /* 0x0002a6000802017f */
[----:B--2---:R-:W-:Y:S05]  /*11090*/  @!P1 NANOSLEEP.SYNCS 0x989680 ;  /* 0x009896800000995d */ /* 0x004fea0003900000 */
[----:B------:R-:W2:Y:S02]  /*110a0*/  @!P1 SYNCS.PHASECHK.TRANS64 P1, [R10+URZ+0x2a830], R9 ;  /* 0x02a830090a0095a7 */ /* 0x000ea4000802007f */
[----:B--2---:R-:W-:Y:S05]  /*110b0*/  @!P1 BRA `(.L_x_2441) ;  /* 0xfffffffc00ec9947 */ /* 0x004fea000383ffff */
[----:B------:R-:W-:Y:S05]  /*110c0*/  BRA `(.L_x_2440) ;  /* 0xffffff5400a87947 */ /* 0x000fea000383ffff */
.L_x_2445:
[----:B01----:R-:W-:-:S04]  /*110d0*/  IMAD.U32 R9, RZ, RZ, UR7 ;  /* 0x00000007ff097e24 */ /* 0x003fc8000f8e00ff */
[----:B------:R0:W1:Y:S03]  /*110e0*/  SYNCS.PHASECHK.TRANS64.TRYWAIT P1, [R9+URZ+0x2a850], R0 ;  /* 0x02a85000090075a7 */ /* 0x000066000802017f */
[----:B-1----:R-:W-:Y:S05]  /*110f0*/  @!P1 NANOSLEEP.SYNCS 0x989680 ;  /* 0x009896800000995d */ /* 0x002fea0003900000 */
[----:B------:R-:W1:Y:S02]  /*11100*/  @!P1 SYNCS.PHASECHK.TRANS64 P1, [R9+URZ+0x2a850], R0 ;  /* 0x02a85000090095a7 */ /* 0x000e64000802007f */
[----:B-1----:R-:W-:Y:S05]  /*11110*/  @!P1 BRA `(.L_x_2445) ;  /* 0xfffffffc00ec9947 */ /* 0x002fea000383ffff */
[----:B------:R-:W-:Y:S05]  /*11120*/  BRA `(.L_x_2444) ;  /* 0xffffff5c00f07947 */ /* 0x000fea000383ffff */
.L_x_2452:
[----:B-1----:R-:W-:-:S04]  /*11130*/  IMAD.U32 R3, RZ, RZ, UR5 ;  /* 0x00000005ff037e24 */ /* 0x002fc8000f8e00ff */
[----:B------:R1:W2:Y:S03]  /*11140*/  SYNCS.PHASECHK.TRANS64.TRYWAIT P1, [R3+URZ+0x2a850], R0 ;  /* 0x02a85000030075a7 */ /* 0x0002a6000802017f */
[----:B--2---:R-:W-:Y:S05]  /*11150*/  @!P1 NANOSLEEP.SYNCS 0x989680 ;  /* 0x009896800000995d */ /* 0x004fea0003900000 */
[----:B------:R-:W2:Y:S02]  /*11160*/  @!P1 SYNCS.PHASECHK.TRANS64 P1, [R3+URZ+0x2a850], R0 ;  /* 0x02a85000030095a7 */ /* 0x000ea4000802007f */
[----:B--2---:R-:W-:Y:S05]  /*11170*/  @!P1 BRA `(.L_x_2452) ;  /* 0xfffffffc00ec9947 */ /* 0x004fea000383ffff */
[----:B------:R-:W-:Y:S05]  /*11180*/  BRA `(.L_x_2451) ;  /* 0xffffff7c00047947 */ /* 0x000fea000383ffff */
.L_x_2495:
[----:B------:R-:W-:Y:S01]  /*11190*/  SHF.R.U32.HI R9, RZ, 0x5, R21 ;  /* 0x00000005ff097819 */ /* 0x000fe20000011615 */
[----:B------:R-:W-:Y:S01]  /*111a0*/  BSSY B0, `(.L_x_2561) ;  /* 0x0000009000007945 */ /* 0x000fe20003800000 */
[----:B------:R-:W-:Y:S02]  /*111b0*/  IMAD.MOV.U32 R12, RZ, RZ, RZ ;  /* 0x000000ffff0c7224 */ /* 0x000fe400078e00ff */
[----:B------:R-:W-:Y:S01]  /*111c0*/  LOP3.LUT R9, R9, 0x3, RZ, 0xc0, !PT ;  /* 0x0000000309097812 */ /* 0x000fe200078ec0ff */
[----:B------:R-:W-:Y:S02]  /*111d0*/  IMAD.MOV.U32 R11, RZ, RZ, 0x1f ;  /* 0x0000001fff0b7424 */ /* 0x000fe400078e00ff */
[----:B------:R-:W-:Y:S01]  /*111e0*/  IMAD.MOV.U32 R15, RZ, RZ, -0x1 ;  /* 0xffffffffff0f7424 */ /* 0x000fe200078e00ff */
[----:B------:R-:W-:-:S07]  /*111f0*/  MOV R13, R9 ;  /* 0x00000009000d7202 */ /* 0x000fce0000000f00 */
[----:B-----5:R-:W-:Y:S05]  /*11200*/  WARPSYNC.COLLECTIVE R15, `(.L_x_2562) ;  /* 0x000000000f087348 */ /* 0x020fea0003c00000 */
[----:B------:R0:W1:Y:S02]  /*11210*/  SHFL.IDX P6, R14, R13, R12, R11 ;  /* 0x0000000c0d0e7389 */ /* 0x00006400000c000b */
[----:B01---5:R-:W-:Y:S01]  /*11220*/  ENDCOLLECTIVE ;  /* 0x000000000000791b */ /* 0x023fe20003800000 */
.L_x_2562:
[----:B------:R-:W-:Y:S05]  /*11230*/  BSYNC B0 ;  /* 0x0000000000007941 */ /* 0x000fea0003800000 */
.L_x_2561:
[----:B------:R-:W-:Y:S05]  /*11240*/  BRA `(.L_x_2563) ;  /* 0xffffffbc00b87947 */ /* 0x000fea000383ffff */
.L_x_2498:
[----:B0-----:R0:W1:Y:S02]  /*11250*/  SYNCS.PHASECHK.TRANS64.TRYWAIT P0, [R7+URZ+0x2a840], R2 ;  /* 0x02a84002070075a7 */ /* 0x001064000800017f */
[----:B-1----:R-:W-:Y:S05]  /*11260*/  @!P0 NANOSLEEP.SYNCS 0x989680 ;  /* 0x009896800000895d */ /* 0x002fea0003900000 */
[----:B------:R-:W1:Y:S02]  /*11270*/  @!P0 SYNCS.PHASECHK.TRANS64 P0, [R7+URZ+0x2a840], R2 ;  /* 0x02a84002070085a7 */ /* 0x000e64000800007f */
[----:B-1----:R-:W-:Y:S05]  /*11280*/  @!P0 BRA `(.L_x_2498) ;  /* 0xfffffffc00f08947 */ /* 0x002fea000383ffff */
[----:B------:R-:W-:Y:S05]  /*11290*/  BRA `(.L_x_2564) ;  /* 0xffffffc0002c7947 */ /* 0x000fea000383ffff */
.L_x_2499:
        /* <DEDUP_REMOVED lines=8> */
.L_x_2566:
[----:B------:R-:W-:Y:S05]  /*11320*/  BSYNC B0 ;  /* 0x0000000000007941 */ /* 0x000fea0003800000 */
.L_x_2565:
[----:B------:R-:W-:Y:S01]  /*11330*/  IMAD.MOV.U32 R13, RZ, RZ, R4 ;  /* 0x000000ffff0d7224 */ /* 0x000fe200078e0004 */
[----:B------:R-:W-:Y:S01]  /*11340*/  MOV R12, RZ ;  /* 0x000000ff000c7202 */ /* 0x000fe20000000f00 */
[----:B------:R-:W-:Y:S01]  /*11350*/  IMAD.MOV.U32 R11, RZ, RZ, 0x181f ;  /* 0x0000181fff0b7424 */ /* 0x000fe200078e00ff */
[----:B------:R-:W-:Y:S01]  /*11360*/  @P0 LEA R8, R5, R22, 0x1 ;  /* 0x0000001605080211 */ /* 0x000fe200078e08ff */
[----:B------:R-:W-:Y:S02]  /*11370*/  IMAD.MOV.U32 R15, RZ, RZ, -0x1 ;  /* 0xffffffffff0f7424 */ /* 0x000fe400078e00ff */
[----:B------:R-:W-:-:S07]  /*11380*/  IMAD.MOV.U32 R2, RZ, RZ, R14 ;  /* 0x000000ffff027224 */ /* 0x000fce00078e000e */
[----:B------:R-:W-:Y:S05]  /*11390*/  WARPSYNC.COLLECTIVE R15, `(.L_x_2567) ;  /* 0x000000000f087348 */ /* 0x000fea0003c00000 */
[----:B------:R0:W1:Y:S02]  /*113a0*/  SHFL.IDX P6, R14, R13, R12, R11 ;  /* 0x0000000c0d0e7389 */ /* 0x00006400000c000b */
[----:B01----:R-:W-:Y:S01]  /*113b0*/  ENDCOLLECTIVE ;  /* 0x000000000000791b */ /* 0x003fe20003800000 */
.L_x_2567:
[----:B------:R-:W-:Y:S02]  /*113c0*/  IMAD.MOV.U32 R13, RZ, RZ, R0 ;  /* 0x000000ffff0d7224 */ /* 0x000fe400078e0000 */
[----:B------:R-:W-:Y:S02]  /*113d0*/  IMAD.MOV.U32 R12, RZ, RZ, 0x1 ;  /* 0x00000001ff0c7424 */ /* 0x000fe400078e00ff */
[----:B------:R-:W-:-:S07]  /*113e0*/  IMAD.MOV.U32 R3, RZ, RZ, R14 ;  /* 0x000000ffff037224 */ /* 0x000fce00078e000e */
[----:B------:R-:W-:Y:S05]  /*113f0*/  WARPSYNC.COLLECTIVE R15, `(.L_x_2568) ;  /* 0x000000000f087348 */ /* 0x000fea0003c00000 */
[----:B------:R0:W1:Y:S02]  /*11400*/  SHFL.IDX P6, R14, R13, R12, R11 ;  /* 0x0000000c0d0e7389 */ /* 0x00006400000c000b */
[----:B01----:R-:W-:Y:S01]  /*11410*/  ENDCOLLECTIVE ;  /* 0x000000000000791b */ /* 0x003fe20003800000 */
.L_x_2568:
        /* <DEDUP_REMOVED lines=17> */
.L_x_2569:
[----:B------:R-:W-:Y:S02]  /*11530*/  @P1 IMAD R8, R5, 0x2, R22 ;  /* 0x0000000205081824 */ /* 0x000fe400078e0216 */
[----:B------:R-:W-:Y:S02]  /*11540*/  IMAD.MOV.U32 R13, RZ, RZ, R0 ;  /* 0x000000ffff0d7224 */ /* 0x000fe400078e0000 */
[----:B------:R-:W-:Y:S01]  /*11550*/  IMAD.MOV.U32 R12, RZ, RZ, 0x2 ;  /* 0x00000002ff0c7424 */ /* 0x000fe200078e00ff */
[----:B------:R-:W-:-:S07]  /*11560*/  MOV R3, R14 ;  /* 0x0000000e00037202 */ /* 0x000fce0000000f00 */
[----:B------:R-:W-:Y:S05]  /*11570*/  WARPSYNC.COLLECTIVE R15, `(.L_x_2570) ;  /* 0x000000000f087348 */ /* 0x000fea0003c00000 */
[----:B------:R0:W1:Y:S02]  /*11580*/  SHFL.IDX P6, R14, R13, R12, R11 ;  /* 0x0000000c0d0e7389 */ /* 0x00006400000c000b */
[----:B01----:R-:W-:Y:S01]  /*11590*/  ENDCOLLECTIVE ;  /* 0x000000000000791b */ /* 0x003fe20003800000 */
.L_x_2570:
        /* <DEDUP_REMOVED lines=17> */
.L_x_2571:
[----:B------:R-:W-:Y:S01]  /*116b0*/  @P1 IMAD R8, R5, 0x2, R22 ;  /* 0x0000000205081824 */ /* 0x000fe200078e0216 */
[----:B------:R-:W-:Y:S01]  /*116c0*/  MOV R13, R0 ;  /* 0x00000000000d7202 */ /* 0x000fe20000000f00 */
[----:B------:R-:W-:Y:S02]  /*116d0*/  IMAD.MOV.U32 R12, RZ, RZ, 0x3 ;  /* 0x00000003ff0c7424 */ /* 0x000fe400078e00ff */
[----:B------:R-:W-:-:S07]  /*116e0*/  IMAD.MOV.U32 R3, RZ, RZ, R14 ;  /* 0x000000ffff037224 */ /* 0x000fce00078e000e */
[----:B------:R-:W-:Y:S05]  /*116f0*/  WARPSYNC.COLLECTIVE R15, `(.L_x_2572) ;  /* 0x000000000f087348 */ /* 0x000fea0003c00000 */
[----:B------:R0:W1:Y:S02]  /*11700*/  SHFL.IDX P6, R14, R13, R12, R11 ;  /* 0x0000000c0d0e7389 */ /* 0x00006400000c000b */
[----:B01----:R-:W-:Y:S01]  /*11710*/  ENDCOLLECTIVE ;  /* 0x000000000000791b */ /* 0x003fe20003800000 */
.L_x_2572:
        /* <DEDUP_REMOVED lines=17> */
.L_x_2573:
[----:B------:R-:W-:Y:S02]  /*11830*/  @P1 IMAD R8, R5, 0x2, R22 ;  /* 0x0000000205081824 */ /* 0x000fe400078e0216 */
[----:B------:R-:W-:Y:S02]  /*11840*/  IMAD.MOV.U32 R13, RZ, RZ, R0 ;  /* 0x000000ffff0d7224 */ /* 0x000fe400078e0000 */
[----:B------:R-:W-:Y:S02]  /*11850*/  IMAD.MOV.U32 R12, RZ, RZ, 0x4 ;  /* 0x00000004ff0c7424 */ /* 0x000fe400078e00ff */
[----:B------:R-:W-:-:S07]  /*11860*/  IMAD.MOV.U32 R3, RZ, RZ, R14 ;  /* 0x000000ffff037224 */ /* 0x000fce00078e000e */
[----:B------:R-:W-:Y:S05]  /*11870*/  WARPSYNC.COLLECTIVE R15, `(.L_x_2574) ;  /* 0x000000000f087348 */ /* 0x000fea0003c00000 */
[----:B------:R0:W1:Y:S02]  /*11880*/  SHFL.IDX P6, R14, R13, R12, R11 ;  /* 0x0000000c0d0e7389 */ /* 0x00006400000c000b */
[----:B01----:R-:W-:Y:S01]  /*11890*/  ENDCOLLECTIVE ;  /* 0x000000000000791b */ /* 0x003fe20003800000 */
.L_x_2574:
[----:B------:R-:W-:-:S04]  /*118a0*/  @P1 LEA R3, P0, R9, R3, 0x1 ;  /* 0x0000000309031211 */ /* 0x000fc800078008ff */
[----:B------:R-:W-:-:S04]  /*118b0*/  @P1 IADD3.X R2, RZ, R2, RZ, P0, !PT ;  /* 0x00000002ff021210 */ /* 0x000fc800007fe4ff */
        /* <DEDUP_REMOVED lines=15> */
.L_x_2575:
[----:B------:R-:W-:Y:S01]  /*119b0*/  @P1 IMAD R8, R5, 0x2, R22 ;  /* 0x0000000205081824 */ /* 0x000fe200078e0216 */
[----:B------:R-:W-:Y:S01]  /*119c0*/  MOV R13, R0 ;  /* 0x00000000000d7202 */ /* 0x000fe20000000f00 */
[----:B------:R-:W-:Y:S02]  /*119d0*/  IMAD.MOV.U32 R12, RZ, RZ, 0x5 ;  /* 0x00000005ff0c7424 */ /* 0x000fe400078e00ff */
[----:B------:R-:W-:-:S07]  /*119e0*/  IMAD.MOV.U32 R3, RZ, RZ, R14 ;  /* 0x000000ffff037224 */ /* 0x000fce00078e000e */
[----:B------:R-:W-:Y:S05]  /*119f0*/  WARPSYNC.COLLECTIVE R15, `(.L_x_2576) ;  /* 0x000000000f087348 */ /* 0x000fea0003c00000 */
[----:B------:R0:W1:Y:S02]  /*11a00*/  SHFL.IDX P6, R14, R13, R12, R11 ;  /* 0x0000000c0d0e7389 */ /* 0x00006400000c000b */
[----:B01----:R-:W-:Y:S01]  /*11a10*/  ENDCOLLECTIVE ;  /* 0x000000000000791b */ /* 0x003fe20003800000 */
.L_x_2576:
        /* <DEDUP_REMOVED lines=10> */
.L_x_2577:
        /* <DEDUP_REMOVED lines=8> */
.L_x_2504:
[----:B------:R-:W-:Y:S01]  /*11b40*/  IMAD.MOV.U32 R13, RZ, RZ, R4 ;  /* 0x000000ffff0d7224 */ /* 0x000fe200078e0004 */
[----:B------:R-:W-:Y:S01]  /*11b50*/  MOV R15, 0xffffffff ;  /* 0xffffffff000f7802 */ /* 0x000fe20000000f00 */
[----:B------:R-:W-:Y:S02]  /*11b60*/  IMAD.MOV.U32 R12, RZ, RZ, RZ ;  /* 0x000000ffff0c7224 */ /* 0x000fe400078e00ff */
[----:B------:R-:W-:Y:S02]  /*11b70*/  IMAD.MOV.U32 R11, RZ, RZ, 0x181f ;  /* 0x0000181fff0b7424 */ /* 0x000fe400078e00ff */
[----:B-----5:R-:W-:Y:S02]  /*11b80*/  IMAD R5, R10, R6, RZ ;  /* 0x000000060a057224 */ /* 0x020fe400078e02ff */
[----:B------:R-:W-:-:S07]  /*11b90*/  IMAD R17, R17, 0x80, R9 ;  /* 0x0000008011117824 */ /* 0x000fce00078e0209 */
[----:B------:R-:W-:Y:S05]  /*11ba0*/  WARPSYNC.COLLECTIVE R15, `(.L_x_2579) ;  /* 0x000000000f087348 */ /* 0x000fea0003c00000 */
[----:B------:R0:W1:Y:S02]  /*11bb0*/  SHFL.IDX P6, R14, R13, R12, R11 ;  /* 0x0000000c0d0e7389 */ /* 0x00006400000c000b */
[----:B01----:R-:W-:Y:S01]  /*11bc0*/  ENDCOLLECTIVE ;  /* 0x000000000000791b */ /* 0x003fe20003800000 */
.L_x_2579:
[C---:B------:R-:W-:Y:S01]  /*11bd0*/  VIADD R6, R17.reuse, 0x10 ;  /* 0x0000001011067836 */ /* 0x040fe20000000000 */
[----:B------:R-:W-:Y:S01]  /*11be0*/  ISETP.GE.AND P2, PT, R17, R5, PT ;  /* 0x000000051100720c */ /* 0x000fe20003f46270 */
[----:B------:R-:W-:Y:S02]  /*11bf0*/  IMAD.MOV.U32 R13, RZ, RZ, R0 ;  /* 0x000000ffff0d7224 */ /* 0x000fe400078e0000 */
[----:B------:R-:W-:-:S10]  /*11c00*/  IMAD.MOV.U32 R2, RZ, RZ, R14 ;  /* 0x000000ffff027224 */ /* 0x000fd400078e000e */
[----:B------:R-:W-:Y:S05]  /*11c10*/  WARPSYNC.COLLECTIVE R15, `(.L_x_2580) ;  /* 0x000000000f087348 */ /* 0x000fea0003c00000 */
[----:B------:R0:W1:Y:S02]  /*11c20*/  SHFL.IDX P6, R14, R13, R12, R11 ;  /* 0x0000000c0d0e7389 */ /* 0x00006400000c000b */
[----:B01----:R-:W-:Y:S01]  /*11c30*/  ENDCOLLECTIVE ;  /* 0x000000000000791b */ /* 0x003fe20003800000 */
.L_x_2580:
[----:B------:R-:W-:Y:S01]  /*11c40*/  IMAD.MOV.U32 R13, RZ, RZ, R4 ;  /* 0x000000ffff0d7224 */ /* 0x000fe200078e0004 */
[----:B------:R-:W-:Y:S02]  /*11c50*/  MOV R12, 0x1 ;  /* 0x00000001000c7802 */ /* 0x000fe40000000f00 */
[----:B------:R-:W-:-:S04]  /*11c60*/  @!P2 LEA R14, P4, R8, R14, 0x1 ;  /* 0x0000000e080ea211 */ /* 0x000fc800078808ff */
[----:B------:R-:W-:Y:S01]  /*11c70*/  @!P2 IADD3.X R3, RZ, R2, RZ, P4, !PT ;  /* 0x00000002ff03a210 */ /* 0x000fe200027fe4ff */
[----:B------:R-:W-:-:S08]  /*11c80*/  @!P2 IMAD.MOV.U32 R2, RZ, RZ, R14 ;  /* 0x000000ffff02a224 */ /* 0x000fd000078e000e */
[----:B------:R-:W-:Y:S05]  /*11c90*/  WARPSYNC.COLLECTIVE R15, `(.L_x_2581) ;  /* 0x000000000f087348 */ /* 0x000fea0003c00000 */
[----:B------:R0:W1:Y:S02]  /*11ca0*/  SHFL.IDX P6, R14, R13, R12, R11 ;  /* 0x0000000c0d0e7389 */ /* 0x00006400000c000b */
[----:B01----:R-:W-:Y:S01]  /*11cb0*/  ENDCOLLECTIVE ;  /* 0x000000000000791b */ /* 0x003fe20003800000 */
.L_x_2581:
[----:B------:R-:W-:Y:S01]  /*11cc0*/  @!PT LDS RZ, [RZ] ;  /* 0x00000000fffff984 */ /* 0x000fe20000000800 */
[----:B------:R-:W-:Y:S01]  /*11cd0*/  @!PT LDS RZ, [RZ] ;  /* 0x00000000fffff984 */ /* 0x000fe20000000800 */
[----:B------:R-:W-:Y:S01]  /*11ce0*/  @!PT LDS RZ, [RZ] ;  /* 0x00000000fffff984 */ /* 0x000fe20000000800 */
[----:B------:R-:W-:Y:S04]  /*11cf0*/  @!P2 LDGSTS.E.BYPASS.LTC128B.128 [R34+0xc400], desc[UR36][R2.64], !P3 ;  /* 0x0c4000000222afae */ /* 0x000fe8000d901d64 */
[----:B------:R-:W-:Y:S04]  /*11d00*/  @!P2 LDGSTS.E.BYPASS.LTC128B.128 [R34+0x10400], desc[UR36][R2.64+0x80], !P0 ;  /* 0x104000800222afae */ /* 0x000fe8000c101d64 */
[----:B------:R0:W-:Y:S01]  /*11d10*/  @!P2 LDGSTS.E.BYPASS.LTC128B.128 [R34+0x14400], desc[UR36][R2.64+0x100], !P1 ;  /* 0x144001000222afae */ /* 0x0001e2000c901d64 */
[----:B------:R-:W-:Y:S01]  /*11d20*/  ISETP.GE.AND P2, PT, R6, R5, PT ;  /* 0x000000050600720c */ /* 0x000fe20003f46270 */
[----:B------:R-:W-:-:S02]  /*11d30*/  IMAD.MOV.U32 R13, RZ, RZ, R0 ;  /* 0x000000ffff0d7224 */ /* 0x000fc400078e0000 */
[----:B------:R-:W-:Y:S02]  /*11d40*/  VIADD R6, R17, 0x20 ;  /* 0x0000002011067836 */ /* 0x000fe40000000000 */
[----:B0-----:R-:W-:-:S08]  /*11d50*/  IMAD.MOV.U32 R2, RZ, RZ, R14 ;  /* 0x000000ffff027224 */ /* 0x001fd000078e000e */
[----:B------:R-:W-:Y:S05]  /*11d60*/  WARPSYNC.COLLECTIVE R15, `(.L_x_2582) ;  /* 0x000000000f087348 */ /* 0x000fea0003c00000 */
[----:B------:R0:W1:Y:S02]  /*11d70*/  SHFL.IDX P6, R14, R13, R12, R11 ;  /* 0x0000000c0d0e7389 */ /* 0x00006400000c000b */
[----:B01----:R-:W-:Y:S01]  /*11d80*/  ENDCOLLECTIVE ;  /* 0x000000000000791b */ /* 0x003fe20003800000 */
.L_x_2582:
[----:B------:R-:W-:Y:S01]  /*11d90*/  IMAD.MOV.U32 R13, RZ, RZ, R4 ;  /* 0x000000ffff0d7224 */ /* 0x000fe200078e0004 */
[----:B------:R-:W-:Y:S02]  /*11da0*/  MOV R12, 0x2 ;  /* 0x00000002000c7802 */ /* 0x000fe40000000f00 */
[----:B------:R-:W-:-:S05]  /*11db0*/  @!P2 LEA R14, P4, R8, R14, 0x1 ;  /* 0x0000000e080ea211 */ /* 0x000fca00078808ff */
[----:B------:R-:W-:Y:S01]  /*11dc0*/  @!P2 IMAD.X R7, RZ, RZ, R2, P4 ;  /* 0x000000ffff07a224 */ /* 0x000fe200020e0602 */
[----:B------:R-:W-:-:S07]  /*11dd0*/  @!P2 MOV R2, R14 ;  /* 0x0000000e0002a202 */ /* 0x000fce0000000f00 */
[----:B------:R-:W-:Y:S05]  /*11de0*/  WARPSYNC.COLLECTIVE R15, `(.L_x_2583) ;  /* 0x000000000f087348 */ /* 0x000fea0003c00000 */
[----:B------:R0:W1:Y:S02]  /*11df0*/  SHFL.IDX P6, R14, R13, R12, R11 ;  /* 0x0000000c0d0e7389 */ /* 0x00006400000c000b */
[----:B01----:R-:W-:Y:S01]  /*11e00*/  ENDCOLLECTIVE ;  /* 0x000000000000791b */ /* 0x003fe20003800000 */
.L_x_2583:
[----:B------:R-:W-:-:S05]  /*11e10*/  @!P2 IMAD.MOV.U32 R3, RZ, RZ, R7 ;  /* 0x000000ffff03a224 */ /* 0x000fca00078e0007 */
[----:B------:R-:W-:Y:S01]  /*11e20*/  @!PT LDS RZ, [RZ] ;  /* 0x00000000fffff984 */ /* 0x000fe20000000800 */
[----:B------:R-:W-:Y:S01]  /*11e30*/  @!PT LDS RZ, [RZ] ;  /* 0x00000000fffff984 */ /* 0x000fe20000000800 */
[----:B------:R-:W-:Y:S01]  /*11e40*/  @!PT LDS RZ, [RZ] ;  /* 0x00000000fffff984 */ /* 0x000fe20000000800 */
[----:B------:R-:W-:Y:S04]  /*11e50*/  @!P2 LDGSTS.E.BYPASS.LTC128B.128 [R34+0xcc00], desc[UR36][R2.64], !P3 ;  /* 0x0cc000000222afae */ /* 0x000fe8000d901d64 */
[----:B------:R-:W-:Y:S01]  /*11e60*/  @!P2 LDGSTS.E.BYPASS.LTC128B.128 [R34+0x10c00], desc[UR36][R2.64+0x80], !P0 ;  /* 0x10c000800222afae */ /* 0x000fe2000c101d64 */
[----:B------:R-:W-:-:S03]  /*11e70*/  IMAD.MOV.U32 R13, RZ, RZ, R0 ;  /* 0x000000ffff0d7224 */ /* 0x000fc600078e0000 */
[----:B------:R0:W-:Y:S01]  /*11e80*/  @!P2 LDGSTS.E.BYPASS.LTC128B.128 [R34+0x14c00], desc[UR36][R2.64+0x100], !P1 ;  /* 0x14c001000222afae */ /* 0x0001e2000c901d64 */
[----:B------:R-:W-:Y:S01]  /*11e90*/  ISETP.GE.AND P2, PT, R6, R5, PT ;  /* 0x000000050600720c */ /* 0x000fe20003f46270 */
[----:B------:R-:W-:Y:S02]  /*11ea0*/  VIADD R6, R17, 0x30 ;  /* 0x0000003011067836 */ /* 0x000fe40000000000 */
[----:B0-----:R-:W-:-:S10]  /*11eb0*/  IMAD.MOV.U32 R2, RZ, RZ, R14 ;  /* 0x000000ffff027224 */ /* 0x001fd400078e000e */
[----:B------:R-:W-:Y:S05]  /*11ec0*/  WARPSYNC.COLLECTIVE R15, `(.L_x_2584) ;  /* 0x000000000f087348 */ /* 0x000fea0003c00000 */
[----:B------:R0:W1:Y:S02]  /*11ed0*/  SHFL.IDX P6, R14, R13, R12, R11 ;  /* 0x0000000c0d0e7389 */ /* 0x00006400000c000b */
[----:B01----:R-:W-:Y:S01]  /*11ee0*/  ENDCOLLECTIVE ;  /* 0x000000000000791b */ /* 0x003fe20003800000 */
.L_x_2584:
        /* <DEDUP_REMOVED lines=8> */
.L_x_2585:
        /* <DEDUP_REMOVED lines=14> */
.L_x_2586:
        /* <DEDUP_REMOVED lines=8> */
.L_x_2587:
        /* <DEDUP_REMOVED lines=14> */
.L_x_2588:
        /* <DEDUP_REMOVED lines=8> */
.L_x_2589:
        /* <DEDUP_REMOVED lines=14> */
.L_x_2590:
        /* <DEDUP_REMOVED lines=8> */
.L_x_2591:
        /* <DEDUP_REMOVED lines=9> */
[----:B0-----:R-:W-:-:S12]  /*12420*/  IMAD.MOV.U32 R2, RZ, RZ, R14 ;  /* 0x000000ffff027224 */ /* 0x001fd800078e000e */
[----:B------:R-:W-:Y:S05]  /*12430*/  WARPSYNC.COLLECTIVE R15, `(.L_x_2592) ;  /* 0x000000000f087348 */ /* 0x000fea0003c00000 */
[----:B------:R0:W1:Y:S02]  /*12440*/  SHFL.IDX P6, R14, R13, R12, R11 ;  /* 0x0000000c0d0e7389 */ /* 0x00006400000c000b */
[----:B01----:R-:W-:Y:S01]  /*12450*/  ENDCOLLECTIVE ;  /* 0x000000000000791b */ /* 0x003fe20003800000 */
.L_x_2592:
[----:B------:R-:W-:Y:S02]  /*12460*/  IMAD.MOV.U32 R13, RZ, RZ, R4 ;  /* 0x000000ffff0d7224 */ /* 0x000fe400078e0004 */
[----:B------:R-:W-:Y:S01]  /*12470*/  IMAD.MOV.U32 R12, RZ, RZ, 0x7 ;  /* 0x00000007ff0c7424 */ /* 0x000fe200078e00ff */
[----:B------:R-:W-:-:S05]  /*12480*/  @!P2 LEA R14, P4, R8, R14, 0x1 ;  /* 0x0000000e080ea211 */ /* 0x000fca00078808ff */
[----:B------:R-:W-:Y:S01]  /*12490*/  @!P2 IMAD.X R7, RZ, RZ, R2, P4 ;  /* 0x000000ffff07a224 */ /* 0x000fe200020e0602 */
[----:B------:R-:W-:-:S07]  /*124a0*/  @!P2 MOV R2, R14 ;  /* 0x0000000e0002a202 */ /* 0x000fce0000000f00 */
[----:B------:R-:W-:Y:S05]  /*124b0*/  WARPSYNC.COLLECTIVE R15, `(.L_x_2593) ;  /* 0x000000000f087348 */ /* 0x000fea0003c00000 */
[----:B------:R0:W1:Y:S02]  /*124c0*/  SHFL.IDX P6, R14, R13, R12, R11 ;  /* 0x0000000c0d0e7389 */ /* 0x00006400000c000b */
[----:B01----:R-:W-:Y:S01]  /*124d0*/  ENDCOLLECTIVE ;  /* 0x000000000000791b */ /* 0x003fe20003800000 */
.L_x_2593:
        /* <DEDUP_REMOVED lines=8> */
[----:B------:R-:W-:-:S07]  /*12560*/  MOV R4, R14 ;  /* 0x0000000e00047202 */ /* 0x000fce0000000f00 */
[----:B0-----:R-:W-:Y:S05]  /*12570*/  WARPSYNC.COLLECTIVE R15, `(.L_x_2594) ;  /* 0x000000000f087348 */ /* 0x001fea0003c00000 */
[----:B------:R1:W2:Y:S02]  /*12580*/  SHFL.IDX P6, R14, R13, R12, R11 ;  /* 0x0000000c0d0e7389 */ /* 0x0002a400000c000b */
[----:B012---:R-:W-:Y:S01]  /*12590*/  ENDCOLLECTIVE ;  /* 0x000000000000791b */ /* 0x007fe20003800000 */
.L_x_2594:
[----:B------:R-:W-:Y:S05]  /*125a0*/  BRA `(.L_x_2595) ;  /* 0xffffffc0000c7947 */ /* 0x000fea000383ffff */
.L_x_2509:
[----:B0-----:R0:W1:Y:S02]  /*125b0*/  SYNCS.PHASECHK.TRANS64.TRYWAIT P0, [R22+URZ+0x2a820], R3 ;  /* 0x02a82003160075a7 */ /* 0x001064000800017f */
[----:B-1----:R-:W-:Y:S05]  /*125c0*/  @!P0 NANOSLEEP.SYNCS 0x989680 ;  /* 0x009896800000895d */ /* 0x002fea0003900000 */
[----:B------:R-:W1:Y:S02]  /*125d0*/  @!P0 SYNCS.PHASECHK.TRANS64 P0, [R22+URZ+0x2a820], R3 ;  /* 0x02a82003160085a7 */ /* 0x000e64000800007f */
[----:B-1----:R-:W-:Y:S05]  /*125e0*/  @!P0 BRA `(.L_x_2509) ;  /* 0xfffffffc00f08947 */ /* 0x002fea000383ffff */
[----:B------:R-:W-:Y:S05]  /*125f0*/  BRA `(.L_x_2596) ;  /* 0xffffffc0007c7947 */ /* 0x000fea000383ffff */
.L_x_2514:
[----:B0-----:R0:W1:Y:S02]  /*12600*/  SYNCS.PHASECHK.TRANS64.TRYWAIT P0, [R6+URZ+0x2a840], R3 ;  /* 0x02a84003060075a7 */ /* 0x001064000800017f */
[----:B-1----:R-:W-:Y:S05]  /*12610*/  @!P0 NANOSLEEP.SYNCS 0x989680 ;  /* 0x009896800000895d */ /* 0x002fea0003900000 */
[----:B------:R-:W1:Y:S02]  /*12620*/  @!P0 SYNCS.PHASECHK.TRANS64 P0, [R6+URZ+0x2a840], R3 ;  /* 0x02a84003060085a7 */ /* 0x000e64000800007f */
[----:B-1----:R-:W-:Y:S05]  /*12630*/  @!P0 BRA `(.L_x_2514) ;  /* 0xfffffffc00f08947 */ /* 0x002fea000383ffff */
[----:B------:R-:W-:Y:S05]  /*12640*/  BRA `(.L_x_2597) ;  /* 0xffffffc4004c7947 */ /* 0x000fea000383ffff */
.L_x_2515:
[----:B------:R-:W-:Y:S01]  /*12650*/  BSSY B1, `(.L_x_2598) ;  /* 0x0000008000017945 */ /* 0x000fe20003800000 */
[----:B------:R-:W-:Y:S01]  /*12660*/  IMAD.MOV.U32 R13, RZ, RZ, R5 ;  /* 0x000000ffff0d7224 */ /* 0x000fe200078e0005 */
[----:B------:R-:W-:Y:S01]  /*12670*/  MOV R11, 0x181f ;  /* 0x0000181f000b7802 */ /* 0x000fe20000000f00 */
[----:B------:R-:W-:Y:S02]  /*12680*/  IMAD.MOV.U32 R12, RZ, RZ, RZ ;  /* 0x000000ffff0c7224 */ /* 0x000fe400078e00ff */
[----:B------:R-:W-:-:S07]  /*12690*/  IMAD.MOV.U32 R15, RZ, RZ, -0x1 ;  /* 0xffffffffff0f7424 */ /* 0x000fce00078e00ff */
[----:B--2---:R-:W-:Y:S05]  /*126a0*/  WARPSYNC.COLLECTIVE R15, `(.L_x_2599) ;  /* 0x000000000f087348 */ /* 0x004fea0003c00000 */
[----:B--2---:R0:W1:Y:S02]  /*126b0*/  SHFL.IDX P6, R14, R13, R12, R11 ;  /* 0x0000000c0d0e7389 */ /* 0x00406400000c000b */
[----:B01----:R-:W-:Y:S01]  /*126c0*/  ENDCOLLECTIVE ;  /* 0x000000000000791b */ /* 0x003fe20003800000 */
.L_x_2599:
[----:B------:R-:W-:Y:S05]  /*126d0*/  BSYNC B1 ;  /* 0x0000000000017941 */ /* 0x000fea0003800000 */
.L_x_2598:
[----:B------:R-:W0:Y:S01]  /*126e0*/  S2R R35, SR_TID.X ;  /* 0x0000000000237919 */ /* 0x000e220000002100 */
[----:B------:R-:W-:Y:S01]  /*126f0*/  IMAD.MOV.U32 R13, RZ, RZ, R9 ;  /* 0x000000ffff0d7224 */ /* 0x000fe200078e0009 */
[----:B------:R-:W-:Y:S01]  /*12700*/  MOV R12, RZ ;  /* 0x000000ff000c7202 */ /* 0x000fe20000000f00 */
[----:B------:R-:W-:Y:S02]  /*12710*/  IMAD.MOV.U32 R11, RZ, RZ, 0x181f ;  /* 0x0000181fff0b7424 */ /* 0x000fe400078e00ff */
[----:B------:R-:W-:Y:S02]  /*12720*/  IMAD.MOV.U32 R15, RZ, RZ, -0x1 ;  /* 0xffffffffff0f7424 */ /* 0x000fe400078e00ff */
[----:B------:R-:W-:Y:S02]  /*12730*/  IMAD.MOV.U32 R3, RZ, RZ, R14 ;  /* 0x000000ffff037224 */ /* 0x000fe400078e000e */
[----:B------:R-:W-:-:S07]  /*12740*/  IMAD R4, R4, 0x2, R22 ;  /* 0x0000000204047824 */ /* 0x000fce00078e0216 */
[----:B0-----:R-:W-:Y:S05]  /*12750*/  WARPSYNC.COLLECTIVE R15, `(.L_x_2600) ;  /* 0x000000000f087348 */ /* 0x001fea0003c00000 */
[----:B------:R1:W2:Y:S02]  /*12760*/  SHFL.IDX P6, R14, R13, R12, R11 ;  /* 0x0000000c0d0e7389 */ /* 0x0002a400000c000b */
[----:B012---:R-:W-:Y:S01]  /*12770*/  ENDCOLLECTIVE ;  /* 0x000000000000791b */ /* 0x007fe20003800000 */
.L_x_2600:
[----:B------:R-:W-:Y:S01]  /*12780*/  MOV R13, R5 ;  /* 0x00000005000d7202 */ /* 0x000fe20000000f00 */
[----:B------:R-:W-:Y:S02]  /*12790*/  IMAD.MOV.U32 R12, RZ, RZ, 0x1 ;  /* 0x00000001ff0c7424 */ /* 0x000fe400078e00ff */
[----:B------:R-:W-:Y:S01]  /*127a0*/  IMAD.SHL.U32 R35, R35, 0x8, RZ ;  /* 0x0000000823237824 */ /* 0x000fe200078e00ff */
[----:B------:R-:W-:-:S07]  /*127b0*/  MOV R2, R14 ;  /* 0x0000000e00027202 */ /* 0x000fce0000000f00 */
[----:B------:R-:W-:Y:S05]  /*127c0*/  WARPSYNC.COLLECTIVE R15, `(.L_x_2601) ;  /* 0x000000000f087348 */ /* 0x000fea0003c00000 */
[----:B------:R0:W1:Y:S02]  /*127d0*/  SHFL.IDX P6, R14, R13, R12, R11 ;  /* 0x0000000c0d0e7389 */ /* 0x00006400000c000b */
[----:B01----:R-:W-:Y:S01]  /*127e0*/  ENDCOLLECTIVE ;  /* 0x000000000000791b */ /* 0x003fe20003800000 */
.L_x_2601:
        /* <DEDUP_REMOVED lines=15> */
.L_x_2602:
[----:B------:R-:W-:Y:S02]  /*128e0*/  IMAD.MOV.U32 R13, RZ, RZ, R5 ;  /* 0x000000ffff0d7224 */ /* 0x000fe400078e0005 */
[----:B------:R-:W-:Y:S01]  /*128f0*/  IMAD.MOV.U32 R12, RZ, RZ, 0x2 ;  /* 0x00000002ff0c7424 */ /* 0x000fe200078e00ff */
[----:B------:R-:W-:-:S07]  /*12900*/  MOV R2, R14 ;  /* 0x0000000e00027202 */ /* 0x000fce0000000f00 */
[----:B------:R-:W-:Y:S05]  /*12910*/  WARPSYNC.COLLECTIVE R15, `(.L_x_2603) ;  /* 0x000000000f087348 */ /* 0x000fea0003c00000 */
[----:B------:R0:W1:Y:S02]  /*12920*/  SHFL.IDX P6, R14, R13, R12, R11 ;  /* 0x0000000c0d0e7389 */ /* 0x00006400000c000b */
[----:B01----:R-:W-:Y:S01]  /*12930*/  ENDCOLLECTIVE ;  /* 0x000000000000791b */ /* 0x003fe20003800000 */
.L_x_2603:
        /* <DEDUP_REMOVED lines=9> */
[----:B------:R-:W-:-:S07]  /*129d0*/  MOV R35, R14 ;  /* 0x0000000e00237202 */ /* 0x000fce0000000f00 */
[----:B0-----:R-:W-:Y:S05]  /*129e0*/  WARPSYNC.COLLECTIVE R15, `(.L_x_2604) ;  /* 0x000000000f087348 */ /* 0x001fea0003c00000 */
[----:B------:R1:W2:Y:S02]  /*129f0*/  SHFL.IDX P6, R14, R13, R12, R11 ;  /* 0x0000000c0d0e7389 */ /* 0x0002a400000c000b */
[----:B012---:R-:W-:Y:S01]  /*12a00*/  ENDCOLLECTIVE ;  /* 0x000000000000791b */ /* 0x007fe20003800000 */
.L_x_2604:
[----:B------:R-:W-:Y:S01]  /*12a10*/  MOV R13, R5 ;  /* 0x00000005000d7202 */ /* 0x000fe20000000f00 */
[----:B------:R-:W-:Y:S02]  /*12a20*/  IMAD.MOV.U32 R12, RZ, RZ, 0x3 ;  /* 0x00000003ff0c7424 */ /* 0x000fe400078e00ff */
[----:B------:R-:W-:-:S07]  /*12a30*/  IMAD.MOV.U32 R2, RZ, RZ, R14 ;  /* 0x000000ffff027224 */ /* 0x000fce00078e000e */
[----:B------:R-:W-:Y:S05]  /*12a40*/  WARPSYNC.COLLECTIVE R15, `(.L_x_2605) ;  /* 0x000000000f087348 */ /* 0x000fea0003c00000 */
[----:B------:R0:W1:Y:S02]  /*12a50*/  SHFL.IDX P6, R14, R13, R12, R11 ;  /* 0x0000000c0d0e7389 */ /* 0x00006400000c000b */
[----:B01----:R-:W-:Y:S01]  /*12a60*/  ENDCOLLECTIVE ;  /* 0x000000000000791b */ /* 0x003fe20003800000 */
.L_x_2605:
        /* <DEDUP_REMOVED lines=13> */
.L_x_2606:
[----:B------:R-:W-:Y:S02]  /*12b40*/  IMAD.MOV.U32 R13, RZ, RZ, R5 ;  /* 0x000000ffff0d7224 */ /* 0x000fe400078e0005 */
[----:B------:R-:W-:Y:S01]  /*12b50*/  IMAD.MOV.U32 R12, RZ, RZ, 0x4 ;  /* 0x00000004ff0c7424 */ /* 0x000fe200078e00ff */
[----:B------:R-:W-:-:S07]  /*12b60*/  MOV R2, R14 ;  /* 0x0000000e00027202 */ /* 0x000fce0000000f00 */
[----:B------:R-:W-:Y:S05]  /*12b70*/  WARPSYNC.COLLECTIVE R15, `(.L_x_2607) ;  /* 0x000000000f087348 */ /* 0x000fea0003c00000 */
[----:B------:R0:W1:Y:S02]  /*12b80*/  SHFL.IDX P6, R14, R13, R12, R11 ;  /* 0x0000000c0d0e7389 */ /* 0x00006400000c000b */
[----:B01----:R-:W-:Y:S01]  /*12b90*/  ENDCOLLECTIVE ;  /* 0x000000000000791b */ /* 0x003fe20003800000 */
.L_x_2607:
        /* <DEDUP_REMOVED lines=13> */
.L_x_2608:
[----:B------:R-:W-:Y:S01]  /*12c70*/  MOV R13, R5 ;  /* 0x00000005000d7202 */ /* 0x000fe20000000f00 */
[----:B------:R-:W-:Y:S02]  /*12c80*/  IMAD.MOV.U32 R12, RZ, RZ, 0x5 ;  /* 0x00000005ff0c7424 */ /* 0x000fe400078e00ff */
[----:B------:R-:W-:-:S07]  /*12c90*/  IMAD.MOV.U32 R2, RZ, RZ, R14 ;  /* 0x000000ffff027224 */ /* 0x000fce00078e000e */
[----:B------:R-:W-:Y:S05]  /*12ca0*/  WARPSYNC.COLLECTIVE R15, `(.L_x_2609) ;  /* 0x000000000f087348 */ /* 0x000fea0003c00000 */
[----:B------:R0:W1:Y:S02]  /*12cb0*/  SHFL.IDX P6, R14, R13, R12, R11 ;  /* 0x0000000c0d0e7389 */ /* 0x00006400000c000b */
[----:B01----:R-:W-:Y:S01]  /*12cc0*/  ENDCOLLECTIVE ;  /* 0x000000000000791b */ /* 0x003fe20003800000 */
.L_x_2609:
        /* <DEDUP_REMOVED lines=13> */
.L_x_2610:
[----:B------:R-:W-:Y:S01]  /*12da0*/  MOV R2, R14 ;  /* 0x0000000e00027202 */ /* 0x000fe20000000f00 */
[----:B------:R-:W-:Y:S06]  /*12db0*/  BRA `(.L_x_2611) ;  /* 0xffffffc000847947 */ /* 0x000fec000383ffff */
.L_x_2520:
[----:B---3--:R3:W4:Y:S02]  /*12dc0*/  SYNCS.PHASECHK.TRANS64.TRYWAIT P0, [R4+URZ+0x2a860], R2 ;  /* 0x02a86002040075a7 */ /* 0x008724000800017f */
[----:B----4-:R-:W-:Y:S05]  /*12dd0*/  @!P0 NANOSLEEP.SYNCS 0x989680 ;  /* 0x009896800000895d */ /* 0x010fea0003900000 */
[----:B------:R-:W4:Y:S02]  /*12de0*/  @!P0 SYNCS.PHASECHK.TRANS64 P0, [R4+URZ+0x2a860], R2 ;  /* 0x02a86002040085a7 */ /* 0x000f24000800007f */
[----:B----4-:R-:W-:Y:S05]  /*12df0*/  @!P0 BRA `(.L_x_2520) ;  /* 0xfffffffc00f08947 */ /* 0x010fea000383ffff */
[----:B------:R-:W-:Y:S05]  /*12e00*/  BRA `(.L_x_2612) ;  /* 0xffffffc000e47947 */ /* 0x000fea000383ffff */
.L_x_2521:
[----:B------:R-:W-:Y:S01]  /*12e10*/  BSSY B1, `(.L_x_2613) ;  /* 0x0000008000017945 */ /* 0x000fe20003800000 */
[----:B------:R-:W-:Y:S01]  /*12e20*/  IMAD.MOV.U32 R13, RZ, RZ, R24 ;  /* 0x000000ffff0d7224 */ /* 0x000fe200078e0018 */
[----:B------:R-:W-:Y:S01]  /*12e30*/  MOV R15, 0xffffffff ;  /* 0xffffffff000f7802 */ /* 0x000fe20000000f00 */
[----:B------:R-:W-:Y:S02]  /*12e40*/  IMAD.MOV.U32 R12, RZ, RZ, RZ ;  /* 0x000000ffff0c7224 */ /* 0x000fe400078e00ff */
[----:B------:R-:W-:-:S07]  /*12e50*/  IMAD.MOV.U32 R11, RZ, RZ, 0x181f ;  /* 0x0000181fff0b7424 */ /* 0x000fce00078e00ff */
[----:B--23--:R-:W-:Y:S05]  /*12e60*/  WARPSYNC.COLLECTIVE R15, `(.L_x_2614) ;  /* 0x000000000f087348 */ /* 0x00cfea0003c00000 */
[----:B--2---:R0:W1:Y:S02]  /*12e70*/  SHFL.IDX P6, R14, R13, R12, R11 ;  /* 0x0000000c0d0e7389 */ /* 0x00406400000c000b */
[----:B01-3--:R-:W-:Y:S01]  /*12e80*/  ENDCOLLECTIVE ;  /* 0x000000000000791b */ /* 0x00bfe20003800000 */
.L_x_2614:
[----:B------:R-:W-:Y:S05]  /*12e90*/  BSYNC B1 ;  /* 0x0000000000017941 */ /* 0x000fea0003800000 */
.L_x_2613:
[----:B------:R-:W-:Y:S01]  /*12ea0*/  IMAD.MOV.U32 R13, RZ, RZ, R23 ;  /* 0x000000ffff0d7224 */ /* 0x000fe200078e0017 */
[----:B------:R-:W-:Y:S01]  /*12eb0*/  MOV R11, 0x181f ;  /* 0x0000181f000b7802 */ /* 0x000fe20000000f00 */
[----:B------:R-:W-:Y:S01]  /*12ec0*/  IMAD.MOV.U32 R12, RZ, RZ, RZ ;  /* 0x000000ffff0c7224 */ /* 0x000fe200078e00ff */
[----:B------:R-:W-:Y:S01]  /*12ed0*/  LEA R5, R5, R22, 0x1 ;  /* 0x0000001605057211 */ /* 0x000fe200078e08ff */
[----:B------:R-:W-:Y:S02]  /*12ee0*/  IMAD.MOV.U32 R15, RZ, RZ, -0x1 ;  /* 0xffffffffff0f7424 */ /* 0x000fe400078e00ff */
[----:B------:R-:W-:-:S07]  /*12ef0*/  IMAD.MOV.U32 R3, RZ, RZ, R14 ;  /* 0x000000ffff037224 */ /* 0x000fce00078e000e */
[----:B------:R-:W-:Y:S05]  /*12f00*/  WARPSYNC.COLLECTIVE R15, `(.L_x_2615) ;  /* 0x000000000f087348 */ /* 0x000fea0003c00000 */
[----:B------:R0:W1:Y:S02]  /*12f10*/  SHFL.IDX P6, R14, R13, R12, R11 ;  /* 0x0000000c0d0e7389 */ /* 0x00006400000c000b */
[----:B01----:R-:W-:Y:S01]  /*12f20*/  ENDCOLLECTIVE ;  /* 0x000000000000791b */ /* 0x003fe20003800000 */
.L_x_2615:
[----:B------:R-:W-:Y:S02]  /*12f30*/  IMAD.MOV.U32 R13, RZ, RZ, R24 ;  /* 0x000000ffff0d7224 */ /* 0x000fe400078e0018 */
[----:B------:R-:W-:Y:S02]  /*12f40*/  IMAD.MOV.U32 R12, RZ, RZ, 0x1 ;  /* 0x00000001ff0c7424 */ /* 0x000fe400078e00ff */
[----:B------:R-:W-:-:S07]  /*12f50*/  IMAD.MOV.U32 R2, RZ, RZ, R14 ;  /* 0x000000ffff027224 */ /* 0x000fce00078e000e */
[----:B------:R-:W-:Y:S05]  /*12f60*/  WARPSYNC.COLLECTIVE R15, `(.L_x_2616) ;  /* 0x000000000f087348 */ /* 0x000fea0003c00000 */
[----:B------:R0:W1:Y:S02]  /*12f70*/  SHFL.IDX P6, R14, R13, R12, R11 ;  /* 0x0000000c0d0e7389 */ /* 0x00006400000c000b */
[----:B01----:R-:W-:Y:S01]  /*12f80*/  ENDCOLLECTIVE ;  /* 0x000000000000791b */ /* 0x003fe20003800000 */
.L_x_2616:
[----:B------:R-:W-:-:S05]  /*12f90*/  IADD3 R2, P1, R2, R0, RZ ;  /* 0x0000000002027210 */ /* 0x000fca0007f3e0ff */
[----:B------:R-:W-:Y:S01]  /*12fa0*/  IMAD.X R3, RZ, RZ, R3, P1 ;  /* 0x000000ffff037224 */ /* 0x000fe200008e0603 */
[----:B------:R-:W-:-:S04]  /*12fb0*/  LOP3.LUT P1, RZ, R29, 0x1, RZ, 0xc0, !PT ;  /* 0x000000011dff7812 */ /* 0x000fc8000782c0ff */
[----:B------:R-:W-:Y:S02]  /*12fc0*/  ISETP.LT.OR P2, PT, R6, 0x1, !P1 ;  /* 0x000000010600780c */ /* 0x000fe40004f41670 */
[----:B------:R-:W-:-:S11]  /*12fd0*/  MOV R13, R23 ;  /* 0x00000017000d7202 */ /* 0x000fd60000000f00 */
        /* <DEDUP_REMOVED lines=10> */
.L_x_2617:
[----:B------:R-:W-:Y:S01]  /*13080*/  IMAD.MOV.U32 R13, RZ, RZ, R24 ;  /* 0x000000ffff0d7224 */ /* 0x000fe200078e0018 */
[----:B------:R-:W-:Y:S01]  /*13090*/  MOV R12, 0x2 ;  /* 0x00000002000c7802 */ /* 0x000fe20000000f00 */
[----:B------:R-:W-:-:S07]  /*130a0*/  IMAD.MOV.U32 R2, RZ, RZ, R14 ;  /* 0x000000ffff027224 */ /* 0x000fce00078e000e */
[----:B------:R-:W-:Y:S05]  /*130b0*/  WARPSYNC.COLLECTIVE R15, `(.L_x_2618) ;  /* 0x000000000f087348 */ /* 0x000fea0003c00000 */
[----:B------:R0:W1:Y:S02]  /*130c0*/  SHFL.IDX P6, R14, R13, R12, R11 ;  /* 0x0000000c0d0e7389 */ /* 0x00006400000c000b */
[----:B01----:R-:W-:Y:S01]  /*130d0*/  ENDCOLLECTIVE ;  /* 0x000000000000791b */ /* 0x003fe20003800000 */
.L_x_2618:
        /* <DEDUP_REMOVED lines=14> */
.L_x_2619:
[----:B------:R-:W-:Y:S02]  /*131c0*/  IMAD.MOV.U32 R13, RZ, RZ, R24 ;  /* 0x000000ffff0d7224 */ /* 0x000fe400078e0018 */
[----:B------:R-:W-:Y:S02]  /*131d0*/  IMAD.MOV.U32 R12, RZ, RZ, 0x3 ;  /* 0x00000003ff0c7424 */ /* 0x000fe400078e00ff */
[----:B------:R-:W-:-:S07]  /*131e0*/  IMAD.MOV.U32 R2, RZ, RZ, R14 ;  /* 0x000000ffff027224 */ /* 0x000fce00078e000e */
[----:B------:R-:W-:Y:S05]  /*131f0*/  WARPSYNC.COLLECTIVE R15, `(.L_x_2620) ;  /* 0x000000000f087348 */ /* 0x000fea0003c00000 */
[----:B------:R0:W1:Y:S02]  /*13200*/  SHFL.IDX P6, R14, R13, R12, R11 ;  /* 0x0000000c0d0e7389 */ /* 0x00006400000c000b */
[----:B01----:R-:W-:Y:S01]  /*13210*/  ENDCOLLECTIVE ;  /* 0x000000000000791b */ /* 0x003fe20003800000 */
.L_x_2620:
[----:B------:R-:W-:-:S04]  /*13220*/  IADD3 R2, P2, R2, R0, RZ ;  /* 0x0000000002027210 */ /* 0x000fc80007f5e0ff */
[----:B------:R-:W-:Y:S02]  /*13230*/  IADD3.X R3, RZ, R3, RZ, P2, !PT ;  /* 0x00000003ff037210 */ /* 0x000fe400017fe4ff */
        /* <DEDUP_REMOVED lines=12> */
.L_x_2621:
[----:B------:R-:W-:Y:S01]  /*13300*/  IMAD.MOV.U32 R13, RZ, RZ, R24 ;  /* 0x000000ffff0d7224 */ /* 0x000fe200078e0018 */
[----:B------:R-:W-:Y:S01]  /*13310*/  MOV R12, 0x4 ;  /* 0x00000004000c7802 */ /* 0x000fe20000000f00 */
[----:B------:R-:W-:-:S07]  /*13320*/  IMAD.MOV.U32 R2, RZ, RZ, R14 ;  /* 0x000000ffff027224 */ /* 0x000fce00078e000e */
[----:B------:R-:W-:Y:S05]  /*13330*/  WARPSYNC.COLLECTIVE R15, `(.L_x_2622) ;  /* 0x000000000f087348 */ /* 0x000fea0003c00000 */
[----:B------:R0:W1:Y:S02]  /*13340*/  SHFL.IDX P6, R14, R13, R12, R11 ;  /* 0x0000000c0d0e7389 */ /* 0x00006400000c000b */
[----:B01----:R-:W-:Y:S01]  /*13350*/  ENDCOLLECTIVE ;  /* 0x000000000000791b */ /* 0x003fe20003800000 */
.L_x_2622:
        /* <DEDUP_REMOVED lines=14> */
.L_x_2623:
[----:B------:R-:W-:Y:S02]  /*13440*/  IMAD.MOV.U32 R13, RZ, RZ, R24 ;  /* 0x000000ffff0d7224 */ /* 0x000fe400078e0018 */
[----:B------:R-:W-:Y:S02]  /*13450*/  IMAD.MOV.U32 R12, RZ, RZ, 0x5 ;  /* 0x00000005ff0c7424 */ /* 0x000fe400078e00ff */
[----:B------:R-:W-:-:S07]  /*13460*/  IMAD.MOV.U32 R2, RZ, RZ, R14 ;  /* 0x000000ffff027224 */ /* 0x000fce00078e000e */
[----:B------:R-:W-:Y:S05]  /*13470*/  WARPSYNC.COLLECTIVE R15, `(.L_x_2624) ;  /* 0x000000000f087348 */ /* 0x000fea0003c00000 */
[----:B------:R0:W1:Y:S02]  /*13480*/  SHFL.IDX P6, R14, R13, R12, R11 ;  /* 0x0000000c0d0e7389 */ /* 0x00006400000c000b */
[----:B01----:R-:W-:Y:S01]  /*13490*/  ENDCOLLECTIVE ;  /* 0x000000000000791b */ /* 0x003fe20003800000 */
.L_x_2624:
[----:B------:R-:W-:-:S04]  /*134a0*/  IADD3 R2, P2, R2, R0, RZ ;  /* 0x0000000002027210 */ /* 0x000fc80007f5e0ff */
[----:B------:R-:W-:Y:S02]  /*134b0*/  IADD3.X R3, RZ, R3, RZ, P2, !PT ;  /* 0x00000003ff037210 */ /* 0x000fe400017fe4ff */
[----:B------:R-:W-:Y:S02]  /*134c0*/  ISETP.LT.OR P2, PT, R6, 0x41, !P1 ;  /* 0x000000410600780c */ /* 0x000fe40004f41670 */
[----:B------:R-:W-:-:S11]  /*134d0*/  MOV R13, R23 ;  /* 0x00000017000d7202 */ /* 0x000fd60000000f00 */
        /* <DEDUP_REMOVED lines=9> */
.L_x_2625:
[----:B------:R-:W-:Y:S01]  /*13570*/  @!PT LDS RZ, [RZ] ;  /* 0x00000000fffff984 */ /* 0x000fe20000000800 */
[----:B------:R-:W-:Y:S01]  /*13580*/  @!PT LDS RZ, [RZ] ;  /* 0x00000000fffff984 */ /* 0x000fe20000000800 */
[----:B------:R-:W-:Y:S01]  /*13590*/  @!PT LDS RZ, [RZ] ;  /* 0x00000000fffff984 */ /* 0x000fe20000000800 */
[----:B------:R1:W-:Y:S01]  /*135a0*/  LDGSTS.E.BYPASS.LTC128B.128 [R5+0x5400], desc[UR36][R2.64+0x80], !P2 ;  /* 0x0540008002057fae */ /* 0x0003e2000d101d64 */
[----:B------:R-:W-:Y:S05]  /*135b0*/  BRA `(.L_x_2626) ;  /* 0xffffffbc00d07947 */ /* 0x000fea000383ffff */
.L_x_2529:
[----:B0-----:R0:W1:Y:S02]  /*135c0*/  SYNCS.PHASECHK.TRANS64.TRYWAIT P0, [R0+URZ+0x2a860], R3 ;  /* 0x02a86003000075a7 */ /* 0x001064000800017f */
[----:B-1----:R-:W-:Y:S05]  /*135d0*/  @!P0 NANOSLEEP.SYNCS 0x989680 ;  /* 0x009896800000895d */ /* 0x002fea0003900000 */
[----:B------:R-:W1:Y:S02]  /*135e0*/  @!P0 SYNCS.PHASECHK.TRANS64 P0, [R0+URZ+0x2a860], R3 ;  /* 0x02a86003000085a7 */ /* 0x000e64000800007f */
[----:B-1----:R-:W-:Y:S05]  /*135f0*/  @!P0 BRA `(.L_x_2529) ;  /* 0xfffffffc00f08947 */ /* 0x002fea000383ffff */
[----:B------:R-:W-:Y:S05]  /*13600*/  BRA `(.L_x_2627) ;  /* 0xffffffc000f07947 */ /* 0x000fea000383ffff */
.L_x_2530:
[----:B------:R-:W-:Y:S01]  /*13610*/  BSSY B0, `(.L_x_2628) ;  /* 0x0000008000007945 */ /* 0x000fe20003800000 */
[----:B------:R-:W-:Y:S01]  /*13620*/  IMAD.MOV.U32 R13, RZ, RZ, R24 ;  /* 0x000000ffff0d7224 */ /* 0x000fe200078e0018 */
[----:B------:R-:W-:Y:S01]  /*13630*/  MOV R15, 0xffffffff ;  /* 0xffffffff000f7802 */ /* 0x000fe20000000f00 */
[----:B------:R-:W-:Y:S02]  /*13640*/  IMAD.MOV.U32 R12, RZ, RZ, RZ ;  /* 0x000000ffff0c7224 */ /* 0x000fe400078e00ff */
[----:B------:R-:W-:-:S07]  /*13650*/  IMAD.MOV.U32 R11, RZ, RZ, 0x181f ;  /* 0x0000181fff0b7424 */ /* 0x000fce00078e00ff */
[----:B0-2---:R-:W-:Y:S05]  /*13660*/  WARPSYNC.COLLECTIVE R15, `(.L_x_2629) ;  /* 0x000000000f087348 */ /* 0x005fea0003c00000 */
[----:B--2---:R1:W2:Y:S02]  /*13670*/  SHFL.IDX P6, R14, R13, R12, R11 ;  /* 0x0000000c0d0e7389 */ /* 0x0042a400000c000b */
[----:B012---:R-:W-:Y:S01]  /*13680*/  ENDCOLLECTIVE ;  /* 0x000000000000791b */ /* 0x007fe20003800000 */
.L_x_2629:
[----:B------:R-:W-:Y:S05]  /*13690*/  BSYNC B0 ;  /* 0x0000000000007941 */ /* 0x000fea0003800000 */
.L_x_2628:
        /* <DEDUP_REMOVED lines=12> */
.L_x_2630:
        /* <DEDUP_REMOVED lines=12> */
.L_x_2631:
        /* <DEDUP_REMOVED lines=13> */
.L_x_2632:
[----:B------:R-:W-:Y:S01]  /*138f0*/  IMAD.MOV.U32 R13, RZ, RZ, R24 ;  /* 0x000000ffff0d7224 */ /* 0x000fe200078e0018 */
[----:B------:R-:W-:Y:S02]  /*13900*/  MOV R12, 0x2 ;  /* 0x00000002000c7802 */ /* 0x000fe40000000f00 */
[----:B------:R-:W-:-:S13]  /*13910*/  IADD3 R2, P2, R14, R5, RZ ;  /* 0x000000050e027210 */ /* 0x000fda0007f5e0ff */
[----:B------:R-:W-:Y:S05]  /*13920*/  WARPSYNC.COLLECTIVE R15, `(.L_x_2633) ;  /* 0x000000000f087348 */ /* 0x000fea0003c00000 */
[----:B------:R0:W1:Y:S02]  /*13930*/  SHFL.IDX P6, R14, R13, R12, R11 ;  /* 0x0000000c0d0e7389 */ /* 0x00006400000c000b */
[----:B01----:R-:W-:Y:S01]  /*13940*/  ENDCOLLECTIVE ;  /* 0x000000000000791b */ /* 0x003fe20003800000 */
.L_x_2633:
        /* <DEDUP_REMOVED lines=13> */
.L_x_2634:
[----:B------:R-:W-:Y:S02]  /*13a20*/  IMAD.MOV.U32 R13, RZ, RZ, R24 ;  /* 0x000000ffff0d7224 */ /* 0x000fe400078e0018 */
[----:B------:R-:W-:Y:S02]  /*13a30*/  IMAD.MOV.U32 R12, RZ, RZ, 0x3 ;  /* 0x00000003ff0c7424 */ /* 0x000fe400078e00ff */
[----:B------:R-:W-:-:S07]  /*13a40*/  IMAD.MOV.U32 R10, RZ, RZ, R14 ;  /* 0x000000ffff0a7224 */ /* 0x000fce00078e000e */
[----:B------:R-:W-:Y:S05]  /*13a50*/  WARPSYNC.COLLECTIVE R15, `(.L_x_2635) ;  /* 0x000000000f087348 */ /* 0x000fea0003c00000 */
[----:B------:R0:W1:Y:S02]  /*13a60*/  SHFL.IDX P6, R14, R13, R12, R11 ;  /* 0x0000000c0d0e7389 */ /* 0x00006400000c000b */
[----:B01----:R-:W-:Y:S01]  /*13a70*/  ENDCOLLECTIVE ;  /* 0x000000000000791b */ /* 0x003fe20003800000 */
.L_x_2635:
        /* <DEDUP_REMOVED lines=14> */
.L_x_2636:
[----:B------:R-:W-:Y:S02]  /*13b60*/  IMAD.MOV.U32 R13, RZ, RZ, R24 ;  /* 0x000000ffff0d7224 */ /* 0x000fe400078e0018 */
[----:B------:R-:W-:Y:S01]  /*13b70*/  IMAD.MOV.U32 R12, RZ, RZ, 0x4 ;  /* 0x00000004ff0c7424 */ /* 0x000fe200078e00ff */
[----:B------:R-:W-:-:S13]  /*13b80*/  IADD3 R2, P2, R14, R5, RZ ;  /* 0x000000050e027210 */ /* 0x000fda0007f5e0ff */
[----:B------:R-:W-:Y:S05]  /*13b90*/  WARPSYNC.COLLECTIVE R15, `(.L_x_2637) ;  /* 0x000000000f087348 */ /* 0x000fea0003c00000 */
[----:B------:R0:W1:Y:S02]  /*13ba0*/  SHFL.IDX P6, R14, R13, R12, R11 ;  /* 0x0000000c0d0e7389 */ /* 0x00006400000c000b */
[----:B01----:R-:W-:Y:S01]  /*13bb0*/  ENDCOLLECTIVE ;  /* 0x000000000000791b */ /* 0x003fe20003800000 */
.L_x_2637:
        /* <DEDUP_REMOVED lines=13> */
.L_x_2638:
[----:B------:R-:W-:Y:S01]  /*13c90*/  MOV R13, R24 ;  /* 0x00000018000d7202 */ /* 0x000fe20000000f00 */
[----:B------:R-:W-:Y:S02]  /*13ca0*/  IMAD.MOV.U32 R12, RZ, RZ, 0x5 ;  /* 0x00000005ff0c7424 */ /* 0x000fe400078e00ff */
[----:B------:R-:W-:-:S07]  /*13cb0*/  IMAD.MOV.U32 R10, RZ, RZ, R14 ;  /* 0x000000ffff0a7224 */ /* 0x000fce00078e000e */
[----:B------:R-:W-:Y:S05]  /*13cc0*/  WARPSYNC.COLLECTIVE R15, `(.L_x_2639) ;  /* 0x000000000f087348 */ /* 0x000fea0003c00000 */
[----:B------:R0:W1:Y:S02]  /*13cd0*/  SHFL.IDX P6, R14, R13, R12, R11 ;  /* 0x0000000c0d0e7389 */ /* 0x00006400000c000b */
[----:B01----:R-:W-:Y:S01]  /*13ce0*/  ENDCOLLECTIVE ;  /* 0x000000000000791b */ /* 0x003fe20003800000 */
.L_x_2639:
        /* <DEDUP_REMOVED lines=12> */
.L_x_2640:
[----:B------:R-:W-:Y:S05]  /*13db0*/  BRA `(.L_x_2641) ;  /* 0xffffffbc00ec7947 */ /* 0x000fea000383ffff */
.L_x_2535:
        /* <DEDUP_REMOVED lines=8> */
.L_x_2643:
[----:B------:R-:W-:Y:S05]  /*13e40*/  BSYNC B0 ;  /* 0x0000000000007941 */ /* 0x000fea0003800000 */
.L_x_2642:
        /* <DEDUP_REMOVED lines=9> */
.L_x_2644:
        /* <DEDUP_REMOVED lines=18> */
.L_x_2645:
[----:B------:R-:W-:Y:S01]  /*14000*/  IMAD.MOV.U32 R12, RZ, RZ, 0x2 ;  /* 0x00000002ff0c7424 */ /* 0x000fe200078e00ff */
[----:B------:R-:W-:-:S05]  /*14010*/  SEL R7, R14, RZ, P1 ;  /* 0x000000ff0e077207 */ /* 0x000fca0000800000 */
[----:B------:R-:W-:-:S05]  /*14020*/  IMAD.IADD R6, R4, 0x1, R7 ;  /* 0x0000000104067824 */ /* 0x000fca00078e0207 */
[----:B------:R-:W-:-:S07]  /*14030*/  MOV R13, R6 ;  /* 0x00000006000d7202 */ /* 0x000fce0000000f00 */
[----:B------:R-:W-:Y:S05]  /*14040*/  WARPSYNC.COLLECTIVE R15, `(.L_x_2646) ;  /* 0x000000000f087348 */ /* 0x000fea0003c00000 */
[----:B------:R0:W1:Y:S02]  /*14050*/  SHFL.UP P6, R14, R13, R12, R11 ;  /* 0x0400000c0d0e7389 */ /* 0x00006400000c000b */
[----:B01----:R-:W-:Y:S01]  /*14060*/  ENDCOLLECTIVE ;  /* 0x000000000000791b */ /* 0x003fe20003800000 */
.L_x_2646:
[----:B------:R-:W-:Y:S02]  /*14070*/  MOV R12, 0x4 ;  /* 0x00000004000c7802 */ /* 0x000fe40000000f00 */
[----:B------:R-:W-:-:S05]  /*14080*/  SEL R7, R14, RZ, P2 ;  /* 0x000000ff0e077207 */ /* 0x000fca0001000000 */
[----:B------:R-:W-:-:S04]  /*14090*/  IMAD.IADD R7, R6, 0x1, R7 ;  /* 0x0000000106077824 */ /* 0x000fc800078e0207 */
[----:B------:R-:W-:-:S07]  /*140a0*/  IMAD.MOV.U32 R13, RZ, RZ, R7 ;  /* 0x000000ffff0d7224 */ /* 0x000fce00078e0007 */
[----:B------:R-:W-:Y:S05]  /*140b0*/  WARPSYNC.COLLECTIVE R15, `(.L_x_2647) ;  /* 0x000000000f087348 */ /* 0x000fea0003c00000 */
[----:B------:R0:W1:Y:S02]  /*140c0*/  SHFL.UP P6, R14, R13, R12, R11 ;  /* 0x0400000c0d0e7389 */ /* 0x00006400000c000b */
[----:B01----:R-:W-:Y:S01]  /*140d0*/  ENDCOLLECTIVE ;  /* 0x000000000000791b */ /* 0x003fe20003800000 */
.L_x_2647:
[----:B------:R-:W-:Y:S01]  /*140e0*/  IMAD.MOV.U32 R12, RZ, RZ, 0x8 ;  /* 0x00000008ff0c7424 */ /* 0x000fe200078e00ff */
[----:B------:R-:W-:-:S05]  /*140f0*/  SEL R2, R14, RZ, P3 ;  /* 0x000000ff0e027207 */ /* 0x000fca0001800000 */
[----:B------:R-:W-:-:S04]  /*14100*/  IMAD.IADD R2, R7, 0x1, R2 ;  /* 0x0000000107027824 */ /* 0x000fc800078e0202 */
[----:B------:R-:W-:-:S07]  /*14110*/  IMAD.MOV.U32 R13, RZ, RZ, R2 ;  /* 0x000000ffff0d7224 */ /* 0x000fce00078e0002 */
[----:B------:R-:W-:Y:S05]  /*14120*/  WARPSYNC.COLLECTIVE R15, `(.L_x_2648) ;  /* 0x000000000f087348 */ /* 0x000fea0003c00000 */
[----:B------:R0:W1:Y:S02]  /*14130*/  SHFL.UP P6, R14, R13, R12, R11 ;  /* 0x0400000c0d0e7389 */ /* 0x00006400000c000b */
[----:B01----:R-:W-:Y:S01]  /*14140*/  ENDCOLLECTIVE ;  /* 0x000000000000791b */ /* 0x003fe20003800000 */
.L_x_2648:
[----:B------:R-:W-:Y:S01]  /*14150*/  IMAD.MOV.U32 R12, RZ, RZ, 0x10 ;  /* 0x00000010ff0c7424 */ /* 0x000fe200078e00ff */
[----:B------:R-:W-:-:S04]  /*14160*/  SEL R3, R14, RZ, P4 ;  /* 0x000000ff0e037207 */ /* 0x000fc80002000000 */
[----:B------:R-:W-:-:S05]  /*14170*/  IADD3 R3, R2, R3, RZ ;  /* 0x0000000302037210 */ /* 0x000fca0007ffe0ff */
[----:B------:R-:W-:-:S07]  /*14180*/  IMAD.MOV.U32 R13, RZ, RZ, R3 ;  /* 0x000000ffff0d7224 */ /* 0x000fce00078e0003 */
[----:B------:R-:W-:Y:S05]  /*14190*/  WARPSYNC.COLLECTIVE R15, `(.L_x_2649) ;  /* 0x000000000f087348 */ /* 0x000fea0003c00000 */
[----:B------:R0:W1:Y:S02]  /*141a0*/  SHFL.UP P6, R14, R13, R12, R11 ;  /* 0x0400000c0d0e7389 */ /* 0x00006400000c000b */
[----:B01----:R-:W-:Y:S01]  /*141b0*/  ENDCOLLECTIVE ;  /* 0x000000000000791b */ /* 0x003fe20003800000 */
.L_x_2649:
        /* <DEDUP_REMOVED lines=8> */
.L_x_2650:
[----:B------:R-:W-:Y:S05]  /*14240*/  BRA `(.L_x_2651) ;  /* 0xffffffbc00f87947 */ /* 0x000fea000383ffff */
.L_x_2540:
[----:B------:R-:W-:Y:S01]  /*14250*/  BSSY B0, `(.L_x_2652) ;  /* 0x0000008000007945 */ /* 0x000fe20003800000 */
[----:B-----5:R-:W-:Y:S01]  /*14260*/  IMAD.MOV.U32 R13, RZ, RZ, R4 ;  /* 0x000000ffff0d7224 */ /* 0x020fe200078e0004 */
[----:B------:R-:W-:Y:S01]  /*14270*/  MOV R12, 0x1 ;  /* 0x00000001000c7802 */ /* 0x000fe20000000f00 */
[----:B------:R-:W-:Y:S02]  /*14280*/  IMAD.MOV.U32 R11, RZ, RZ, RZ ;  /* 0x000000ffff0b7224 */ /* 0x000fe400078e00ff */
[----:B------:R-:W-:-:S07]  /*14290*/  IMAD.MOV.U32 R15, RZ, RZ, -0x1 ;  /* 0xffffffffff0f7424 */ /* 0x000fce00078e00ff */
[----:B01----:R-:W-:Y:S05]  /*142a0*/  WARPSYNC.COLLECTIVE R15, `(.L_x_2653) ;  /* 0x000000000f087348 */ /* 0x003fea0003c00000 */
[----:B------:R2:W3:Y:S02]  /*142b0*/  SHFL.UP P6, R14, R13, R12, R11 ;  /* 0x0400000c0d0e7389 */ /* 0x0004e400000c000b */
[----:B0123--:R-:W-:Y:S01]  /*142c0*/  ENDCOLLECTIVE ;  /* 0x000000000000791b */ /* 0x00ffe20003800000 */
.L_x_2653:
[----:B------:R-:W-:Y:S05]  /*142d0*/  BSYNC B0 ;  /* 0x0000000000007941 */ /* 0x000fea0003800000 */
.L_x_2652:
        /* <DEDUP_REMOVED lines=8> */
.L_x_2654:
[----:B------:R-:W-:Y:S01]  /*14360*/  IMAD.MOV.U32 R12, RZ, RZ, 0x4 ;  /* 0x00000004ff0c7424 */ /* 0x000fe200078e00ff */
[----:B------:R-:W-:-:S05]  /*14370*/  SEL R0, R14, RZ, P2 ;  /* 0x000000ff0e007207 */ /* 0x000fca0001000000 */
[----:B------:R-:W-:-:S05]  /*14380*/  IMAD.IADD R0, R13, 0x1, R0 ;  /* 0x000000010d007824 */ /* 0x000fca00078e0200 */
[----:B------:R-:W-:-:S07]  /*14390*/  MOV R13, R0 ;  /* 0x00000000000d7202 */ /* 0x000fce0000000f00 */
[----:B------:R-:W-:Y:S05]  /*143a0*/  WARPSYNC.COLLECTIVE R15, `(.L_x_2655) ;  /* 0x000000000f087348 */ /* 0x000fea0003c00000 */
[----:B------:R0:W1:Y:S02]  /*143b0*/  SHFL.UP P6, R14, R13, R12, R11 ;  /* 0x0400000c0d0e7389 */ /* 0x00006400000c000b */
[----:B01----:R-:W-:Y:S01]  /*143c0*/  ENDCOLLECTIVE ;  /* 0x000000000000791b */ /* 0x003fe20003800000 */
.L_x_2655:
[----:B------:R-:W-:Y:S02]  /*143d0*/  MOV R12, 0x8 ;  /* 0x00000008000c7802 */ /* 0x000fe40000000f00 */
[----:B------:R-:W-:-:S05]  /*143e0*/  SEL R3, R14, RZ, P3 ;  /* 0x000000ff0e037207 */ /* 0x000fca0001800000 */
[----:B------:R-:W-:-:S04]  /*143f0*/  IMAD.IADD R2, R0, 0x1, R3 ;  /* 0x0000000100027824 */ /* 0x000fc800078e0203 */
[----:B------:R-:W-:-:S07]  /*14400*/  IMAD.MOV.U32 R13, RZ, RZ, R2 ;  /* 0x000000ffff0d7224 */ /* 0x000fce00078e0002 */
[----:B------:R-:W-:Y:S05]  /*14410*/  WARPSYNC.COLLECTIVE R15, `(.L_x_2656) ;  /* 0x000000000f087348 */ /* 0x000fea0003c00000 */
[----:B------:R0:W1:Y:S02]  /*14420*/  SHFL.UP P6, R14, R13, R12, R11 ;  /* 0x0400000c0d0e7389 */ /* 0x00006400000c000b */
[----:B01----:R-:W-:Y:S01]  /*14430*/  ENDCOLLECTIVE ;  /* 0x000000000000791b */ /* 0x003fe20003800000 */
.L_x_2656:
[----:B------:R-:W-:Y:S01]  /*14440*/  IMAD.MOV.U32 R12, RZ, RZ, 0x10 ;  /* 0x00000010ff0c7424 */ /* 0x000fe200078e00ff */
[----:B------:R-:W-:-:S05]  /*14450*/  SEL R3, R14, RZ, P4 ;  /* 0x000000ff0e037207 */ /* 0x000fca0002000000 */
[----:B------:R-:W-:-:S04]  /*14460*/  IMAD.IADD R3, R2, 0x1, R3 ;  /* 0x0000000102037824 */ /* 0x000fc800078e0203 */
[----:B------:R-:W-:-:S07]  /*14470*/  IMAD.MOV.U32 R13, RZ, RZ, R3 ;  /* 0x000000ffff0d7224 */ /* 0x000fce00078e0003 */
[----:B------:R-:W-:Y:S05]  /*14480*/  WARPSYNC.COLLECTIVE R15, `(.L_x_2657) ;  /* 0x000000000f087348 */ /* 0x000fea0003c00000 */
[----:B------:R0:W1:Y:S02]  /*14490*/  SHFL.UP P6, R14, R13, R12, R11 ;  /* 0x0400000c0d0e7389 */ /* 0x00006400000c000b */
[----:B01----:R-:W-:Y:S01]  /*144a0*/  ENDCOLLECTIVE ;  /* 0x000000000000791b */ /* 0x003fe20003800000 */
.L_x_2657:
        /* <DEDUP_REMOVED lines=8> */
.L_x_2658:
[----:B------:R-:W-:Y:S05]  /*14530*/  BRA `(.L_x_2659) ;  /* 0xffffffbc00d87947 */ /* 0x000fea000383ffff */
.L_x_2542:
[----:B------:R-:W-:Y:S01]  /*14540*/  BSSY B0, `(.L_x_2660) ;  /* 0x0000006000007945 */ /* 0x000fe20003800000 */
[----:B------:R-:W-:Y:S02]  /*14550*/  PLOP3.LUT P6, PT, P6, PT, PT, 0x8, 0x0 ;  /* 0x000000000000781c */ /* 0x000fe400037ce170 */
[----:B------:R-:W-:-:S11]  /*14560*/  MOV R15, 0xffffffff ;  /* 0xffffffff000f7802 */ /* 0x000fd60000000f00 */
[----:B0-----:R-:W-:Y:S05]  /*14570*/  WARPSYNC.COLLECTIVE R15, `(.L_x_2661) ;  /* 0x000000000f087348 */ /* 0x001fea0003c00000 */
[----:B------:R-:W-:Y:S01]  /*14580*/  VOTE.ANY R14, PT, P6 ;  /* 0x00000000000e7806 */ /* 0x000fe200030e0100 */
[----:B0-----:R-:W-:Y:S06]  /*14590*/  ENDCOLLECTIVE ;  /* 0x000000000000791b */ /* 0x001fec0003800000 */
.L_x_2661:
[----:B------:R-:W-:Y:S05]  /*145a0*/  BSYNC B0 ;  /* 0x0000000000007941 */ /* 0x000fea0003800000 */
.L_x_2660:
        /* <DEDUP_REMOVED lines=9> */
.L_x_2662:
[----:B------:R-:W-:Y:S01]  /*14640*/  IMAD.MOV.U32 R4, RZ, RZ, R14 ;  /* 0x000000ffff047224 */ /* 0x000fe200078e000e */
[----:B------:R-:W-:Y:S06]  /*14650*/  BRA `(.L_x_2663) ;  /* 0xffffffbc00c87947 */ /* 0x000fec000383ffff */
.L_x_2544:
[----:B------:R-:W-:Y:S01]  /*14660*/  BSSY B0, `(.L_x_2664) ;  /* 0x0000007000007945 */ /* 0x000fe20003800000 */
[----:B------:R-:W-:Y:S01]  /*14670*/  IMAD.MOV.U32 R13, RZ, RZ, R6 ;  /* 0x000000ffff0d7224 */ /* 0x000fe200078e0006 */
[----:B------:R-:W-:Y:S01]  /*14680*/  MOV R11, 0x1f ;  /* 0x0000001f000b7802 */ /* 0x000fe20000000f00 */
[----:B------:R-:W-:-:S07]  /*14690*/  IMAD.MOV.U32 R15, RZ, RZ, -0x1 ;  /* 0xffffffffff0f7424 */ /* 0x000fce00078e00ff */
[----:B012---:R-:W-:Y:S05]  /*146a0*/  WARPSYNC.COLLECTIVE R15, `(.L_x_2665) ;  /* 0x000000000f087348 */ /* 0x007fea0003c00000 */
[----:B------:R3:W4:Y:S02]  /*146b0*/  SHFL.IDX P6, R14, R13, R12, R11 ;  /* 0x0000000c0d0e7389 */ /* 0x00072400000c000b */
[----:B01234-:R-:W-:Y:S01]  /*146c0*/  ENDCOLLECTIVE ;  /* 0x000000000000791b */ /* 0x01ffe20003800000 */
.L_x_2665:
[----:B------:R-:W-:Y:S05]  /*146d0*/  BSYNC B0 ;  /* 0x0000000000007941 */ /* 0x000fea0003800000 */
.L_x_2664:
[----:B------:R-:W-:Y:S05]  /*146e0*/  BRA `(.L_x_2543) ;  /* 0xffffffbc00c07947 */ /* 0x000fea000383ffff */
.L_x_2548:
[----:B-1----:R1:W3:Y:S02]  /*146f0*/  SYNCS.PHASECHK.TRANS64.TRYWAIT P0, [R4+URZ+0x2a820], R0 ;  /* 0x02a82000040075a7 */ /* 0x0022e4000800017f */
[----:B---3--:R-:W-:Y:S05]  /*14700*/  @!P0 NANOSLEEP.SYNCS 0x989680 ;  /* 0x009896800000895d */ /* 0x008fea0003900000 */
[----:B------:R-:W3:Y:S02]  /*14710*/  @!P0 SYNCS.PHASECHK.TRANS64 P0, [R4+URZ+0x2a820], R0 ;  /* 0x02a82000040085a7 */ /* 0x000ee4000800007f */
[----:B---3--:R-:W-:Y:S05]  /*14720*/  @!P0 BRA `(.L_x_2548) ;  /* 0xfffffffc00f08947 */ /* 0x008fea000383ffff */
[----:B------:R-:W-:Y:S05]  /*14730*/  BRA `(.L_x_2666) ;  /* 0xffffffc400387947 */ /* 0x000fea000383ffff */
.L_x_2549:
[----:B------:R-:W3:Y:S01]  /*14740*/  S2R R2, SR_TID.X ;  /* 0x0000000000027919 */ /* 0x000ee20000002100 */
[----:B------:R-:W-:Y:S01]  /*14750*/  BSSY B0, `(.L_x_2667) ;  /* 0x000000a000007945 */ /* 0x000fe20003800000 */
[----:B------:R-:W-:Y:S01]  /*14760*/  IMAD.MOV.U32 R12, RZ, RZ, RZ ;  /* 0x000000ffff0c7224 */ /* 0x000fe200078e00ff */
[----:B------:R-:W-:Y:S01]  /*14770*/  MOV R11, 0x1f ;  /* 0x0000001f000b7802 */ /* 0x000fe20000000f00 */
[----:B------:R-:W-:Y:S01]  /*14780*/  IMAD.MOV.U32 R15, RZ, RZ, -0x1 ;  /* 0xffffffffff0f7424 */ /* 0x000fe200078e00ff */
[----:B---3--:R-:W-:-:S04]  /*14790*/  SHF.R.U32.HI R2, RZ, 0x5, R2 ;  /* 0x00000005ff027819 */ /* 0x008fc80000011602 */
[----:B------:R-:W-:-:S05]  /*147a0*/  LOP3.LUT R2, R2, 0x3, RZ, 0xc0, !PT ;  /* 0x0000000302027812 */ /* 0x000fca00078ec0ff */
[----:B------:R-:W-:-:S07]  /*147b0*/  IMAD.MOV.U32 R13, RZ, RZ, R2 ;  /* 0x000000ffff0d7224 */ /* 0x000fce00078e0002 */
[----:B012---:R-:W-:Y:S05]  /*147c0*/  WARPSYNC.COLLECTIVE R15, `(.L_x_2668) ;  /* 0x000000000f087348 */ /* 0x007fea0003c00000 */
[----:B------:R3:W4:Y:S02]  /*147d0*/  SHFL.IDX P6, R14, R13, R12, R11 ;  /* 0x0000000c0d0e7389 */ /* 0x00072400000c000b */
[----:B01234-:R-:W-:Y:S01]  /*147e0*/  ENDCOLLECTIVE ;  /* 0x000000000000791b */ /* 0x01ffe20003800000 */
.L_x_2668:
[----:B------:R-:W-:Y:S05]  /*147f0*/  BSYNC B0 ;  /* 0x0000000000007941 */ /* 0x000fea0003800000 */
.L_x_2667:
[----:B------:R-:W-:Y:S05]  /*14800*/  BRA `(.L_x_2669) ;  /* 0xffffffc400207947 */ /* 0x000fea000383ffff */
.L_x_2552:
[----:B------:R-:W-:Y:S01]  /*14810*/  BSSY B1, `(.L_x_2670) ;  /* 0x0000006000017945 */ /* 0x000fe20003800000 */
[----:B------:R-:W-:-:S07]  /*14820*/  IMAD.MOV.U32 R15, RZ, RZ, -0x1 ;  /* 0xffffffffff0f7424 */ /* 0x000fce00078e00ff */
[----:B012---:R-:W-:Y:S05]  /*14830*/  WARPSYNC.COLLECTIVE R15, `(.L_x_2671) ;  /* 0x000000000f0c7348 */ /* 0x007fea0003c00000 */
[----:B------:R-:W-:Y:S02]  /*14840*/  ELECT P6, UR62, PT ;  /* 0x00000000003e782f */ /* 0x000fe400038c0000 */
[----:B------:R-:W-:Y:S01]  /*14850*/  MOV R14, UR62 ;  /* 0x0000003e000e7c02 */ /* 0x000fe20008000f00 */
[----:B012---:R-:W-:Y:S10]  /*14860*/  ENDCOLLECTIVE ;  /* 0x000000000000791b */ /* 0x007ff40003800000 */
.L_x_2671:
[----:B------:R-:W-:Y:S05]  /*14870*/  BSYNC B1 ;  /* 0x0000000000017941 */ /* 0x000fea0003800000 */
.L_x_2670:
[----:B------:R-:W-:Y:S05]  /*14880*/  BRA `(.L_x_2672) ;  /* 0xffffffc400187947 */ /* 0x000fea000383ffff */
.L_x_2554:
[----:B-1----:R1:W3:Y:S02]  /*14890*/  SYNCS.PHASECHK.TRANS64.TRYWAIT P1, [R5+URZ+0x2a840], R0 ;  /* 0x02a84000050075a7 */ /* 0x0022e4000802017f */
[----:B---3--:R-:W-:Y:S05]  /*148a0*/  @!P1 NANOSLEEP.SYNCS 0x989680 ;  /* 0x009896800000995d */ /* 0x008fea0003900000 */
[----:B------:R-:W3:Y:S02]  /*148b0*/  @!P1 SYNCS.PHASECHK.TRANS64 P1, [R5+URZ+0x2a840], R0 ;  /* 0x02a84000050095a7 */ /* 0x000ee4000802007f */
[----:B---3--:R-:W-:Y:S05]  /*148c0*/  @!P1 BRA `(.L_x_2554) ;  /* 0xfffffffc00f09947 */ /* 0x008fea000383ffff */
[----:B------:R-:W-:Y:S05]  /*148d0*/  BRA `(.L_x_2673) ;  /* 0xffffffc400387947 */ /* 0x000fea000383ffff */
.L_x_2556:
[----:B---3--:R3:W4:Y:S02]  /*148e0*/  SYNCS.PHASECHK.TRANS64.TRYWAIT P1, [R27+URZ+0x2a840], R2 ;  /* 0x02a840021b0075a7 */ /* 0x008724000802017f */
[----:B----4-:R-:W-:Y:S05]  /*148f0*/  @!P1 NANOSLEEP.SYNCS 0x989680 ;  /* 0x009896800000995d */ /* 0x010fea0003900000 */
[----:B------:R-:W4:Y:S02]  /*14900*/  @!P1 SYNCS.PHASECHK.TRANS64 P1, [R27+URZ+0x2a840], R2 ;  /* 0x02a840021b0095a7 */ /* 0x000f24000802007f */
[----:B----4-:R-:W-:Y:S05]  /*14910*/  @!P1 BRA `(.L_x_2556) ;  /* 0xfffffffc00f09947 */ /* 0x010fea000383ffff */
[----:B------:R-:W-:Y:S05]  /*14920*/  BRA `(.L_x_2674) ;  /* 0xffffffc400447947 */ /* 0x000fea000383ffff */
.L_x_2558:
[----:B----4-:R4:W0:Y:S02]  /*14930*/  SYNCS.PHASECHK.TRANS64.TRYWAIT P1, [R5+URZ+0x2a860], R0 ;  /* 0x02a86000050075a7 */ /* 0x010824000802017f */
[----:B0-----:R-:W-:Y:S05]  /*14940*/  @!P1 NANOSLEEP.SYNCS 0x989680 ;  /* 0x009896800000995d */ /* 0x001fea0003900000 */
[----:B------:R-:W0:Y:S02]  /*14950*/  @!P1 SYNCS.PHASECHK.TRANS64 P1, [R5+URZ+0x2a860], R0 ;  /* 0x02a86000050095a7 */ /* 0x000e24000802007f */
[----:B0-----:R-:W-:Y:S05]  /*14960*/  @!P1 BRA `(.L_x_2558) ;  /* 0xfffffffc00f09947 */ /* 0x001fea000383ffff */
[----:B------:R-:W-:Y:S05]  /*14970*/  BRA `(.L_x_2675) ;  /* 0xffffffc400407947 */ /* 0x000fea000383ffff */
.L_x_2676:
        /* <DEDUP_REMOVED lines=16> */
.L_x_3233:


//--------------------- .text._ZN7cutlass13device_kernelIN5flash11enable_sm90INS1_16FlashAttnFwdSm90INS1_25CollectiveMainloopFwdSm90ILi2EN4cute5tupleIJNS5_1CILi1EEES8_S8_EEENS6_IJNS7_ILi128EEENS7_ILi96EEENS7_ILi192EEEEEELi128ENS_10bfloat16_tEfNS_4arch4Sm90ELb1ELb0ELb1ELb1ELb1ELb1ELb0ELb1ELb1ELb1ELb0ELb0EEENS1_21CollectiveEpilogueFwdINS6_IJSA_SA_SB_EEES9_SE_SG_Li256ELb1ELb1ELb0ELb0EEENS1_36VarlenDynamicPersistentTileSchedulerILi128ELi96ELi256ELi128ELb0ELb1ELb1ELb1ELb1ELb1EEEEEEEEEvNT_6ParamsE --------------------------
	.section	.text._ZN7cutlass13device_kernelIN5flash11enable_sm90INS1_16FlashAttnFwdSm90INS1_25CollectiveMainloopFwdSm90ILi2EN4cute5tupleIJNS5_1CILi1EEES8_S8_EEENS6_IJNS7_ILi128EEENS7_ILi96EEENS7_ILi192EEEEEELi128ENS_10bfloat16_tEfNS_4arch4Sm90ELb1ELb0ELb1ELb1ELb1ELb1ELb0ELb1ELb1ELb1ELb0ELb0EEENS1_21CollectiveEpilogueFwdINS6_IJSA_SA_SB_EEES9_SE_SG_Li256ELb1ELb1ELb0ELb0EEENS1_36VarlenDynamicPersistentTileSchedulerILi128ELi96ELi256ELi128ELb0ELb1ELb1ELb1ELb1ELb1EEEEEEEEEvNT_6ParamsE,"ax",@progbits
	.align	128
.text._ZN7cutlass13device_kernelIN5flash11enable_sm90INS1_16FlashAttnFwdSm90INS1_25CollectiveMainloopFwdSm90ILi2EN4cute5tupleIJNS5_1CILi1EEES8_S8_EEENS6_IJNS7_ILi128EEENS7_ILi96EEENS7_ILi192EEEEEELi128ENS_10bfloat16_tEfNS_4arch4Sm90ELb1ELb0ELb1ELb1ELb1ELb1ELb0ELb1ELb1ELb1ELb0ELb0EEENS1_21CollectiveEpilogueFwdINS6_IJSA_SA_SB_EEES9_SE_SG_Li256ELb1ELb1ELb0ELb0EEENS1_36VarlenDynamicPersistentTileSchedulerILi128ELi96ELi256ELi128ELb0ELb1ELb1ELb1ELb1ELb1EEEEEEEEEvNT_6ParamsE:
        .type           _ZN7cutlass13device_kernelIN5flash11enable_sm90INS1_16FlashAttnFwdSm90INS1_25CollectiveMainloopFwdSm90ILi2EN4cute5tupleIJNS5_1CILi1EEES8_S8_EEENS6_IJNS7_ILi128EEENS7_ILi96EEENS7_ILi192EEEEEELi128ENS_10bfloat16_tEfNS_4arch4Sm90ELb1ELb0ELb1ELb1ELb1ELb1ELb0ELb1ELb1ELb1ELb0ELb0EEENS1_21CollectiveEpilogueFwdINS6_IJSA_SA_SB_EEES9_SE_SG_Li256ELb1ELb1ELb0ELb0EEENS1_36VarlenDynamicPersistentTileSchedulerILi128ELi96ELi256ELi128ELb0ELb1ELb1ELb1ELb1ELb1EEEEEEEEEvNT_6ParamsE,@function
        .size           _ZN7cutlass13device_kernelIN5flash11enable_sm90INS1_16FlashAttnFwdSm90INS1_25CollectiveMainloopFwdSm90ILi2EN4cute5tupleIJNS5_1CILi1EEES8_S8_EEENS6_IJNS7_ILi128EEENS7_ILi96EEENS7_ILi192EEEEEELi128ENS_10bfloat16_tEfNS_4arch4Sm90ELb1ELb0ELb1ELb1ELb1ELb1ELb0ELb1ELb1ELb1ELb0ELb0EEENS1_21CollectiveEpilogueFwdINS6_IJSA_SA_SB_EEES9_SE_SG_Li256ELb1ELb1ELb0ELb0EEENS1_36VarlenDynamicPersistentTileSchedulerILi128ELi96ELi256ELi128ELb0ELb1ELb1ELb1ELb1ELb1EEEEEEEEEvNT_6ParamsE,(.L_x_3234 - _ZN7cutlass13device_kernelIN5flash11enable_sm90INS1_16FlashAttnFwdSm90INS1_25CollectiveMainloopFwdSm90ILi2EN4cute5tupleIJNS5_1CILi1EEES8_S8_EEENS6_IJNS7_ILi128EEENS7_ILi96EEENS7_ILi192EEEEEELi128ENS_10bfloat16_tEfNS_4arch4Sm90ELb1ELb0ELb1ELb1ELb1ELb1ELb0ELb1ELb1ELb1ELb0ELb0EEENS1_21CollectiveEpilogueFwdINS6_IJSA_SA_SB_EEES9_SE_SG_Li256ELb1ELb1ELb0ELb0EEENS1_36VarlenDynamicPersistentTileSchedulerILi128ELi96ELi256ELi128ELb0ELb1ELb1ELb1ELb1ELb1EEEEEEEEEvNT_6ParamsE)
        .other          _ZN7cutlass13device_kernelIN5flash11enable_sm90INS1_16FlashAttnFwdSm90INS1_25CollectiveMainloopFwdSm90ILi2EN4cute5tupleIJNS5_1CILi1EEES8_S8_EEENS6_IJNS7_ILi128EEENS7_ILi96EEENS7_ILi192EEEEEELi128ENS_10bfloat16_tEfNS_4arch4Sm90ELb1ELb0ELb1ELb1ELb1ELb1ELb0ELb1ELb1ELb1ELb0ELb0EEENS1_21CollectiveEpilogueFwdINS6_IJSA_SA_SB_EEES9_SE_SG_Li256ELb1ELb1ELb0ELb0EEENS1_36VarlenDynamicPersistentTileSchedulerILi128ELi96ELi256ELi128ELb0ELb1ELb1ELb1ELb1ELb1EEEEEEEEEvNT_6ParamsE,@"STO_CUDA_ENTRY STV_DEFAULT"
_ZN7cutlass13device_kernelIN5flash11enable_sm90INS1_16FlashAttnFwdSm90INS1_25CollectiveMainloopFwdSm90ILi2EN4cute5tupleIJNS5_1CILi1EEES8_S8_EEENS6_IJNS7_ILi128EEENS7_ILi96EEENS7_ILi192EEEEEELi128ENS_10bfloat16_tEfNS_4arch4Sm90ELb1ELb0ELb1ELb1ELb1ELb1ELb0ELb1ELb1ELb1ELb0ELb0EEENS1_21CollectiveEpilogueFwdINS6_IJSA_SA_SB_EEES9_SE_SG_Li256ELb1ELb1ELb0ELb0EEENS1_36VarlenDynamicPersistentTileSchedulerILi128ELi96ELi256ELi128ELb0ELb1ELb1ELb1ELb1ELb1EEEEEEEEEvNT_6ParamsE:
        /* <DEDUP_REMOVED lines=18> */
.L_x_2678:
[----:B------:R-:W-:Y:S05]  /*0120*/  BSYNC B0 ;  /* 0x0000000000007941 */ /* 0x000fea0003800000 */
.L_x_2677:
        /* <DEDUP_REMOVED lines=41> */
.L_x_2679:
        /* <DEDUP_REMOVED lines=22> */
.L_x_2680:
        /* <DEDUP_REMOVED lines=18> */
.L_x_2681:
        /* <DEDUP_REMOVED lines=22> */
.L_x_2682:
        /* <DEDUP_REMOVED lines=22> */
.L_x_2683:
        /* <DEDUP_REMOVED lines=10> */
.L_x_2686:
        /* <DEDUP_REMOVED lines=18> */
[----:B------:R-:W-:Y:S01]  /*0ac0*/  IMAD.MOV.U32 R196, RZ, RZ, RZ ;  /* 0x000000ffffc47224 */ /* 0x000fe200078e00ff */
[----:B------:R-:W-:Y:S01]  /*0ad0*/  MOV R170, RZ ;  /* 0x000000ff00aa7202 */ /* 0x000fe20000000f00 */
[----:B------:R-:W-:Y:S02]  /*0ae0*/  IMAD.MOV.U32 R18, RZ, RZ, RZ ;  /* 0x000000ffff127224 */ /* 0x000fe400078e00ff */
[----:B------:R-:W-:Y:S02]  /*0af0*/  IMAD.MOV.U32 R167, RZ, RZ, RZ ;  /* 0x000000ffffa77224 */ /* 0x000fe400078e00ff */
[----:B------:R-:W-:-:S06]  /*0b00*/  IMAD.MOV.U32 R162, RZ, RZ, RZ ;  /* 0x000000ffffa27224 */ /* 0x000fcc00078e00ff */
[----:B------:R-:W-:Y:S01]  /*0b10*/  UIADD3 UR4, UR4, 0xc400, URZ ;  /* 0x0000c40004047890 */ /* 0x000fe2000fffe03f */
[----:B--2---:R-:W-:Y:S02]  /*0b20*/  R2UR UR5, R3 ;  /* 0x00000000030572ca */ /* 0x004fe400000e0000 */
[----:B------:R-:W-:-:S04]  /*0b30*/  SHF.R.S32.HI R3, RZ, 0x1f, R0 ;  /* 0x0000001fff037819 */ /* 0x000fc80000011400 */
[CC--:B------:R-:W-:Y:S02]  /*0b40*/  LEA.HI R5, R3.reuse, R0.reuse, RZ, 0x7 ;  /* 0x0000000003057211 */ /* 0x0c0fe400078f38ff */
[-C--:B------:R-:W-:Y:S02]  /*0b50*/  LEA.HI R4, R3, R0.reuse, RZ, 0x4 ;  /* 0x0000000003047211 */ /* 0x080fe400078f20ff */
[----:B------:R-:W-:Y:S02]  /*0b60*/  LOP3.LUT R7, R5, 0xffffff80, RZ, 0xc0, !PT ;  /* 0xffffff8005077812 */ /* 0x000fe400078ec0ff */
[----:B------:R-:W-:Y:S01]  /*0b70*/  LEA.HI R198, R3, R0, RZ, 0x3 ;  /* 0x0000000003c67211 */ /* 0x000fe200078f18ff */
[----:B------:R-:W-:Y:S01]  /*0b80*/  ULOP3.LUT UR5, UR5, 0x1, URZ, 0xfc, !UPT ;  /* 0x0000000105057892 */ /* 0x000fe2000f8efc3f */
[----:B------:R-:W-:Y:S01]  /*0b90*/  SHF.R.S32.HI R222, RZ, 0x7, R5 ;  /* 0x00000007ffde7819 */ /* 0x000fe20000011405 */
[----:B------:R-:W-:Y:S01]  /*0ba0*/  IMAD.IADD R214, R0, 0x1, -R7 ;  /* 0x0000000100d67824 */ /* 0x000fe200078e0a07 */
[----:B------:R-:W-:-:S02]  /*0bb0*/  SHF.R.S32.HI R7, RZ, 0x4, R4 ;  /* 0x00000004ff077819 */ /* 0x000fc40000011404 */
[----:B------:R-:W-:Y:S02]  /*0bc0*/  LOP3.LUT R191, R198, 0xfffffff8, RZ, 0xc0, !PT ;  /* 0xfffffff8c6bf7812 */ /* 0x000fe400078ec0ff */
[----:B------:R-:W-:Y:S02]  /*0bd0*/  SHF.R.S32.HI R9, RZ, 0x1f, R214 ;  /* 0x0000001fff097819 */ /* 0x000fe400000114d6 */
[----:B------:R-:W-:Y:S01]  /*0be0*/  LEA.HI R6, R4, R7, RZ, 0x1 ;  /* 0x0000000704067211 */ /* 0x000fe200078f08ff */
[----:B------:R-:W-:Y:S01]  /*0bf0*/  IMAD.IADD R191, R0, 0x1, -R191 ;  /* 0x0000000100bf7824 */ /* 0x000fe200078e0abf */
[CC--:B------:R-:W-:Y:S02]  /*0c00*/  LEA.HI R8, R9.reuse, R214.reuse, RZ, 0x2 ;  /* 0x000000d609087211 */ /* 0x0c0fe400078f10ff */
[----:B------:R-:W-:Y:S01]  /*0c10*/  LEA.HI R9, R9, R214, RZ, 0x5 ;  /* 0x000000d609097211 */ /* 0x000fe200078f28ff */
[----:B------:R-:W-:Y:S01]  /*0c20*/  IMAD.SHL.U32 R187, R191, 0x8, RZ ;  /* 0x00000008bfbb7824 */ /* 0x000fe200078e00ff */
[----:B------:R-:W-:-:S02]  /*0c30*/  SHF.R.S32.HI R10, RZ, 0x2, R8 ;  /* 0x00000002ff0a7819 */ /* 0x000fc40000011408 */
[----:B------:R-:W-:Y:S01]  /*0c40*/  SHF.R.S32.HI R11, RZ, 0x1f, R8 ;  /* 0x0000001fff0b7819 */ /* 0x000fe20000011408 */
[----:B------:R-:W-:Y:S01]  /*0c50*/  VIADD R190, R187, 0x40 ;  /* 0x00000040bbbe7836 */ /* 0x000fe20000000000 */
[----:B------:R-:W-:Y:S02]  /*0c60*/  SHF.R.S32.HI R9, RZ, 0x5, R9 ;  /* 0x00000005ff097819 */ /* 0x000fe40000011409 */
[----:B------:R-:W-:Y:S02]  /*0c70*/  LEA.HI R11, R11, R10, RZ, 0x3 ;  /* 0x0000000a0b0b7211 */ /* 0x000fe400078f18ff */
[----:B------:R-:W-:Y:S02]  /*0c80*/  LOP3.LUT R6, R6, 0x1ffffffe, RZ, 0xc0, !PT ;  /* 0x1ffffffe06067812 */ /* 0x000fe400078ec0ff */
[----:B------:R-:W-:Y:S02]  /*0c90*/  LOP3.LUT R11, R11, 0xfffffff8, RZ, 0xc0, !PT ;  /* 0xfffffff80b0b7812 */ /* 0x000fe400078ec0ff */
[----:B------:R-:W-:Y:S01]  /*0ca0*/  LEA.HI R5, R5, R222, RZ, 0x1 ;  /* 0x000000de05057211 */ /* 0x000fe200078f08ff */
[----:B------:R-:W-:Y:S01]  /*0cb0*/  IMAD.IADD R7, R7, 0x1, -R6 ;  /* 0x0000000107077824 */ /* 0x000fe200078e0a06 */
[----:B------:R-:W-:Y:S01]  /*0cc0*/  LEA.HI R6, R3, R0, RZ, 0x5 ;  /* 0x0000000003067211 */ /* 0x000fe200078f28ff */
[----:B------:R-:W-:Y:S01]  /*0cd0*/  IMAD.IADD R10, R10, 0x1, -R11 ;  /* 0x000000010a0a7824 */ /* 0x000fe200078e0a0b */
[----:B------:R-:W-:-:S02]  /*0ce0*/  LOP3.LUT R5, R5, 0x3fffffe, RZ, 0xc0, !PT ;  /* 0x03fffffe05057812 */ /* 0x000fc400078ec0ff */
[----:B------:R-:W-:Y:S01]  /*0cf0*/  SHF.R.S32.HI R6, RZ, 0x5, R6 ;  /* 0x00000005ff067819 */ /* 0x000fe20000011406 */
[----:B------:R-:W-:Y:S01]  /*0d00*/  IMAD R10, R9, 0x10, R10 ;  /* 0x00000010090a7824 */ /* 0x000fe200078e020a */
[----:B------:R-:W-:Y:S01]  /*0d10*/  LEA.HI R9, R3, R0, RZ, 0x2 ;  /* 0x0000000003097211 */ /* 0x000fe200078f10ff */
[----:B------:R-:W-:Y:S01]  /*0d20*/  IMAD.IADD R5, R222, 0x1, -R5 ;  /* 0x00000001de057824 */ /* 0x000fe200078e0a05 */
[----:B------:R-:W-:Y:S01]  /*0d30*/  LOP3.LUT R3, R4, 0x3fffff0, RZ, 0xc0, !PT ;  /* 0x03fffff004037812 */ /* 0x000fe200078ec0ff */
[----:B------:R-:W-:Y:S01]  /*0d40*/  IMAD.SHL.U32 R182, R6, 0x200, RZ ;  /* 0x0000020006b67824 */ /* 0x000fe200078e00ff */
[----:B------:R-:W-:Y:S01]  /*0d50*/  LOP3.LUT R197, R9, 0xfffffffc, RZ, 0xc0, !PT ;  /* 0xfffffffc09c57812 */ /* 0x000fe200078ec0ff */
[----:B------:R-:W-:Y:S01]  /*0d60*/  IMAD R223, R5, 0x40, R10 ;  /* 0x0000004005df7824 */ /* 0x000fe200078e020a */
[----:B------:R-:W-:Y:S01]  /*0d70*/  SHF.R.S32.HI R169, RZ, 0x2, R9 ;  /* 0x00000002ffa97819 */ /* 0x000fe20000011409 */
[C---:B------:R-:W-:Y:S01]  /*0d80*/  IMAD.IADD R3, R0.reuse, 0x1, -R3 ;  /* 0x0000000100037824 */ /* 0x040fe200078e0a03 */
[----:B------:R-:W-:Y:S01]  /*0d90*/  SHF.R.S32.HI R4, RZ, 0x1f, R9 ;  /* 0x0000001fff047819 */ /* 0x000fe20000011409 */
[----:B------:R-:W-:Y:S01]  /*0da0*/  IMAD.IADD R197, R0, 0x1, -R197 ;  /* 0x0000000100c57824 */ /* 0x000fe200078e0ac5 */
[----:B------:R-:W-:Y:S01]  /*0db0*/  IADD3 R221, R169, 0x40, RZ ;  /* 0x00000040a9dd7810 */ /* 0x000fe20007ffe0ff */
[----:B------:R-:W-:Y:S01]  /*0dc0*/  IMAD R12, R6, 0x10, R3 ;  /* 0x00000010060c7824 */ /* 0x000fe200078e0203 */
[----:B------:R-:W-:Y:S01]  /*0dd0*/  LEA.HI R4, R4, R169, RZ, 0x3 ;  /* 0x000000a904047211 */ /* 0x000fe200078f18ff */
[----:B------:R-:W-:Y:S01]  /*0de0*/  IMAD.SHL.U32 R160, R197, 0x4, RZ ;  /* 0x00000004c5a07824 */ /* 0x000fe200078e00ff */
[----:B------:R-:W-:Y:S01]  /*0df0*/  SHF.R.S32.HI R0, RZ, 0x1f, R221 ;  /* 0x0000001fff007819 */ /* 0x000fe200000114dd */
[----:B------:R-:W-:Y:S01]  /*0e00*/  IMAD.SHL.U32 R176, R221, 0x40, RZ ;  /* 0x00000040ddb07824 */ /* 0x000fe200078e00ff */
[----:B------:R-:W-:Y:S01]  /*0e10*/  LOP3.LUT R4, R4, 0xfffffff8, RZ, 0xc0, !PT ;  /* 0xfffffff804047812 */ /* 0x000fe200078ec0ff */
[----:B------:R-:W-:Y:S01]  /*0e20*/  VIADD R172, R160, 0x20 ;  /* 0x00000020a0ac7836 */ /* 0x000fe20000000000 */
[----:B------:R-:W-:Y:S01]  /*0e30*/  LEA.HI R0, R0, R221, RZ, 0x3 ;  /* 0x000000dd00007211 */ /* 0x000fe200078f18ff */
[----:B------:R-:W-:Y:S01]  /*0e40*/  VIADD R171, R160, 0x40 ;  /* 0x00000040a0ab7836 */ /* 0x000fe20000000000 */
[----:B------:R-:W-:Y:S01]  /*0e50*/  LOP3.LUT R176, R176, 0x1c0, RZ, 0xc0, !PT ;  /* 0x000001c0b0b07812 */ /* 0x000fe200078ec0ff */
[C---:B------:R-:W-:Y:S01]  /*0e60*/  IMAD.IADD R163, R160.reuse, 0x1, R172 ;  /* 0x00000001a0a37824 */ /* 0x040fe200078e02ac */
[----:B------:R-:W-:Y:S01]  /*0e70*/  SHF.R.S32.HI R198, RZ, 0x3, R198 ;  /* 0x00000003ffc67819 */ /* 0x000fe200000114c6 */
[----:B------:R-:W-:Y:S01]  /*0e80*/  IMAD.IADD R164, R160, 0x1, R171 ;  /* 0x00000001a0a47824 */ /* 0x000fe200078e02ab */
[----:B------:R-:W-:Y:S01]  /*0e90*/  SHF.R.U32.HI R220, RZ, 0x3, R176 ;  /* 0x00000003ffdc7819 */ /* 0x000fe200000116b0 */
[----:B------:R-:W-:Y:S01]  /*0ea0*/  IMAD.IADD R213, R169, 0x1, -R4 ;  /* 0x00000001a9d57824 */ /* 0x000fe200078e0a04 */
[----:B------:R-:W-:Y:S01]  /*0eb0*/  SHF.R.S32.HI R227, RZ, 0x1f, R187 ;  /* 0x0000001fffe37819 */ /* 0x000fe200000114bb */
[----:B------:R-:W-:Y:S01]  /*0ec0*/  IMAD.SHL.U32 R183, R0, 0x40, RZ ;  /* 0x0000004000b77824 */ /* 0x000fe200078e00ff */
[----:B------:R-:W-:Y:S01]  /*0ed0*/  SHF.R.S32.HI R0, RZ, 0x1f, R163 ;  /* 0x0000001fff007819 */ /* 0x000fe200000114a3 */
[----:B------:R-:W-:Y:S01]  /*0ee0*/  IMAD.SHL.U32 R180, R213, 0x40, RZ ;  /* 0x00000040d5b47824 */ /* 0x000fe200078e00ff */
[----:B------:R-:W-:Y:S01]  /*0ef0*/  SHF.R.S32.HI R3, RZ, 0x1f, R164 ;  /* 0x0000001fff037819 */ /* 0x000fe200000114a4 */
[----:B------:R-:W-:Y:S01]  /*0f00*/  IMAD R12, R12, 0x8, R7 ;  /* 0x000000080c0c7824 */ /* 0x000fe200078e0207 */
[CC--:B------:R-:W-:Y:S01]  /*0f10*/  LEA.HI R165, R0.reuse, R163.reuse, RZ, 0x3 ;  /* 0x000000a300a57211 */ /* 0x0c0fe200078f18ff */
[----:B------:R-:W-:Y:S01]  /*0f20*/  IMAD.SHL.U32 R16, R197, 0x8, RZ ;  /* 0x00000008c5107824 */ /* 0x000fe200078e00ff */
[----:B------:R-:W-:Y:S01]  /*0f30*/  LEA.HI R0, R0, R163, RZ, 0x6 ;  /* 0x000000a300007211 */ /* 0x000fe200078f30ff */
[----:B------:R-:W-:Y:S01]  /*0f40*/  VIADD R174, R160, 0x10 ;  /* 0x00000010a0ae7836 */ /* 0x000fe20000000000 */
[CC--:B------:R-:W-:Y:S01]  /*0f50*/  LEA.HI R5, R3.reuse, R164.reuse, RZ, 0x6 ;  /* 0x000000a403057211 */ /* 0x0c0fe200078f30ff */
[----:B------:R-:W-:Y:S01]  /*0f60*/  VIADD R19, R16, 0x60 ;  /* 0x0000006010137836 */ /* 0x000fe20000000000 */
[----:B------:R-:W-:Y:S01]  /*0f70*/  LOP3.LUT R180, R180, 0x1c0, RZ, 0xc0, !PT ;  /* 0x000001c0b4b47812 */ /* 0x000fe200078ec0ff */
[----:B------:R-:W-:Y:S01]  /*0f80*/  IMAD.SHL.U32 R4, R0, 0x80, RZ ;  /* 0x0000008000047824 */ /* 0x000fe200078e00ff */
[----:B------:R-:W-:Y:S01]  /*0f90*/  LEA.HI R3, R3, R164, RZ, 0x3 ;  /* 0x000000a403037211 */ /* 0x000fe200078f18ff */
[----:B------:R-:W-:Y:S01]  /*0fa0*/  IMAD.SHL.U32 R7, R5, 0x80, RZ ;  /* 0x0000008005077824 */ /* 0x000fe200078e00ff */
[----:B------:R-:W-:Y:S01]  /*0fb0*/  SHF.R.U32.HI R181, RZ, 0x3, R180 ;  /* 0x00000003ffb57819 */ /* 0x000fe200000116b4 */
[----:B------:R-:W-:Y:S01]  /*0fc0*/  VIADD R22, R16, 0x80 ;  /* 0x0000008010167836 */ /* 0x000fe20000000000 */
[----:B------:R-:W-:Y:S01]  /*0fd0*/  LOP3.LUT R0, R180, 0x38, R165, 0xf8, !PT ;  /* 0x00000038b4007812 */ /* 0x000fe200078ef8a5 */
[----:B------:R-:W-:Y:S01]  /*0fe0*/  VIADD R23, R16, 0xa0 ;  /* 0x000000a010177836 */ /* 0x000fe20000000000 */
[----:B------:R-:W-:Y:S01]  /*0ff0*/  LOP3.LUT R11, R176, 0x38, R3, 0xf8, !PT ;  /* 0x00000038b00b7812 */ /* 0x000fe200078ef803 */
[----:B------:R-:W-:Y:S01]  /*1000*/  VIADD R173, R160, 0x30 ;  /* 0x00000030a0ad7836 */ /* 0x000fe20000000000 */
[----:B------:R-:W-:Y:S01]  /*1010*/  LOP3.LUT R5, R0, R181, RZ, 0x3c, !PT ;  /* 0x000000b500057212 */ /* 0x000fe200078e3cff */
[----:B------:R-:W-:Y:S01]  /*1020*/  VIADD R175, R160, 0x50 ;  /* 0x00000050a0af7836 */ /* 0x000fe20000000000 */
[----:B------:R-:W-:Y:S01]  /*1030*/  LOP3.LUT R183, R183, 0xfffffe00, RZ, 0xc0, !PT ;  /* 0xfffffe00b7b77812 */ /* 0x000fe200078ec0ff */
[----:B------:R-:W-:Y:S01]  /*1040*/  IMAD.SHL.U32 R224, R12, 0x8, RZ ;  /* 0x000000080ce07824 */ /* 0x000fe200078e00ff */
[----:B------:R-:W-:-:S02]  /*1050*/  LOP3.LUT R7, R7, 0xffffe000, RZ, 0xc0, !PT ;  /* 0xffffe00007077812 */ /* 0x000fc400078ec0ff */
[-C--:B------:R-:W-:Y:S02]  /*1060*/  LOP3.LUT R0, R11, R220.reuse, RZ, 0x3c, !PT ;  /* 0x000000dc0b007212 */ /* 0x080fe400078e3cff */
[----:B------:R-:W-:Y:S02]  /*1070*/  LOP3.LUT R9, R176, 0x38, R165, 0xf8, !PT ;  /* 0x00000038b0097812 */ /* 0x000fe400078ef8a5 */
[--C-:B------:R-:W-:Y:S01]  /*1080*/  IADD3 R215, R0, R7, R183.reuse ;  /* 0x0000000700d77210 */ /* 0x100fe20007ffe0b7 */
[----:B------:R-:W-:Y:S01]  /*1090*/  IMAD.U32 R0, RZ, RZ, UR5 ;  /* 0x00000005ff007e24 */ /* 0x000fe2000f8e00ff */
[----:B------:R-:W-:Y:S02]  /*10a0*/  LOP3.LUT R4, R4, 0xffffe000, RZ, 0xc0, !PT ;  /* 0xffffe00004047812 */ /* 0x000fe400078ec0ff */
[----:B------:R-:W-:Y:S02]  /*10b0*/  LOP3.LUT R9, R9, R220, RZ, 0x3c, !PT ;  /* 0x000000dc09097212 */ /* 0x000fe400078e3cff */
[-C--:B------:R-:W-:Y:S01]  /*10c0*/  IADD3 R219, R5, R4.reuse, R182 ;  /* 0x0000000405db7210 */ /* 0x080fe20007ffe0b6 */
[----:B------:R0:W-:Y:S01]  /*10d0*/  STL [R1+0x30], R0 ;  /* 0x0000300001007387 */ /* 0x0001e20000100800 */
[----:B------:R-:W-:Y:S01]  /*10e0*/  IADD3 R9, R9, R4, R183 ;  /* 0x0000000409097210 */ /* 0x000fe20007ffe0b7 */
[----:B------:R-:W-:Y:S01]  /*10f0*/  IMAD.U32 R4, RZ, RZ, UR4 ;  /* 0x00000004ff047e24 */ /* 0x000fe2000f8e00ff */
[----:B------:R-:W-:-:S02]  /*1100*/  LOP3.LUT R6, R180, 0x38, R3, 0xf8, !PT ;  /* 0x00000038b4067812 */ /* 0x000fc400078ef803 */
[----:B------:R-:W-:Y:S02]  /*1110*/  LOP3.LUT R5, R8, 0x7ffffffc, RZ, 0xc0, !PT ;  /* 0x7ffffffc08057812 */ /* 0x000fe400078ec0ff */
[----:B------:R1:W-:Y:S01]  /*1120*/  STL [R1+0x34], R4 ;  /* 0x0000340401007387 */ /* 0x0003e20000100800 */
[----:B------:R-:W-:Y:S02]  /*1130*/  LOP3.LUT R6, R6, R181, RZ, 0x3c, !PT ;  /* 0x000000b506067212 */ /* 0x000fe400078e3cff */
[----:B0-----:R-:W-:Y:S01]  /*1140*/  LEA.HI R0, R197, R197, RZ, 0x1 ;  /* 0x000000c5c5007211 */ /* 0x001fe200078f08ff */
[----:B------:R-:W-:Y:S01]  /*1150*/  IMAD.IADD R188, R214, 0x1, -R5 ;  /* 0x00000001d6bc7824 */ /* 0x000fe200078e0a05 */
[----:B------:R-:W-:Y:S02]  /*1160*/  IADD3 R6, R6, R7, R182 ;  /* 0x0000000706067210 */ /* 0x000fe40007ffe0b6 */
[----:B------:R-:W-:Y:S02]  /*1170*/  LOP3.LUT R0, R0, 0x1ffffffe, RZ, 0xc0, !PT ;  /* 0x1ffffffe00007812 */ /* 0x000fe400078ec0ff */
[----:B------:R-:W-:-:S02]  /*1180*/  SHF.R.S32.HI R17, RZ, 0x1f, R16 ;  /* 0x0000001fff117819 */ /* 0x000fc40000011410 */
[----:B-1----:R-:W-:Y:S01]  /*1190*/  LOP3.LUT R4, R176, 0x38, R16, 0xf8, !PT ;  /* 0x00000038b0047812 */ /* 0x002fe200078ef810 */
[----:B------:R-:W-:Y:S01]  /*11a0*/  IMAD.IADD R0, R197, 0x1, -R0 ;  /* 0x00000001c5007824 */ /* 0x000fe200078e0a00 */
[----:B------:R-:W-:Y:S02]  /*11b0*/  SHF.R.S32.HI R168, RZ, 0x1f, R19 ;  /* 0x0000001fffa87819 */ /* 0x000fe40000011413 */
[----:B------:R-:W-:Y:S02]  /*11c0*/  LOP3.LUT R4, R183, R4, R220, 0xf6, !PT ;  /* 0x00000004b7047212 */ /* 0x000fe400078ef6dc */
[----:B------:R-:W-:Y:S02]  /*11d0*/  SHF.R.S32.HI R179, RZ, 0x1f, R22 ;  /* 0x0000001fffb37819 */ /* 0x000fe40000011416 */
[----:B------:R-:W-:Y:S02]  /*11e0*/  SHF.R.S32.HI R178, RZ, 0x1f, R23 ;  /* 0x0000001fffb27819 */ /* 0x000fe40000011417 */
[----:B------:R-:W-:-:S02]  /*11f0*/  SHF.R.S32.HI R204, RZ, 0x1f, R174 ;  /* 0x0000001fffcc7819 */ /* 0x000fc400000114ae */
[----:B------:R-:W-:Y:S02]  /*1200*/  SHF.R.S32.HI R226, RZ, 0x1f, R190 ;  /* 0x0000001fffe27819 */ /* 0x000fe400000114be */
[----:B------:R-:W-:Y:S02]  /*1210*/  SHF.R.S32.HI R203, RZ, 0x1f, R172 ;  /* 0x0000001fffcb7819 */ /* 0x000fe400000114ac */
[----:B------:R-:W-:Y:S02]  /*1220*/  SHF.R.S32.HI R202, RZ, 0x1f, R173 ;  /* 0x0000001fffca7819 */ /* 0x000fe400000114ad */
[----:B------:R-:W-:Y:S02]  /*1230*/  SHF.R.S32.HI R201, RZ, 0x1f, R171 ;  /* 0x0000001fffc97819 */ /* 0x000fe400000114ab */
[----:B------:R-:W-:Y:S02]  /*1240*/  SHF.R.S32.HI R200, RZ, 0x1f, R175 ;  /* 0x0000001fffc87819 */ /* 0x000fe400000114af */
[----:B------:R-:W-:-:S02]  /*1250*/  SHF.R.S32.HI R165, RZ, 0x3, R165 ;  /* 0x00000003ffa57819 */ /* 0x000fc400000114a5 */
[----:B------:R-:W-:Y:S02]  /*1260*/  SHF.R.S32.HI R166, RZ, 0x3, R3 ;  /* 0x00000003ffa67819 */ /* 0x000fe40000011403 */
[----:B------:R-:W-:Y:S02]  /*1270*/  LEA R218, R4, UR4, 0x1 ;  /* 0x0000000404da7c11 */ /* 0x000fe4000f8e08ff */
[----:B------:R-:W-:Y:S02]  /*1280*/  LEA R219, R219, UR4, 0x1 ;  /* 0x00000004dbdb7c11 */ /* 0x000fe4000f8e08ff */
[----:B------:R-:W-:Y:S02]  /*1290*/  LEA R216, R9, UR4, 0x1 ;  /* 0x0000000409d87c11 */ /* 0x000fe4000f8e08ff */
[----:B------:R-:W-:Y:S02]  /*12a0*/  LEA R217, R6, UR4, 0x1 ;  /* 0x0000000406d97c11 */ /* 0x000fe4000f8e08ff */
[----:B------:R-:W-:-:S02]  /*12b0*/  LEA R215, R215, UR4, 0x1 ;  /* 0x00000004d7d77c11 */ /* 0x000fc4000f8e08ff */
[----:B------:R-:W-:-:S07]  /*12c0*/  LEA R189, R0, R223, 0x3 ;  /* 0x000000df00bd7211 */ /* 0x000fce00078e18ff */
.L_x_2923:
[----:B0--34-:R-:W0:Y:S01]  /*12d0*/  LDC.64 R4, c[0x0][0xc88] ;  /* 0x00032200ff047b82 */ /* 0x019e220000000a00 */
        /* <DEDUP_REMOVED lines=39> */
[----:B------:R-:W-:Y:S01]  /*1550*/  IMAD.MOV.U32 R25, RZ, RZ, R195 ;  /* 0x000000ffff197224 */ /* 0x000fe200078e00c3 */
[----:B0-----:R-:W-:Y:S06]  /*1560*/  @P1 BRA `(.L_x_2688) ;  /* 0x0000000000241947 */ /* 0x001fec0003800000 */
        /* <DEDUP_REMOVED lines=9> */
.L_x_2688:
[----:B------:R-:W-:Y:S02]  /*1600*/  IMAD.U32 R24, RZ, RZ, UR5 ;  /* 0x00000005ff187e24 */ /* 0x000fe4000f8e00ff */
[----:B------:R-:W-:Y:S01]  /*1610*/  IMAD.U32 R27, RZ, RZ, UR4 ;  /* 0x00000004ff1b7e24 */ /* 0x000fe2000f8e00ff */
[----:B------:R-:W-:Y:S06]  /*1620*/  @!P2 BRA `(.L_x_2689) ;  /* 0x000000000010a947 */ /* 0x000fec0003800000 */
[----:B------:R-:W-:-:S04]  /*1630*/  IADD3 R4, P0, R193, UR8, RZ ;  /* 0x00000008c1047c10 */ /* 0x000fc8000ff1e0ff */
[----:B------:R-:W-:-:S05]  /*1640*/  IADD3.X R5, R194, UR9, RZ, P0, !PT ;  /* 0x00000009c2057c10 */ /* 0x000fca00087fe4ff */
[----:B------:R0:W5:Y:S01]  /*1650*/  LDG.E R27, desc[UR60][R4.64] ;  /* 0x0000003c041b7981 */ /* 0x000162000c1e1900 */
[----:B------:R-:W-:Y:S05]  /*1660*/  BRA `(.L_x_2690) ;  /* 0x0000000000107947 */ /* 0x000fea0003800000 */
.L_x_2689:
[----:B------:R-:W-:Y:S05]  /*1670*/  @!P0 BRA `(.L_x_2690) ;  /* 0x00000000000c8947 */ /* 0x000fea0003800000 */
[----:B------:R-:W2:Y:S04]  /*1680*/  LDG.E R4, desc[UR60][R8.64] ;  /* 0x0000003c08047981 */ /* 0x000ea8000c1e1900 */
[----:B------:R-:W2:Y:S02]  /*1690*/  LDG.E R27, desc[UR60][R8.64+0x4] ;  /* 0x0000043c081b7981 */ /* 0x000ea4000c1e1900 */
[----:B--2---:R-:W-:-:S07]  /*16a0*/  IMAD.IADD R27, R27, 0x1, -R4 ;  /* 0x000000011b1b7824 */ /* 0x004fce00078e0a04 */
.L_x_2690:
[----:B------:R-:W-:Y:S01]  /*16b0*/  ULDC.64 UR4, c[0x0][0xa10] ;  /* 0x0002840000047ab9 */ /* 0x000fe20000000a00 */
[----:B------:R-:W1:Y:S01]  /*16c0*/  LDC R9, c[0x0][0x448] ;  /* 0x00011200ff097b82 */ /* 0x000e620000000800 */
[----:B------:R-:W-:-:S04]  /*16d0*/  ISETP.NE.U32.AND P0, PT, RZ, UR4, PT ;  /* 0x00000004ff007c0c */ /* 0x000fc8000bf05070 */
[----:B------:R-:W-:Y:S01]  /*16e0*/  ISETP.NE.AND.EX P0, PT, RZ, UR5, PT, P0 ;  /* 0x00000005ff007c0c */ /* 0x000fe2000bf05300 */
[----:B------:R-:W-:-:S12]  /*16f0*/  ULDC.64 UR4, c[0x0][0xa30] ;  /* 0x00028c0000047ab9 */ /* 0x000fd80000000a00 */
[----:B0-----:R-:W0:Y:S02]  /*1700*/  @P0 LDC.64 R4, c[0x0][0xa10] ;  /* 0x00028400ff040b82 */ /* 0x001e240000000a00 */
[----:B0-----:R-:W-:-:S05]  /*1710*/  @P0 IMAD.WIDE R4, R25, 0x4, R4 ;  /* 0x0000000419040825 */ /* 0x001fca00078e0204 */
[----:B------:R-:W2:Y:S04]  /*1720*/  @P0 LDG.E R3, desc[UR60][R4.64] ;  /* 0x0000003c04030981 */ /* 0x000ea8000c1e1900 */
[----:B------:R0:W2:Y:S01]  /*1730*/  @P0 LDG.E R8, desc[UR60][R4.64+0x4] ;  /* 0x0000043c04080981 */ /* 0x0000a2000c1e1900 */
[----:B------:R-:W-:Y:S01]  /*1740*/  ISETP.NE.U32.AND P1, PT, RZ, UR4, PT ;  /* 0x00000004ff007c0c */ /* 0x000fe2000bf25070 */
[----:B-----5:R-:W-:-:S03]  /*1750*/  IMAD.MOV.U32 R142, RZ, RZ, R27 ;  /* 0x000000ffff8e7224 */ /* 0x020fc600078e001b */
[----:B------:R-:W-:-:S13]  /*1760*/  ISETP.NE.AND.EX P1, PT, RZ, UR5, PT, P1 ;  /* 0x00000005ff007c0c */ /* 0x000fda000bf25310 */
[----:B------:R-:W-:-:S04]  /*1770*/  @P1 IADD3 R6, P2, R193, UR4, RZ ;  /* 0x00000004c1061c10 */ /* 0x000fc8000ff5e0ff */
[----:B------:R-:W-:-:S05]  /*1780*/  @P1 IADD3.X R7, R194, UR5, RZ, P2, !PT ;  /* 0x00000005c2071c10 */ /* 0x000fca00097fe4ff */
[----:B------:R3:W5:Y:S01]  /*1790*/  @P1 LDG.E R142, desc[UR60][R6.64] ;  /* 0x0000003c068e1981 */ /* 0x000762000c1e1900 */
[----:B-1----:R-:W-:Y:S01]  /*17a0*/  ISETP.NE.AND P1, PT, R9, 0x1, PT ;  /* 0x000000010900780c */ /* 0x002fe20003f25270 */
[----:B------:R-:W-:-:S04]  /*17b0*/  IMAD.SHL.U32 R184, R29, 0x80, RZ ;  /* 0x000000801db87824 */ /* 0x000fc800078e00ff */
[----:B0-----:R-:W-:-:S08]  /*17c0*/  VIADD R4, R184, 0x7f ;  /* 0x0000007fb8047836 */ /* 0x001fd00000000000 */
[----:B------:R-:W0:Y:S08]  /*17d0*/  @P1 LDC R9, c[0x0][0x44c] ;  /* 0x00011300ff091b82 */ /* 0x000e300000000800 */
[----:B------:R-:W1:Y:S01]  /*17e0*/  @P1 LDC R5, c[0x0][0x450] ;  /* 0x00011400ff051b82 */ /* 0x000e620000000800 */
[----:B--2---:R-:W-:Y:S02]  /*17f0*/  @P0 IMAD.IADD R24, R8, 0x1, -R3 ;  /* 0x0000000108180824 */ /* 0x004fe400078e0a03 */
[----:B------:R-:W-:-:S02]  /*1800*/  IMAD.IADD R8, R27, 0x1, -R0 ;  /* 0x000000011b087824 */ /* 0x000fc400078e0a00 */
[----:B0-----:R-:W-:-:S03]  /*1810*/  @P1 IMAD.HI.U32 R0, R4, R9, RZ ;  /* 0x0000000904001227 */ /* 0x001fc600078e00ff */
[----:B------:R-:W-:Y:S02]  /*1820*/  IADD3 R186, R8, R24, RZ ;  /* 0x0000001808ba7210 */ /* 0x000fe40007ffe0ff */
[----:B-1----:R-:W-:Y:S02]  /*1830*/  @P1 SHF.R.U32.HI R4, RZ, R5, R0 ;  /* 0x00000005ff041219 */ /* 0x002fe40000011600 */
[C---:B------:R-:W-:Y:S01]  /*1840*/  IADD3 R143, R186.reuse, 0x60, -R185 ;  /* 0x00000060ba8f7810 */ /* 0x040fe20007ffe8b9 */
[----:B------:R-:W-:-:S04]  /*1850*/  VIADD R0, R186, 0x5f ;  /* 0x0000005fba007836 */ /* 0x000fc80000000000 */
[----:B------:R-:W-:Y:S02]  /*1860*/  IMAD.IADD R4, R143, 0x1, R4 ;  /* 0x000000018f047824 */ /* 0x000fe400078e0204 */
[----:B------:R-:W-:-:S04]  /*1870*/  IMAD.HI R0, R0, 0x2aaaaaab, RZ ;  /* 0x2aaaaaab00007827 */ /* 0x000fc800078e02ff */
[----:B------:R-:W-:Y:S01]  /*1880*/  IMAD.HI R4, R4, 0x2aaaaaab, RZ ;  /* 0x2aaaaaab04047827 */ /* 0x000fe200078e02ff */
[----:B------:R-:W-:-:S04]  /*1890*/  SHF.R.U32.HI R3, RZ, 0x1f, R0 ;  /* 0x0000001fff037819 */ /* 0x000fc80000011600 */
[----:B------:R-:W-:Y:S02]  /*18a0*/  SHF.R.U32.HI R5, RZ, 0x1f, R4 ;  /* 0x0000001fff057819 */ /* 0x000fe40000011604 */
[----:B------:R-:W-:Y:S02]  /*18b0*/  LEA.HI.SX32 R144, R0, R3, 0x1c ;  /* 0x0000000300907211 */ /* 0x000fe400078fe2ff */
[----:B------:R-:W-:Y:S01]  /*18c0*/  LEA.HI.SX32 R5, R4, R5, 0x1c ;  /* 0x0000000504057211 */ /* 0x000fe200078fe2ff */
[----:B------:R-:W-:-:S03]  /*18d0*/  IMAD.MOV R4, RZ, RZ, -R8 ;  /* 0x000000ffff047224 */ /* 0x000fc600078e0a08 */
[----:B------:R-:W-:Y:S02]  /*18e0*/  VIMNMX R5, R144, R5, PT ;  /* 0x0000000590057248 */ /* 0x000fe40003fe0100 */
[----:B------:R-:W-:-:S03]  /*18f0*/  VIMNMX R4, RZ, R4, !PT ;  /* 0x00000004ff047248 */ /* 0x000fc60007fe0100 */
[----:B------:R-:W-:-:S05]  /*1900*/  IMAD R5, R5, 0x60, -R8 ;  /* 0x0000006005057824 */ /* 0x000fca00078e0a08 */
        /* <DEDUP_REMOVED lines=11> */
[----:B---3--:R-:W-:Y:S05]  /*19c0*/  @!P1 BRA `(.L_x_2691) ;  /* 0x0000009000fc9947 */ /* 0x008fea0003800000 */
        /* <DEDUP_REMOVED lines=20> */
.L_x_2693:
[----:B------:R-:W-:Y:S05]  /*1b10*/  BSYNC B6 ;  /* 0x0000000000067941 */ /* 0x000fea0003800000 */
.L_x_2692:
        /* <DEDUP_REMOVED lines=20> */
.L_x_2695:
[----:B------:R-:W-:Y:S05]  /*1c60*/  BSYNC B6 ;  /* 0x0000000000067941 */ /* 0x000fea0003800000 */
.L_x_2694:
[----:B------:R-:W-:Y:S01]  /*1c70*/  ULDC.64 UR4, c[0x0][0x9f8] ;  /* 0x00027e0000047ab9 */ /* 0x000fe20000000a00 */
[----:B------:R-:W0:Y:S01]  /*1c80*/  LDC.64 R94, c[0x0][0x3f8] ;  /* 0x0000fe00ff5e7b82 */ /* 0x000e220000000a00 */
[----:B------:R-:W-:-:S04]  /*1c90*/  ISETP.NE.U32.AND P0, PT, RZ, UR4, PT ;  /* 0x00000004ff007c0c */ /* 0x000fc8000bf05070 */
[----:B------:R-:W-:-:S03]  /*1ca0*/  ISETP.NE.AND.EX P0, PT, RZ, UR5, PT, P0 ;  /* 0x00000005ff007c0c */ /* 0x000fc6000bf05300 */
[----:B------:R-:W1:Y:S08]  /*1cb0*/  LDC R29, c[0x0][0x3f4] ;  /* 0x0000fd00ff1d7b82 */ /* 0x000e700000000800 */
[----:B------:R-:W2:Y:S02]  /*1cc0*/  LDC.64 R88, c[0x0][0x408] ;  /* 0x00010200ff587b82 */ /* 0x000ea40000000a00 */
[----:B------:R-:W-:Y:S01]  /*1cd0*/  @P0 IADD3 R4, P1, R193, UR4, RZ ;  /* 0x00000004c1040c10 */ /* 0x000fe2000ff3e0ff */
[----:B------:R-:W-:-:S03]  /*1ce0*/  ULDC UR4, c[0x0][0x2f4] ;  /* 0x0000bd0000047ab9 */ /* 0x000fc60000000800 */
        /* <DEDUP_REMOVED lines=10> */
[----:B------:R-:W-:Y:S01]  /*1d90*/  IMAD R131, R95, 0x60, RZ ;  /* 0x000000605f837824 */ /* 0x000fe200078e02ff */
[----:B------:R-:W-:Y:S01]  /*1da0*/  ISETP.GE.AND P0, PT, R163, UR5, PT ;  /* 0x00000005a3007c0c */ /* 0x000fe2000bf06270 */
[----:B------:R-:W-:Y:S01]  /*1db0*/  IMAD.SHL.U32 R3, R3, 0x2, RZ ;  /* 0x0000000203037824 */ /* 0x000fe200078e00ff */
[----:B------:R-:W-:Y:S01]  /*1dc0*/  ISETP.GE.AND P1, PT, R19, UR4, PT ;  /* 0x0000000413007c0c */ /* 0x000fe2000bf26270 */
[----:B------:R-:W-:Y:S01]  /*1dd0*/  IMAD.SHL.U32 R108, R94, 0x40, RZ ;  /* 0x000000405e6c7824 */ /* 0x000fe200078e00ff */
[----:B------:R-:W-:Y:S01]  /*1de0*/  SHF.R.S32.HI R7, RZ, 0x1f, R169 ;  /* 0x0000001fff077819 */ /* 0x000fe200000114a9 */
[----:B--2---:R-:W-:Y:S01]  /*1df0*/  IMAD.WIDE.U32 R90, R169, R88, R16 ;  /* 0x00000058a95a7225 */ /* 0x004fe200078e0010 */
[----:B------:R-:W-:-:S02]  /*1e00*/  LOP3.LUT R0, R3, 0x2, R0, 0xe2, !PT ;  /* 0x0000000203007812 */ /* 0x000fc400078ee200 */
[----:B------:R-:W-:Y:S01]  /*1e10*/  SEL R3, RZ, 0xffffffff, P0 ;  /* 0xffffffffff037807 */ /* 0x000fe20000000000 */
[----:B------:R-:W-:Y:S01]  /*1e20*/  IMAD R133, R89, 0x60, RZ ;  /* 0x0000006059857824 */ /* 0x000fe200078e02ff */
[----:B------:R-:W-:Y:S01]  /*1e30*/  ISETP.GE.AND P0, PT, R164, UR4, PT ;  /* 0x00000004a4007c0c */ /* 0x000fe2000bf06270 */
[----:B------:R-:W-:Y:S01]  /*1e40*/  IMAD.SHL.U32 R110, R88, 0x40, RZ ;  /* 0x00000040586e7824 */ /* 0x000fe200078e00ff */
[----:B---3--:R-:W-:Y:S01]  /*1e50*/  SEL R4, RZ, 0x8, P1 ;  /* 0x00000008ff047807 */ /* 0x008fe20000800000 */
[----:B------:R-:W-:Y:S01]  /*1e60*/  IMAD.SHL.U32 R6, R3, 0x2, RZ ;  /* 0x0000000203067824 */ /* 0x000fe200078e00ff */
[----:B------:R-:W-:Y:S01]  /*1e70*/  SEL R3, RZ, 0x4, P0 ;  /* 0x00000004ff037807 */ /* 0x000fe20000000000 */
[----:B------:R-:W-:Y:S01]  /*1e80*/  IMAD.IADD R130, R130, 0x1, R27 ;  /* 0x0000000182827824 */ /* 0x000fe200078e021b */
[--C-:B------:R-:W-:Y:S01]  /*1e90*/  SHF.R.S32.HI R161, RZ, 0x1f, R160.reuse ;  /* 0x0000001fffa17819 */ /* 0x100fe200000114a0 */
[----:B------:R-:W-:Y:S01]  /*1ea0*/  IMAD R114, R197, 0x40, R169 ;  /* 0x00000040c5727824 */ /* 0x000fe200078e02a9 */
[----:B------:R-:W-:Y:S01]  /*1eb0*/  LOP3.LUT R0, R4, R0, R3, 0xfe, !PT ;  /* 0x0000000004007212 */ /* 0x000fe200078efe03 */
[-C--:B------:R-:W-:Y:S01]  /*1ec0*/  IMAD R4, R7, R94.reuse, RZ ;  /* 0x0000005e07047224 */ /* 0x080fe200078e02ff */
[----:B------:R-:W-:Y:S01]  /*1ed0*/  ISETP.GE.AND P0, PT, R22, UR4, PT ;  /* 0x0000000416007c0c */ /* 0x000fe2000bf06270 */
[----:B------:R-:W-:Y:S01]  /*1ee0*/  IMAD.WIDE.U32 R98, R169, R94, R160 ;  /* 0x0000005ea9627225 */ /* 0x000fe200078e00a0 */
[----:B------:R-:W-:-:S02]  /*1ef0*/  ISETP.GE.AND P2, PT, R16, UR5, PT ;  /* 0x0000000510007c0c */ /* 0x000fc4000bf46270 */
[----:B------:R-:W-:Y:S01]  /*1f00*/  SEL R3, RZ, 0x10, P0 ;  /* 0x00000010ff037807 */ /* 0x000fe20000000000 */
[C---:B------:R-:W-:Y:S01]  /*1f10*/  IMAD R9, R169.reuse, R95, R4 ;  /* 0x0000005fa9097224 */ /* 0x040fe200078e0204 */
[-C--:B-1----:R-:W-:Y:S01]  /*1f20*/  ISETP.GE.AND P3, PT, R16, R29.reuse, PT ;  /* 0x0000001d1000720c */ /* 0x082fe20003f66270 */
[-C--:B------:R-:W-:Y:S01]  /*1f30*/  IMAD.WIDE.U32 R92, R169, R88.reuse, R160 ;  /* 0x00000058a95c7225 */ /* 0x080fe200078e00a0 */
[----:B------:R-:W-:Y:S02]  /*1f40*/  SEL R5, RZ, 0x1, P2 ;  /* 0x00000001ff057807 */ /* 0x000fe40001000000 */
[----:B------:R-:W-:Y:S01]  /*1f50*/  ISETP.GE.AND P1, PT, R164, UR5, PT ;  /* 0x00000005a4007c0c */ /* 0x000fe2000bf26270 */
[----:B------:R-:W-:Y:S01]  /*1f60*/  IMAD.IADD R99, R99, 0x1, R9 ;  /* 0x0000000163637824 */ /* 0x000fe200078e0209 */
[----:B------:R-:W-:Y:S01]  /*1f70*/  ISETP.GE.AND P2, PT, R163, R29, PT ;  /* 0x0000001da300720c */ /* 0x000fe20003f46270 */
[----:B------:R-:W-:Y:S01]  /*1f80*/  IMAD.IADD R97, R9, 0x1, R97 ;  /* 0x0000000109617824 */ /* 0x000fe200078e0261 */
[----:B------:R-:W-:Y:S01]  /*1f90*/  LOP3.LUT R9, R0, R3, RZ, 0xfc, !PT ;  /* 0x0000000300097212 */ /* 0x000fe200078efcff */
[----:B------:R-:W-:Y:S01]  /*1fa0*/  IMAD R0, R7, R88, RZ ;  /* 0x0000005807007224 */ /* 0x000fe200078e02ff */
[----:B------:R-:W-:Y:S01]  /*1fb0*/  SEL R3, R29, RZ, P3 ;  /* 0x000000ff1d037207 */ /* 0x000fe20001800000 */
[----:B-----5:R-:W-:Y:S01]  /*1fc0*/  IMAD.WIDE.U32 R98, R142, R94, R98 ;  /* 0x0000005e8e627225 */ /* 0x020fe200078e0062 */
[----:B------:R-:W-:-:S02]  /*1fd0*/  LOP3.LUT R5, R6, 0x2, R5, 0xe2, !PT ;  /* 0x0000000206057812 */ /* 0x000fc400078ee205 */
[----:B------:R-:W-:Y:S01]  /*1fe0*/  SEL R4, RZ, 0x4, P1 ;  /* 0x00000004ff047807 */ /* 0x000fe20000800000 */
[----:B------:R-:W-:Y:S01]  /*1ff0*/  IMAD R11, R169, R89, R0 ;  /* 0x00000059a90b7224 */ /* 0x000fe200078e0200 */
[----:B------:R-:W-:Y:S01]  /*2000*/  SEL R0, R29, RZ, P2 ;  /* 0x000000ff1d007207 */ /* 0x000fe20001000000 */
[----:B------:R-:W-:Y:S01]  /*2010*/  IMAD.IADD R3, R16, 0x1, R3 ;  /* 0x0000000110037824 */ /* 0x000fe200078e0203 */
[----:B------:R-:W-:Y:S01]  /*2020*/  ISETP.GE.AND P1, PT, R164, R29, PT ;  /* 0x0000001da400720c */ /* 0x000fe20003f26270 */
[----:B------:R-:W-:Y:S01]  /*2030*/  IMAD.IADD R93, R93, 0x1, R11 ;  /* 0x000000015d5d7824 */ /* 0x000fe200078e020b */
[----:B------:R-:W-:Y:S01]  /*2040*/  LOP3.LUT R5, R5, R4, RZ, 0xfc, !PT ;  /* 0x0000000405057212 */ /* 0x000fe200078efcff */
[----:B------:R-:W-:Y:S01]  /*2050*/  IMAD.IADD R4, R163, 0x1, R0 ;  /* 0x00000001a3047824 */ /* 0x000fe200078e0200 */
[----:B------:R-:W-:Y:S01]  /*2060*/  SEL R7, R29, RZ, P1 ;  /* 0x000000ff1d077207 */ /* 0x000fe20000800000 */
[----:B------:R-:W-:Y:S01]  /*2070*/  IMAD.WIDE.U32 R96, R142, R94, R96 ;  /* 0x0000005e8e607225 */ /* 0x000fe200078e0060 */
[----:B------:R-:W-:-:S02]  /*2080*/  SHF.R.S32.HI R0, RZ, 0x1f, R3 ;  /* 0x0000001fff007819 */ /* 0x000fc40000011403 */
[----:B------:R-:W-:Y:S01]  /*2090*/  IADD3 R91, R11, R91, RZ ;  /* 0x0000005b0b5b7210 */ /* 0x000fe20007ffe0ff */
[----:B------:R-:W-:Y:S01]  /*20a0*/  IMAD.IADD R10, R164, 0x1, R7 ;  /* 0x00000001a40a7824 */ /* 0x000fe200078e0207 */
[----:B------:R-:W-:Y:S01]  /*20b0*/  SHF.R.S32.HI R11, RZ, 0x1f, R4 ;  /* 0x0000001fff0b7819 */ /* 0x000fe20000011404 */
[-C--:B------:R-:W-:Y:S01]  /*20c0*/  IMAD.WIDE.U32 R92, R142, R88.reuse, R92 ;  /* 0x000000588e5c7225 */ /* 0x080fe200078e005c */
[CC--:B------:R-:W-:Y:S02]  /*20d0*/  LEA.HI R7, R0.reuse, R3.reuse, RZ, 0x3 ;  /* 0x0000000300077211 */ /* 0x0c0fe400078f18ff */
[----:B------:R-:W-:Y:S01]  /*20e0*/  LEA.HI R0, R0, R3, RZ, 0x6 ;  /* 0x0000000300007211 */ /* 0x000fe200078f30ff */
[----:B------:R-:W-:Y:S01]  /*20f0*/  IMAD.WIDE.U32 R90, R142, R88, R90 ;  /* 0x000000588e5a7225 */ /* 0x000fe200078e005a */
[CC--:B------:R-:W-:Y:S02]  /*2100*/  LEA.HI R6, R11.reuse, R4.reuse, RZ, 0x6 ;  /* 0x000000040b067211 */ /* 0x0c0fe400078f30ff */
[----:B------:R-:W-:Y:S01]  /*2110*/  LEA.HI R11, R11, R4, RZ, 0x3 ;  /* 0x000000040b0b7211 */ /* 0x000fe200078f18ff */
[----:B------:R-:W-:Y:S01]  /*2120*/  IMAD.SHL.U32 R126, R29, 0x2, RZ ;  /* 0x000000021d7e7824 */ /* 0x000fe200078e00ff */
[----:B------:R-:W-:-:S02]  /*2130*/  SHF.R.S32.HI R3, RZ, 0x6, R0 ;  /* 0x00000006ff037819 */ /* 0x000fc40000011400 */
[----:B------:R-:W-:Y:S02]  /*2140*/  SHF.R.S32.HI R6, RZ, 0x6, R6 ;  /* 0x00000006ff067819 */ /* 0x000fe40000011406 */
[C---:B------:R-:W-:Y:S01]  /*2150*/  LOP3.LUT R4, R180.reuse, 0x38, R11, 0xf8, !PT ;  /* 0x00000038b4047812 */ /* 0x040fe200078ef80b */
[C-C-:B------:R-:W-:Y:S01]  /*2160*/  IMAD R141, R3.reuse, 0x1800, R182.reuse ;  /* 0x00001800038d7824 */ /* 0x140fe200078e02b6 */
[----:B------:R-:W-:Y:S01]  /*2170*/  LOP3.LUT R0, R180, 0x38, R7, 0xf8, !PT ;  /* 0x00000038b4007812 */ /* 0x000fe200078ef807 */
[--C-:B------:R-:W-:Y:S01]  /*2180*/  IMAD R139, R3, 0x1800, R183.reuse ;  /* 0x00001800038b7824 */ /* 0x100fe200078e02b7 */
[-C--:B------:R-:W-:Y:S01]  /*2190*/  LOP3.LUT R3, R4, R181.reuse, RZ, 0x3c, !PT ;  /* 0x000000b504037212 */ /* 0x080fe200078e3cff */
[C---:B------:R-:W-:Y:S01]  /*21a0*/  IMAD R140, R6.reuse, 0x1800, R182 ;  /* 0x00001800068c7824 */ /* 0x040fe200078e02b6 */
[----:B------:R-:W-:Y:S01]  /*21b0*/  SHF.R.S32.HI R15, RZ, 0x1f, R10 ;  /* 0x0000001fff0f7819 */ /* 0x000fe2000001140a */
[----:B------:R-:W-:Y:S01]  /*21c0*/  IMAD R137, R6, 0x1800, R183 ;  /* 0x0000180006897824 */ /* 0x000fe200078e02b7 */
[----:B------:R-:W-:Y:S01]  /*21d0*/  LOP3.LUT R0, R0, R181, RZ, 0x3c, !PT ;  /* 0x000000b500007212 */ /* 0x000fe200078e3cff */
[----:B------:R-:W-:Y:S01]  /*21e0*/  IMAD.IADD R140, R140, 0x1, R3 ;  /* 0x000000018c8c7824 */ /* 0x000fe200078e0203 */
[----:B------:R-:W-:-:S02]  /*21f0*/  LOP3.LUT R3, R176, 0x38, R11, 0xf8, !PT ;  /* 0x00000038b0037812 */ /* 0x000fc400078ef80b */
[-C--:B------:R-:W-:Y:S01]  /*2200*/  LEA.HI R21, R15, R10.reuse, RZ, 0x3 ;  /* 0x0000000a0f157211 */ /* 0x080fe200078f18ff */
[----:B------:R-:W-:Y:S01]  /*2210*/  IMAD.IADD R141, R141, 0x1, R0 ;  /* 0x000000018d8d7824 */ /* 0x000fe200078e0200 */
[----:B------:R-:W-:Y:S02]  /*2220*/  LOP3.LUT R13, R176, 0x38, R7, 0xf8, !PT ;  /* 0x00000038b00d7812 */ /* 0x000fe400078ef807 */
[----:B------:R-:W-:Y:S02]  /*2230*/  LEA.HI R10, R15, R10, RZ, 0x6 ;  /* 0x0000000a0f0a7211 */ /* 0x000fe400078f30ff */
[-C--:B------:R-:W-:Y:S02]  /*2240*/  LOP3.LUT R4, R3, R220.reuse, RZ, 0x3c, !PT ;  /* 0x000000dc03047212 */ /* 0x080fe400078e3cff */
[----:B------:R-:W-:Y:S02]  /*2250*/  SHF.R.S32.HI R15, RZ, 0x1f, R142 ;  /* 0x0000001fff0f7819 */ /* 0x000fe4000001148e */
[----:B------:R-:W-:Y:S01]  /*2260*/  LOP3.LUT R8, R13, R220, RZ, 0x3c, !PT ;  /* 0x000000dc0d087212 */ /* 0x000fe200078e3cff */
[----:B------:R-:W-:Y:S01]  /*2270*/  IMAD.IADD R137, R137, 0x1, R4 ;  /* 0x0000000189897824 */ /* 0x000fe200078e0204 */
[--C-:B------:R-:W-:Y:S01]  /*2280*/  LOP3.LUT R0, R180, 0x38, R21.reuse, 0xf8, !PT ;  /* 0x00000038b4007812 */ /* 0x100fe200078ef815 */
[----:B------:R-:W-:Y:S01]  /*2290*/  IMAD R4, R15, R94, RZ ;  /* 0x0000005e0f047224 */ /* 0x000fe200078e02ff */
[----:B------:R-:W-:Y:S01]  /*22a0*/  SHF.R.S32.HI R10, RZ, 0x6, R10 ;  /* 0x00000006ff0a7819 */ /* 0x000fe2000001140a */
[----:B------:R-:W-:Y:S01]  /*22b0*/  IMAD.IADD R139, R139, 0x1, R8 ;  /* 0x000000018b8b7824 */ /* 0x000fe200078e0208 */
[----:B------:R-:W-:Y:S01]  /*22c0*/  LOP3.LUT R13, R176, 0x38, R21, 0xf8, !PT ;  /* 0x00000038b00d7812 */ /* 0x000fe200078ef815 */
[----:B------:R-:W-:Y:S01]  /*22d0*/  IMAD R15, R15, R88, RZ ;  /* 0x000000580f0f7224 */ /* 0x000fe200078e02ff */
[----:B------:R-:W-:Y:S01]  /*22e0*/  LOP3.LUT R3, R0, R181, RZ, 0x3c, !PT ;  /* 0x000000b500037212 */ /* 0x000fe200078e3cff */
[----:B------:R-:W-:Y:S01]  /*22f0*/  IMAD R138, R10, 0x1800, R182 ;  /* 0x000018000a8a7824 */ /* 0x000fe200078e02b6 */
[----:B------:R-:W-:Y:S01]  /*2300*/  LOP3.LUT R0, R13, R220, RZ, 0x3c, !PT ;  /* 0x000000dc0d007212 */ /* 0x000fe200078e3cff */
[----:B------:R-:W-:Y:S01]  /*2310*/  IMAD R13, R142, R95, R4 ;  /* 0x0000005f8e0d7224 */ /* 0x000fe200078e0204 */
[----:B------:R-:W-:Y:S01]  /*2320*/  LOP3.LUT R4, R180, 0x18, R16, 0xf8, !PT ;  /* 0x00000018b4047812 */ /* 0x000fe200078ef810 */
[----:B------:R-:W-:Y:S01]  /*2330*/  IMAD.IADD R138, R138, 0x1, R3 ;  /* 0x000000018a8a7824 */ /* 0x000fe200078e0203 */
[----:B------:R-:W-:Y:S01]  /*2340*/  ISETP.GE.AND P4, PT, R19, UR5, PT ;  /* 0x0000000513007c0c */ /* 0x000fe2000bf86270 */
[----:B------:R-:W-:Y:S01]  /*2350*/  IMAD R135, R10, 0x1800, R183 ;  /* 0x000018000a877824 */ /* 0x000fe200078e02b7 */
[----:B------:R-:W-:Y:S01]  /*2360*/  ISETP.GE.AND P0, PT, R23, UR4, PT ;  /* 0x0000000417007c0c */ /* 0x000fe2000bf06270 */
[----:B------:R-:W-:Y:S01]  /*2370*/  IMAD R15, R142, R89, R15 ;  /* 0x000000598e0f7224 */ /* 0x000fe200078e020f */
[----:B------:R-:W-:Y:S01]  /*2380*/  LOP3.LUT R3, R4, R181, RZ, 0x3c, !PT ;  /* 0x000000b504037212 */ /* 0x000fe200078e3cff */
[----:B------:R-:W-:Y:S01]  /*2390*/  IMAD.IADD R135, R135, 0x1, R0 ;  /* 0x0000000187877824 */ /* 0x000fe200078e0200 */
[----:B------:R-:W-:Y:S01]  /*23a0*/  SEL R4, RZ, 0x8, P4 ;  /* 0x00000008ff047807 */ /* 0x000fe20002000000 */
[----:B------:R-:W-:Y:S01]  /*23b0*/  IMAD.IADD R106, R99, 0x1, R13 ;  /* 0x00000001636a7824 */ /* 0x000fe200078e020d */
[----:B------:R-:W-:Y:S01]  /*23c0*/  LOP3.LUT P5, RZ, R213, 0x4, RZ, 0xc0, !PT ;  /* 0x00000004d5ff7812 */ /* 0x000fe200078ac0ff */
[----:B------:R-:W-:Y:S01]  /*23d0*/  IMAD.IADD R3, R182, 0x1, R3 ;  /* 0x00000001b6037824 */ /* 0x000fe200078e0203 */
[----:B------:R-:W-:Y:S01]  /*23e0*/  SEL R8, RZ, 0x20, P0 ;  /* 0x00000020ff087807 */ /* 0x000fe20000000000 */
[----:B------:R-:W-:Y:S01]  /*23f0*/  IMAD.IADD R104, R13, 0x1, R97 ;  /* 0x000000010d687824 */ /* 0x000fe200078e0261 */
[----:B------:R-:W-:Y:S01]  /*2400*/  LOP3.LUT R20, R5, R4, RZ, 0xfc, !PT ;  /* 0x0000000405147212 */ /* 0x000fe200078efcff */
[----:B------:R-:W-:Y:S01]  /*2410*/  IMAD.IADD R105, R93, 0x1, R15 ;  /* 0x000000015d697824 */ /* 0x000fe200078e020f */
[C---:B------:R-:W-:Y:S01]  /*2420*/  SHF.L.U64.HI R107, R94.reuse, 0x6, R95 ;  /* 0x000000065e6b7819 */ /* 0x040fe2000001025f */
[----:B------:R-:W-:Y:S01]  /*2430*/  IMAD.WIDE.U32 R94, R94, 0x60, RZ ;  /* 0x000000605e5e7825 */ /* 0x000fe200078e00ff */
[----:B------:R-:W-:-:S02]  /*2440*/  LOP3.LUT R4, R5, 0x1, RZ, 0xc0, !PT ;  /* 0x0000000105047812 */ /* 0x000fc400078ec0ff */
[C---:B------:R-:W-:Y:S01]  /*2450*/  SHF.L.U64.HI R109, R88.reuse, 0x6, R89 ;  /* 0x00000006586d7819 */ /* 0x040fe20000010259 */
[----:B------:R-:W-:Y:S01]  /*2460*/  IMAD.WIDE.U32 R88, R88, 0x60, RZ ;  /* 0x0000006058587825 */ /* 0x000fe200078e00ff */
[----:B------:R-:W-:Y:S02]  /*2470*/  SEL R128, R128, 0xffffffe0, !P5 ;  /* 0xffffffe080807807 */ /* 0x000fe40006800000 */
[----:B------:R-:W-:Y:S01]  /*2480*/  SHF.R.S32.HI R119, RZ, 0x3, R7 ;  /* 0x00000003ff777819 */ /* 0x000fe20000011407 */
[----:B------:R-:W-:Y:S01]  /*2490*/  IMAD.IADD R133, R89, 0x1, R133 ;  /* 0x0000000159857824 */ /* 0x000fe200078e0285 */
[----:B------:R-:W-:Y:S01]  /*24a0*/  LOP3.LUT R5, R7, 0xfffffff8, RZ, 0xc0, !PT ;  /* 0xfffffff807057812 */ /* 0x000fe200078ec0ff */
[----:B------:R-:W-:Y:S01]  /*24b0*/  IMAD.IADD R134, R128, 0x1, R3 ;  /* 0x0000000180867824 */ /* 0x000fe200078e0203 */
[----:B------:R-:W-:Y:S01]  /*24c0*/  LOP3.LUT R100, R9, R8, RZ, 0xfc, !PT ;  /* 0x0000000809647212 */ /* 0x000fe200078efcff */
[----:B------:R-:W-:Y:S01]  /*24d0*/  IMAD.IADD R103, R15, 0x1, R91 ;  /* 0x000000010f677824 */ /* 0x000fe200078e025b */
[----:B------:R-:W-:-:S02]  /*24e0*/  LOP3.LUT R6, R11, 0xfffffff8, RZ, 0xc0, !PT ;  /* 0xfffffff80b067812 */ /* 0x000fc400078ec0ff */
[----:B------:R-:W-:Y:S02]  /*24f0*/  LOP3.LUT R7, R21, 0xfffffff8, RZ, 0xc0, !PT ;  /* 0xfffffff815077812 */ /* 0x000fe400078ec0ff */
[----:B------:R-:W-:Y:S02]  /*2500*/  SHF.R.S32.HI R115, RZ, 0x3, R21 ;  /* 0x00000003ff737819 */ /* 0x000fe40000011415 */
[----:B------:R-:W-:Y:S02]  /*2510*/  LOP3.LUT R8, R9, 0x1, RZ, 0xc0, !PT ;  /* 0x0000000109087812 */ /* 0x000fe400078ec0ff */
[C---:B------:R-:W-:Y:S02]  /*2520*/  LOP3.LUT R9, R20.reuse, 0x2, RZ, 0xc0, !PT ;  /* 0x0000000214097812 */ /* 0x040fe400078ec0ff */
[----:B------:R-:W-:Y:S02]  /*2530*/  LOP3.LUT R10, R20, 0x4, RZ, 0xc0, !PT ;  /* 0x00000004140a7812 */ /* 0x000fe400078ec0ff */
[----:B------:R-:W-:-:S02]  /*2540*/  LOP3.LUT R21, R100, 0x2, RZ, 0xc0, !PT ;  /* 0x0000000264157812 */ /* 0x000fc400078ec0ff */
[C---:B------:R-:W-:Y:S02]  /*2550*/  LOP3.LUT R27, R100.reuse, 0x4, RZ, 0xc0, !PT ;  /* 0x00000004641b7812 */ /* 0x040fe400078ec0ff */
[C---:B------:R-:W-:Y:S02]  /*2560*/  LOP3.LUT R102, R100.reuse, 0x8, RZ, 0xc0, !PT ;  /* 0x0000000864667812 */ /* 0x040fe400078ec0ff */
[----:B------:R-:W-:Y:S02]  /*2570*/  LOP3.LUT R101, R100, 0x10, RZ, 0xc0, !PT ;  /* 0x0000001064657812 */ /* 0x000fe400078ec0ff */
[----:B------:R-:W-:Y:S02]  /*2580*/  SHF.R.S32.HI R0, RZ, 0x1f, R30 ;  /* 0x0000001fff007819 */ /* 0x000fe4000001141e */
[----:B0-----:R-:W-:Y:S02]  /*2590*/  LEA.HI R145, R145, 0x8, RZ, 0x19 ;  /* 0x0000000891917811 */ /* 0x001fe400078fc8ff */
[----:B------:R-:W-:-:S02]  /*25a0*/  IADD3 R131, R95, R131, RZ ;  /* 0x000000835f837210 */ /* 0x000fc40007ffe0ff */
[----:B------:R-:W-:Y:S02]  /*25b0*/  SHF.R.S32.HI R116, RZ, 0x3, R11 ;  /* 0x00000003ff747819 */ /* 0x000fe4000001140b */
[----:B------:R-:W-:Y:S02]  /*25c0*/  LOP3.LUT R20, R20, 0x8, RZ, 0xc0, !PT ;  /* 0x0000000814147812 */ /* 0x000fe400078ec0ff */
[----:B------:R-:W-:Y:S02]  /*25d0*/  SHF.R.S32.HI R113, RZ, 0x1f, R5 ;  /* 0x0000001fff717819 */ /* 0x000fe40000011405 */
[----:B------:R-:W-:Y:S02]  /*25e0*/  SHF.R.S32.HI R112, RZ, 0x1f, R6 ;  /* 0x0000001fff707819 */ /* 0x000fe40000011406 */
[----:B------:R-:W-:Y:S02]  /*25f0*/  SHF.R.S32.HI R111, RZ, 0x1f, R7 ;  /* 0x0000001fff6f7819 */ /* 0x000fe40000011407 */
[----:B------:R-:W-:-:S02]  /*2600*/  LOP3.LUT R100, R100, 0x20, RZ, 0xc0, !PT ;  /* 0x0000002064647812 */ /* 0x000fc400078ec0ff */
[----:B----4-:R-:W-:-:S07]  /*2610*/  SHF.R.S32.HI R129, RZ, 0x1f, R25 ;  /* 0x0000001fff817819 */ /* 0x010fce0000011419 */
.L_x_2801:
        /* <DEDUP_REMOVED lines=9> */
[----:B--2---:R-:W0:Y:S08]  /*26b0*/  @!P0 LDC.64 R14, c[0x0][0x428] ;  /* 0x00010a00ff0e8b82 */ /* 0x004e300000000a00 */
        /* <DEDUP_REMOVED lines=38> */
[----:B------:R-:W-:Y:S01]  /*2920*/  IMAD R15, R84, UR4, RZ ;  /* 0x00000004540f7c24 */ /* 0x000fe2000f8e02ff */
[----:B------:R-:W-:Y:S01]  /*2930*/  IADD3 R13, R13, R11, RZ ;  /* 0x0000000b0d0d7210 */ /* 0x000fe20007ffe0ff */
[----:B------:R-:W-:Y:S01]  /*2940*/  IMAD R85, R26, -0x60, R24 ;  /* 0xffffffa01a557824 */ /* 0x000fe200078e0218 */
[----:B------:R-:W-:Y:S01]  /*2950*/  SHF.R.S32.HI R11, RZ, 0x1f, R26 ;  /* 0x0000001fff0b7819 */ /* 0x000fe2000001141a */
[C---:B------:R-:W-:Y:S02]  /*2960*/  IMAD R15, R28.reuse, UR5, R15 ;  /* 0x000000051c0f7c24 */ /* 0x040fe4000f8e020f */
[----:B------:R-:W-:Y:S01]  /*2970*/  IMAD.WIDE.U32 R12, R28, UR4, R12 ;  /* 0x000000041c0c7c25 */ /* 0x000fe2000f8e000c */
[----:B------:R-:W-:Y:S01]  /*2980*/  ULDC.64 UR4, c[0x0][0x308] ;  /* 0x0000c20000047ab9 */ /* 0x000fe20000000a00 */
[----:B------:R-:W-:Y:S02]  /*2990*/  VIMNMX R85, R85, 0x60, PT ;  /* 0x0000006055557848 */ /* 0x000fe40003fe0100 */
[----:B------:R-:W-:-:S02]  /*29a0*/  IMAD.IADD R13, R13, 0x1, R15 ;  /* 0x000000010d0d7824 */ /* 0x000fc400078e020f */
        /* <DEDUP_REMOVED lines=8> */
[----:B------:R-:W-:Y:S01]  /*2a30*/  IMAD.WIDE.U32 R14, R94, R26, RZ ;  /* 0x0000001a5e0e7225 */ /* 0x000fe200078e00ff */
[----:B------:R-:W-:-:S03]  /*2a40*/  LEA.HI.X R117, R34, UR5, R117, 0x1, P4 ;  /* 0x0000000522757c11 */ /* 0x000fc6000a0f0c75 */
        /* <DEDUP_REMOVED lines=60> */
.L_x_2700:
[----:B------:R-:W-:Y:S05]  /*2e10*/  BSYNC B1 ;  /* 0x0000000000017941 */ /* 0x000fea0003800000 */
.L_x_2699:
        /* <DEDUP_REMOVED lines=56> */
.L_x_2702:
[----:B------:R-:W-:Y:S05]  /*31a0*/  BSYNC B1 ;  /* 0x0000000000017941 */ /* 0x000fea0003800000 */
.L_x_2701:
        /* <DEDUP_REMOVED lines=14> */
[----:B------:R-:W-:Y:S02]  /*3290*/  IMAD.MOV.U32 R14, RZ, RZ, R72 ;  /* 0x000000ffff0e7224 */ /* 0x000fe400078e0048 */
        /* <DEDUP_REMOVED lines=11> */
[----:B------:R-:W-:Y:S01]  /*3350*/  UISETP.NE.AND UP0, UPT, UR4, 0x3, UPT ;  /* 0x000000030400788c */ /* 0x000fe2000bf05270 */
[----:B------:R-:W-:Y:S02]  /*3360*/  MOV R12, R75 ;  /* 0x0000004b000c7202 */ /* 0x000fe40000000f00 */
[----:B------:R-:W-:Y:S01]  /*3370*/  PRMT R211, R211, 0x5410, R11 ;  /* 0x00005410d3d37816 */ /* 0x000fe2000000000b */
[----:B------:R-:W-:Y:S01]  /*3380*/  IMAD.MOV.U32 R11, RZ, RZ, R60 ;  /* 0x000000ffff0b7224 */ /* 0x000fe200078e003c */
[----:B------:R-:W-:Y:S01]  /*3390*/  PRMT R212, R212, 0x5410, R12 ;  /* 0x00005410d4d47816 */ /* 0x000fe2000000000c */
[----:B------:R-:W-:Y:S01]  /*33a0*/  IMAD.MOV.U32 R12, RZ, RZ, R61 ;  /* 0x000000ffff0c7224 */ /* 0x000fe200078e003d */
[----:B------:R-:W-:Y:S01]  /*33b0*/  PRMT R207, R207, 0x5410, R13 ;  /* 0x00005410cfcf7816 */ /* 0x000fe2000000000d */
[----:B------:R-:W-:Y:S01]  /*33c0*/  IMAD.MOV.U32 R13, RZ, RZ, R80 ;  /* 0x000000ffff0d7224 */ /* 0x000fe200078e0050 */
[----:B------:R-:W-:-:S02]  /*33d0*/  PLOP3.LUT P0, PT, PT, PT, UP0, 0x80, 0x0 ;  /* 0x000000000000781c */ /* 0x000fc40003f0f008 */
[----:B------:R-:W-:Y:S01]  /*33e0*/  PRMT R159, R11, 0x5410, R12 ;  /* 0x000054100b9f7816 */ /* 0x000fe2000000000c */
[----:B------:R-:W-:Y:S01]  /*33f0*/  IMAD.MOV.U32 R12, RZ, RZ, R68 ;  /* 0x000000ffff0c7224 */ /* 0x000fe200078e0044 */
[----:B------:R-:W-:Y:S01]  /*3400*/  PRMT R151, R13, 0x7610, R151 ;  /* 0x000076100d977816 */ /* 0x000fe20000000097 */
[----:B------:R-:W-:Y:S01]  /*3410*/  IMAD.MOV.U32 R11, RZ, RZ, R73 ;  /* 0x000000ffff0b7224 */ /* 0x000fe200078e0049 */
[----:B-----5:R-:W-:Y:S02]  /*3420*/  MOV R13, R35 ;  /* 0x00000023000d7202 */ /* 0x020fe40000000f00 */
        /* <DEDUP_REMOVED lines=28> */
[----:B------:R-:W-:Y:S01]  /*35f0*/  IMAD.MOV.U32 R12, RZ, RZ, R44 ;  /* 0x000000ffff0c7224 */ /* 0x000fe200078e002c */
[----:B------:R-:W-:-:S02]  /*3600*/  MOV R11, R45 ;  /* 0x0000002d000b7202 */ /* 0x000fc40000000f00 */
[----:B------:R-:W-:Y:S02]  /*3610*/  PRMT R122, R14, 0x5410, R13 ;  /* 0x000054100e7a7816 */ /* 0x000fe4000000000d */
        /* <DEDUP_REMOVED lines=12> */
.L_x_2703:
[----:B------:R-:W-:Y:S01]  /*36e0*/  IMAD R86, R18, 0x8, R2 ;  /* 0x0000000812567824 */ /* 0x000fe200078e0202 */
[----:B------:R-:W-:Y:S01]  /*36f0*/  SHF.L.U32 R87, R170, 0x1f, RZ ;  /* 0x0000001faa577819 */ /* 0x000fe200000006ff */
[----:B------:R-:W-:Y:S03]  /*3700*/  BSSY B1, `(.L_x_2704) ;  /* 0x0000003000017945 */ /* 0x000fe60003800000 */
[----:B------:R-:W0:Y:S02]  /*3710*/  SYNCS.PHASECHK.TRANS64.TRYWAIT P6, [R86+URZ+0x2a890], R87 ;  /* 0x02a89057560075a7 */ /* 0x000e2400080c017f */
[----:B0-----:R-:W-:Y:S05]  /*3720*/  @!P6 BRA `(.L_x_2705) ;  /* 0x000002080050e947 */ /* 0x001fea0003800000 */
.L_x_3046:
[----:B------:R-:W-:Y:S05]  /*3730*/  BSYNC B1 ;  /* 0x0000000000017941 */ /* 0x000fea0003800000 */
.L_x_2704:
[----:B------:R-:W-:-:S03]  /*3740*/  UMOV UR4, 0xffffffff ;  /* 0xffffffff00047882 */ /* 0x000fc60000000000 */
[----:B------:R-:W-:Y:S05]  /*3750*/  BRA.DIV UR4, `(.L_x_2706) ;  /* 0x0000020a04587947 */ /* 0x000fea000b800000 */
[----:B------:R1:W2:Y:S04]  /*3760*/  SHFL.IDX PT, R82, R117, RZ, 0x1c1f ;  /* 0x001c1fff75527589 */ /* 0x0002a800000e0000 */
[----:B------:R1:W3:Y:S02]  /*3770*/  SHFL.IDX PT, R11, R118, RZ, 0x1c1f ;  /* 0x001c1fff760b7589 */ /* 0x0002e400000e0000 */
.L_x_3050:
        /* <DEDUP_REMOVED lines=25> */
[----:B------:R-:W-:Y:S02]  /*3910*/  PRMT R13, R209, 0x5410, R149 ;  /* 0x00005410d10d7816 */ /* 0x000fe40000000095 */
[----:B------:R-:W-:Y:S02]  /*3920*/  PRMT R149, R225, 0x5432, R150 ;  /* 0x00005432e1957816 */ /* 0x000fe40000000096 */
[C---:B------:R-:W-:Y:S01]  /*3930*/  LOP3.LUT R151, R14.reuse, 0xffff0000, RZ, 0xc0, !PT ;  /* 0xffff00000e977812 */ /* 0x040fe200078ec0ff */
        /* <DEDUP_REMOVED lines=19> */
[CC--:B------:R-:W-:Y:S01]  /*3a70*/  FMUL.FTZ R15, R13.reuse, R81.reuse ;  /* 0x000000510d0f7220 */ /* 0x0c0fe20000410000 */
[----:B------:R-:W-:Y:S01]  /*3a80*/  FMUL.FTZ R13, R13, R78 ;  /* 0x0000004e0d0d7220 */ /* 0x000fe20000410000 */
[----:B------:R-:W-:Y:S02]  /*3a90*/  F2FP.BF16.F32.PACK_AB R14, R14, R150 ;  /* 0x000000960e0e723e */ /* 0x000fe400000010ff */
[C---:B------:R-:W-:Y:S01]  /*3aa0*/  FFMA.FTZ R15, R12.reuse, R78, -R15 ;  /* 0x0000004e0c0f7223 */ /* 0x040fe2000001080f */
[----:B------:R-:W-:-:S05]  /*3ab0*/  FFMA.FTZ R13, R12, R81, R13 ;  /* 0x000000510c0d7223 */ /* 0x000fca000001000d */
[----:B------:R-:W-:Y:S02]  /*3ac0*/  F2FP.BF16.F32.PACK_AB R13, R13, R15 ;  /* 0x0000000f0d0d723e */ /* 0x000fe400000010ff */
[----:B------:R-:W-:Y:S01]  /*3ad0*/  MOV R15, R14 ;  /* 0x0000000e000f7202 */ /* 0x000fe20000000f00 */
[----:B------:R-:W-:Y:S02]  /*3ae0*/  IMAD.MOV.U32 R14, RZ, RZ, R151 ;  /* 0x000000ffff0e7224 */ /* 0x000fe400078e0097 */
[----:B------:R-:W-:Y:S02]  /*3af0*/  IMAD.MOV.U32 R12, RZ, RZ, R13 ;  /* 0x000000ffff0c7224 */ /* 0x000fe400078e000d */
[----:B------:R-:W-:-:S07]  /*3b00*/  IMAD.MOV.U32 R13, RZ, RZ, R79 ;  /* 0x000000ffff0d7224 */ /* 0x000fce00078e004f */
.L_x_2712:
[----:B------:R-:W-:Y:S05]  /*3b10*/  BSYNC B3 ;  /* 0x0000000000037941 */ /* 0x000fea0003800000 */
.L_x_2711:
[----:B---3--:R-:W-:-:S04]  /*3b20*/  LEA R78, P4, R16, R11, 0x1 ;  /* 0x0000000b104e7211 */ /* 0x008fc800078808ff */
[----:B--2---:R-:W-:-:S05]  /*3b30*/  LEA.HI.X R79, R16, R82, R17, 0x1, P4 ;  /* 0x00000052104f7211 */ /* 0x004fca00020f0c11 */
[----:B0-----:R4:W-:Y:S04]  /*3b40*/  ST.E.128 desc[UR60][R78.64], R12 ;  /* 0x0000000c4e007985 */ /* 0x0019e8000c101d3c */
.L_x_2710:
[----:B------:R-:W-:Y:S05]  /*3b50*/  BSYNC B2 ;  /* 0x0000000000027941 */ /* 0x000fea0003800000 */
.L_x_2709:
        /* <DEDUP_REMOVED lines=55> */
.L_x_2716:
[----:B------:R-:W-:Y:S05]  /*3ed0*/  BSYNC B3 ;  /* 0x0000000000037941 */ /* 0x000fea0003800000 */
.L_x_2715:
[----:B------:R-:W-:Y:S01]  /*3ee0*/  SHF.L.U32 R76, R165, 0x3, RZ ;  /* 0x00000003a54c7819 */ /* 0x000fe200000006ff */
[----:B---3--:R-:W-:Y:S02]  /*3ef0*/  IMAD.MOV.U32 R74, RZ, RZ, R11 ;  /* 0x000000ffff4a7224 */ /* 0x008fe400078e000b */
[----:B--2---:R-:W-:Y:S02]  /*3f00*/  IMAD.MOV.U32 R75, RZ, RZ, R82 ;  /* 0x000000ffff4b7224 */ /* 0x004fe400078e0052 */
[----:B------:R-:W-:-:S05]  /*3f10*/  IMAD.WIDE R74, R76, 0x2, R74 ;  /* 0x000000024c4a7825 */ /* 0x000fca00078e024a */
[----:B0-----:R0:W-:Y:S02]  /*3f20*/  ST.E.128 desc[UR60][R74.64], R12 ;  /* 0x0000000c4a007985 */ /* 0x0011e4000c101d3c */
.L_x_2714:
[----:B------:R-:W-:Y:S05]  /*3f30*/  BSYNC B2 ;  /* 0x0000000000027941 */ /* 0x000fea0003800000 */
.L_x_2713:
        /* <DEDUP_REMOVED lines=59> */
.L_x_2720:
[----:B------:R-:W-:Y:S05]  /*42f0*/  BSYNC B3 ;  /* 0x0000000000037941 */ /* 0x000fea0003800000 */
.L_x_2719:
[----:B----4-:R0:W-:Y:S02]  /*4300*/  ST.E.128 desc[UR60][R74.64], R12 ;  /* 0x0000000c4a007985 */ /* 0x0101e4000c101d3c */
.L_x_2718:
[----:B------:R-:W-:Y:S05]  /*4310*/  BSYNC B2 ;  /* 0x0000000000027941 */ /* 0x000fea0003800000 */
.L_x_2717:
        /* <DEDUP_REMOVED lines=28> */
[----:B------:R-:W-:Y:S01]  /*44e0*/  LOP3.LUT R13, R14, 0xffff0000, RZ, 0xc0, !PT ;  /* 0xffff00000e0d7812 */ /* 0x000fe200078ec0ff */
[C---:B------:R-:W-:Y:S01]  /*44f0*/  IMAD.U32 R75, R72.reuse, 0x10000, RZ ;  /* 0x00010000484b7824 */ /* 0x040fe200078e00ff */
[----:B------:R-:W-:Y:S01]  /*4500*/  LOP3.LUT R72, R72, 0xffff0000, RZ, 0xc0, !PT ;  /* 0xffff000048487812 */ /* 0x000fe200078ec0ff */
[C---:B------:R-:W-:Y:S01]  /*4510*/  IMAD.U32 R76, R67.reuse, 0x10000, RZ ;  /* 0x00010000434c7824 */ /* 0x040fe200078e00ff */
[----:B------:R-:W-:Y:S01]  /*4520*/  LOP3.LUT R67, R67, 0xffff0000, RZ, 0xc0, !PT ;  /* 0xffff000043437812 */ /* 0x000fe200078ec0ff */
[----:B------:R-:W-:Y:S02]  /*4530*/  IMAD.U32 R74, R14, 0x10000, RZ ;  /* 0x000100000e4a7824 */ /* 0x000fe400078e00ff */
[----:B------:R-:W-:Y:S01]  /*4540*/  FMUL.FTZ R77, R13, R75 ;  /* 0x0000004b0d4d7220 */ /* 0x000fe20000410000 */
[----:B------:R-:W-:Y:S01]  /*4550*/  LOP3.LUT R14, R15, 0xffff0000, RZ, 0xc0, !PT ;  /* 0xffff00000f0e7812 */ /* 0x000fe200078ec0ff */
[-C--:B------:R-:W-:Y:S01]  /*4560*/  FMUL.FTZ R13, R13, R76.reuse ;  /* 0x0000004c0d0d7220 */ /* 0x080fe20000410000 */
[----:B------:R-:W-:Y:S01]  /*4570*/  LOP3.LUT R12, R12, 0xffff0000, RZ, 0xc0, !PT ;  /* 0xffff00000c0c7812 */ /* 0x000fe200078ec0ff */
        /* <DEDUP_REMOVED lines=14> */
[----:B------:R-:W-:Y:S01]  /*4660*/  F2FP.BF16.F32.PACK_AB R12, R12, R14 ;  /* 0x0000000e0c0c723e */ /* 0x000fe200000010ff */
[----:B------:R-:W-:Y:S02]  /*4670*/  IMAD.MOV.U32 R14, RZ, RZ, R13 ;  /* 0x000000ffff0e7224 */ /* 0x000fe400078e000d */
[----:B------:R-:W-:Y:S02]  /*4680*/  IMAD.MOV.U32 R15, RZ, RZ, R74 ;  /* 0x000000ffff0f7224 */ /* 0x000fe400078e004a */
[----:B------:R-:W-:-:S07]  /*4690*/  IMAD.MOV.U32 R13, RZ, RZ, R69 ;  /* 0x000000ffff0d7224 */ /* 0x000fce00078e0045 */
.L_x_2724:
[----:B------:R-:W-:Y:S05]  /*46a0*/  BSYNC B3 ;  /* 0x0000000000037941 */ /* 0x000fea0003800000 */
.L_x_2723:
[----:B----4-:R0:W-:Y:S02]  /*46b0*/  ST.E.128 desc[UR60][R70.64], R12 ;  /* 0x0000000c46007985 */ /* 0x0101e4000c101d3c */
.L_x_2722:
[----:B------:R-:W-:Y:S05]  /*46c0*/  BSYNC B2 ;  /* 0x0000000000027941 */ /* 0x000fea0003800000 */
.L_x_2721:
        /* <DEDUP_REMOVED lines=30> */
[----:B------:R-:W-:Y:S01]  /*48b0*/  SHF.L.U32 R72, R12, 0x10, RZ ;  /* 0x000000100c487819 */ /* 0x000fe200000006ff */
[----:B------:R-:W-:Y:S01]  /*48c0*/  IMAD.U32 R68, R68, 0x10000, RZ ;  /* 0x0001000044447824 */ /* 0x000fe200078e00ff */
[----:B------:R-:W-:Y:S01]  /*48d0*/  LOP3.LUT R12, R12, 0xffff0000, RZ, 0xc0, !PT ;  /* 0xffff00000c0c7812 */ /* 0x000fe200078ec0ff */
[----:B------:R-:W-:Y:S01]  /*48e0*/  FFMA.FTZ R76, R15, R13, R76 ;  /* 0x0000000d0f4c7223 */ /* 0x000fe2000001004c */
[----:B------:R-:W-:Y:S01]  /*48f0*/  FMUL.FTZ R13, R62, R65 ;  /* 0x000000413e0d7220 */ /* 0x000fe20000410000 */
[----:B------:R-:W-:Y:S01]  /*4900*/  LOP3.LUT R14, R14, 0xffff0000, RZ, 0xc0, !PT ;  /* 0xffff00000e0e7812 */ /* 0x000fe200078ec0ff */
        /* <DEDUP_REMOVED lines=19> */
.L_x_2728:
[----:B------:R-:W-:Y:S05]  /*4a40*/  BSYNC B3 ;  /* 0x0000000000037941 */ /* 0x000fea0003800000 */
.L_x_2727:
[----:B----4-:R0:W-:Y:S02]  /*4a50*/  ST.E.128 desc[UR60][R66.64], R12 ;  /* 0x0000000c42007985 */ /* 0x0101e4000c101d3c */
.L_x_2726:
[----:B------:R-:W-:Y:S05]  /*4a60*/  BSYNC B2 ;  /* 0x0000000000027941 */ /* 0x000fea0003800000 */
.L_x_2725:
        /* <DEDUP_REMOVED lines=10> */
[----:B------:R-:W-:Y:S01]  /*4b10*/  SHF.R.U32.HI R64, RZ, 0x10, R61 ;  /* 0x00000010ff407819 */ /* 0x000fe2000001163d */
[----:B------:R-:W-:Y:S01]  /*4b20*/  IMAD.U32 R65, R12, 0x10000, RZ ;  /* 0x000100000c417824 */ /* 0x000fe200078e00ff */
[----:B------:R-:W-:Y:S02]  /*4b30*/  SHF.R.U32.HI R59, RZ, 0x10, R59 ;  /* 0x00000010ff3b7819 */ /* 0x000fe4000001163b */
[----:B------:R-:W-:Y:S01]  /*4b40*/  SHF.R.U64 R58, R60, 0x10, R61 ;  /* 0x000000103c3a7819 */ /* 0x000fe2000000123d */
[----:B------:R-:W-:Y:S01]  /*4b50*/  IMAD.U32 R61, R14, 0x10000, RZ ;  /* 0x000100000e3d7824 */ /* 0x000fe200078e00ff */
[----:B------:R-:W-:Y:S02]  /*4b60*/  PRMT R64, R159, 0x5432, R64 ;  /* 0x000054329f407816 */ /* 0x000fe40000000040 */
[----:B------:R-:W-:-:S02]  /*4b70*/  PRMT R59, R158, 0x5432, R59 ;  /* 0x000054329e3b7816 */ /* 0x000fc4000000003b */
[----:B------:R-:W-:Y:S01]  /*4b80*/  PRMT R58, R159, 0x5410, R58 ;  /* 0x000054109f3a7816 */ /* 0x000fe2000000003a */
[----:B------:R-:W-:Y:S01]  /*4b90*/  IMAD.U32 R67, R64, 0x10000, RZ ;  /* 0x0001000040437824 */ /* 0x000fe200078e00ff */
[----:B------:R-:W-:Y:S01]  /*4ba0*/  PRMT R11, R158, 0x5410, R11 ;  /* 0x000054109e0b7816 */ /* 0x000fe2000000000b */
[----:B------:R-:W-:Y:S01]  /*4bb0*/  IMAD.U32 R68, R59, 0x10000, RZ ;  /* 0x000100003b447824 */ /* 0x000fe200078e00ff */
[----:B------:R-:W-:Y:S02]  /*4bc0*/  LOP3.LUT R14, R14, 0xffff0000, RZ, 0xc0, !PT ;  /* 0xffff00000e0e7812 */ /* 0x000fe400078ec0ff */
[----:B------:R-:W-:Y:S02]  /*4bd0*/  LOP3.LUT R13, R13, 0xffff0000, RZ, 0xc0, !PT ;  /* 0xffff00000d0d7812 */ /* 0x000fe400078ec0ff */
[----:B------:R-:W-:Y:S01]  /*4be0*/  LOP3.LUT R70, R58, 0xffff0000, RZ, 0xc0, !PT ;  /* 0xffff00003a467812 */ /* 0x000fe200078ec0ff */
[C---:B------:R-:W-:Y:S01]  /*4bf0*/  FMUL.FTZ R72, R14.reuse, R67 ;  /* 0x000000430e487220 */ /* 0x040fe20000410000 */
[----:B------:R-:W-:Y:S01]  /*4c00*/  LOP3.LUT R71, R11, 0xffff0000, RZ, 0xc0, !PT ;  /* 0xffff00000b477812 */ /* 0x000fe200078ec0ff */
[----:B------:R-:W-:Y:S01]  /*4c10*/  FMUL.FTZ R14, R14, R68 ;  /* 0x000000440e0e7220 */ /* 0x000fe20000410000 */
[----:B------:R-:W-:Y:S01]  /*4c20*/  LOP3.LUT R12, R12, 0xffff0000, RZ, 0xc0, !PT ;  /* 0xffff00000c0c7812 */ /* 0x000fe200078ec0ff */
[----:B------:R-:W-:Y:S01]  /*4c30*/  FMUL.FTZ R66, R13, R70 ;  /* 0x000000460d427220 */ /* 0x000fe20000410000 */
[----:B------:R-:W-:Y:S01]  /*4c40*/  LOP3.LUT R60, R15, 0xffff0000, RZ, 0xc0, !PT ;  /* 0xffff00000f3c7812 */ /* 0x000fe200078ec0ff */
[----:B------:R-:W-:Y:S01]  /*4c50*/  FMUL.FTZ R13, R13, R71 ;  /* 0x000000470d0d7220 */ /* 0x000fe20000410000 */
[----:B------:R-:W-:Y:S01]  /*4c60*/  LOP3.LUT R64, R64, 0xffff0000, RZ, 0xc0, !PT ;  /* 0xffff000040407812 */ /* 0x000fe200078ec0ff */
[----:B------:R-:W-:Y:S01]  /*4c70*/  IMAD.U32 R58, R58, 0x10000, RZ ;  /* 0x000100003a3a7824 */ /* 0x000fe200078e00ff */
[----:B------:R-:W-:Y:S01]  /*4c80*/  LOP3.LUT R59, R59, 0xffff0000, RZ, 0xc0, !PT ;  /* 0xffff00003b3b7812 */ /* 0x000fe200078ec0ff */
[----:B------:R-:W-:-:S02]  /*4c90*/  IMAD.U32 R11, R11, 0x10000, RZ ;  /* 0x000100000b0b7824 */ /* 0x000fc400078e00ff */
[C---:B------:R-:W-:Y:S01]  /*4ca0*/  FFMA.FTZ R72, R61.reuse, R68, -R72 ;  /* 0x000000443d487223 */ /* 0x040fe20000010848 */
[----:B------:R-:W-:Y:S01]  /*4cb0*/  FFMA.FTZ R61, R61, R67, R14 ;  /* 0x000000433d3d7223 */ /* 0x000fe2000001000e */
[C---:B------:R-:W-:Y:S01]  /*4cc0*/  FFMA.FTZ R66, R69.reuse, R71, -R66 ;  /* 0x0000004745427223 */ /* 0x040fe20000010842 */
[----:B------:R-:W-:Y:S01]  /*4cd0*/  FFMA.FTZ R13, R69, R70, R13 ;  /* 0x00000046450d7223 */ /* 0x000fe2000001000d */
[C---:B------:R-:W-:Y:S01]  /*4ce0*/  FMUL.FTZ R14, R12.reuse, R58 ;  /* 0x0000003a0c0e7220 */ /* 0x040fe20000410000 */
[----:B------:R-:W-:Y:S01]  /*4cf0*/  FMUL.FTZ R67, R12, R11 ;  /* 0x0000000b0c437220 */ /* 0x000fe20000410000 */
[----:B------:R-:W-:Y:S02]  /*4d00*/  IMAD.U32 R15, R15, 0x10000, RZ ;  /* 0x000100000f0f7824 */ /* 0x000fe400078e00ff */
        /* <DEDUP_REMOVED lines=10> */
[----:B------:R-:W-:-:S07]  /*4db0*/  F2FP.BF16.F32.PACK_AB R15, R69, R68 ;  /* 0x00000044450f723e */ /* 0x000fce00000010ff */
.L_x_2730:
[----:B------:R-:W-:Y:S05]  /*4dc0*/  BSYNC B2 ;  /* 0x0000000000027941 */ /* 0x000fea0003800000 */
.L_x_2729:
[----:B----4-:R0:W-:Y:S02]  /*4dd0*/  ST.E.128 desc[UR60][R62.64], R12 ;  /* 0x0000000c3e007985 */ /* 0x0101e4000c101d3c */
.L_x_2708:
[----:B------:R-:W-:Y:S05]  /*4de0*/  BSYNC B1 ;  /* 0x0000000000017941 */ /* 0x000fea0003800000 */
.L_x_2707:
[----:B------:R-:W-:-:S03]  /*4df0*/  UMOV UR4, 0xffffffff ;  /* 0xffffffff00047882 */ /* 0x000fc60000000000 */
[----:B------:R-:W-:Y:S05]  /*4e00*/  BRA.DIV UR4, `(.L_x_2731) ;  /* 0x000001f204f87947 */ /* 0x000fea000b800000 */
[----:B-1----:R-:W1:Y:S04]  /*4e10*/  SHFL.IDX PT, R117, R117, 0x1, 0x1c1f ;  /* 0x003c1f0075757f89 */ /* 0x002e6800000e0000 */
[----:B------:R-:W0:Y:S02]  /*4e20*/  SHFL.IDX PT, R118, R118, 0x1, 0x1c1f ;  /* 0x003c1f0076767f89 */ /* 0x000e2400000e0000 */
.L_x_3054:
        /* <DEDUP_REMOVED lines=11> */
[--C-:B------:R-:W-:Y:S02]  /*4ee0*/  SHF.R.U64 R63, R54, 0x10, R55.reuse ;  /* 0x00000010363f7819 */ /* 0x100fe40000001237 */
[----:B------:R-:W-:Y:S02]  /*4ef0*/  SHF.R.U32.HI R61, RZ, 0x10, R55 ;  /* 0x00000010ff3d7819 */ /* 0x000fe40000011637 */
[----:B------:R-:W-:Y:S02]  /*4f00*/  SHF.R.U32.HI R56, RZ, 0x10, R57 ;  /* 0x00000010ff387819 */ /* 0x000fe40000011639 */
[C---:B----4-:R-:W-:Y:S02]  /*4f10*/  SHF.L.U32 R54, R14.reuse, 0x10, RZ ;  /* 0x000000100e367819 */ /* 0x050fe400000006ff */
[----:B------:R-:W-:Y:S01]  /*4f20*/  LOP3.LUT R55, R14, 0xffff0000, RZ, 0xc0, !PT ;  /* 0xffff00000e377812 */ /* 0x000fe200078ec0ff */
[C---:B------:R-:W-:Y:S01]  /*4f30*/  IMAD.U32 R14, R15.reuse, 0x10000, RZ ;  /* 0x000100000f0e7824 */ /* 0x040fe200078e00ff */
[----:B---3--:R-:W-:-:S02]  /*4f40*/  LOP3.LUT R11, R15, 0xffff0000, RZ, 0xc0, !PT ;  /* 0xffff00000f0b7812 */ /* 0x008fc400078ec0ff */
[----:B------:R-:W-:Y:S02]  /*4f50*/  PRMT R57, R157, 0x5410, R60 ;  /* 0x000054109d397816 */ /* 0x000fe4000000003c */
[C---:B------:R-:W-:Y:S02]  /*4f60*/  PRMT R15, R156.reuse, 0x5410, R63 ;  /* 0x000054109c0f7816 */ /* 0x040fe4000000003f */
[----:B------:R-:W-:Y:S02]  /*4f70*/  LOP3.LUT R60, R13, 0xffff0000, RZ, 0xc0, !PT ;  /* 0xffff00000d3c7812 */ /* 0x000fe400078ec0ff */
[C---:B------:R-:W-:Y:S01]  /*4f80*/  LOP3.LUT R64, R57.reuse, 0xffff0000, RZ, 0xc0, !PT ;  /* 0xffff000039407812 */ /* 0x040fe200078ec0ff */
[----:B------:R-:W-:Y:S01]  /*4f90*/  IMAD.U32 R57, R57, 0x10000, RZ ;  /* 0x0001000039397824 */ /* 0x000fe200078e00ff */
[C---:B------:R-:W-:Y:S01]  /*4fa0*/  LOP3.LUT R62, R15.reuse, 0xffff0000, RZ, 0xc0, !PT ;  /* 0xffff00000f3e7812 */ /* 0x040fe200078ec0ff */
[----:B------:R-:W-:Y:S01]  /*4fb0*/  IMAD.U32 R15, R15, 0x10000, RZ ;  /* 0x000100000f0f7824 */ /* 0x000fe200078e00ff */
[----:B------:R-:W-:Y:S01]  /*4fc0*/  PRMT R156, R156, 0x5432, R61 ;  /* 0x000054329c9c7816 */ /* 0x000fe2000000003d */
[----:B------:R-:W-:Y:S01]  /*4fd0*/  IMAD.U32 R61, R13, 0x10000, RZ ;  /* 0x000100000d3d7824 */ /* 0x000fe200078e00ff */
[----:B------:R-:W-:Y:S01]  /*4fe0*/  PRMT R157, R157, 0x5432, R56 ;  /* 0x000054329d9d7816 */ /* 0x000fe20000000038 */
[C---:B------:R-:W-:Y:S01]  /*4ff0*/  FMUL.FTZ R66, R60.reuse, R64 ;  /* 0x000000403c427220 */ /* 0x040fe20000410000 */
[----:B------:R-:W-:Y:S01]  /*5000*/  FMUL.FTZ R65, R60, R62 ;  /* 0x0000003e3c417220 */ /* 0x000fe20000410000 */
[----:B------:R-:W-:Y:S01]  /*5010*/  IMAD.U32 R63, R156, 0x10000, RZ ;  /* 0x000100009c3f7824 */ /* 0x000fe200078e00ff */
[C---:B------:R-:W-:Y:S01]  /*5020*/  LOP3.LUT R60, R12.reuse, 0xffff0000, RZ, 0xc0, !PT ;  /* 0xffff00000c3c7812 */ /* 0x040fe200078ec0ff */
[C---:B------:R-:W-:Y:S01]  /*5030*/  IMAD.U32 R56, R157.reuse, 0x10000, RZ ;  /* 0x000100009d387824 */ /* 0x040fe200078e00ff */
[----:B------:R-:W-:Y:S01]  /*5040*/  LOP3.LUT R157, R157, 0xffff0000, RZ, 0xc0, !PT ;  /* 0xffff00009d9d7812 */ /* 0x000fe200078ec0ff */
[----:B------:R-:W-:-:S02]  /*5050*/  IMAD.U32 R13, R12, 0x10000, RZ ;  /* 0x000100000c0d7824 */ /* 0x000fc400078e00ff */
[C---:B------:R-:W-:Y:S01]  /*5060*/  FFMA.FTZ R12, R61.reuse, R62, -R66 ;  /* 0x0000003e3d0c7223 */ /* 0x040fe20000010842 */
[----:B------:R-:W-:Y:S01]  /*5070*/  FFMA.FTZ R61, R61, R64, R65 ;  /* 0x000000403d3d7223 */ /* 0x000fe20000010041 */
[CC--:B------:R-:W-:Y:S01]  /*5080*/  FMUL.FTZ R67, R55.reuse, R56.reuse ;  /* 0x0000003837437220 */ /* 0x0c0fe20000410000 */
[-C--:B------:R-:W-:Y:S01]  /*5090*/  FMUL.FTZ R65, R55, R63.reuse ;  /* 0x0000003f37417220 */ /* 0x080fe20000410000 */
[----:B------:R-:W-:Y:S02]  /*50a0*/  LOP3.LUT R156, R156, 0xffff0000, RZ, 0xc0, !PT ;  /* 0xffff00009c9c7812 */ /* 0x000fe400078ec0ff */
[C---:B------:R-:W-:Y:S01]  /*50b0*/  FFMA.FTZ R55, R54.reuse, R63, -R67 ;  /* 0x0000003f36377223 */ /* 0x040fe20000010843 */
[----:B------:R-:W-:Y:S01]  /*50c0*/  FFMA.FTZ R56, R54, R56, R65 ;  /* 0x0000003836387223 */ /* 0x000fe20000010041 */
[C---:B------:R-:W-:Y:S01]  /*50d0*/  FMUL.FTZ R54, R60.reuse, R57 ;  /* 0x000000393c367220 */ /* 0x040fe20000410000 */
[----:B------:R-:W-:Y:S01]  /*50e0*/  FMUL.FTZ R60, R60, R15 ;  /* 0x0000000f3c3c7220 */ /* 0x000fe20000410000 */
        /* <DEDUP_REMOVED lines=11> */
.L_x_2736:
[----:B------:R-:W-:Y:S05]  /*51a0*/  BSYNC B2 ;  /* 0x0000000000027941 */ /* 0x000fea0003800000 */
.L_x_2735:
[----:B----4-:R0:W-:Y:S02]  /*51b0*/  ST.E.128 desc[UR60][R58.64], R12 ;  /* 0x0000000c3a007985 */ /* 0x0101e4000c101d3c */
.L_x_2734:
[----:B------:R-:W-:Y:S05]  /*51c0*/  BSYNC B1 ;  /* 0x0000000000017941 */ /* 0x000fea0003800000 */
.L_x_2733:
        /* <DEDUP_REMOVED lines=24> */
[C---:B------:R-:W-:Y:S01]  /*5350*/  LOP3.LUT R56, R53.reuse, 0xffff0000, RZ, 0xc0, !PT ;  /* 0xffff000035387812 */ /* 0x040fe200078ec0ff */
[----:B------:R-:W-:Y:S01]  /*5360*/  IMAD.U32 R53, R53, 0x10000, RZ ;  /* 0x0001000035357824 */ /* 0x000fe200078e00ff */
[----:B------:R-:W-:Y:S01]  /*5370*/  LOP3.LUT R52, R14, 0xffff0000, RZ, 0xc0, !PT ;  /* 0xffff00000e347812 */ /* 0x000fe200078ec0ff */
[C---:B------:R-:W-:Y:S01]  /*5380*/  IMAD.U32 R14, R15.reuse, 0x10000, RZ ;  /* 0x000100000f0e7824 */ /* 0x040fe200078e00ff */
[----:B------:R-:W-:Y:S01]  /*5390*/  LOP3.LUT R11, R15, 0xffff0000, RZ, 0xc0, !PT ;  /* 0xffff00000f0b7812 */ /* 0x000fe200078ec0ff */
[----:B------:R-:W-:Y:S01]  /*53a0*/  FMUL.FTZ R62, R51, R60 ;  /* 0x0000003c333e7220 */ /* 0x000fe20000410000 */
[----:B------:R-:W-:-:S02]  /*53b0*/  IMAD.U32 R15, R13, 0x10000, RZ ;  /* 0x000100000d0f7824 */ /* 0x000fc400078e00ff */
[-C--:B------:R-:W-:Y:S01]  /*53c0*/  FMUL.FTZ R51, R51, R56.reuse ;  /* 0x0000003833337220 */ /* 0x080fe20000410000 */
[----:B------:R-:W-:Y:S01]  /*53d0*/  SHF.L.U32 R59, R155, 0x10, RZ ;  /* 0x000000109b3b7819 */ /* 0x000fe200000006ff */
[----:B------:R-:W-:Y:S02]  /*53e0*/  IMAD.U32 R13, R12, 0x10000, RZ ;  /* 0x000100000c0d7824 */ /* 0x000fe400078e00ff */
[C---:B------:R-:W-:Y:S01]  /*53f0*/  FFMA.FTZ R62, R15.reuse, R56, -R62 ;  /* 0x000000380f3e7223 */ /* 0x040fe2000001083e */
[----:B------:R-:W-:Y:S01]  /*5400*/  FFMA.FTZ R51, R15, R60, R51 ;  /* 0x0000003c0f337223 */ /* 0x000fe20000010033 */
[C---:B------:R-:W-:Y:S01]  /*5410*/  FMUL.FTZ R15, R52.reuse, R57 ;  /* 0x00000039340f7220 */ /* 0x040fe20000410000 */
        /* <DEDUP_REMOVED lines=18> */
.L_x_2740:
[----:B------:R-:W-:Y:S05]  /*5540*/  BSYNC B2 ;  /* 0x0000000000027941 */ /* 0x000fea0003800000 */
.L_x_2739:
[----:B----4-:R0:W-:Y:S02]  /*5550*/  ST.E.128 desc[UR60][R54.64], R12 ;  /* 0x0000000c36007985 */ /* 0x0101e4000c101d3c */
.L_x_2738:
[----:B------:R-:W-:Y:S05]  /*5560*/  BSYNC B1 ;  /* 0x0000000000017941 */ /* 0x000fea0003800000 */
.L_x_2737:
        /* <DEDUP_REMOVED lines=15> */
[----:B------:R-:W-:Y:S02]  /*5660*/  PRMT R49, R147, 0x5410, R54 ;  /* 0x0000541093317816 */ /* 0x000fe40000000036 */
[----:B------:R-:W-:Y:S02]  /*5670*/  SHF.R.U32.HI R52, RZ, 0x10, R47 ;  /* 0x00000010ff347819 */ /* 0x000fe4000001162f */
[----:B------:R-:W-:-:S02]  /*5680*/  PRMT R54, R148, 0x5410, R53 ;  /* 0x0000541094367816 */ /* 0x000fc40000000035 */
[----:B------:R-:W-:Y:S01]  /*5690*/  LOP3.LUT R47, R14, 0xffff0000, RZ, 0xc0, !PT ;  /* 0xffff00000e2f7812 */ /* 0x000fe200078ec0ff */
[C---:B------:R-:W-:Y:S01]  /*56a0*/  IMAD.U32 R14, R15.reuse, 0x10000, RZ ;  /* 0x000100000f0e7824 */ /* 0x040fe200078e00ff */
[----:B------:R-:W-:Y:S01]  /*56b0*/  LOP3.LUT R48, R15, 0xffff0000, RZ, 0xc0, !PT ;  /* 0xffff00000f307812 */ /* 0x000fe200078ec0ff */
[----:B------:R-:W-:Y:S01]  /*56c0*/  IMAD.U32 R15, R13, 0x10000, RZ ;  /* 0x000100000d0f7824 */ /* 0x000fe200078e00ff */
        /* <DEDUP_REMOVED lines=8> */
[----:B------:R-:W-:Y:S01]  /*5750*/  LOP3.LUT R147, R147, 0xffff0000, RZ, 0xc0, !PT ;  /* 0xffff000093937812 */ /* 0x000fe200078ec0ff */
[----:B------:R-:W-:Y:S01]  /*5760*/  IMAD.U32 R55, R148, 0x10000, RZ ;  /* 0x0001000094377824 */ /* 0x000fe200078e00ff */
[----:B------:R-:W-:Y:S01]  /*5770*/  LOP3.LUT R12, R12, 0xffff0000, RZ, 0xc0, !PT ;  /* 0xffff00000c0c7812 */ /* 0x000fe200078ec0ff */
[-C--:B------:R-:W-:Y:S01]  /*5780*/  FMUL.FTZ R13, R13, R52.reuse ;  /* 0x000000340d0d7220 */ /* 0x080fe20000410000 */
[----:B------:R-:W-:Y:S01]  /*5790*/  FFMA.FTZ R58, R15, R52, -R58 ;  /* 0x000000340f3a7223 */ /* 0x000fe2000001083a */
[C---:B------:R-:W-:Y:S01]  /*57a0*/  FMUL.FTZ R59, R47.reuse, R55 ;  /* 0x000000372f3b7220 */ /* 0x040fe20000410000 */
[----:B------:R-:W-:Y:S01]  /*57b0*/  FMUL.FTZ R47, R47, R53 ;  /* 0x000000352f2f7220 */ /* 0x000fe20000410000 */
[----:B------:R-:W-:Y:S01]  /*57c0*/  FFMA.FTZ R57, R15, R56, R13 ;  /* 0x000000380f397223 */ /* 0x000fe2000001000d */
[----:B------:R-:W-:Y:S01]  /*57d0*/  LOP3.LUT R13, R148, 0xffff0000, RZ, 0xc0, !PT ;  /* 0xffff0000940d7812 */ /* 0x000fe200078ec0ff */
[----:B------:R-:W-:-:S02]  /*57e0*/  IMAD.U32 R54, R54, 0x10000, RZ ;  /* 0x0001000036367824 */ /* 0x000fc400078e00ff */
[C---:B------:R-:W-:Y:S01]  /*57f0*/  FFMA.FTZ R52, R46.reuse, R55, R47 ;  /* 0x000000372e347223 */ /* 0x040fe2000001002f */
[----:B------:R-:W-:Y:S02]  /*5800*/  IMAD.U32 R49, R49, 0x10000, RZ ;  /* 0x0001000031317824 */ /* 0x000fe400078e00ff */
[----:B------:R-:W-:Y:S01]  /*5810*/  FFMA.FTZ R59, R46, R53, -R59 ;  /* 0x000000352e3b7223 */ /* 0x000fe2000001083b */
[C---:B------:R-:W-:Y:S01]  /*5820*/  FMUL.FTZ R47, R48.reuse, R13 ;  /* 0x0000000d302f7220 */ /* 0x040fe20000410000 */
[----:B------:R-:W-:Y:S01]  /*5830*/  FMUL.FTZ R48, R48, R147 ;  /* 0x0000009330307220 */ /* 0x000fe20000410000 */
[CC--:B------:R-:W-:Y:S01]  /*5840*/  FMUL.FTZ R46, R12.reuse, R54.reuse ;  /* 0x000000360c2e7220 */ /* 0x0c0fe20000410000 */
        /* <DEDUP_REMOVED lines=9> */
[----:B------:R-:W-:-:S07]  /*58e0*/  IMAD.MOV.U32 R15, RZ, RZ, R47 ;  /* 0x000000ffff0f7224 */ /* 0x000fce00078e002f */
.L_x_2744:
[----:B------:R-:W-:Y:S05]  /*58f0*/  BSYNC B2 ;  /* 0x0000000000027941 */ /* 0x000fea0003800000 */
.L_x_2743:
[----:B----4-:R0:W-:Y:S02]  /*5900*/  ST.E.128 desc[UR60][R50.64], R12 ;  /* 0x0000000c32007985 */ /* 0x0101e4000c101d3c */
.L_x_2742:
[----:B------:R-:W-:Y:S05]  /*5910*/  BSYNC B1 ;  /* 0x0000000000017941 */ /* 0x000fea0003800000 */
.L_x_2741:
        /* <DEDUP_REMOVED lines=11> */
[----:B---3--:R-:W-:Y:S02]  /*59d0*/  SHF.R.U32.HI R11, RZ, 0x10, R45 ;  /* 0x00000010ff0b7819 */ /* 0x008fe4000001162d */
[----:B------:R-:W-:Y:S02]  /*59e0*/  SHF.R.U32.HI R51, RZ, 0x10, R43 ;  /* 0x00000010ff337819 */ /* 0x000fe4000001162b */
[----:B------:R-:W-:Y:S02]  /*59f0*/  PRMT R45, R136, 0x5410, R53 ;  /* 0x00005410882d7816 */ /* 0x000fe40000000035 */
[----:B------:R-:W-:-:S02]  /*5a00*/  PRMT R50, R146, 0x5410, R49 ;  /* 0x0000541092327816 */ /* 0x000fc40000000031 */
[----:B------:R-:W-:Y:S01]  /*5a10*/  PRMT R146, R146, 0x5432, R11 ;  /* 0x0000543292927816 */ /* 0x000fe2000000000b */
[----:B----4-:R-:W-:Y:S01]  /*5a20*/  IMAD.U32 R11, R12, 0x10000, RZ ;  /* 0x000100000c0b7824 */ /* 0x010fe200078e00ff */
[C---:B------:R-:W-:Y:S02]  /*5a30*/  SHF.L.U32 R42, R14.reuse, 0x10, RZ ;  /* 0x000000100e2a7819 */ /* 0x040fe400000006ff */
[----:B------:R-:W-:Y:S01]  /*5a40*/  LOP3.LUT R43, R14, 0xffff0000, RZ, 0xc0, !PT ;  /* 0xffff00000e2b7812 */ /* 0x000fe200078ec0ff */
[C---:B------:R-:W-:Y:S01]  /*5a50*/  IMAD.U32 R14, R13.reuse, 0x10000, RZ ;  /* 0x000100000d0e7824 */ /* 0x040fe200078e00ff */
[----:B------:R-:W-:Y:S01]  /*5a60*/  PRMT R136, R136, 0x5432, R51 ;  /* 0x0000543288887816 */ /* 0x000fe20000000033 */
[----:B------:R-:W-:Y:S01]  /*5a70*/  IMAD.U32 R52, R146, 0x10000, RZ ;  /* 0x0001000092347824 */ /* 0x000fe200078e00ff */
[----:B------:R-:W-:Y:S02]  /*5a80*/  LOP3.LUT R13, R13, 0xffff0000, RZ, 0xc0, !PT ;  /* 0xffff00000d0d7812 */ /* 0x000fe400078ec0ff */
[----:B------:R-:W-:Y:S01]  /*5a90*/  LOP3.LUT R51, R50, 0xffff0000, RZ, 0xc0, !PT ;  /* 0xffff000032337812 */ /* 0x000fe200078ec0ff */
[----:B------:R-:W-:Y:S01]  /*5aa0*/  IMAD.U32 R49, R136, 0x10000, RZ ;  /* 0x0001000088317824 */ /* 0x000fe200078e00ff */
[----:B------:R-:W-:Y:S01]  /*5ab0*/  LOP3.LUT R48, R45, 0xffff0000, RZ, 0xc0, !PT ;  /* 0xffff00002d307812 */ /* 0x000fe200078ec0ff */
        /* <DEDUP_REMOVED lines=29> */
.L_x_2748:
[----:B------:R-:W-:Y:S05]  /*5c90*/  BSYNC B2 ;  /* 0x0000000000027941 */ /* 0x000fea0003800000 */
.L_x_2747:
[----:B----4-:R0:W-:Y:S02]  /*5ca0*/  ST.E.128 desc[UR60][R46.64], R12 ;  /* 0x0000000c2e007985 */ /* 0x0101e4000c101d3c */
.L_x_2746:
[----:B------:R-:W-:Y:S05]  /*5cb0*/  BSYNC B1 ;  /* 0x0000000000017941 */ /* 0x000fea0003800000 */
.L_x_2745:
        /* <DEDUP_REMOVED lines=23> */
[----:B------:R-:W-:Y:S02]  /*5e30*/  PRMT R123, R123, 0x5432, R44 ;  /* 0x000054327b7b7816 */ /* 0x000fe4000000002c */
        /* <DEDUP_REMOVED lines=12> */
[----:B------:R-:W-:Y:S01]  /*5f00*/  SHF.L.U32 R45, R45, 0x10, RZ ;  /* 0x000000102d2d7819 */ /* 0x000fe200000006ff */
[----:B------:R-:W-:Y:S01]  /*5f10*/  FFMA.FTZ R48, R33, R44, -R48 ;  /* 0x0000002c21307223 */ /* 0x000fe20000010830 */
[----:B------:R-:W-:Y:S01]  /*5f20*/  LOP3.LUT R14, R123, 0xffff0000, RZ, 0xc0, !PT ;  /* 0xffff00007b0e7812 */ /* 0x000fe200078ec0ff */
        /* <DEDUP_REMOVED lines=14> */
.L_x_2752:
[----:B------:R-:W-:Y:S05]  /*6010*/  BSYNC B2 ;  /* 0x0000000000027941 */ /* 0x000fea0003800000 */
.L_x_2751:
[----:B----4-:R0:W-:Y:S02]  /*6020*/  ST.E.128 desc[UR60][R42.64], R12 ;  /* 0x0000000c2a007985 */ /* 0x0101e4000c101d3c */
.L_x_2750:
[----:B------:R-:W-:Y:S05]  /*6030*/  BSYNC B1 ;  /* 0x0000000000017941 */ /* 0x000fea0003800000 */
.L_x_2749:
        /* <DEDUP_REMOVED lines=54> */
.L_x_2754:
[----:B------:R-:W-:Y:S05]  /*63a0*/  BSYNC B1 ;  /* 0x0000000000017941 */ /* 0x000fea0003800000 */
.L_x_2753:
[----:B----4-:R0:W-:Y:S01]  /*63b0*/  ST.E.128 desc[UR60][R38.64], R12 ;  /* 0x0000000c26007985 */ /* 0x0101e2000c101d3c */
[----:B------:R-:W-:Y:S05]  /*63c0*/  BRA `(.L_x_2732) ;  /* 0x0000004000ac7947 */ /* 0x000fea0003800000 */
.L_x_2698:
        /* <DEDUP_REMOVED lines=47> */
.L_x_2756:
[----:B------:R-:W-:Y:S05]  /*66c0*/  BSYNC B1 ;  /* 0x0000000000017941 */ /* 0x000fea0003800000 */
.L_x_2755:
        /* <DEDUP_REMOVED lines=47> */
.L_x_2758:
[----:B------:R-:W-:Y:S05]  /*69c0*/  BSYNC B1 ;  /* 0x0000000000017941 */ /* 0x000fea0003800000 */
.L_x_2757:
[----:B------:R-:W2:Y:S01]  /*69d0*/  LDL R11, [R1+0x30] ;  /* 0x00003000010b7983 */ /* 0x000ea20000100800 */
[----:B0-----:R-:W-:Y:S01]  /*69e0*/  IMAD.MOV.U32 R12, RZ, RZ, R33 ;  /* 0x000000ffff0c7224 */ /* 0x001fe200078e0021 */
        /* <DEDUP_REMOVED lines=14> */
[----:B------:R-:W-:-:S05]  /*6ad0*/  IMAD.MOV.U32 R13, RZ, RZ, R44 ;  /* 0x000000ffff0d7224 */ /* 0x000fca00078e002c */
[----:B------:R-:W-:Y:S02]  /*6ae0*/  PRMT R210, R210, 0x5410, R13 ;  /* 0x00005410d2d27816 */ /* 0x000fe4000000000d */
[----:B------:R-:W-:-:S04]  /*6af0*/  MOV R13, R48 ;  /* 0x00000030000d7202 */ /* 0x000fc80000000f00 */
[----:B------:R-:W-:Y:S01]  /*6b00*/  PRMT R228, R228, 0x5410, R13 ;  /* 0x00005410e4e47816 */ /* 0x000fe2000000000d */
[----:B------:R-:W-:Y:S01]  /*6b10*/  IMAD.MOV.U32 R13, RZ, RZ, R55 ;  /* 0x000000ffff0d7224 */ /* 0x000fe200078e0037 */
[----:B--2---:R-:W-:Y:S02]  /*6b20*/  R2UR UR4, R11 ;  /* 0x000000000b0472ca */ /* 0x004fe400000e0000 */
[----:B------:R-:W-:-:S04]  /*6b30*/  MOV R11, R32 ;  /* 0x00000020000b7202 */ /* 0x000fc80000000f00 */
[----:B------:R-:W-:Y:S01]  /*6b40*/  PRMT R211, R211, 0x5410, R11 ;  /* 0x00005410d3d37816 */ /* 0x000fe2000000000b */
[----:B------:R-:W-:-:S03]  /*6b50*/  IMAD.MOV.U32 R11, RZ, RZ, R38 ;  /* 0x000000ffff0b7224 */ /* 0x000fc600078e0026 */
[----:B------:R-:W-:Y:S01]  /*6b60*/  PRMT R211, R14, 0x7610, R211 ;  /* 0x000076100ed37816 */ /* 0x000fe200000000d3 */
[----:B------:R-:W-:Y:S01]  /*6b70*/  IMAD.MOV.U32 R14, RZ, RZ, R49 ;  /* 0x000000ffff0e7224 */ /* 0x000fe200078e0031 */
[----:B------:R-:W-:Y:S01]  /*6b80*/  PRMT R225, R225, 0x5410, R11 ;  /* 0x00005410e1e17816 */ /* 0x000fe2000000000b */
[----:B------:R-:W-:Y:S01]  /*6b90*/  IMAD.MOV.U32 R11, RZ, RZ, R42 ;  /* 0x000000ffff0b7224 */ /* 0x000fe200078e002a */
[----:B------:R-:W-:-:S04]  /*6ba0*/  UISETP.NE.AND UP0, UPT, UR4, 0x3, UPT ;  /* 0x000000030400788c */ /* 0x000fc8000bf05270 */
[----:B------:R-:W-:Y:S01]  /*6bb0*/  PRMT R158, R158, 0x5410, R11 ;  /* 0x000054109e9e7816 */ /* 0x000fe2000000000b */
[----:B------:R-:W-:Y:S01]  /*6bc0*/  IMAD.MOV.U32 R11, RZ, RZ, R46 ;  /* 0x000000ffff0b7224 */ /* 0x000fe200078e002e */
[----:B------:R-:W-:Y:S02]  /*6bd0*/  PLOP3.LUT P0, PT, PT, PT, UP0, 0x80, 0x0 ;  /* 0x000000000000781c */ /* 0x000fe40003f0f008 */
[----:B------:R-:W-:Y:S01]  /*6be0*/  PRMT R158, R13, 0x7610, R158 ;  /* 0x000076100d9e7816 */ /* 0x000fe2000000009e */
[----:B-----5:R-:W-:Y:S01]  /*6bf0*/  IMAD.MOV.U32 R13, RZ, RZ, R59 ;  /* 0x000000ffff0d7224 */ /* 0x020fe200078e003b */
[----:B------:R-:W-:Y:S01]  /*6c00*/  PRMT R209, R11, 0x5410, R12 ;  /* 0x000054100bd17816 */ /* 0x000fe2000000000c */
[----:B------:R-:W-:Y:S02]  /*6c10*/  IMAD.MOV.U32 R12, RZ, RZ, R51 ;  /* 0x000000ffff0c7224 */ /* 0x000fe400078e0033 */
[----:B------:R-:W-:-:S03]  /*6c20*/  IMAD.MOV.U32 R11, RZ, RZ, R50 ;  /* 0x000000ffff0b7224 */ /* 0x000fc600078e0032 */
[----:B------:R0:W-:Y:S02]  /*6c30*/  STL.S16 [R1+0x38], R12 ;  /* 0x0000380c01007387 */ /* 0x0001e40000100600 */
[----:B------:R-:W-:Y:S01]  /*6c40*/  PRMT R225, R11, 0x7610, R225 ;  /* 0x000076100be17816 */ /* 0x000fe200000000e1 */
[----:B------:R-:W-:Y:S01]  /*6c50*/  IMAD.MOV.U32 R11, RZ, RZ, R53 ;  /* 0x000000ffff0b7224 */ /* 0x000fe200078e0035 */
[----:B------:R1:W-:Y:S01]  /*6c60*/  STL.S16 [R1+0x3a], R14 ;  /* 0x00003a0e01007387 */ /* 0x0003e20000100600 */
[----:B0-----:R-:W-:Y:S02]  /*6c70*/  IMAD.MOV.U32 R12, RZ, RZ, R52 ;  /* 0x000000ffff0c7224 */ /* 0x001fe400078e0034 */
[----:B-1----:R-:W-:-:S03]  /*6c80*/  IMAD.MOV.U32 R14, RZ, RZ, R54 ;  /* 0x000000ffff0e7224 */ /* 0x002fc600078e0036 */
        /* <DEDUP_REMOVED lines=12> */
[----:B------:R-:W-:Y:S01]  /*6d50*/  IMAD.MOV.U32 R11, RZ, RZ, R65 ;  /* 0x000000ffff0b7224 */ /* 0x000fe200078e0041 */
[----:B------:R-:W-:-:S02]  /*6d60*/  MOV R12, R64 ;  /* 0x00000040000c7202 */ /* 0x000fc40000000f00 */
        /* <DEDUP_REMOVED lines=25> */
.L_x_2759:
[----:B------:R-:W-:Y:S01]  /*6f00*/  IMAD R86, R18, 0x8, R2 ;  /* 0x0000000812567824 */ /* 0x000fe200078e0202 */
[----:B------:R-:W-:Y:S01]  /*6f10*/  SHF.L.U32 R87, R170, 0x1f, RZ ;  /* 0x0000001faa577819 */ /* 0x000fe200000006ff */
[----:B------:R-:W0:Y:S01]  /*6f20*/  LDC R132, c[0x0][0x2f4] ;  /* 0x0000bd00ff847b82 */ /* 0x000e220000000800 */
[----:B------:R-:W-:Y:S02]  /*6f30*/  BSSY B1, `(.L_x_2760) ;  /* 0x0000003000017945 */ /* 0x000fe40003800000 */
[----:B------:R-:W1:Y:S02]  /*6f40*/  SYNCS.PHASECHK.TRANS64.TRYWAIT P6, [R86+URZ+0x2a890], R87 ;  /* 0x02a89057560075a7 */ /* 0x000e6400080c017f */
[----:B-1----:R-:W-:Y:S05]  /*6f50*/  @!P6 BRA `(.L_x_2761) ;  /* 0x000001d000f0e947 */ /* 0x002fea0003800000 */
.L_x_3055:
[----:B------:R-:W-:Y:S05]  /*6f60*/  BSYNC B1 ;  /* 0x0000000000017941 */ /* 0x000fea0003800000 */
.L_x_2760:
[----:B------:R-:W-:Y:S01]  /*6f70*/  UMOV UR4, 0xffffffff ;  /* 0xffffffff00047882 */ /* 0x000fe20000000000 */
[----:B0-----:R-:W-:Y:S02]  /*6f80*/  IMAD.IADD R136, R132, 0x1, -R126 ;  /* 0x0000000184887824 */ /* 0x001fe400078e0a7e */
[----:B------:R-:W-:Y:S05]  /*6f90*/  BRA.DIV UR4, `(.L_x_2762) ;  /* 0x000001d204f47947 */ /* 0x000fea000b800000 */
[----:B------:R0:W2:Y:S04]  /*6fa0*/  SHFL.IDX PT, R123, R117, RZ, 0x1c1f ;  /* 0x001c1fff757b7589 */ /* 0x0000a800000e0000 */
[----:B------:R0:W3:Y:S02]  /*6fb0*/  SHFL.IDX PT, R11, R118, RZ, 0x1c1f ;  /* 0x001c1fff760b7589 */ /* 0x0000e400000e0000 */
.L_x_3059:
[----:B------:R-:W-:Y:S04]  /*6fc0*/  BSSY B1, `(.L_x_2763) ;  /* 0x000017c000017945 */ /* 0x000fe80003800000 */
[----:B------:R-:W-:Y:S05]  /*6fd0*/  @P4 BRA `(.L_x_2764) ;  /* 0x0000001400e84947 */ /* 0x000fea0003800000 */
[----:B------:R-:W-:Y:S01]  /*6fe0*/  ISETP.NE.AND P4, PT, R8, RZ, PT ;  /* 0x000000ff0800720c */ /* 0x000fe20003f85270 */
[----:B------:R-:W-:Y:S01]  /*6ff0*/  BSSY B2, `(.L_x_2765) ;  /* 0x000007d000027945 */ /* 0x000fe20003800000 */
[----:B---3--:R-:W-:-:S11]  /*7000*/  MOV R122, R11 ;  /* 0x0000000b007a7202 */ /* 0x008fd60000000f00 */
        /* <DEDUP_REMOVED lines=52> */
[C---:B------:R-:W-:Y:S01]  /*7350*/  FMUL.FTZ R13, R81.reuse, R157 ;  /* 0x0000009d510d7220 */ /* 0x040fe20000410000 */
[C---:B------:R-:W-:Y:S01]  /*7360*/  IMAD.U32 R159, R54.reuse, 0x10000, RZ ;  /* 0x00010000369f7824 */ /* 0x040fe200078e00ff */
[----:B------:R-:W-:Y:S02]  /*7370*/  LOP3.LUT R54, R54, 0xffff0000, RZ, 0xc0, !PT ;  /* 0xffff000036367812 */ /* 0x000fe400078ec0ff */
        /* <DEDUP_REMOVED lines=20> */
[----:B------:R-:W-:Y:S01]  /*74c0*/  SHF.L.U32 R81, R40, 0x10, RZ ;  /* 0x0000001028517819 */ /* 0x000fe200000006ff */
[----:B------:R-:W-:Y:S01]  /*74d0*/  IMAD.U32 R15, R12, 0x10000, RZ ;  /* 0x000100000c0f7824 */ /* 0x000fe200078e00ff */
[----:B------:R-:W-:Y:S01]  /*74e0*/  LOP3.LUT R43, R43, 0xffff0000, RZ, 0xc0, !PT ;  /* 0xffff00002b2b7812 */ /* 0x000fe200078ec0ff */
[C---:B------:R-:W-:Y:S01]  /*74f0*/  FMUL.FTZ R83, R55.reuse, R54 ;  /* 0x0000003637537220 */ /* 0x040fe20000410000 */
[----:B------:R-:W-:Y:S01]  /*7500*/  LOP3.LUT R40, R40, 0xffff0000, RZ, 0xc0, !PT ;  /* 0xffff000028287812 */ /* 0x000fe200078ec0ff */
[----:B------:R-:W-:Y:S01]  /*7510*/  FMUL.FTZ R55, R55, R81 ;  /* 0x0000005137377220 */ /* 0x000fe20000410000 */
[----:B------:R-:W-:Y:S01]  /*7520*/  F2FP.BF16.F32.PACK_AB R42, R42, R157 ;  /* 0x0000009d2a2a723e */ /* 0x000fe200000010ff */
[----:B------:R-:W-:Y:S01]  /*7530*/  FFMA.FTZ R83, R15, R81, -R83 ;  /* 0x000000510f537223 */ /* 0x000fe20000010853 */
[----:B------:R-:W-:-:S02]  /*7540*/  IMAD.U32 R81, R82, 0x10000, RZ ;  /* 0x0001000052517824 */ /* 0x000fc400078e00ff */
[----:B------:R-:W-:Y:S01]  /*7550*/  FFMA.FTZ R55, R15, R54, R55 ;  /* 0x000000360f377223 */ /* 0x000fe20000010037 */
[----:B------:R-:W-:Y:S02]  /*7560*/  LOP3.LUT R15, R80, 0xffff0000, RZ, 0xc0, !PT ;  /* 0xffff0000500f7812 */ /* 0x000fe400078ec0ff */
        /* <DEDUP_REMOVED lines=30> */
.L_x_2768:
[----:B------:R-:W-:Y:S05]  /*7750*/  BSYNC B3 ;  /* 0x0000000000037941 */ /* 0x000fea0003800000 */
.L_x_2767:
[----:B------:R-:W-:-:S04]  /*7760*/  LEA R40, P4, R5, R11, 0x1 ;  /* 0x0000000b05287211 */ /* 0x000fc800078808ff */
[----:B--2---:R-:W-:Y:S02]  /*7770*/  LEA.HI.X R41, R5, R123, R113, 0x1, P4 ;  /* 0x0000007b05297211 */ /* 0x004fe400020f0c71 */
[----:B------:R-:W-:-:S03]  /*7780*/  ISETP.GE.AND P4, PT, R155, R132, PT ;  /* 0x000000849b00720c */ /* 0x000fc60003f86270 */
[----:B----4-:R2:W-:Y:S10]  /*7790*/  ST.E.128 desc[UR60][R40.64], R12 ;  /* 0x0000000c28007985 */ /* 0x0105f4000c101d3c */
[----:B--2---:R-:W-:-:S05]  /*77a0*/  @!P4 IMAD.WIDE R12, R155, 0x2, R122 ;  /* 0x000000029b0cc825 */ /* 0x004fca00078e027a */
[----:B---3--:R3:W-:Y:S02]  /*77b0*/  @!P4 ST.E.128 desc[UR60][R12.64], R80 ;  /* 0x000000500c00c985 */ /* 0x0087e4000c101d3c */
.L_x_2766:
[----:B------:R-:W-:Y:S05]  /*77c0*/  BSYNC B2 ;  /* 0x0000000000027941 */ /* 0x000fea0003800000 */
.L_x_2765:
        /* <DEDUP_REMOVED lines=25> */
[----:B------:R-:W2:Y:S01]  /*7960*/  LDL.LU.S16 R155, [R1+0x38] ;  /* 0x00003800019b7983 */ /* 0x000ea20000300600 */
[----:B------:R-:W-:Y:S01]  /*7970*/  SHF.R.U32.HI R53, RZ, 0x10, R49 ;  /* 0x00000010ff357819 */ /* 0x000fe20000011631 */
[C---:B----4-:R-:W-:Y:S01]  /*7980*/  IMAD.U32 R82, R41.reuse, 0x10000, RZ ;  /* 0x0001000029527824 */ /* 0x050fe200078e00ff */
[----:B------:R-:W-:Y:S02]  /*7990*/  SHF.R.U32.HI R54, RZ, 0x10, R37 ;  /* 0x00000010ff367819 */ /* 0x000fe40000011625 */
[----:B------:R-:W-:Y:S02]  /*79a0*/  LOP3.LUT R41, R41, 0xffff0000, RZ, 0xc0, !PT ;  /* 0xffff000029297812 */ /* 0x000fe400078ec0ff */
[----:B------:R-:W-:-:S02]  /*79b0*/  PRMT R54, R229, 0x5410, R54 ;  /* 0x00005410e5367816 */ /* 0x000fc40000000036 */
[----:B------:R-:W-:Y:S02]  /*79c0*/  SHF.R.U64 R36, R36, 0x10, R37 ;  /* 0x0000001024247819 */ /* 0x000fe40000001225 */
[----:B------:R-:W-:Y:S01]  /*79d0*/  SHF.R.U64 R48, R48, 0x10, R49 ;  /* 0x0000001030307819 */ /* 0x000fe20000001231 */
[----:B------:R-:W-:Y:S01]  /*79e0*/  IMAD.U32 R80, R54, 0x10000, RZ ;  /* 0x0001000036507824 */ /* 0x000fe200078e00ff */
[----:B------:R-:W-:Y:S02]  /*79f0*/  SHF.R.U64 R50, R50, 0x10, R51 ;  /* 0x0000001032327819 */ /* 0x000fe40000001233 */
[----:B------:R-:W-:Y:S02]  /*7a00*/  SHF.R.U64 R38, R38, 0x10, R39 ;  /* 0x0000001026267819 */ /* 0x000fe40000001227 */
[C---:B------:R-:W-:Y:S02]  /*7a10*/  PRMT R50, R225.reuse, 0x5410, R50 ;  /* 0x00005410e1327816 */ /* 0x040fe40000000032 */
[----:B------:R-:W-:-:S02]  /*7a20*/  PRMT R38, R225, 0x5432, R38 ;  /* 0x00005432e1267816 */ /* 0x000fc40000000026 */
[----:B-----5:R-:W-:Y:S01]  /*7a30*/  PRMT R53, R55, 0x5410, R53 ;  /* 0x0000541037357816 */ /* 0x020fe20000000035 */
[C---:B---3--:R-:W-:Y:S01]  /*7a40*/  IMAD.U32 R55, R13.reuse, 0x10000, RZ ;  /* 0x000100000d377824 */ /* 0x048fe200078e00ff */
[----:B------:R-:W-:Y:S02]  /*7a50*/  LOP3.LUT R13, R13, 0xffff0000, RZ, 0xc0, !PT ;  /* 0xffff00000d0d7812 */ /* 0x000fe400078ec0ff */
[----:B------:R-:W-:-:S05]  /*7a60*/  SHF.L.U32 R81, R53, 0x10, RZ ;  /* 0x0000001035517819 */ /* 0x000fca00000006ff */
[C---:B------:R-:W-:Y:S01]  /*7a70*/  FMUL.FTZ R83, R82.reuse, R81 ;  /* 0x0000005152537220 */ /* 0x040fe20000410000 */
[----:B------:R-:W-:-:S03]  /*7a80*/  FMUL.FTZ R82, R82, R80 ;  /* 0x0000005052527220 */ /* 0x000fc60000410000 */
[C---:B------:R-:W-:Y:S01]  /*7a90*/  FFMA.FTZ R80, R55.reuse, R80, -R83 ;  /* 0x0000005037507223 */ /* 0x040fe20000010853 */
[----:B------:R-:W-:Y:S01]  /*7aa0*/  FFMA.FTZ R55, R55, R81, R82 ;  /* 0x0000005137377223 */ /* 0x000fe20000010052 */
[----:B------:R-:W-:Y:S01]  /*7ab0*/  LOP3.LUT R81, R54, 0xffff0000, RZ, 0xc0, !PT ;  /* 0xffff000036517812 */ /* 0x000fe200078ec0ff */
[----:B------:R-:W-:Y:S01]  /*7ac0*/  IMAD.U32 R83, R43, 0x10000, RZ ;  /* 0x000100002b537824 */ /* 0x000fe200078e00ff */
[----:B------:R-:W-:Y:S02]  /*7ad0*/  LOP3.LUT R54, R53, 0xffff0000, RZ, 0xc0, !PT ;  /* 0xffff000035367812 */ /* 0x000fe400078ec0ff */
[----:B------:R-:W-:-:S03]  /*7ae0*/  LOP3.LUT R43, R43, 0xffff0000, RZ, 0xc0, !PT ;  /* 0xffff00002b2b7812 */ /* 0x000fc600078ec0ff */
[C---:B------:R-:W-:Y:S01]  /*7af0*/  FMUL.FTZ R53, R41.reuse, R54 ;  /* 0x0000003629357220 */ /* 0x040fe20000410000 */
[----:B------:R-:W-:-:S03]  /*7b00*/  FMUL.FTZ R41, R41, R81 ;  /* 0x0000005129297220 */ /* 0x000fc60000410000 */
[C---:B------:R-:W-:Y:S01]  /*7b10*/  FFMA.FTZ R53, R13.reuse, R81, -R53 ;  /* 0x000000510d357223 */ /* 0x040fe20000010835 */
[----:B------:R-:W-:Y:S01]  /*7b20*/  FFMA.FTZ R13, R13, R54, R41 ;  /* 0x000000360d0d7223 */ /* 0x000fe20000010029 */
[----:B------:R-:W-:Y:S01]  /*7b30*/  SHF.R.U32.HI R41, RZ, 0x10, R51 ;  /* 0x00000010ff297819 */ /* 0x000fe20000011633 */
[----:B------:R-:W-:Y:S01]  /*7b40*/  IMAD.U32 R81, R15, 0x10000, RZ ;  /* 0x000100000f517824 */ /* 0x000fe200078e00ff */
[----:B------:R-:W-:Y:S02]  /*7b50*/  SHF.R.U32.HI R54, RZ, 0x10, R39 ;  /* 0x00000010ff367819 */ /* 0x000fe40000011627 */
[----:B--2---:R-:W-:Y:S02]  /*7b60*/  PRMT R41, R155, 0x5410, R41 ;  /* 0x000054109b297816 */ /* 0x004fe40000000029 */
[----:B------:R-:W-:Y:S02]  /*7b70*/  PRMT R54, R228, 0x5410, R54 ;  /* 0x00005410e4367816 */ /* 0x000fe40000000036 */
[----:B------:R-:W-:Y:S01]  /*7b80*/  LOP3.LUT R15, R15, 0xffff0000, RZ, 0xc0, !PT ;  /* 0xffff00000f0f7812 */ /* 0x000fe200078ec0ff */
[C---:B------:R-:W-:Y:S01]  /*7b90*/  IMAD.U32 R82, R41.reuse, 0x10000, RZ ;  /* 0x0001000029527824 */ /* 0x040fe200078e00ff */
[----:B------:R-:W-:Y:S01]  /*7ba0*/  LOP3.LUT R41, R41, 0xffff0000, RZ, 0xc0, !PT ;  /* 0xffff000029297812 */ /* 0x000fe200078ec0ff */
[C---:B------:R-:W-:Y:S01]  /*7bb0*/  IMAD.U32 R155, R54.reuse, 0x10000, RZ ;  /* 0x00010000369b7824 */ /* 0x040fe200078e00ff */
[----:B------:R-:W-:Y:S01]  /*7bc0*/  LOP3.LUT R37, R54, 0xffff0000, RZ, 0xc0, !PT ;  /* 0xffff000036257812 */ /* 0x000fe200078ec0ff */
[-C--:B------:R-:W-:Y:S01]  /*7bd0*/  FMUL.FTZ R156, R83, R82.reuse ;  /* 0x00000052539c7220 */ /* 0x080fe20000410000 */
        /* <DEDUP_REMOVED lines=17> */
[----:B------:R-:W-:Y:S01]  /*7cf0*/  F2FP.BF16.F32.PACK_AB R53, R53, R80 ;  /* 0x000000503535723e */ /* 0x000fe200000010ff */
        /* <DEDUP_REMOVED lines=35> */
[----:B------:R-:W-:-:S02]  /*7f30*/  F2FP.BF16.F32.PACK_AB R42, R42, R48 ;  /* 0x000000302a2a723e */ /* 0x000fc400000010ff */
[----:B------:R-:W-:-:S07]  /*7f40*/  MOV R40, R36 ;  /* 0x0000002400287202 */ /* 0x000fce0000000f00 */
.L_x_2772:
[----:B------:R-:W-:Y:S05]  /*7f50*/  BSYNC B3 ;  /* 0x0000000000037941 */ /* 0x000fea0003800000 */
.L_x_2771:
[----:B------:R-:W-:-:S04]  /*7f60*/  LEA R36, P4, R6, R11, 0x1 ;  /* 0x0000000b06247211 */ /* 0x000fc800078808ff */
[----:B--2---:R-:W-:Y:S02]  /*7f70*/  LEA.HI.X R37, R6, R123, R112, 0x1, P4 ;  /* 0x0000007b06257211 */ /* 0x004fe400020f0c70 */
[----:B------:R-:W-:-:S03]  /*7f80*/  ISETP.GE.AND P4, PT, R52, R132, PT ;  /* 0x000000843400720c */ /* 0x000fc60003f86270 */
[----:B---3--:R2:W-:Y:S10]  /*7f90*/  ST.E.128 desc[UR60][R36.64], R12 ;  /* 0x0000000c24007985 */ /* 0x0085f4000c101d3c */
[----:B------:R-:W-:-:S05]  /*7fa0*/  @!P4 IMAD.WIDE R38, R52, 0x2, R122 ;  /* 0x000000023426c825 */ /* 0x000fca00078e027a */
[----:B----4-:R2:W-:Y:S02]  /*7fb0*/  @!P4 ST.E.128 desc[UR60][R38.64], R40 ;  /* 0x000000282600c985 */ /* 0x0105e4000c101d3c */
.L_x_2770:
[----:B------:R-:W-:Y:S05]  /*7fc0*/  BSYNC B2 ;  /* 0x0000000000027941 */ /* 0x000fea0003800000 */
.L_x_2769:
[----:B------:R-:W-:-:S13]  /*7fd0*/  ISETP.NE.AND P4, PT, R27, RZ, PT ;  /* 0x000000ff1b00720c */ /* 0x000fda0003f85270 */
[----:B------:R-:W-:Y:S05]  /*7fe0*/  @!P4 BRA `(.L_x_2764) ;  /* 0x0000000400e4c947 */ /* 0x000fea0003800000 */
[----:B--23--:R-:W-:Y:S01]  /*7ff0*/  SEL R12, R126, R136, !P1 ;  /* 0x000000887e0c7207 */ /* 0x00cfe20004800000 */
[----:B------:R-:W-:Y:S01]  /*8000*/  BSSY B2, `(.L_x_2773) ;  /* 0x0000075000027945 */ /* 0x000fe20003800000 */
[C---:B------:R-:W-:Y:S02]  /*8010*/  LEA R40, P4, R7.reuse, R11, 0x1 ;  /* 0x0000000b07287211 */ /* 0x040fe400078808ff */
[----:B------:R-:W-:Y:S02]  /*8020*/  SHF.R.S32.HI R13, RZ, 0x1f, R12 ;  /* 0x0000001fff0d7819 */ /* 0x000fe4000001140c */
[----:B------:R-:W-:Y:S02]  /*8030*/  LEA.HI.X R41, R7, R123, R111, 0x1, P4 ;  /* 0x0000007b07297211 */ /* 0x000fe400020f0c6f */
        /* <DEDUP_REMOVED lines=28> */
[--C-:B------:R-:W-:Y:S02]  /*8200*/  SHF.R.U64 R35, R44, 0x10, R45.reuse ;  /* 0x000000102c237819 */ /* 0x100fe4000000122d */
[----:B------:R-:W-:Y:S01]  /*8210*/  SHF.R.U32.HI R44, RZ, 0x10, R45 ;  /* 0x00000010ff2c7819 */ /* 0x000fe2000001162d */
[----:B------:R-:W-:Y:S01]  /*8220*/  IMAD.U32 R45, R13, 0x10000, RZ ;  /* 0x000100000d2d7824 */ /* 0x000fe200078e00ff */
[----:B------:R-:W-:-:S02]  /*8230*/  PRMT R32, R210, 0x5410, R32 ;  /* 0x00005410d2207816 */ /* 0x000fc40000000020 */
[----:B------:R-:W-:Y:S02]  /*8240*/  PRMT R44, R211, 0x5410, R44 ;  /* 0x00005410d32c7816 */ /* 0x000fe4000000002c */
[--C-:B------:R-:W-:Y:S01]  /*8250*/  SHF.R.U64 R42, R46, 0x10, R47.reuse ;  /* 0x000000102e2a7819 */ /* 0x100fe2000000122f */
[----:B------:R-:W-:Y:S01]  /*8260*/  IMAD.U32 R54, R32, 0x10000, RZ ;  /* 0x0001000020367824 */ /* 0x000fe200078e00ff */
[----:B------:R-:W-:Y:S01]  /*8270*/  SHF.R.U32.HI R46, RZ, 0x10, R47 ;  /* 0x00000010ff2e7819 */ /* 0x000fe2000001162f */
[C---:B------:R-:W-:Y:S01]  /*8280*/  IMAD.U32 R47, R37.reuse, 0x10000, RZ ;  /* 0x00010000252f7824 */ /* 0x040fe200078e00ff */
[----:B------:R-:W-:Y:S01]  /*8290*/  LOP3.LUT R48, R37, 0xffff0000, RZ, 0xc0, !PT ;  /* 0xffff000025307812 */ /* 0x000fe200078ec0ff */
[C---:B------:R-:W-:Y:S01]  /*82a0*/  IMAD.U32 R53, R44.reuse, 0x10000, RZ ;  /* 0x000100002c357824 */ /* 0x040fe200078e00ff */
[----:B------:R-:W-:Y:S01]  /*82b0*/  LOP3.LUT R44, R44, 0xffff0000, RZ, 0xc0, !PT ;  /* 0xffff00002c2c7812 */ /* 0x000fe200078ec0ff */
[----:B------:R-:W-:Y:S01]  /*82c0*/  IMAD.U32 R37, R36, 0x10000, RZ ;  /* 0x0001000024257824 */ /* 0x000fe200078e00ff */
[----:B------:R-:W-:Y:S01]  /*82d0*/  PRMT R46, R209, 0x5432, R46 ;  /* 0x00005432d12e7816 */ /* 0x000fe2000000002e */
[C---:B------:R-:W-:Y:S01]  /*82e0*/  FMUL.FTZ R55, R47.reuse, R53 ;  /* 0x000000352f377220 */ /* 0x040fe20000410000 */
[----:B------:R-:W-:Y:S01]  /*82f0*/  FMUL.FTZ R47, R47, R54 ;  /* 0x000000362f2f7220 */ /* 0x000fe20000410000 */
[----:B------:R-:W-:-:S02]  /*8300*/  PRMT R34, R212, 0x5410, R34 ;  /* 0x00005410d4227816 */ /* 0x000fc40000000022 */
[----:B------:R-:W-:Y:S01]  /*8310*/  LOP3.LUT R13, R13, 0xffff0000, RZ, 0xc0, !PT ;  /* 0xffff00000d0d7812 */ /* 0x000fe200078ec0ff */
[C---:B------:R-:W-:Y:S01]  /*8320*/  FFMA.FTZ R47, R45.reuse, R53, R47 ;  /* 0x000000352d2f7223 */ /* 0x040fe2000001002f */
[----:B------:R-:W-:Y:S01]  /*8330*/  LOP3.LUT R53, R32, 0xffff0000, RZ, 0xc0, !PT ;  /* 0xffff000020357812 */ /* 0x000fe200078ec0ff */
[----:B------:R-:W-:Y:S01]  /*8340*/  FFMA.FTZ R55, R45, R54, -R55 ;  /* 0x000000362d377223 */ /* 0x000fe20000010837 */
[----:B------:R-:W-:Y:S01]  /*8350*/  FMUL.FTZ R32, R48, R44 ;  /* 0x0000002c30207220 */ /* 0x000fe20000410000 */
[----:B------:R-:W-:Y:S01]  /*8360*/  IMAD.U32 R45, R46, 0x10000, RZ ;  /* 0x000100002e2d7824 */ /* 0x000fe200078e00ff */
[----:B------:R-:W-:Y:S01]  /*8370*/  LOP3.LUT R39, R39, 0xffff0000, RZ, 0xc0, !PT ;  /* 0xffff000027277812 */ /* 0x000fe200078ec0ff */
[----:B------:R-:W-:Y:S02]  /*8380*/  IMAD.U32 R54, R34, 0x10000, RZ ;  /* 0x0001000022367824 */ /* 0x000fe400078e00ff */
[-C--:B------:R-:W-:Y:S01]  /*8390*/  FMUL.FTZ R48, R48, R53.reuse ;  /* 0x0000003530307220 */ /* 0x080fe20000410000 */
[----:B------:R-:W-:Y:S01]  /*83a0*/  FFMA.FTZ R53, R13, R53, -R32 ;  /* 0x000000350d357223 */ /* 0x000fe20000010820 */
[CC--:B------:R-:W-:Y:S01]  /*83b0*/  FMUL.FTZ R32, R51.reuse, R45.reuse ;  /* 0x0000002d33207220 */ /* 0x0c0fe20000410000 */
[----:B------:R-:W-:Y:S01]  /*83c0*/  LOP3.LUT R46, R46, 0xffff0000, RZ, 0xc0, !PT ;  /* 0xffff00002e2e7812 */ /* 0x000fe200078ec0ff */
[----:B------:R-:W-:Y:S01]  /*83d0*/  FMUL.FTZ R51, R51, R54 ;  /* 0x0000003633337220 */ /* 0x000fe20000410000 */
[----:B------:R-:W-:Y:S01]  /*83e0*/  PRMT R35, R210, 0x5432, R35 ;  /* 0x00005432d2237816 */ /* 0x000fe20000000023 */
[----:B------:R-:W-:Y:S01]  /*83f0*/  FFMA.FTZ R48, R13, R44, R48 ;  /* 0x0000002c0d307223 */ /* 0x000fe20000010030 */
[----:B------:R-:W-:Y:S01]  /*8400*/  LOP3.LUT R15, R15, 0xffff0000, RZ, 0xc0, !PT ;  /* 0xffff00000f0f7812 */ /* 0x000fe200078ec0ff */
[----:B------:R-:W-:Y:S01]  /*8410*/  FFMA.FTZ R51, R50, R45, R51 ;  /* 0x0000002d32337223 */ /* 0x000fe20000010033 */
[----:B------:R-:W-:Y:S01]  /*8420*/  LOP3.LUT R34, R34, 0xffff0000, RZ, 0xc0, !PT ;  /* 0xffff000022227812 */ /* 0x000fe200078ec0ff */
[----:B------:R-:W-:Y:S01]  /*8430*/  FMUL.FTZ R45, R39, R46 ;  /* 0x0000002e272d7220 */ /* 0x000fe20000410000 */
[----:B------:R-:W-:Y:S01]  /*8440*/  PRMT R11, R211, 0x5432, R11 ;  /* 0x00005432d30b7816 */ /* 0x000fe2000000000b */
[----:B------:R-:W-:Y:S01]  /*8450*/  IMAD.U32 R44, R35, 0x10000, RZ ;  /* 0x00010000232c7824 */ /* 0x000fe200078e00ff */
[----:B------:R-:W-:Y:S01]  /*8460*/  LOP3.LUT R36, R36, 0xffff0000, RZ, 0xc0, !PT ;  /* 0xffff000024247812 */ /* 0x000fe200078ec0ff */
[-C--:B------:R-:W-:Y:S01]  /*8470*/  FMUL.FTZ R39, R39, R34.reuse ;  /* 0x0000002227277220 */ /* 0x080fe20000410000 */
[----:B------:R-:W-:Y:S01]  /*8480*/  FFMA.FTZ R45, R15, R34, -R45 ;  /* 0x000000220f2d7223 */ /* 0x000fe2000001082d */
[----:B------:R-:W-:Y:S01]  /*8490*/  LOP3.LUT R35, R35, 0xffff0000, RZ, 0xc0, !PT ;  /* 0xffff000023237812 */ /* 0x000fe200078ec0ff */
[C---:B------:R-:W-:Y:S01]  /*84a0*/  IMAD.U32 R13, R11.reuse, 0x10000, RZ ;  /* 0x000100000b0d7824 */ /* 0x040fe200078e00ff */
[----:B------:R-:W-:Y:S01]  /*84b0*/  LOP3.LUT R34, R11, 0xffff0000, RZ, 0xc0, !PT ;  /* 0xffff00000b227812 */ /* 0x000fe200078ec0ff */
[----:B------:R-:W-:Y:S01]  /*84c0*/  FMUL.FTZ R11, R37, R44 ;  /* 0x0000002c250b7220 */ /* 0x000fe20000410000 */
[----:B------:R-:W-:Y:S01]  /*84d0*/  PRMT R42, R209, 0x5410, R42 ;  /* 0x00005410d12a7816 */ /* 0x000fe2000000002a */
[----:B------:R-:W-:Y:S01]  /*84e0*/  FFMA.FTZ R39, R15, R46, R39 ;  /* 0x0000002e0f277223 */ /* 0x000fe20000010027 */
[----:B------:R-:W-:Y:S01]  /*84f0*/  LOP3.LUT R12, R12, 0xffff0000, RZ, 0xc0, !PT ;  /* 0xffff00000c0c7812 */ /* 0x000fe200078ec0ff */
[----:B------:R-:W-:Y:S01]  /*8500*/  FMUL.FTZ R15, R36, R35 ;  /* 0x00000023240f7220 */ /* 0x000fe20000410000 */
[----:B------:R-:W-:Y:S01]  /*8510*/  PRMT R33, R212, 0x5432, R33 ;  /* 0x00005432d4217816 */ /* 0x000fe20000000021 */
[-C--:B------:R-:W-:Y:S01]  /*8520*/  FMUL.FTZ R37, R37, R13.reuse ;  /* 0x0000000d25257220 */ /* 0x080fe20000410000 */
[----:B------:R-:W-:Y:S01]  /*8530*/  FFMA.FTZ R11, R43, R13, -R11 ;  /* 0x0000000d2b0b7223 */ /* 0x000fe2000001080b */
[----:B------:R-:W-:Y:S01]  /*8540*/  SHF.L.U32 R52, R38, 0x10, RZ ;  /* 0x0000001026347819 */ /* 0x000fe200000006ff */
[----:B------:R-:W-:Y:S01]  /*8550*/  IMAD.U32 R13, R42, 0x10000, RZ ;  /* 0x000100002a0d7824 */ /* 0x000fe200078e00ff */
        /* <DEDUP_REMOVED lines=10> */
[-C--:B------:R-:W-:Y:S01]  /*8600*/  FMUL.FTZ R38, R38, R33.reuse ;  /* 0x0000002126267220 */ /* 0x080fe20000410000 */
[----:B------:R-:W-:Y:S01]  /*8610*/  FFMA.FTZ R32, R50, R54, -R32 ;  /* 0x0000003632207223 */ /* 0x000fe20000010820 */
[-C--:B------:R-:W-:Y:S01]  /*8620*/  FFMA.FTZ R12, R49, R34.reuse, -R12 ;  /* 0x00000022310c7223 */ /* 0x080fe2000001080c */
[----:B------:R-:W-:Y:S01]  /*8630*/  FFMA.FTZ R35, R14, R33, -R35 ;  /* 0x000000210e237223 */ /* 0x000fe20000010823 */
[----:B------:R-:W-:Y:S01]  /*8640*/  FMUL.FTZ R52, R52, R34 ;  /* 0x0000002234347220 */ /* 0x000fe20000410000 */
[----:B------:R-:W-:Y:S01]  /*8650*/  FFMA.FTZ R38, R14, R42, R38 ;  /* 0x0000002a0e267223 */ /* 0x000fe20000010026 */
[----:B------:R-:W-:Y:S01]  /*8660*/  FFMA.FTZ R37, R43, R44, R37 ;  /* 0x0000002c2b257223 */ /* 0x000fe20000010025 */
[----:B------:R-:W-:Y:S01]  /*8670*/  F2FP.BF16.F32.PACK_AB R14, R15, R11 ;  /* 0x0000000b0f0e723e */ /* 0x000fe200000010ff */
        /* <DEDUP_REMOVED lines=13> */
.L_x_2774:
[----:B------:R-:W-:Y:S05]  /*8750*/  BSYNC B2 ;  /* 0x0000000000027941 */ /* 0x000fea0003800000 */
.L_x_2773:
[----:B--2---:R4:W-:Y:S04]  /*8760*/  ST.E.128 desc[UR60][R40.64], R12 ;  /* 0x0000000c28007985 */ /* 0x0049e8000c101d3c */
[----:B---3--:R4:W-:Y:S02]  /*8770*/  @!P4 ST.E.128 desc[UR60][R122.64], R36 ;  /* 0x000000247a00c985 */ /* 0x0089e4000c101d3c */
.L_x_2764:
[----:B------:R-:W-:Y:S05]  /*8780*/  BSYNC B1 ;  /* 0x0000000000017941 */ /* 0x000fea0003800000 */
.L_x_2763:
[----:B------:R-:W-:-:S03]  /*8790*/  UMOV UR4, 0xffffffff ;  /* 0xffffffff00047882 */ /* 0x000fc60000000000 */
[----:B------:R-:W-:Y:S05]  /*87a0*/  BRA.DIV UR4, `(.L_x_2775) ;  /* 0x000001be043c7947 */ /* 0x000fea000b800000 */
[----:B0-----:R-:W0:Y:S04]  /*87b0*/  SHFL.IDX PT, R117, R117, 0x1, 0x1c1f ;  /* 0x003c1f0075757f89 */ /* 0x001e2800000e0000 */
[----:B------:R-:W0:Y:S02]  /*87c0*/  SHFL.IDX PT, R118, R118, 0x1, 0x1c1f ;  /* 0x003c1f0076767f89 */ /* 0x000e2400000e0000 */
.L_x_3063:
        /* <DEDUP_REMOVED lines=14> */
[----:B------:R-:W-:Y:S02]  /*88b0*/  SHF.R.S32.HI R11, RZ, 0x1f, R12 ;  /* 0x0000001fff0b7819 */ /* 0x000fe4000001140c */
[----:B------:R-:W-:Y:S02]  /*88c0*/  SHF.L.U32 R41, R12, 0x3, RZ ;  /* 0x000000030c297819 */ /* 0x000fe400000006ff */
        /* <DEDUP_REMOVED lines=15> */
[----:B0-----:R-:W-:Y:S01]  /*89c0*/  SHF.R.U64 R11, R64, 0x10, R65 ;  /* 0x00000010400b7819 */ /* 0x001fe20000001241 */
[----:B---3--:R-:W-:Y:S01]  /*89d0*/  IMAD.U32 R47, R33, 0x10000, RZ ;  /* 0x00010000212f7824 */ /* 0x008fe200078e00ff */
[----:B------:R-:W-:Y:S01]  /*89e0*/  SHF.R.U64 R43, R76, 0x10, R77 ;  /* 0x000000104c2b7819 */ /* 0x000fe2000000124d */
        /* <DEDUP_REMOVED lines=13> */
[----:B------:R-:W-:-:S02]  /*8ac0*/  SHF.R.U32.HI R66, RZ, 0x10, R67 ;  /* 0x00000010ff427819 */ /* 0x000fc40000011643 */
[----:B------:R-:W-:Y:S01]  /*8ad0*/  SHF.R.U32.HI R78, RZ, 0x10, R79 ;  /* 0x00000010ff4e7819 */ /* 0x000fe2000001164f */
[----:B------:R-:W-:Y:S01]  /*8ae0*/  FMUL.FTZ R82, R47, R54 ;  /* 0x000000362f527220 */ /* 0x000fe20000410000 */
[----:B------:R-:W-:Y:S02]  /*8af0*/  PRMT R208, R208, 0x5410, R43 ;  /* 0x00005410d0d07816 */ /* 0x000fe4000000002b */
[----:B------:R-:W-:Y:S01]  /*8b00*/  LOP3.LUT R48, R33, 0xffff0000, RZ, 0xc0, !PT ;  /* 0xffff000021307812 */ /* 0x000fe200078ec0ff */
[-C--:B------:R-:W-:Y:S01]  /*8b10*/  FFMA.FTZ R82, R45, R80.reuse, -R82 ;  /* 0x000000502d527223 */ /* 0x080fe20000010852 */
[----:B------:R-:W-:Y:S01]  /*8b20*/  LOP3.LUT R43, R76, 0xffff0000, RZ, 0xc0, !PT ;  /* 0xffff00004c2b7812 */ /* 0x000fe200078ec0ff */
[----:B------:R-:W-:Y:S01]  /*8b30*/  FMUL.FTZ R76, R47, R80 ;  /* 0x000000502f4c7220 */ /* 0x000fe20000410000 */
[----:B------:R-:W-:Y:S01]  /*8b40*/  PRMT R66, R154, 0x5432, R66 ;  /* 0x000054329a427816 */ /* 0x000fe20000000042 */
[----:B------:R-:W-:Y:S01]  /*8b50*/  IMAD.U32 R33, R32, 0x10000, RZ ;  /* 0x0001000020217824 */ /* 0x000fe200078e00ff */
[----:B------:R-:W-:Y:S01]  /*8b60*/  PRMT R78, R207, 0x5432, R78 ;  /* 0x00005432cf4e7816 */ /* 0x000fe2000000004e */
[----:B------:R-:W-:Y:S01]  /*8b70*/  FMUL.FTZ R65, R48, R43 ;  /* 0x0000002b30417220 */ /* 0x000fe20000410000 */
[----:B------:R-:W-:Y:S01]  /*8b80*/  LOP3.LUT R46, R13, 0xffff0000, RZ, 0xc0, !PT ;  /* 0xffff00000d2e7812 */ /* 0x000fe200078ec0ff */
[----:B------:R-:W-:Y:S01]  /*8b90*/  IMAD.U32 R53, R66, 0x10000, RZ ;  /* 0x0001000042357824 */ /* 0x000fe200078e00ff */
[----:B------:R-:W-:Y:S01]  /*8ba0*/  LOP3.LUT R55, R64, 0xffff0000, RZ, 0xc0, !PT ;  /* 0xffff000040377812 */ /* 0x000fe200078ec0ff */
[----:B------:R-:W-:-:S02]  /*8bb0*/  IMAD.U32 R47, R78, 0x10000, RZ ;  /* 0x000100004e2f7824 */ /* 0x000fc400078e00ff */
[----:B------:R-:W-:Y:S01]  /*8bc0*/  FFMA.FTZ R76, R45, R54, R76 ;  /* 0x000000362d4c7223 */ /* 0x000fe2000001004c */
[----:B------:R-:W-:Y:S01]  /*8bd0*/  LOP3.LUT R35, R35, 0xffff0000, RZ, 0xc0, !PT ;  /* 0xffff000023237812 */ /* 0x000fe200078ec0ff */
[----:B------:R-:W-:Y:S02]  /*8be0*/  IMAD.U32 R13, R12, 0x10000, RZ ;  /* 0x000100000c0d7824 */ /* 0x000fe400078e00ff */
[-C--:B------:R-:W-:Y:S01]  /*8bf0*/  FMUL.FTZ R67, R48, R55.reuse ;  /* 0x0000003730437220 */ /* 0x080fe20000410000 */
[----:B------:R-:W-:Y:S01]  /*8c00*/  FFMA.FTZ R45, R46, R55, -R65 ;  /* 0x000000372e2d7223 */ /* 0x000fe20000010841 */
[----:B------:R-:W-:Y:S01]  /*8c10*/  LOP3.LUT R78, R78, 0xffff0000, RZ, 0xc0, !PT ;  /* 0xffff00004e4e7812 */ /* 0x000fe200078ec0ff */
[C---:B------:R-:W-:Y:S01]  /*8c20*/  FMUL.FTZ R55, R51.reuse, R47 ;  /* 0x0000002f33377220 */ /* 0x040fe20000410000 */
[----:B------:R-:W-:Y:S01]  /*8c30*/  LOP3.LUT R66, R66, 0xffff0000, RZ, 0xc0, !PT ;  /* 0xffff000042427812 */ /* 0x000fe200078ec0ff */
[----:B------:R-:W-:Y:S01]  /*8c40*/  FMUL.FTZ R48, R51, R53 ;  /* 0x0000003533307220 */ /* 0x000fe20000410000 */
[----:B------:R-:W-:Y:S01]  /*8c50*/  PRMT R11, R206, 0x5410, R11 ;  /* 0x00005410ce0b7816 */ /* 0x000fe2000000000b */
[----:B------:R-:W-:Y:S01]  /*8c60*/  FFMA.FTZ R43, R46, R43, R67 ;  /* 0x0000002b2e2b7223 */ /* 0x000fe20000010043 */
[----:B------:R-:W-:Y:S01]  /*8c70*/  LOP3.LUT R15, R15, 0xffff0000, RZ, 0xc0, !PT ;  /* 0xffff00000f0f7812 */ /* 0x000fe200078ec0ff */
[----:B------:R-:W-:Y:S01]  /*8c80*/  FFMA.FTZ R46, R50, R53, -R55 ;  /* 0x00000035322e7223 */ /* 0x000fe20000010837 */
[----:B------:R-:W-:Y:S01]  /*8c90*/  LOP3.LUT R32, R32, 0xffff0000, RZ, 0xc0, !PT ;  /* 0xffff000020207812 */ /* 0x000fe200078ec0ff */
[----:B------:R-:W-:Y:S01]  /*8ca0*/  FFMA.FTZ R47, R50, R47, R48 ;  /* 0x0000002f322f7223 */ /* 0x000fe20000010030 */
[C---:B------:R-:W-:Y:S01]  /*8cb0*/  FMUL.FTZ R54, R35.reuse, R78 ;  /* 0x0000004e23367220 */ /* 0x040fe20000410000 */
[-C--:B------:R-:W-:Y:S01]  /*8cc0*/  FMUL.FTZ R64, R35, R66.reuse ;  /* 0x0000004223407220 */ /* 0x080fe20000410000 */
[C---:B------:R-:W-:Y:S01]  /*8cd0*/  LOP3.LUT R51, R208.reuse, 0xffff0000, RZ, 0xc0, !PT ;  /* 0xffff0000d0337812 */ /* 0x040fe200078ec0ff */
[----:B------:R-:W-:Y:S01]  /*8ce0*/  IMAD.U32 R48, R208, 0x10000, RZ ;  /* 0x00010000d0307824 */ /* 0x000fe200078e00ff */
[----:B------:R-:W-:Y:S01]  /*8cf0*/  SHF.L.U32 R50, R11, 0x10, RZ ;  /* 0x000000100b327819 */ /* 0x000fe200000006ff */
[----:B------:R-:W-:Y:S01]  /*8d00*/  FFMA.FTZ R35, R15, R66, -R54 ;  /* 0x000000420f237223 */ /* 0x000fe20000010836 */
[----:B------:R-:W-:Y:S01]  /*8d10*/  LOP3.LUT R11, R11, 0xffff0000, RZ, 0xc0, !PT ;  /* 0xffff00000b0b7812 */ /* 0x000fe200078ec0ff */
[----:B------:R-:W-:Y:S01]  /*8d20*/  FFMA.FTZ R78, R15, R78, R64 ;  /* 0x0000004e0f4e7223 */ /* 0x000fe20000010040 */
[----:B------:R-:W-:Y:S01]  /*8d30*/  LOP3.LUT R12, R12, 0xffff0000, RZ, 0xc0, !PT ;  /* 0xffff00000c0c7812 */ /* 0x000fe200078ec0ff */
[----:B------:R-:W-:Y:S01]  /*8d40*/  FMUL.FTZ R54, R33, R48 ;  /* 0x0000003021367220 */ /* 0x000fe20000410000 */
[----:B------:R-:W-:Y:S01]  /*8d50*/  FMUL.FTZ R15, R32, R51 ;  /* 0x00000033200f7220 */ /* 0x000fe20000410000 */
[----:B------:R-:W-:Y:S01]  /*8d60*/  PRMT R44, R207, 0x5410, R44 ;  /* 0x00005410cf2c7816 */ /* 0x000fe2000000002c */
[-C--:B------:R-:W-:Y:S01]  /*8d70*/  FMUL.FTZ R33, R33, R50.reuse ;  /* 0x0000003221217220 */ /* 0x080fe20000410000 */
[----:B------:R-:W-:Y:S01]  /*8d80*/  PRMT R42, R154, 0x5410, R42 ;  /* 0x000054109a2a7816 */ /* 0x000fe2000000002a */
[-C--:B------:R-:W-:Y:S01]  /*8d90*/  FMUL.FTZ R53, R32, R11.reuse ;  /* 0x0000000b20357220 */ /* 0x080fe20000410000 */
[C---:B------:R-:W-:Y:S01]  /*8da0*/  FFMA.FTZ R50, R13.reuse, R50, -R54 ;  /* 0x000000320d327223 */ /* 0x040fe20000010836 */
[----:B------:R-:W-:Y:S01]  /*8db0*/  FFMA.FTZ R11, R12, R11, -R15 ;  /* 0x0000000b0c0b7223 */ /* 0x000fe2000001080f */
[----:B------:R-:W-:Y:S01]  /*8dc0*/  LOP3.LUT R34, R34, 0xffff0000, RZ, 0xc0, !PT ;  /* 0xffff000022227812 */ /* 0x000fe200078ec0ff */
[----:B------:R-:W-:Y:S01]  /*8dd0*/  FFMA.FTZ R13, R13, R48, R33 ;  /* 0x000000300d0d7223 */ /* 0x000fe20000010021 */
[C---:B------:R-:W-:Y:S01]  /*8de0*/  LOP3.LUT R15, R44.reuse, 0xffff0000, RZ, 0xc0, !PT ;  /* 0xffff00002c0f7812 */ /* 0x040fe200078ec0ff */
[----:B------:R-:W-:Y:S01]  /*8df0*/  IMAD.U32 R48, R44, 0x10000, RZ ;  /* 0x000100002c307824 */ /* 0x000fe200078e00ff */
[C---:B------:R-:W-:Y:S01]  /*8e00*/  LOP3.LUT R33, R42.reuse, 0xffff0000, RZ, 0xc0, !PT ;  /* 0xffff00002a217812 */ /* 0x040fe200078ec0ff */
[----:B------:R-:W-:-:S02]  /*8e10*/  IMAD.U32 R32, R42, 0x10000, RZ ;  /* 0x000100002a207824 */ /* 0x000fc400078e00ff */
[----:B------:R-:W-:Y:S01]  /*8e20*/  FFMA.FTZ R12, R12, R51, R53 ;  /* 0x000000330c0c7223 */ /* 0x000fe20000010035 */
[----:B------:R-:W-:Y:S01]  /*8e30*/  LOP3.LUT R14, R14, 0xffff0000, RZ, 0xc0, !PT ;  /* 0xffff00000e0e7812 */ /* 0x000fe200078ec0ff */
[----:B------:R-:W-:Y:S01]  /*8e40*/  FMUL.FTZ R53, R34, R15 ;  /* 0x0000000f22357220 */ /* 0x000fe20000410000 */
        /* <DEDUP_REMOVED lines=10> */
[----:B------:R-:W-:Y:S01]  /*8ef0*/  F2FP.BF16.F32.PACK_AB R32, R12, R13 ;  /* 0x0000000d0c20723e */ /* 0x000fe200000010ff */
[----:B------:R-:W-:Y:S01]  /*8f00*/  IMAD.MOV.U32 R12, RZ, RZ, R44 ;  /* 0x000000ffff0c7224 */ /* 0x000fe200078e002c */
[----:B------:R-:W-:Y:S01]  /*8f10*/  F2FP.BF16.F32.PACK_AB R33, R43, R76 ;  /* 0x0000004c2b21723e */ /* 0x000fe200000010ff */
[----:B------:R-:W-:Y:S01]  /*8f20*/  IMAD.MOV.U32 R13, RZ, RZ, R45 ;  /* 0x000000ffff0d7224 */ /* 0x000fe200078e002d */
[----:B------:R-:W-:Y:S02]  /*8f30*/  F2FP.BF16.F32.PACK_AB R35, R78, R47 ;  /* 0x0000002f4e23723e */ /* 0x000fe400000010ff */
[----:B------:R-:W-:-:S02]  /*8f40*/  F2FP.BF16.F32.PACK_AB R14, R53, R42 ;  /* 0x0000002a350e723e */ /* 0x000fc400000010ff */
[----:B------:R-:W-:-:S07]  /*8f50*/  F2FP.BF16.F32.PACK_AB R34, R34, R51 ;  /* 0x000000332222723e */ /* 0x000fce00000010ff */
.L_x_2779:
[----:B------:R-:W-:Y:S05]  /*8f60*/  BSYNC B2 ;  /* 0x0000000000027941 */ /* 0x000fea0003800000 */
.L_x_2778:
[----:B--2---:R2:W-:Y:S04]  /*8f70*/  ST.E.128 desc[UR60][R38.64], R12 ;  /* 0x0000000c26007985 */ /* 0x0045e8000c101d3c */
[----:B---3--:R2:W-:Y:S02]  /*8f80*/  @!P4 ST.E.128 desc[UR60][R40.64], R32 ;  /* 0x000000202800c985 */ /* 0x0085e4000c101d3c */
.L_x_2777:
[----:B------:R-:W-:Y:S05]  /*8f90*/  BSYNC B1 ;  /* 0x0000000000017941 */ /* 0x000fea0003800000 */
.L_x_2776:
        /* <DEDUP_REMOVED lines=35> */
[----:B0-----:R-:W-:Y:S01]  /*91d0*/  IMAD.U32 R11, R12, 0x10000, RZ ;  /* 0x000100000c0b7824 */ /* 0x001fe200078e00ff */
[----:B------:R-:W-:Y:S02]  /*91e0*/  PRMT R53, R153, 0x5432, R72 ;  /* 0x0000543299357816 */ /* 0x000fe40000000048 */
[----:B------:R-:W-:-:S02]  /*91f0*/  PRMT R60, R151, 0x5432, R60 ;  /* 0x00005432973c7816 */ /* 0x000fc4000000003c */
[--C-:B------:R-:W-:Y:S01]  /*9200*/  SHF.R.U64 R49, R74, 0x10, R75.reuse ;  /* 0x000000104a317819 */ /* 0x100fe2000000124b */
[----:B------:R-:W-:Y:S01]  /*9210*/  IMAD.U32 R54, R53, 0x10000, RZ ;  /* 0x0001000035367824 */ /* 0x000fe200078e00ff */
[----:B------:R-:W-:Y:S02]  /*9220*/  SHF.R.U32.HI R75, RZ, 0x10, R75 ;  /* 0x00000010ff4b7819 */ /* 0x000fe4000001164b */
[--C-:B------:R-:W-:Y:S01]  /*9230*/  SHF.R.U64 R45, R62, 0x10, R63.reuse ;  /* 0x000000103e2d7819 */ /* 0x100fe2000000123f */
[----:B------:R-:W-:Y:S01]  /*9240*/  FMUL.FTZ R62, R52, R54 ;  /* 0x00000036343e7220 */ /* 0x000fe20000410000 */
[----:B------:R-:W-:Y:S01]  /*9250*/  PRMT R153, R153, 0x5410, R46 ;  /* 0x0000541099997816 */ /* 0x000fe2000000002e */
[----:B------:R-:W-:Y:S01]  /*9260*/  IMAD.U32 R46, R60, 0x10000, RZ ;  /* 0x000100003c2e7824 */ /* 0x000fe200078e00ff */
[----:B------:R-:W-:Y:S02]  /*9270*/  SHF.R.U32.HI R63, RZ, 0x10, R63 ;  /* 0x00000010ff3f7819 */ /* 0x000fe4000001163f */
[----:B------:R-:W-:Y:S01]  /*9280*/  PRMT R75, R152, 0x5432, R75 ;  /* 0x00005432984b7816 */ /* 0x000fe2000000004b */
[-C--:B------:R-:W-:Y:S01]  /*9290*/  FMUL.FTZ R52, R52, R46.reuse ;  /* 0x0000002e34347220 */ /* 0x080fe20000410000 */
[----:B------:R-:W-:Y:S01]  /*92a0*/  LOP3.LUT R50, R33, 0xffff0000, RZ, 0xc0, !PT ;  /* 0xffff000021327812 */ /* 0x000fe200078ec0ff */
[----:B------:R-:W-:Y:S01]  /*92b0*/  FFMA.FTZ R46, R47, R46, -R62 ;  /* 0x0000002e2f2e7223 */ /* 0x000fe2000001083e */
[----:B------:R-:W-:Y:S01]  /*92c0*/  LOP3.LUT R55, R53, 0xffff0000, RZ, 0xc0, !PT ;  /* 0xffff000035377812 */ /* 0x000fe200078ec0ff */
[----:B------:R-:W-:Y:S01]  /*92d0*/  FFMA.FTZ R47, R47, R54, R52 ;  /* 0x000000362f2f7223 */ /* 0x000fe20000010034 */
[----:B------:R-:W-:Y:S01]  /*92e0*/  PRMT R63, R150, 0x5432, R63 ;  /* 0x00005432963f7816 */ /* 0x000fe2000000003f */
[----:B------:R-:W-:Y:S01]  /*92f0*/  IMAD.U32 R33, R14, 0x10000, RZ ;  /* 0x000100000e217824 */ /* 0x000fe200078e00ff */
[----:B------:R-:W-:Y:S01]  /*9300*/  LOP3.LUT R53, R60, 0xffff0000, RZ, 0xc0, !PT ;  /* 0xffff00003c357812 */ /* 0x000fe200078ec0ff */
[----:B------:R-:W-:Y:S01]  /*9310*/  IMAD.U32 R60, R75, 0x10000, RZ ;  /* 0x000100004b3c7824 */ /* 0x000fe200078e00ff */
[----:B------:R-:W-:Y:S01]  /*9320*/  SHF.L.U32 R51, R35, 0x10, RZ ;  /* 0x0000001023337819 */ /* 0x000fe200000006ff */
[----:B------:R-:W-:Y:S01]  /*9330*/  FMUL.FTZ R62, R50, R55 ;  /* 0x00000037323e7220 */ /* 0x000fe20000410000 */
[----:B------:R-:W-:Y:S01]  /*9340*/  LOP3.LUT R43, R13, 0xffff0000, RZ, 0xc0, !PT ;  /* 0xffff00000d2b7812 */ /* 0x000fe200078ec0ff */
[----:B------:R-:W-:-:S02]  /*9350*/  IMAD.U32 R52, R63, 0x10000, RZ ;  /* 0x000100003f347824 */ /* 0x000fc400078e00ff */
[-C--:B------:R-:W-:Y:S01]  /*9360*/  FMUL.FTZ R50, R50, R53.reuse ;  /* 0x0000003532327220 */ /* 0x080fe20000410000 */
[----:B------:R-:W-:Y:S01]  /*9370*/  FMUL.FTZ R61, R51, R60 ;  /* 0x0000003c333d7220 */ /* 0x000fe20000410000 */
[----:B------:R-:W-:Y:S01]  /*9380*/  PRMT R42, R151, 0x5410, R42 ;  /* 0x00005410972a7816 */ /* 0x000fe2000000002a */
[----:B------:R-:W-:Y:S01]  /*9390*/  FFMA.FTZ R53, R43, R53, -R62 ;  /* 0x000000352b357223 */ /* 0x000fe2000001083e */
[-C--:B------:R-:W-:Y:S01]  /*93a0*/  FMUL.FTZ R51, R51, R52.reuse ;  /* 0x0000003433337220 */ /* 0x080fe20000410000 */
[----:B------:R-:W-:Y:S01]  /*93b0*/  FFMA.FTZ R50, R43, R55, R50 ;  /* 0x000000372b327223 */ /* 0x000fe20000010032 */
[C---:B------:R-:W-:Y:S01]  /*93c0*/  FFMA.FTZ R43, R48.reuse, R52, -R61 ;  /* 0x00000034302b7223 */ /* 0x040fe2000001083d */
[----:B------:R-:W-:Y:S01]  /*93d0*/  LOP3.LUT R35, R35, 0xffff0000, RZ, 0xc0, !PT ;  /* 0xffff000023237812 */ /* 0x000fe200078ec0ff */
[----:B------:R-:W-:Y:S01]  /*93e0*/  FFMA.FTZ R48, R48, R60, R51 ;  /* 0x0000003c30307223 */ /* 0x000fe20000010033 */
[----:B------:R-:W-:Y:S01]  /*93f0*/  LOP3.LUT R62, R75, 0xffff0000, RZ, 0xc0, !PT ;  /* 0xffff00004b3e7812 */ /* 0x000fe200078ec0ff */
[----:B------:R-:W-:Y:S01]  /*9400*/  IMAD.U32 R13, R32, 0x10000, RZ ;  /* 0x00010000200d7824 */ /* 0x000fe200078e00ff */
[----:B------:R-:W-:Y:S01]  /*9410*/  LOP3.LUT R52, R63, 0xffff0000, RZ, 0xc0, !PT ;  /* 0xffff00003f347812 */ /* 0x000fe200078ec0ff */
[----:B------:R-:W-:Y:S01]  /*9420*/  IMAD.U32 R60, R153, 0x10000, RZ ;  /* 0x00010000993c7824 */ /* 0x000fe200078e00ff */
[----:B------:R-:W-:Y:S01]  /*9430*/  LOP3.LUT R15, R15, 0xffff0000, RZ, 0xc0, !PT ;  /* 0xffff00000f0f7812 */ /* 0x000fe200078ec0ff */
[----:B------:R-:W-:-:S02]  /*9440*/  IMAD.U32 R54, R42, 0x10000, RZ ;  /* 0x000100002a367824 */ /* 0x000fc400078e00ff */
[C---:B------:R-:W-:Y:S01]  /*9450*/  FMUL.FTZ R64, R35.reuse, R62 ;  /* 0x0000003e23407220 */ /* 0x040fe20000410000 */
[----:B------:R-:W-:Y:S01]  /*9460*/  FMUL.FTZ R66, R35, R52 ;  /* 0x0000003423427220 */ /* 0x000fe20000410000 */
[----:B------:R-:W-:Y:S01]  /*9470*/  LOP3.LUT R35, R42, 0xffff0000, RZ, 0xc0, !PT ;  /* 0xffff00002a237812 */ /* 0x000fe200078ec0ff */
[C---:B------:R-:W-:Y:S01]  /*9480*/  FMUL.FTZ R42, R13.reuse, R60 ;  /* 0x0000003c0d2a7220 */ /* 0x040fe20000410000 */
[----:B------:R-:W-:Y:S01]  /*9490*/  PRMT R49, R152, 0x5410, R49 ;  /* 0x0000541098317816 */ /* 0x000fe20000000031 */
[----:B------:R-:W-:Y:S01]  /*94a0*/  FMUL.FTZ R13, R13, R54 ;  /* 0x000000360d0d7220 */ /* 0x000fe20000410000 */
[----:B------:R-:W-:Y:S01]  /*94b0*/  LOP3.LUT R32, R32, 0xffff0000, RZ, 0xc0, !PT ;  /* 0xffff000020207812 */ /* 0x000fe200078ec0ff */
[----:B------:R-:W-:Y:S01]  /*94c0*/  FFMA.FTZ R52, R15, R52, -R64 ;  /* 0x000000340f347223 */ /* 0x000fe20000010840 */
[----:B------:R-:W-:Y:S01]  /*94d0*/  PRMT R45, R150, 0x5410, R45 ;  /* 0x00005410962d7816 */ /* 0x000fe2000000002d */
[----:B------:R-:W-:Y:S01]  /*94e0*/  FFMA.FTZ R60, R11, R60, R13 ;  /* 0x0000003c0b3c7223 */ /* 0x000fe2000001000d */
[----:B------:R-:W-:Y:S01]  /*94f0*/  LOP3.LUT R153, R153, 0xffff0000, RZ, 0xc0, !PT ;  /* 0xffff000099997812 */ /* 0x000fe200078ec0ff */
[----:B------:R-:W-:Y:S01]  /*9500*/  FFMA.FTZ R55, R15, R62, R66 ;  /* 0x0000003e0f377223 */ /* 0x000fe20000010042 */
[----:B------:R-:W-:Y:S01]  /*9510*/  LOP3.LUT R44, R14, 0xffff0000, RZ, 0xc0, !PT ;  /* 0xffff00000e2c7812 */ /* 0x000fe200078ec0ff */
[----:B------:R-:W-:Y:S01]  /*9520*/  IMAD.U32 R14, R34, 0x10000, RZ ;  /* 0x00010000220e7824 */ /* 0x000fe200078e00ff */
[----:B------:R-:W-:Y:S01]  /*9530*/  LOP3.LUT R12, R12, 0xffff0000, RZ, 0xc0, !PT ;  /* 0xffff00000c0c7812 */ /* 0x000fe200078ec0ff */
[----:B------:R-:W-:Y:S01]  /*9540*/  FFMA.FTZ R42, R11, R54, -R42 ;  /* 0x000000360b2a7223 */ /* 0x000fe2000001082a */
[----:B------:R-:W-:Y:S01]  /*9550*/  IMAD.U32 R13, R49, 0x10000, RZ ;  /* 0x00010000310d7824 */ /* 0x000fe200078e00ff */
[----:B------:R-:W-:Y:S01]  /*9560*/  LOP3.LUT R34, R34, 0xffff0000, RZ, 0xc0, !PT ;  /* 0xffff000022227812 */ /* 0x000fe200078ec0ff */
[C---:B------:R-:W-:Y:S01]  /*9570*/  FMUL.FTZ R15, R32.reuse, R153 ;  /* 0x00000099200f7220 */ /* 0x040fe20000410000 */
[-C--:B------:R-:W-:Y:S01]  /*9580*/  FMUL.FTZ R51, R32, R35.reuse ;  /* 0x0000002320337220 */ /* 0x080fe20000410000 */
[----:B------:R-:W-:Y:S01]  /*9590*/  IMAD.U32 R11, R45, 0x10000, RZ ;  /* 0x000100002d0b7824 */ /* 0x000fe200078e00ff */
[----:B------:R-:W-:Y:S01]  /*95a0*/  LOP3.LUT R49, R49, 0xffff0000, RZ, 0xc0, !PT ;  /* 0xffff000031317812 */ /* 0x000fe200078ec0ff */
[C---:B------:R-:W-:Y:S01]  /*95b0*/  FFMA.FTZ R15, R12.reuse, R35, -R15 ;  /* 0x000000230c0f7223 */ /* 0x040fe2000001080f */
[----:B------:R-:W-:Y:S01]  /*95c0*/  LOP3.LUT R45, R45, 0xffff0000, RZ, 0xc0, !PT ;  /* 0xffff00002d2d7812 */ /* 0x000fe200078ec0ff */
[----:B------:R-:W-:Y:S01]  /*95d0*/  FFMA.FTZ R51, R12, R153, R51 ;  /* 0x000000990c337223 */ /* 0x000fe20000010033 */
[----:B------:R-:W-:Y:S01]  /*95e0*/  FMUL.FTZ R12, R14, R13 ;  /* 0x0000000d0e0c7220 */ /* 0x000fe20000410000 */
        /* <DEDUP_REMOVED lines=20> */
.L_x_2783:
[----:B------:R-:W-:Y:S05]  /*9730*/  BSYNC B2 ;  /* 0x0000000000027941 */ /* 0x000fea0003800000 */
.L_x_2782:
[----:B--2---:R4:W-:Y:S04]  /*9740*/  ST.E.128 desc[UR60][R38.64], R12 ;  /* 0x0000000c26007985 */ /* 0x0049e8000c101d3c */
[----:B---3--:R4:W-:Y:S02]  /*9750*/  @!P4 ST.E.128 desc[UR60][R40.64], R32 ;  /* 0x000000202800c985 */ /* 0x0089e4000c101d3c */
.L_x_2781:
[----:B------:R-:W-:Y:S05]  /*9760*/  BSYNC B1 ;  /* 0x0000000000017941 */ /* 0x000fea0003800000 */
.L_x_2780:
[----:B------:R-:W-:-:S13]  /*9770*/  ISETP.NE.AND P4, PT, R27, RZ, PT ;  /* 0x000000ff1b00720c */ /* 0x000fda0003f85270 */
[----:B------:R-:W-:Y:S05]  /*9780*/  @!P4 BRA `(.L_x_2732) ;  /* 0x0000000c00bcc947 */ /* 0x000fea0003800000 */
[----:B------:R-:W-:Y:S01]  /*9790*/  SEL R136, R126, R136, !P1 ;  /* 0x000000887e887207 */ /* 0x000fe20004800000 */
[----:B------:R-:W-:Y:S01]  /*97a0*/  BSSY B1, `(.L_x_2784) ;  /* 0x0000070000017945 */ /* 0x000fe20003800000 */
[----:B------:R-:W-:Y:S02]  /*97b0*/  ISETP.GE.AND P5, PT, R164, R125, PT ;  /* 0x0000007da400720c */ /* 0x000fe40003fa6270 */
[----:B0--3--:R-:W-:Y:S02]  /*97c0*/  SHF.R.S32.HI R11, RZ, 0x1f, R136 ;  /* 0x0000001fff0b7819 */ /* 0x009fe40000011488 */
[----:B--2-4-:R-:W-:Y:S02]  /*97d0*/  LEA R38, P4, R7, R118, 0x1 ;  /* 0x0000007607267211 */ /* 0x014fe400078808ff */
[----:B------:R-:W-:Y:S02]  /*97e0*/  LEA.HI R136, R11, R136, RZ, 0x4 ;  /* 0x000000880b887211 */ /* 0x000fe400078f20ff */
[----:B------:R-:W-:-:S02]  /*97f0*/  LEA.HI.X R39, R7, R117, R111, 0x1, P4 ;  /* 0x0000007507277211 */ /* 0x000fc400020f0c6f */
        /* <DEDUP_REMOVED lines=8> */
[----:B------:R-:W-:Y:S01]  /*9880*/  IADD3 R15, R12, R13, RZ ;  /* 0x0000000d0c0f7210 */ /* 0x000fe20007ffe0ff */
[----:B------:R-:W-:-:S04]  /*9890*/  IMAD R13, R18, 0x4800, R135 ;  /* 0x00004800120d7824 */ /* 0x000fc800078e0287 */
[----:B------:R-:W-:Y:S02]  /*98a0*/  IMAD R15, R18, 0x4800, R15 ;  /* 0x00004800120f7824 */ /* 0x000fe400078e020f */
[--C-:B------:R-:W-:Y:S02]  /*98b0*/  IMAD R13, R13, 0x2, R2.reuse ;  /* 0x000000020d0d7824 */ /* 0x100fe400078e0202 */
[----:B------:R-:W-:-:S04]  /*98c0*/  IMAD R32, R15, 0x2, R2 ;  /* 0x000000020f207824 */ /* 0x000fc800078e0202 */
[----:B------:R-:W0:Y:S04]  /*98d0*/  LDS.128 R12, [R13+0x18400] ;  /* 0x018400000d0c7984 */ /* 0x000e280000000c00 */
[----:B------:R-:W2:Y:S01]  /*98e0*/  LDS.128 R32, [R32+0x18400] ;  /* 0x0184000020207984 */ /* 0x000ea20000000c00 */
[----:B------:R-:W-:Y:S05]  /*98f0*/  @P5 BRA `(.L_x_2785) ;  /* 0x0000000400685947 */ /* 0x000fea0003800000 */
[----:B------:R-:W-:Y:S01]  /*9900*/  SHF.R.U64 R50, R56, 0x10, R57 ;  /* 0x0000001038327819 */ /* 0x000fe20000001239 */
[----:B--2---:R-:W-:Y:S01]  /*9910*/  IMAD.U32 R48, R35, 0x10000, RZ ;  /* 0x0001000023307824 */ /* 0x004fe200078e00ff */
[----:B------:R-:W-:Y:S01]  /*9920*/  SHF.R.U64 R51, R58, 0x10, R59 ;  /* 0x000000103a337819 */ /* 0x000fe2000000123b */
[----:B------:R-:W-:Y:S01]  /*9930*/  IMAD.U32 R46, R33, 0x10000, RZ ;  /* 0x00010000212e7824 */ /* 0x000fe200078e00ff */
[----:B------:R-:W-:Y:S01]  /*9940*/  SHF.R.U64 R54, R68, 0x10, R69 ;  /* 0x0000001044367819 */ /* 0x000fe20000001245 */
[----:B0-----:R-:W-:Y:S01]  /*9950*/  IMAD.U32 R43, R13, 0x10000, RZ ;  /* 0x000100000d2b7824 */ /* 0x001fe200078e00ff */
[----:B------:R-:W-:Y:S01]  /*9960*/  SHF.R.U32.HI R56, RZ, 0x10, R57 ;  /* 0x00000010ff387819 */ /* 0x000fe20000011639 */
[----:B------:R-:W-:Y:S01]  /*9970*/  IMAD.U32 R45, R15, 0x10000, RZ ;  /* 0x000100000f2d7824 */ /* 0x000fe200078e00ff */
[----:B------:R-:W-:Y:S01]  /*9980*/  SHF.R.U32.HI R68, RZ, 0x10, R69 ;  /* 0x00000010ff447819 */ /* 0x000fe20000011645 */
[----:B------:R-:W-:Y:S01]  /*9990*/  IMAD.U32 R41, R32, 0x10000, RZ ;  /* 0x0001000020297824 */ /* 0x000fe200078e00ff */
[----:B------:R-:W-:Y:S01]  /*99a0*/  LOP3.LUT R49, R35, 0xffff0000, RZ, 0xc0, !PT ;  /* 0xffff000023317812 */ /* 0x000fe200078ec0ff */
[----:B------:R-:W-:Y:S01]  /*99b0*/  IMAD.U32 R40, R12, 0x10000, RZ ;  /* 0x000100000c287824 */ /* 0x000fe200078e00ff */
[----:B------:R-:W-:-:S02]  /*99c0*/  PRMT R50, R147, 0x5410, R50 ;  /* 0x0000541093327816 */ /* 0x000fc40000000032 */
[----:B------:R-:W-:Y:S02]  /*99d0*/  PRMT R35, R146, 0x5410, R51 ;  /* 0x0000541092237816 */ /* 0x000fe40000000033 */
[----:B------:R-:W-:Y:S02]  /*99e0*/  PRMT R147, R147, 0x5432, R56 ;  /* 0x0000543293937816 */ /* 0x000fe40000000038 */
[----:B------:R-:W-:Y:S02]  /*99f0*/  PRMT R51, R149, 0x5432, R68 ;  /* 0x0000543295337816 */ /* 0x000fe40000000044 */
[----:B------:R-:W-:Y:S02]  /*9a00*/  SHF.R.U64 R53, R70, 0x10, R71 ;  /* 0x0000001046357819 */ /* 0x000fe40000001247 */
[----:B------:R-:W-:Y:S01]  /*9a10*/  LOP3.LUT R47, R33, 0xffff0000, RZ, 0xc0, !PT ;  /* 0xffff0000212f7812 */ /* 0x000fe200078ec0ff */
[----:B------:R-:W-:Y:S01]  /*9a20*/  IMAD.U32 R52, R51, 0x10000, RZ ;  /* 0x0001000033347824 */ /* 0x000fe200078e00ff */
[----:B------:R-:W-:Y:S01]  /*9a30*/  SHF.R.U32.HI R59, RZ, 0x10, R59 ;  /* 0x00000010ff3b7819 */ /* 0x000fe2000001163b */
[----:B------:R-:W-:Y:S01]  /*9a40*/  IMAD.U32 R33, R147, 0x10000, RZ ;  /* 0x0001000093217824 */ /* 0x000fe200078e00ff */
[----:B------:R-:W-:-:S02]  /*9a50*/  SHF.R.U32.HI R71, RZ, 0x10, R71 ;  /* 0x00000010ff477819 */ /* 0x000fc40000011647 */
[----:B------:R-:W-:Y:S01]  /*9a60*/  PRMT R149, R149, 0x5410, R54 ;  /* 0x0000541095957816 */ /* 0x000fe20000000036 */
[-C--:B------:R-:W-:Y:S01]  /*9a70*/  FMUL.FTZ R54, R46, R52.reuse ;  /* 0x000000342e367220 */ /* 0x080fe20000410000 */
[----:B------:R-:W-:Y:S01]  /*9a80*/  PRMT R53, R148, 0x5410, R53 ;  /* 0x0000541094357816 */ /* 0x000fe20000000035 */
[-C--:B------:R-:W-:Y:S01]  /*9a90*/  FMUL.FTZ R56, R46, R33.reuse ;  /* 0x000000212e387220 */ /* 0x080fe20000410000 */
[----:B------:R-:W-:Y:S01]  /*9aa0*/  LOP3.LUT R51, R51, 0xffff0000, RZ, 0xc0, !PT ;  /* 0xffff000033337812 */ /* 0x000fe200078ec0ff */
[C---:B------:R-:W-:Y:S01]  /*9ab0*/  FFMA.FTZ R33, R43.reuse, R33, -R54 ;  /* 0x000000212b217223 */ /* 0x040fe20000010836 */
[----:B------:R-:W-:Y:S01]  /*9ac0*/  PRMT R146, R146, 0x5432, R59 ;  /* 0x0000543292927816 */ /* 0x000fe2000000003b */
[----:B------:R-:W-:Y:S01]  /*9ad0*/  FFMA.FTZ R56, R43, R52, R56 ;  /* 0x000000342b387223 */ /* 0x000fe20000010038 */
[----:B------:R-:W-:Y:S01]  /*9ae0*/  PRMT R148, R148, 0x5432, R71 ;  /* 0x0000543294947816 */ /* 0x000fe20000000047 */
[----:B------:R-:W-:Y:S01]  /*9af0*/  FMUL.FTZ R55, R47, R51 ;  /* 0x000000332f377220 */ /* 0x000fe20000410000 */
[----:B------:R-:W-:Y:S01]  /*9b00*/  LOP3.LUT R44, R13, 0xffff0000, RZ, 0xc0, !PT ;  /* 0xffff00000d2c7812 */ /* 0x000fe200078ec0ff */
[----:B------:R-:W-:Y:S01]  /*9b10*/  IMAD.U32 R43, R146, 0x10000, RZ ;  /* 0x00010000922b7824 */ /* 0x000fe200078e00ff */
[----:B------:R-:W-:Y:S01]  /*9b20*/  LOP3.LUT R147, R147, 0xffff0000, RZ, 0xc0, !PT ;  /* 0xffff000093937812 */ /* 0x000fe200078ec0ff */
[C---:B------:R-:W-:Y:S01]  /*9b30*/  IMAD.U32 R46, R148.reuse, 0x10000, RZ ;  /* 0x00010000942e7824 */ /* 0x040fe200078e00ff */
[----:B------:R-:W-:Y:S01]  /*9b40*/  LOP3.LUT R148, R148, 0xffff0000, RZ, 0xc0, !PT ;  /* 0xffff000094947812 */ /* 0x000fe200078ec0ff */
[----:B------:R-:W-:Y:S01]  /*9b50*/  IMAD.U32 R13, R14, 0x10000, RZ ;  /* 0x000100000e0d7824 */ /* 0x000fe200078e00ff */
[----:B------:R-:W-:Y:S01]  /*9b60*/  LOP3.LUT R42, R15, 0xffff0000, RZ, 0xc0, !PT ;  /* 0xffff00000f2a7812 */ /* 0x000fe200078ec0ff */
[-C--:B------:R-:W-:Y:S01]  /*9b70*/  FMUL.FTZ R47, R47, R147.reuse ;  /* 0x000000932f2f7220 */ /* 0x080fe20000410000 */
[----:B------:R-:W-:Y:S01]  /*9b80*/  FFMA.FTZ R52, R44, R147, -R55 ;  /* 0x000000932c347223 */ /* 0x000fe20000010837 */
[CC--:B------:R-:W-:Y:S01]  /*9b90*/  FMUL.FTZ R54, R48.reuse, R46.reuse ;  /* 0x0000002e30367220 */ /* 0x0c0fe20000410000 */
[----:B------:R-:W-:Y:S01]  /*9ba0*/  FMUL.FTZ R55, R48, R43 ;  /* 0x0000002b30377220 */ /* 0x000fe20000410000 */
[----:B------:R-:W-:Y:S01]  /*9bb0*/  FFMA.FTZ R51, R44, R51, R47 ;  /* 0x000000332c337223 */ /* 0x000fe2000001002f */
[----:B------:R-:W-:Y:S01]  /*9bc0*/  LOP3.LUT R146, R146, 0xffff0000, RZ, 0xc0, !PT ;  /* 0xffff000092927812 */ /* 0x000fe200078ec0ff */
[C---:B------:R-:W-:Y:S01]  /*9bd0*/  FFMA.FTZ R54, R45.reuse, R43, -R54 ;  /* 0x0000002b2d367223 */ /* 0x040fe20000010836 */
[----:B------:R-:W-:Y:S01]  /*9be0*/  FFMA.FTZ R55, R45, R46, R55 ;  /* 0x0000002e2d377223 */ /* 0x000fe20000010037 */
[----:B------:R-:W-:Y:S01]  /*9bf0*/  SHF.L.U32 R44, R149, 0x10, RZ ;  /* 0x00000010952c7819 */ /* 0x000fe200000006ff */
[C---:B------:R-:W-:Y:S01]  /*9c00*/  FMUL.FTZ R45, R49.reuse, R148 ;  /* 0x00000094312d7220 */ /* 0x040fe20000410000 */
[----:B------:R-:W-:Y:S01]  /*9c10*/  IMAD.U32 R43, R50, 0x10000, RZ ;  /* 0x00010000322b7824 */ /* 0x000fe200078e00ff */
[----:B------:R-:W-:Y:S01]  /*9c20*/  LOP3.LUT R32, R32, 0xffff0000, RZ, 0xc0, !PT ;  /* 0xffff000020207812 */ /* 0x000fe200078ec0ff */
[-C--:B------:R-:W-:Y:S01]  /*9c30*/  FMUL.FTZ R49, R49, R146.reuse ;  /* 0x0000009231317220 */ /* 0x080fe20000410000 */
[----:B------:R-:W-:Y:S01]  /*9c40*/  FFMA.FTZ R57, R42, R146, -R45 ;  /* 0x000000922a397223 */ /* 0x000fe2000001082d */
[----:B------:R-:W-:Y:S01]  /*9c50*/  FMUL.FTZ R47, R41, R44 ;  /* 0x0000002c292f7220 */ /* 0x000fe20000410000 */
[----:B------:R-:W-:Y:S01]  /*9c60*/  LOP3.LUT R149, R149, 0xffff0000, RZ, 0xc0, !PT ;  /* 0xffff000095957812 */ /* 0x000fe200078ec0ff */
[-C--:B------:R-:W-:Y:S01]  /*9c70*/  FMUL.FTZ R41, R41, R43.reuse ;  /* 0x0000002b29297220 */ /* 0x080fe20000410000 */
[----:B------:R-:W-:Y:S01]  /*9c80*/  LOP3.LUT R45, R50, 0xffff0000, RZ, 0xc0, !PT ;  /* 0xffff0000322d7812 */ /* 0x000fe200078ec0ff */
[----:B------:R-:W-:Y:S01]  /*9c90*/  FFMA.FTZ R148, R42, R148, R49 ;  /* 0x000000942a947223 */ /* 0x000fe20000010031 */
[----:B------:R-:W-:Y:S01]  /*9ca0*/  LOP3.LUT R12, R12, 0xffff0000, RZ, 0xc0, !PT ;  /* 0xffff00000c0c7812 */ /* 0x000fe200078ec0ff */
[C---:B------:R-:W-:Y:S01]  /*9cb0*/  FFMA.FTZ R47, R40.reuse, R43, -R47 ;  /* 0x0000002b282f7223 */ /* 0x040fe2000001082f */
[----:B------:R-:W-:Y:S01]  /*9cc0*/  FFMA.FTZ R41, R40, R44, R41 ;  /* 0x0000002c28297223 */ /* 0x000fe20000010029 */
[----:B------:R-:W-:-:S02]  /*9cd0*/  IMAD.U32 R15, R34, 0x10000, RZ ;  /* 0x00010000220f7824 */ /* 0x000fc400078e00ff */
[C---:B------:R-:W-:Y:S01]  /*9ce0*/  FMUL.FTZ R49, R32.reuse, R149 ;  /* 0x0000009520317220 */ /* 0x040fe20000410000 */
[-C--:B------:R-:W-:Y:S01]  /*9cf0*/  FMUL.FTZ R43, R32, R45.reuse ;  /* 0x0000002d202b7220 */ /* 0x080fe20000410000 */
[----:B------:R-:W-:Y:S01]  /*9d00*/  IMAD.U32 R40, R53, 0x10000, RZ ;  /* 0x0001000035287824 */ /* 0x000fe200078e00ff */
[----:B------:R-:W-:Y:S01]  /*9d10*/  LOP3.LUT R34, R34, 0xffff0000, RZ, 0xc0, !PT ;  /* 0xffff000022227812 */ /* 0x000fe200078ec0ff */
[----:B------:R-:W-:Y:S01]  /*9d20*/  IMAD.U32 R32, R35, 0x10000, RZ ;  /* 0x0001000023207824 */ /* 0x000fe200078e00ff */
[----:B------:R-:W-:Y:S01]  /*9d30*/  LOP3.LUT R53, R53, 0xffff0000, RZ, 0xc0, !PT ;  /* 0xffff000035357812 */ /* 0x000fe200078ec0ff */
[C---:B------:R-:W-:Y:S01]  /*9d40*/  FFMA.FTZ R42, R12.reuse, R45, -R49 ;  /* 0x0000002d0c2a7223 */ /* 0x040fe20000010831 */
[----:B------:R-:W-:Y:S01]  /*9d50*/  LOP3.LUT R35, R35, 0xffff0000, RZ, 0xc0, !PT ;  /* 0xffff000023237812 */ /* 0x000fe200078ec0ff */
[----:B------:R-:W-:Y:S01]  /*9d60*/  FFMA.FTZ R12, R12, R149, R43 ;  /* 0x000000950c0c7223 */ /* 0x000fe2000001002b */
[----:B------:R-:W-:Y:S01]  /*9d70*/  LOP3.LUT R14, R14, 0xffff0000, RZ, 0xc0, !PT ;  /* 0xffff00000e0e7812 */ /* 0x000fe200078ec0ff */
        /* <DEDUP_REMOVED lines=18> */
.L_x_2785:
[----:B------:R-:W-:Y:S05]  /*9ea0*/  BSYNC B1 ;  /* 0x0000000000017941 */ /* 0x000fea0003800000 */
.L_x_2784:
[----:B0-----:R0:W-:Y:S01]  /*9eb0*/  ST.E.128 desc[UR60][R38.64], R12 ;  /* 0x0000000c26007985 */ /* 0x0011e2000c101d3c */
[----:B------:R-:W-:-:S13]  /*9ec0*/  ISETP.GE.AND P4, PT, R11, R132, PT ;  /* 0x000000840b00720c */ /* 0x000fda0003f86270 */
[----:B------:R-:W-:Y:S05]  /*9ed0*/  @P4 BRA `(.L_x_2732) ;  /* 0x0000000400e84947 */ /* 0x000fea0003800000 */
[----:B------:R-:W-:-:S05]  /*9ee0*/  IMAD.WIDE R36, R11, 0x2, R36 ;  /* 0x000000020b247825 */ /* 0x000fca00078e0224 */
[----:B--2---:R2:W-:Y:S01]  /*9ef0*/  ST.E.128 desc[UR60][R36.64], R32 ;  /* 0x0000002024007985 */ /* 0x0045e2000c101d3c */
[----:B------:R-:W-:Y:S05]  /*9f00*/  BRA `(.L_x_2732) ;  /* 0x0000000400dc7947 */ /* 0x000fea0003800000 */
.L_x_2697:
[----:B------:R-:W2:Y:S02]  /*9f10*/  LDL R11, [R1+0x30] ;  /* 0x00003000010b7983 */ /* 0x000ea40000100800 */
[----:B--2---:R-:W-:-:S13]  /*9f20*/  R2UR UR4, R11 ;  /* 0x000000000b0472ca */ /* 0x004fda00000e0000 */
[----:B------:R-:W-:-:S06]  /*9f30*/  UISETP.NE.AND UP0, UPT, UR4, 0x3, UPT ;  /* 0x000000030400788c */ /* 0x000fcc000bf05270 */
[----:B------:R-:W-:-:S13]  /*9f40*/  PLOP3.LUT P0, PT, PT, PT, UP0, 0x80, 0x0 ;  /* 0x000000000000781c */ /* 0x000fda0003f0f008 */
[----:B------:R-:W-:Y:S05]  /*9f50*/  @!P0 BRA `(.L_x_2786) ;  /* 0x0000000000048947 */ /* 0x000fea0003800000 */
[----:B------:R-:W-:Y:S01]  /*9f60*/  BPT.TRAP 0x1 ;  /* 0x000000040000795c */ /* 0x000fe20000300000 */
.L_x_2786:
[----:B------:R-:W-:Y:S01]  /*9f70*/  IMAD R86, R18, 0x8, R2 ;  /* 0x0000000812567824 */ /* 0x000fe200078e0202 */
[----:B------:R-:W-:Y:S01]  /*9f80*/  SHF.L.U32 R87, R170, 0x1f, RZ ;  /* 0x0000001faa577819 */ /* 0x000fe200000006ff */
[----:B------:R-:W-:Y:S01]  /*9f90*/  BSSY B1, `(.L_x_2787) ;  /* 0x0000004000017945 */ /* 0x000fe20003800000 */
[----:B------:R-:W-:Y:S02]  /*9fa0*/  SHF.R.S32.HI R31, RZ, 0x1f, R29 ;  /* 0x0000001fff1f7819 */ /* 0x000fe4000001141d */
[----:B------:R-:W0:Y:S02]  /*9fb0*/  SYNCS.PHASECHK.TRANS64.TRYWAIT P4, [R86+URZ+0x2a890], R87 ;  /* 0x02a89057560075a7 */ /* 0x000e24000808017f */
[----:B0-----:R-:W-:Y:S05]  /*9fc0*/  @!P4 BRA `(.L_x_2788) ;  /* 0x000001a40080c947 */ /* 0x001fea0003800000 */
.L_x_3064:
[----:B------:R-:W-:Y:S05]  /*9fd0*/  BSYNC B1 ;  /* 0x0000000000017941 */ /* 0x000fea0003800000 */
.L_x_2787:
        /* <DEDUP_REMOVED lines=27> */
.L_x_3068:
        /* <DEDUP_REMOVED lines=37> */
.L_x_2791:
[----:B------:R-:W-:Y:S05]  /*a3e0*/  BSYNC B1 ;  /* 0x0000000000017941 */ /* 0x000fea0003800000 */
.L_x_2790:
[----:B------:R-:W-:-:S03]  /*a3f0*/  UMOV UR4, 0xffffffff ;  /* 0xffffffff00047882 */ /* 0x000fc60000000000 */
[----:B------:R-:W-:Y:S05]  /*a400*/  BRA.DIV UR4, `(.L_x_2792) ;  /* 0x000001a204d07947 */ /* 0x000fea000b800000 */
[----:B--2---:R2:W0:Y:S04]  /*a410*/  SHFL.IDX PT, R37, R39, 0x1, 0x1c1f ;  /* 0x003c1f0027257f89 */ /* 0x00442800000e0000 */
[----:B---3--:R2:W3:Y:S02]  /*a420*/  SHFL.IDX PT, R36, R38, 0x1, 0x1c1f ;  /* 0x003c1f0026247f89 */ /* 0x0084e400000e0000 */
.L_x_3072:
        /* <DEDUP_REMOVED lines=8> */
[----:B------:R-:W-:Y:S01]  /*a4b0*/  @!P5 SHF.L.U32 R11, R165, 0x3, RZ ;  /* 0x00000003a50bd819 */ /* 0x000fe200000006ff */
        /* <DEDUP_REMOVED lines=28> */
.L_x_2732:
[----:B------:R-:W-:Y:S05]  /*a680*/  BSYNC B0 ;  /* 0x0000000000007941 */ /* 0x000fea0003800000 */
.L_x_2696:
        /* <DEDUP_REMOVED lines=17> */
.L_x_2794:
[----:B------:R-:W-:Y:S05]  /*a7a0*/  BSYNC B0 ;  /* 0x0000000000007941 */ /* 0x000fea0003800000 */
.L_x_2793:
[----:B------:R-:W3:Y:S01]  /*a7b0*/  SYNCS.PHASECHK.TRANS64.TRYWAIT P0, [R86+URZ+0x2a8b0], R87 ;  /* 0x02a8b057560075a7 */ /* 0x000ee2000800017f */
[----:B------:R-:W-:Y:S04]  /*a7c0*/  BSSY B0, `(.L_x_2795) ;  /* 0x0000002000007945 */ /* 0x000fe80003800000 */
[----:B---3--:R-:W-:Y:S05]  /*a7d0*/  @!P0 BRA `(.L_x_2796) ;  /* 0x000001a000288947 */ /* 0x008fea0003800000 */
.L_x_3073:
[----:B------:R-:W-:Y:S05]  /*a7e0*/  BSYNC B0 ;  /* 0x0000000000007941 */ /* 0x000fea0003800000 */
.L_x_2795:
[----:B------:R-:W-:Y:S01]  /*a7f0*/  ULDC.64 UR4, c[0x0][0x328] ;  /* 0x0000ca0000047ab9 */ /* 0x000fe20000000a00 */
[----:B------:R-:W-:Y:S01]  /*a800*/  IMAD.IADD R85, R85, 0x1, -R169 ;  /* 0x0000000155557824 */ /* 0x000fe200078e0aa9 */
[----:B------:R-:W-:Y:S01]  /*a810*/  BSSY B0, `(.L_x_2797) ;  /* 0x000002e000007945 */ /* 0x000fe20003800000 */
[----:B--2-4-:R-:W-:Y:S02]  /*a820*/  IMAD R14, R31, UR4, RZ ;  /* 0x000000041f0e7c24 */ /* 0x014fe4000f8e02ff */
[----:B------:R-:W-:Y:S01]  /*a830*/  IMAD.WIDE.U32 R12, R29, UR4, RZ ;  /* 0x000000041d0c7c25 */ /* 0x000fe2000f8e00ff */
[----:B------:R-:W-:-:S03]  /*a840*/  ISETP.GE.AND P0, PT, R85, 0x1, PT ;  /* 0x000000015500780c */ /* 0x000fc60003f06270 */
[----:B------:R-:W-:Y:S01]  /*a850*/  IMAD R29, R29, UR5, R14 ;  /* 0x000000051d1d7c24 */ /* 0x000fe2000f8e020e */
[----:B------:R-:W-:Y:S02]  /*a860*/  ULDC.64 UR4, c[0x0][0x338] ;  /* 0x0000ce0000047ab9 */ /* 0x000fe40000000a00 */
        /* <DEDUP_REMOVED lines=12> */
[----:B------:R-:W-:-:S03]  /*a930*/  IMAD R11, R18, 0x3000, R3 ;  /* 0x00003000120b7824 */ /* 0x000fc600078e0203 */
[----:B------:R-:W-:Y:S01]  /*a940*/  LEA.HI.X R34, R12, UR5, R15, 0x1, P5 ;  /* 0x000000050c227c11 */ /* 0x000fe2000a8f0c0f */
[----:B------:R-:W-:Y:S01]  /*a950*/  IMAD.IADD R13, R128, 0x1, R11 ;  /* 0x00000001800d7824 */ /* 0x000fe200078e020b */
[----:B------:R0:W2:Y:S01]  /*a960*/  SHFL.IDX PT, R28, R31, RZ, 0x1c1f ;  /* 0x001c1fff1f1c7589 */ /* 0x0000a200000e0000 */
[--C-:B------:R-:W-:Y:S02]  /*a970*/  IMAD R11, R11, 0x2, R120.reuse ;  /* 0x000000020b0b7824 */ /* 0x100fe400078e0278 */
[----:B------:R-:W-:Y:S01]  /*a980*/  IMAD R35, R13, 0x2, R120 ;  /* 0x000000020d237824 */ /* 0x000fe200078e0278 */
        /* <DEDUP_REMOVED lines=22> */
.L_x_2798:
[----:B------:R-:W-:Y:S05]  /*aaf0*/  BSYNC B0 ;  /* 0x0000000000007941 */ /* 0x000fea0003800000 */
.L_x_2797:
        /* <DEDUP_REMOVED lines=10> */
[----:B------:R-:W-:Y:S01]  /*aba0*/  @P0 SHF.L.U32 R31, R165, 0x3, RZ ;  /* 0x00000003a51f0819 */ /* 0x000fe200000006ff */
        /* <DEDUP_REMOVED lines=14> */
.L_x_2800:
[----:B------:R-:W-:Y:S05]  /*ac90*/  BSYNC B0 ;  /* 0x0000000000007941 */ /* 0x000fea0003800000 */
.L_x_2799:
        /* <DEDUP_REMOVED lines=14> */
[----:B------:R-:W-:Y:S02]  /*ad80*/  SEL R11, RZ, 0x1, P4 ;  /* 0x00000001ff0b7807 */ /* 0x000fe40002000000 */
[----:B------:R-:W-:Y:S02]  /*ad90*/  SEL R18, R18, RZ, P4 ;  /* 0x000000ff12127207 */ /* 0x000fe40002000000 */
[----:B------:R-:W-:Y:S01]  /*ada0*/  LOP3.LUT R170, R170, R11, RZ, 0x3c, !PT ;  /* 0x0000000baaaa7212 */ /* 0x000fe200078e3cff */
[----:B-1----:R-:W-:Y:S06]  /*adb0*/  @P5 BRA `(.L_x_2801) ;  /* 0xffffff7800185947 */ /* 0x002fec000383ffff */
.L_x_2691:
[----:B------:R-:W1:Y:S01]  /*adc0*/  LDC R0, c[0x0][0x448] ;  /* 0x00011200ff007b82 */ /* 0x000e620000000800 */
        /* <DEDUP_REMOVED lines=11> */
[----:B0-----:R-:W-:Y:S02]  /*ae80*/  CS2R R34, SRZ ;  /* 0x0000000000227805 */ /* 0x001fe4000001ff00 */
        /* <DEDUP_REMOVED lines=11> */
[----:B-1----:R-:W-:Y:S01]  /*af40*/  ISETP.NE.AND P1, PT, R0, 0x1, PT ;  /* 0x000000010000780c */ /* 0x002fe20003f25270 */
[----:B------:R-:W-:Y:S01]  /*af50*/  VIADD R0, R184, 0x7f ;  /* 0x0000007fb8007836 */ /* 0x000fe20000000000 */
[----:B------:R-:W-:-:S02]  /*af60*/  CS2R R46, SRZ ;  /* 0x00000000002e7805 */ /* 0x000fc4000001ff00 */
[----:B------:R-:W-:Y:S02]  /*af70*/  CS2R R44, SRZ ;  /* 0x00000000002c7805 */ /* 0x000fe4000001ff00 */
[----:B------:R-:W-:Y:S02]  /*af80*/  CS2R R40, SRZ ;  /* 0x0000000000287805 */ /* 0x000fe4000001ff00 */
[----:B------:R-:W-:Y:S02]  /*af90*/  CS2R R94, SRZ ;  /* 0x00000000005e7805 */ /* 0x000fe4000001ff00 */
[----:B------:R-:W-:Y:S02]  /*afa0*/  CS2R R92, SRZ ;  /* 0x00000000005c7805 */ /* 0x000fe4000001ff00 */
[----:B------:R-:W-:Y:S01]  /*afb0*/  CS2R R88, SRZ ;  /* 0x0000000000587805 */ /* 0x000fe2000001ff00 */
[----:B------:R-:W-:Y:S01]  /*afc0*/  IMAD.MOV.U32 R90, RZ, RZ, RZ ;  /* 0x000000ffff5a7224 */ /* 0x000fe200078e00ff */
[----:B------:R-:W-:Y:S01]  /*afd0*/  CS2R R10, SRZ ;  /* 0x00000000000a7805 */ /* 0x000fe2000001ff00 */
[----:B------:R-:W-:-:S02]  /*afe0*/  IMAD.MOV.U32 R97, RZ, RZ, RZ ;  /* 0x000000ffff617224 */ /* 0x000fc400078e00ff */
[----:B------:R-:W-:Y:S01]  /*aff0*/  IMAD.MOV.U32 R26, RZ, RZ, RZ ;  /* 0x000000ffff1a7224 */ /* 0x000fe200078e00ff */
[----:B------:R-:W0:Y:S01]  /*b000*/  @P1 LDC R3, c[0x0][0x44c] ;  /* 0x00011300ff031b82 */ /* 0x000e220000000800 */
[----:B------:R-:W-:Y:S02]  /*b010*/  IMAD.MOV.U32 R32, RZ, RZ, RZ ;  /* 0x000000ffff207224 */ /* 0x000fe400078e00ff */
[----:B------:R-:W-:-:S05]  /*b020*/  IMAD.MOV.U32 R99, RZ, RZ, RZ ;  /* 0x000000ffff637224 */ /* 0x000fca00078e00ff */
[----:B------:R-:W1:Y:S01]  /*b030*/  @P1 LDC R4, c[0x0][0x450] ;  /* 0x00011400ff041b82 */ /* 0x000e620000000800 */
[----:B0-----:R-:W-:-:S05]  /*b040*/  @P1 IMAD.HI.U32 R3, R0, R3, RZ ;  /* 0x0000000300031227 */ /* 0x001fca00078e00ff */
[----:B-1----:R-:W-:Y:S02]  /*b050*/  @P1 SHF.R.U32.HI R0, RZ, R4, R3 ;  /* 0x00000004ff001219 */ /* 0x002fe40000011603 */
[----:B------:R-:W-:-:S03]  /*b060*/  PLOP3.LUT P1, PT, PT, PT, PT, 0x80, 0x0 ;  /* 0x000000000000781c */ /* 0x000fc60003f2f070 */
[----:B------:R-:W-:-:S04]  /*b070*/  IMAD.IADD R0, R143, 0x1, R0 ;  /* 0x000000018f007824 */ /* 0x000fc800078e0200 */
[----:B------:R-:W-:-:S05]  /*b080*/  IMAD.HI R0, R0, 0x2aaaaaab, RZ ;  /* 0x2aaaaaab00007827 */ /* 0x000fca00078e02ff */
[----:B------:R-:W-:-:S04]  /*b090*/  SHF.R.U32.HI R3, RZ, 0x1f, R0 ;  /* 0x0000001fff037819 */ /* 0x000fc80000011600 */
[----:B------:R-:W-:Y:S01]  /*b0a0*/  LEA.HI.SX32 R3, R0, R3, 0x1c ;  /* 0x0000000300037211 */ /* 0x000fe200078fe2ff */
[----:B------:R-:W-:-:S03]  /*b0b0*/  IMAD.MOV.U32 R0, RZ, RZ, RZ ;  /* 0x000000ffff007224 */ /* 0x000fc600078e00ff */
[----:B------:R-:W-:Y:S01]  /*b0c0*/  VIMNMX R72, R144, R3, PT ;  /* 0x0000000390487248 */ /* 0x000fe20003fe0100 */
[----:B------:R-:W-:-:S03]  /*b0d0*/  IMAD.MOV.U32 R3, RZ, RZ, RZ ;  /* 0x000000ffff037224 */ /* 0x000fc600078e00ff */
[----:B------:R-:W-:Y:S01]  /*b0e0*/  ISETP.GE.AND P2, PT, R72, 0x1, PT ;  /* 0x000000014800780c */ /* 0x000fe20003f46270 */
[----:B------:R-:W-:-:S12]  /*b0f0*/  @P0 BRA `(.L_x_2803) ;  /* 0x0000000000080947 */ /* 0x000fd80003800000 */
[----:B------:R-:W0:Y:S02]  /*b100*/  FENCE.VIEW.ASYNC.G ;  /* 0x00000000000073c6 */ /* 0x000e240000000100 */
[----:B0-----:R-:W-:Y:S06]  /*b110*/  BAR.ARV 0xc, 0x180 ;  /* 0x0306000000007b1d */ /* 0x001fec0000002000 */
.L_x_2803:
[----:B------:R-:W-:Y:S05]  /*b120*/  BSYNC B0 ;  /* 0x0000000000007941 */ /* 0x000fea0003800000 */
.L_x_2802:
[----:B------:R-:W-:Y:S02]  /*b130*/  IMAD.MOV.U32 R91, RZ, RZ, RZ ;  /* 0x000000ffff5b7224 */ /* 0x000fe400078e00ff */
[----:B------:R-:W-:Y:S01]  /*b140*/  IMAD.MOV.U32 R24, RZ, RZ, RZ ;  /* 0x000000ffff187224 */ /* 0x000fe200078e00ff */
[----:B------:R-:W-:Y:S06]  /*b150*/  @!P2 BRA `(.L_x_2804) ;  /* 0x000001000054a947 */ /* 0x000fec0003800000 */
[----:B------:R-:W3:Y:S04]  /*b160*/  LDL R4, [R1+0x34] ;  /* 0x0000340001047983 */ /* 0x000ee80000100800 */
[----:B------:R-:W0:Y:S02]  /*b170*/  SHFL.IDX PT, R0, R222, RZ, 0x1f ;  /* 0x00001fffde007589 */ /* 0x000e2400000e0000 */
[----:B0-----:R-:W-:-:S04]  /*b180*/  LEA.HI R3, R0, R0, RZ, 0x1 ;  /* 0x0000000000037211 */ /* 0x001fc800078f08ff */
[----:B------:R-:W-:-:S04]  /*b190*/  LOP3.LUT R3, R3, 0x1e, RZ, 0xc0, !PT ;  /* 0x0000001e03037812 */ /* 0x000fc800078ec0ff */
[----:B------:R-:W-:Y:S02]  /*b1a0*/  IADD3 R3, R0, -R3, RZ ;  /* 0x8000000300037210 */ /* 0x000fe40007ffe0ff */
[----:B---3--:R-:W-:-:S13]  /*b1b0*/  R2UR UR4, R4 ;  /* 0x00000000040472ca */ /* 0x008fda00000e0000 */
        /* <DEDUP_REMOVED lines=10> */
[----:B--2---:R0:W1:Y:S01]  /*b260*/  LDC.64 R14, c[0x4][R0] ;  /* 0x01000000000e7b82 */ /* 0x0040620000000a00 */
        /* <DEDUP_REMOVED lines=10> */
[----:B-1--45:R-:W-:Y:S05]  /*b310*/  CALL.ABS.NOINC R14 ;  /* 0x000000000e007343 */ /* 0x032fea0003c00000 */
.L_x_2805:
        /* <DEDUP_REMOVED lines=12> */
.L_x_2809:
[----:B-1----:R1:W3:Y:S02]  /*b3e0*/  SYNCS.PHASECHK.TRANS64.TRYWAIT P0, [R2+URZ+0x2a800], R3 ;  /* 0x02a80003020075a7 */ /* 0x0022e4000800017f */
[----:B---3--:R-:W-:Y:S05]  /*b3f0*/  @!P0 NANOSLEEP.SYNCS 0x989680 ;  /* 0x009896800000895d */ /* 0x008fea0003900000 */
[----:B------:R-:W3:Y:S02]  /*b400*/  @!P0 SYNCS.PHASECHK.TRANS64 P0, [R2+URZ+0x2a800], R3 ;  /* 0x02a80003020085a7 */ /* 0x000ee4000800007f */
[----:B---3--:R-:W-:Y:S05]  /*b410*/  @!P0 BRA `(.L_x_2809) ;  /* 0xfffffffc00f08947 */ /* 0x008fea000383ffff */
.L_x_2808:
[----:B------:R-:W-:Y:S05]  /*b420*/  BSYNC B0 ;  /* 0x0000000000007941 */ /* 0x000fea0003800000 */
.L_x_2807:
[----:B------:R-:W-:Y:S05]  /*b430*/  BRA `(.L_x_2810) ;  /* 0x0000007400207947 */ /* 0x000fea0003800000 */
.L_x_2806:
[----:B------:R-:W3:Y:S01]  /*b440*/  LDL R0, [R1+0x34] ;  /* 0x0000340001007983 */ /* 0x000ee20000100800 */
[----:B------:R-:W-:Y:S01]  /*b450*/  ULDC.64 UR6, c[0x0][0x408] ;  /* 0x0001020000067ab9 */ /* 0x000fe20000000a00 */
[----:B---3--:R-:W-:Y:S02]  /*b460*/  R2UR UR4, R0 ;  /* 0x00000000000472ca */ /* 0x008fe400000e0000 */
[----:B-----5:R-:W-:-:S05]  /*b470*/  SHF.R.S32.HI R0, RZ, 0x1f, R142 ;  /* 0x0000001fff007819 */ /* 0x020fca000001148e */
[----:B------:R-:W-:-:S04]  /*b480*/  IMAD R5, R0, UR6, RZ ;  /* 0x0000000600057c24 */ /* 0x000fc8000f8e02ff */
[----:B------:R-:W-:Y:S02]  /*b490*/  IMAD R5, R142, UR7, R5 ;  /* 0x000000078e057c24 */ /* 0x000fe4000f8e0205 */
[----:B------:R-:W-:-:S03]  /*b4a0*/  ULOP3.LUT UP0, URZ, UR4, 0x3ff, URZ, 0xc0, !UPT ;  /* 0x000003ff043f7892 */ /* 0x000fc6000f80c03f */
[----:B------:R-:W-:Y:S02]  /*b4b0*/  ULDC.64 UR4, c[0x0][0x3f8] ;  /* 0x0000fe0000047ab9 */ /* 0x000fe40000000a00 */
[----:B------:R-:W-:Y:S01]  /*b4c0*/  IMAD R3, R0, UR4, RZ ;  /* 0x0000000400037c24 */ /* 0x000fe2000f8e02ff */
[----:B------:R-:W-:Y:S01]  /*b4d0*/  PLOP3.LUT P0, PT, PT, PT, UP0, 0x80, 0x0 ;  /* 0x000000000000781c */ /* 0x000fe20003f0f008 */
[----:B------:R-:W-:-:S04]  /*b4e0*/  IMAD.WIDE.U32 R24, R142, UR4, RZ ;  /* 0x000000048e187c25 */ /* 0x000fc8000f8e00ff */
[C---:B------:R-:W-:Y:S02]  /*b4f0*/  IMAD R3, R142.reuse, UR5, R3 ;  /* 0x000000058e037c24 */ /* 0x040fe4000f8e0203 */
[----:B------:R-:W-:-:S04]  /*b500*/  IMAD.WIDE.U32 R142, R142, UR6, RZ ;  /* 0x000000068e8e7c25 */ /* 0x000fc8000f8e00ff */
[----:B------:R-:W-:Y:S02]  /*b510*/  IMAD.IADD R27, R3, 0x1, R25 ;  /* 0x00000001031b7824 */ /* 0x000fe400078e0219 */
[----:B--2-4-:R-:W-:Y:S01]  /*b520*/  IMAD.IADD R29, R5, 0x1, R143 ;  /* 0x00000001051d7824 */ /* 0x014fe200078e028f */
        /* <DEDUP_REMOVED lines=17> */
.L_x_2811:
        /* <DEDUP_REMOVED lines=39> */
.L_x_3079:
        /* <DEDUP_REMOVED lines=27> */
[----:B------:R-:W-:Y:S02]  /*ba60*/  @!P2 SHF.L.U64.HI R24, R172, 0x1, R203 ;  /* 0x00000001ac18a819 */ /* 0x000fe400000102cb */
[-C--:B--2---:R-:W-:Y:S01]  /*ba70*/  @!P3 IADD3 R28, P6, R0, R31.reuse, RZ ;  /* 0x0000001f001cb210 */ /* 0x084fe20007fde0ff */
[----:B------:R-:W-:Y:S01]  /*ba80*/  @!P0 IMAD.SHL.U32 R63, R171, 0x2, RZ ;  /* 0x00000002ab3f8824 */ /* 0x000fe200078e00ff */
[----:B----4-:R-:W-:Y:S01]  /*ba90*/  @!P3 IADD3 R30, P5, R14, R31, RZ ;  /* 0x0000001f0e1eb210 */ /* 0x010fe20007fbe0ff */
[----:B-1----:R-:W-:Y:S01]  /*baa0*/  @!P4 IMAD.MOV.U32 R25, RZ, RZ, R3 ;  /* 0x000000ffff19c224 */ /* 0x002fe200078e0003 */
[----:B------:R-:W-:Y:S01]  /*bab0*/  @!P1 SHF.L.U32 R35, R173, 0x1, RZ ;  /* 0x00000001ad239819 */ /* 0x000fe200000006ff */
[--C-:B------:R-:W-:Y:S01]  /*bac0*/  @!P3 IMAD.X R29, R3, 0x1, R12.reuse, P6 ;  /* 0x00000001031db824 */ /* 0x100fe200030e060c */
[-C--:B------:R-:W-:Y:S01]  /*bad0*/  @!P2 IADD3 R20, P6, R0, R33.reuse, RZ ;  /* 0x000000210014a210 */ /* 0x080fe20007fde0ff */
[----:B---3--:R-:W-:Y:S01]  /*bae0*/  @!P3 IMAD.X R31, R5, 0x1, R12, P5 ;  /* 0x00000001051fb824 */ /* 0x008fe200028e060c */
[----:B------:R-:W-:Y:S01]  /*baf0*/  @!P2 IADD3 R32, P5, R14, R33, RZ ;  /* 0x000000210e20a210 */ /* 0x000fe20007fbe0ff */
[----:B------:R-:W-:Y:S01]  /*bb00*/  @!P4 IMAD.MOV.U32 R15, RZ, RZ, R5 ;  /* 0x000000ffff0fc224 */ /* 0x000fe200078e0005 */
[----:B------:R-:W-:Y:S01]  /*bb10*/  @!P1 SHF.L.U64.HI R26, R173, 0x1, R202 ;  /* 0x00000001ad1a9819 */ /* 0x000fe200000102ca */
[--C-:B------:R-:W-:Y:S01]  /*bb20*/  @!P2 IMAD.X R21, R3, 0x1, R24.reuse, P6 ;  /* 0x000000010315a824 */ /* 0x100fe200030e0618 */
[-C--:B------:R-:W-:Y:S01]  /*bb30*/  @!P1 IADD3 R12, P6, R0, R35.reuse, RZ ;  /* 0x00000023000c9210 */ /* 0x080fe20007fde0ff */
[----:B------:R-:W-:Y:S01]  /*bb40*/  @!P2 IMAD.X R33, R5, 0x1, R24, P5 ;  /* 0x000000010521a824 */ /* 0x000fe200028e0618 */
[----:B------:R-:W-:Y:S01]  /*bb50*/  ISETP.GE.AND P5, PT, R175, UR4, PT ;  /* 0x00000004af007c0c */ /* 0x000fe2000bfa6270 */
[----:B------:R-:W-:Y:S01]  /*bb60*/  @!P4 IMAD.MOV.U32 R24, RZ, RZ, R0 ;  /* 0x000000ffff18c224 */ /* 0x000fe200078e0000 */
[----:B------:R-:W-:Y:S01]  /*bb70*/  @!P0 SHF.L.U64.HI R38, R171, 0x1, R201 ;  /* 0x00000001ab268819 */ /* 0x000fe200000102c9 */
        /* <DEDUP_REMOVED lines=37> */
.L_x_2816:
[----:B------:R-:W-:Y:S05]  /*bdd0*/  BSYNC B1 ;  /* 0x0000000000017941 */ /* 0x000fea0003800000 */
.L_x_2815:
[----:B-1---5:R-:W-:Y:S01]  /*bde0*/  IMAD.MOV.U32 R3, RZ, RZ, R61 ;  /* 0x000000ffff037224 */ /* 0x022fe200078e003d */
[----:B--2---:R-:W-:Y:S01]  /*bdf0*/  MOV R0, R60 ;  /* 0x0000003c00007202 */ /* 0x004fe20000000f00 */
[----:B---3--:R-:W-:Y:S01]  /*be00*/  IMAD.MOV.U32 R5, RZ, RZ, R56 ;  /* 0x000000ffff057224 */ /* 0x008fe200078e0038 */
[----:B------:R-:W-:Y:S01]  /*be10*/  UMOV UR4, 0xffffffff ;  /* 0xffffffff00047882 */ /* 0x000fe20000000000 */
        /* <DEDUP_REMOVED lines=33> */
[----:B------:R-:W-:Y:S02]  /*c030*/  MOV R0, R52 ;  /* 0x0000003400007202 */ /* 0x000fe40000000f00 */
        /* <DEDUP_REMOVED lines=10> */
[----:B------:R-:W-:Y:S02]  /*c0e0*/  PRMT R80, R5, 0x7610, R80 ;  /* 0x0000761005507816 */ /* 0x000fe40000000050 */
[----:B------:R-:W-:Y:S01]  /*c0f0*/  PRMT R81, R9, 0x7610, R81 ;  /* 0x0000761009517816 */ /* 0x000fe20000000051 */
[----:B------:R-:W-:Y:S06]  /*c100*/  BRA.DIV UR4, `(.L_x_2817) ;  /* 0x0000018a04607947 */ /* 0x000fec000b800000 */
[----:B------:R1:W2:Y:S04]  /*c110*/  SHFL.IDX PT, R3, R7, 0x1, 0x1c1f ;  /* 0x003c1f0007037f89 */ /* 0x0002a800000e0000 */
[----:B------:R1:W3:Y:S04]  /*c120*/  SHFL.IDX PT, R0, R6, 0x1, 0x1c1f ;  /* 0x003c1f0006007f89 */ /* 0x0002e800000e0000 */
[----:B------:R1:W1:Y:S04]  /*c130*/  SHFL.IDX PT, R5, R8, 0x1, 0x1c1f ;  /* 0x003c1f0008057f89 */ /* 0x00026800000e0000 */
[----:B0-----:R-:W0:Y:S02]  /*c140*/  SHFL.IDX PT, R4, R4, 0x1, 0x1c1f ;  /* 0x003c1f0004047f89 */ /* 0x001e2400000e0000 */
.L_x_3085:
        /* <DEDUP_REMOVED lines=40> */
[----:B------:R-:W-:Y:S02]  /*c3d0*/  @!P3 IADD3.X R79, R3, R12, RZ, P5, !PT ;  /* 0x0000000c034fb210 */ /* 0x000fe40002ffe4ff */
[-C--:B------:R-:W-:Y:S01]  /*c3e0*/  @!P2 IADD3 R70, P5, R0, R67.reuse, RZ ;  /* 0x000000430046a210 */ /* 0x080fe20007fbe0ff */
[----:B------:R-:W-:Y:S01]  /*c3f0*/  @!P3 IMAD.X R75, R5, 0x1, R12, P6 ;  /* 0x00000001054bb824 */ /* 0x000fe200030e060c */
[----:B------:R-:W-:Y:S02]  /*c400*/  @!P1 SHF.L.U64.HI R20, R171, 0x1, R201 ;  /* 0x00000001ab149819 */ /* 0x000fe400000102c9 */
[----:B------:R-:W-:Y:S01]  /*c410*/  @!P2 IADD3 R66, P6, R4, R67, RZ ;  /* 0x000000430442a210 */ /* 0x000fe20007fde0ff */
[----:B------:R-:W-:Y:S01]  /*c420*/  @!P2 IMAD.X R71, R3, 0x1, R14, P5 ;  /* 0x000000010347a824 */ /* 0x000fe200028e060e */
[----:B------:R-:W-:-:S03]  /*c430*/  @!P1 IADD3 R64, P5, R0, R7, RZ ;  /* 0x0000000700409210 */ /* 0x000fc60007fbe0ff */
[----:B------:R-:W-:Y:S01]  /*c440*/  @!P2 IMAD.X R67, R5, 0x1, R14, P6 ;  /* 0x000000010543a824 */ /* 0x000fe200030e060e */
[----:B------:R-:W-:Y:S01]  /*c450*/  ISETP.GE.AND P6, PT, R160, UR4, PT ;  /* 0x00000004a0007c0c */ /* 0x000fe2000bfc6270 */
[----:B------:R-:W-:Y:S01]  /*c460*/  @!P1 IMAD.X R65, R3, 0x1, R20, P5 ;  /* 0x0000000103419824 */ /* 0x000fe200028e0614 */
[----:B------:R-:W-:-:S05]  /*c470*/  @!P1 IADD3 R6, P5, R4, R7, RZ ;  /* 0x0000000704069210 */ /* 0x000fca0007fbe0ff */
[----:B------:R-:W-:Y:S01]  /*c480*/  @!P1 IMAD.X R7, R5, 0x1, R20, P5 ;  /* 0x0000000105079824 */ /* 0x000fe200028e0614 */
[----:B------:R-:W-:-:S05]  /*c490*/  ISETP.GE.AND P5, PT, R175, UR4, PT ;  /* 0x00000004af007c0c */ /* 0x000fca000bfa6270 */
        /* <DEDUP_REMOVED lines=32> */
.L_x_2819:
[----:B------:R-:W-:Y:S05]  /*c6a0*/  BSYNC B1 ;  /* 0x0000000000017941 */ /* 0x000fea0003800000 */
.L_x_2818:
        /* <DEDUP_REMOVED lines=18> */
[----:B------:R-:W-:Y:S01]  /*c7d0*/  MOV R4, R31 ;  /* 0x0000001f00047202 */ /* 0x000fe20000000f00 */
        /* <DEDUP_REMOVED lines=12> */
[----:B------:R-:W-:Y:S01]  /*c8a0*/  PRMT R67, R6, 0x7610, R67 ;  /* 0x0000761006437816 */ /* 0x000fe20000000043 */
[----:B------:R-:W-:Y:S01]  /*c8b0*/  IMAD.MOV.U32 R6, RZ, RZ, R40 ;  /* 0x000000ffff067224 */ /* 0x000fe200078e0028 */
[----:B------:R-:W-:Y:S01]  /*c8c0*/  PRMT R66, R4, 0x7610, R66 ;  /* 0x0000761004427816 */ /* 0x000fe20000000042 */
[----:B------:R-:W-:Y:S01]  /*c8d0*/  IMAD.MOV.U32 R4, RZ, RZ, R9 ;  /* 0x000000ffff047224 */ /* 0x000fe200078e0009 */
[----:B------:R-:W-:Y:S01]  /*c8e0*/  PRMT R3, R7, 0x7610, R3 ;  /* 0x0000761007037816 */ /* 0x000fe20000000003 */
[----:B------:R-:W-:Y:S01]  /*c8f0*/  IMAD.MOV.U32 R7, RZ, RZ, R41 ;  /* 0x000000ffff077224 */ /* 0x000fe200078e0029 */
[----:B------:R-:W-:Y:S02]  /*c900*/  PRMT R107, R6, 0x7610, R107 ;  /* 0x00007610066b7816 */ /* 0x000fe4000000006b */
[----:B------:R-:W-:Y:S01]  /*c910*/  PRMT R63, R4, 0x7610, R63 ;  /* 0x00007610043f7816 */ /* 0x000fe2000000003f */
[----:B------:R-:W-:Y:S01]  /*c920*/  IMAD.MOV.U32 R4, RZ, RZ, R35 ;  /* 0x000000ffff047224 */ /* 0x000fe200078e0023 */
[----:B------:R-:W-:Y:S01]  /*c930*/  PRMT R108, R7, 0x7610, R108 ;  /* 0x00007610076c7816 */ /* 0x000fe2000000006c */
[----:B------:R-:W-:Y:S01]  /*c940*/  IMAD.MOV.U32 R7, RZ, RZ, R29 ;  /* 0x000000ffff077224 */ /* 0x000fe200078e001d */
[----:B------:R-:W-:-:S02]  /*c950*/  MOV R6, R28 ;  /* 0x0000001c00067202 */ /* 0x000fc40000000f00 */
        /* <DEDUP_REMOVED lines=14> */
[----:B0-----:R-:W-:Y:S06]  /*ca40*/  @!P0 BRA `(.L_x_2821) ;  /* 0x0000018000848947 */ /* 0x001fec0003800000 */
.L_x_3086:
[----:B------:R-:W-:Y:S05]  /*ca50*/  BSYNC B1 ;  /* 0x0000000000017941 */ /* 0x000fea0003800000 */
.L_x_2820:
        /* <DEDUP_REMOVED lines=14> */
[--C-:B------:R-:W-:Y:S02]  /*cb40*/  SHF.R.U64 R113, R58, 0x10, R59.reuse ;  /* 0x000000103a717819 */ /* 0x100fe4000000123b */
[----:B------:R-:W-:Y:S02]  /*cb50*/  SHF.R.U32.HI R58, RZ, 0x10, R59 ;  /* 0x00000010ff3a7819 */ /* 0x000fe4000001163b */
[--C-:B------:R-:W-:Y:S02]  /*cb60*/  SHF.R.U64 R59, R60, 0x10, R61.reuse ;  /* 0x000000103c3b7819 */ /* 0x100fe4000000123d */
        /* <DEDUP_REMOVED lines=42> */
.L_x_2825:
[----:B------:R-:W-:Y:S05]  /*ce10*/  BSYNC B2 ;  /* 0x0000000000027941 */ /* 0x000fea0003800000 */
.L_x_2824:
[----:B------:R-:W-:Y:S04]  /*ce20*/  BSSY B2, `(.L_x_2826) ;  /* 0x0000030000027945 */ /* 0x000fe80003800000 */
[----:B------:R-:W-:Y:S05]  /*ce30*/  @P1 BRA `(.L_x_2827) ;  /* 0x0000000000b81947 */ /* 0x000fea0003800000 */
[----:B01----:R-:W0:Y:S01]  /*ce40*/  LDS.128 R4, [R0] ;  /* 0x0000000000047984 */ /* 0x003e220000000c00 */
        /* <DEDUP_REMOVED lines=13> */
[C---:B------:R-:W-:Y:S01]  /*cf20*/  IMAD.U32 R56, R7.reuse, 0x10000, RZ ;  /* 0x0001000007387824 */ /* 0x040fe200078e00ff */
[----:B------:R-:W-:Y:S01]  /*cf30*/  LOP3.LUT R57, R7, 0xffff0000, RZ, 0xc0, !PT ;  /* 0xffff000007397812 */ /* 0x000fe200078ec0ff */
[----:B------:R-:W-:Y:S01]  /*cf40*/  IMAD.U32 R7, R5, 0x10000, RZ ;  /* 0x0001000005077824 */ /* 0x000fe200078e00ff */
[----:B------:R-:W-:Y:S01]  /*cf50*/  SHF.L.U32 R54, R6, 0x10, RZ ;  /* 0x0000001006367819 */ /* 0x000fe200000006ff */
[C---:B------:R-:W-:Y:S01]  /*cf60*/  FMUL.FTZ R60, R55.reuse, R58 ;  /* 0x0000003a373c7220 */ /* 0x040fe20000410000 */
[----:B------:R-:W-:Y:S01]  /*cf70*/  FMUL.FTZ R61, R55, R59 ;  /* 0x0000003b373d7220 */ /* 0x000fe20000410000 */
[----:B------:R-:W-:Y:S01]  /*cf80*/  FMUL.FTZ R55, R57, R102 ;  /* 0x0000006639377220 */ /* 0x000fe20000410000 */
[----:B------:R-:W-:-:S02]  /*cf90*/  IMAD.U32 R6, R4, 0x10000, RZ ;  /* 0x0001000004067824 */ /* 0x000fc400078e00ff */
[C---:B------:R-:W-:Y:S01]  /*cfa0*/  FFMA.FTZ R110, R54.reuse, R59, R60 ;  /* 0x0000003b366e7223 */ /* 0x040fe2000001003c */
        /* <DEDUP_REMOVED lines=23> */
.L_x_2827:
[----:B------:R-:W-:Y:S05]  /*d120*/  BSYNC B2 ;  /* 0x0000000000027941 */ /* 0x000fea0003800000 */
.L_x_2826:
        /* <DEDUP_REMOVED lines=48> */
.L_x_2829:
[----:B------:R-:W-:Y:S05]  /*d430*/  BSYNC B2 ;  /* 0x0000000000027941 */ /* 0x000fea0003800000 */
.L_x_2828:
        /* <DEDUP_REMOVED lines=48> */
.L_x_2831:
[----:B------:R-:W-:Y:S05]  /*d740*/  BSYNC B2 ;  /* 0x0000000000027941 */ /* 0x000fea0003800000 */
.L_x_2830:
[----:B------:R-:W-:Y:S04]  /*d750*/  BSSY B2, `(.L_x_2832) ;  /* 0x0000030000027945 */ /* 0x000fe80003800000 */
        /* <DEDUP_REMOVED lines=47> */
.L_x_2833:
[----:B------:R-:W-:Y:S05]  /*da50*/  BSYNC B2 ;  /* 0x0000000000027941 */ /* 0x000fea0003800000 */
.L_x_2832:
        /* <DEDUP_REMOVED lines=23> */
[----:B------:R-:W-:Y:S01]  /*dbd0*/  FFMA.FTZ R47, R36, R43, R46 ;  /* 0x0000002b242f7223 */ /* 0x000fe2000001002e */
[-C--:B------:R-:W-:Y:S01]  /*dbe0*/  FMUL.FTZ R43, R39, R81.reuse ;  /* 0x00000051272b7220 */ /* 0x080fe20000410000 */
[----:B------:R-:W-:Y:S01]  /*dbf0*/  FFMA.FTZ R81, R38, R81, -R37 ;  /* 0x0000005126517223 */ /* 0x000fe20000010825 */
        /* <DEDUP_REMOVED lines=21> */
.L_x_2823:
[----:B------:R-:W-:Y:S05]  /*dd50*/  BSYNC B1 ;  /* 0x0000000000017941 */ /* 0x000fea0003800000 */
.L_x_2822:
        /* <DEDUP_REMOVED lines=57> */
.L_x_2836:
[----:B------:R-:W-:Y:S05]  /*e0f0*/  BSYNC B1 ;  /* 0x0000000000017941 */ /* 0x000fea0003800000 */
.L_x_2835:
        /* <DEDUP_REMOVED lines=48> */
.L_x_2838:
[----:B------:R-:W-:Y:S05]  /*e400*/  BSYNC B1 ;  /* 0x0000000000017941 */ /* 0x000fea0003800000 */
.L_x_2837:
        /* <DEDUP_REMOVED lines=48> */
.L_x_2840:
[----:B------:R-:W-:Y:S05]  /*e710*/  BSYNC B1 ;  /* 0x0000000000017941 */ /* 0x000fea0003800000 */
.L_x_2839:
        /* <DEDUP_REMOVED lines=27> */
[----:B------:R-:W-:Y:S01]  /*e8d0*/  IMAD.U32 R25, R74, 0x10000, RZ ;  /* 0x000100004a197824 */ /* 0x000fe200078e00ff */
[----:B------:R-:W-:Y:S01]  /*e8e0*/  LOP3.LUT R4, R4, 0xffff0000, RZ, 0xc0, !PT ;  /* 0xffff000004047812 */ /* 0x000fe200078ec0ff */
[----:B------:R-:W-:Y:S01]  /*e8f0*/  IMAD.U32 R21, R76, 0x10000, RZ ;  /* 0x000100004c157824 */ /* 0x000fe200078e00ff */
[----:B------:R-:W-:Y:S01]  /*e900*/  LOP3.LUT R5, R5, 0xffff0000, RZ, 0xc0, !PT ;  /* 0xffff000005057812 */ /* 0x000fe200078ec0ff */
[----:B------:R-:W-:Y:S01]  /*e910*/  FFMA.FTZ R26, R20, R26, -R29 ;  /* 0x0000001a141a7223 */ /* 0x000fe2000001081d */
[----:B------:R-:W-:Y:S01]  /*e920*/  LOP3.LUT R74, R74, 0xffff0000, RZ, 0xc0, !PT ;  /* 0xffff00004a4a7812 */ /* 0x000fe200078ec0ff */
[----:B------:R-:W-:Y:S01]  /*e930*/  FFMA.FTZ R28, R24, R75, R27 ;  /* 0x0000004b181c7223 */ /* 0x000fe2000001001b */
[----:B------:R-:W-:Y:S01]  /*e940*/  LOP3.LUT R76, R76, 0xffff0000, RZ, 0xc0, !PT ;  /* 0xffff00004c4c7812 */ /* 0x000fe200078ec0ff */
[C---:B------:R-:W-:Y:S01]  /*e950*/  FMUL.FTZ R27, R4.reuse, R25 ;  /* 0x00000019041b7220 */ /* 0x040fe20000410000 */
[----:B------:R-:W-:Y:S01]  /*e960*/  FMUL.FTZ R20, R4, R21 ;  /* 0x0000001504147220 */ /* 0x000fe20000410000 */
[----:B------:R-:W-:-:S02]  /*e970*/  FMUL.FTZ R24, R5, R74 ;  /* 0x0000004a05187220 */ /* 0x000fc40000410000 */
[-C--:B------:R-:W-:Y:S01]  /*e980*/  FMUL.FTZ R29, R5, R76.reuse ;  /* 0x0000004c051d7220 */ /* 0x080fe20000410000 */
[C---:B------:R-:W-:Y:S01]  /*e990*/  FFMA.FTZ R4, R6.reuse, R21, -R27 ;  /* 0x0000001506047223 */ /* 0x040fe2000001081b */
[----:B------:R-:W-:Y:S01]  /*e9a0*/  FFMA.FTZ R25, R6, R25, R20 ;  /* 0x0000001906197223 */ /* 0x000fe20000010014 */
[C---:B------:R-:W-:Y:S01]  /*e9b0*/  FFMA.FTZ R5, R7.reuse, R76, -R24 ;  /* 0x0000004c07057223 */ /* 0x040fe20000010818 */
[----:B------:R-:W-:Y:S01]  /*e9c0*/  FFMA.FTZ R74, R7, R74, R29 ;  /* 0x0000004a074a7223 */ /* 0x000fe2000001001d */
[----:B------:R-:W-:Y:S02]  /*e9d0*/  F2FP.BF16.F32.PACK_AB R6, R31, R26 ;  /* 0x0000001a1f06723e */ /* 0x000fe400000010ff */
[----:B------:R-:W-:Y:S02]  /*e9e0*/  F2FP.BF16.F32.PACK_AB R7, R28, R77 ;  /* 0x0000004d1c07723e */ /* 0x000fe400000010ff */
[----:B------:R-:W-:Y:S02]  /*e9f0*/  F2FP.BF16.F32.PACK_AB R4, R25, R4 ;  /* 0x000000041904723e */ /* 0x000fe400000010ff */
[----:B------:R-:W-:-:S05]  /*ea00*/  F2FP.BF16.F32.PACK_AB R5, R74, R5 ;  /* 0x000000054a05723e */ /* 0x000fca00000010ff */
[----:B------:R3:W-:Y:S02]  /*ea10*/  STS.128 [R0+0x6000], R4 ;  /* 0x0060000400007388 */ /* 0x0007e40000000c00 */
.L_x_2842:
[----:B------:R-:W-:Y:S05]  /*ea20*/  BSYNC B1 ;  /* 0x0000000000017941 */ /* 0x000fea0003800000 */
.L_x_2841:
        /* <DEDUP_REMOVED lines=48> */
.L_x_2844:
[----:B------:R-:W-:Y:S05]  /*ed30*/  BSYNC B1 ;  /* 0x0000000000017941 */ /* 0x000fea0003800000 */
.L_x_2843:
        /* <DEDUP_REMOVED lines=16> */
[----:B------:R-:W-:Y:S01]  /*ee40*/  SHF.L.U32 R8, R6, 0x10, RZ ;  /* 0x0000001006087819 */ /* 0x000fe200000006ff */
[C---:B------:R-:W-:Y:S01]  /*ee50*/  IMAD.U32 R3, R4.reuse, 0x10000, RZ ;  /* 0x0001000004037824 */ /* 0x040fe200078e00ff */
[----:B------:R-:W-:Y:S01]  /*ee60*/  LOP3.LUT R7, R7, 0xffff0000, RZ, 0xc0, !PT ;  /* 0xffff000007077812 */ /* 0x000fe200078ec0ff */
[C---:B------:R-:W-:Y:S01]  /*ee70*/  FMUL.FTZ R15, R9.reuse, R13 ;  /* 0x0000000d090f7220 */ /* 0x040fe20000410000 */
[-C--:B------:R-:W-:Y:S01]  /*ee80*/  FMUL.FTZ R14, R9, R11.reuse ;  /* 0x0000000b090e7220 */ /* 0x080fe20000410000 */
[----:B------:R-:W-:Y:S01]  /*ee90*/  IMAD.U32 R6, R5, 0x10000, RZ ;  /* 0x0001000005067824 */ /* 0x000fe200078e00ff */
[----:B------:R-:W-:Y:S01]  /*eea0*/  LOP3.LUT R4, R4, 0xffff0000, RZ, 0xc0, !PT ;  /* 0xffff000004047812 */ /* 0x000fe200078ec0ff */
[C---:B------:R-:W-:Y:S01]  /*eeb0*/  FFMA.FTZ R15, R8.reuse, R11, -R15 ;  /* 0x0000000b080f7223 */ /* 0x040fe2000001080f */
[C---:B------:R-:W-:Y:S01]  /*eec0*/  FMUL.FTZ R9, R7.reuse, R63 ;  /* 0x0000003f07097220 */ /* 0x040fe20000410000 */
[----:B------:R-:W-:Y:S01]  /*eed0*/  FFMA.FTZ R14, R8, R13, R14 ;  /* 0x0000000d080e7223 */ /* 0x000fe2000001000e */
[-C--:B------:R-:W-:Y:S01]  /*eee0*/  FMUL.FTZ R11, R7, R65.reuse ;  /* 0x00000041070b7220 */ /* 0x080fe20000410000 */
        /* <DEDUP_REMOVED lines=21> */
.L_x_2813:
        /* <DEDUP_REMOVED lines=34> */
.L_x_3092:
        /* <DEDUP_REMOVED lines=17> */
[----:B--2---:R-:W-:Y:S01]  /*f370*/  MOV R12, R0 ;  /* 0x00000000000c7202 */ /* 0x004fe20000000f00 */
[----:B-1----:R-:W-:Y:S01]  /*f380*/  IMAD.MOV.U32 R13, RZ, RZ, R3 ;  /* 0x000000ffff0d7224 */ /* 0x002fe200078e0003 */
[----:B------:R-:W-:Y:S01]  /*f390*/  ISETP.GE.AND P2, PT, R16, UR4, PT ;  /* 0x0000000410007c0c */ /* 0x000fe2000bf46270 */
[----:B----4-:R-:W-:Y:S01]  /*f3a0*/  IMAD.MOV.U32 R24, RZ, RZ, R14 ;  /* 0x000000ffff187224 */ /* 0x010fe200078e000e */
[----:B------:R-:W-:Y:S01]  /*f3b0*/  ISETP.GE.AND P3, PT, R163, UR4, PT ;  /* 0x00000004a3007c0c */ /* 0x000fe2000bf66270 */
[----:B---3--:R-:W-:Y:S01]  /*f3c0*/  IMAD.MOV.U32 R25, RZ, RZ, R5 ;  /* 0x000000ffff197224 */ /* 0x008fe200078e0005 */
[----:B------:R-:W-:Y:S02]  /*f3d0*/  ISETP.GE.AND P4, PT, R164, UR4, PT ;  /* 0x00000004a4007c0c */ /* 0x000fe4000bf86270 */
        /* <DEDUP_REMOVED lines=30> */
.L_x_2847:
[----:B------:R-:W-:Y:S05]  /*f5c0*/  BSYNC B1 ;  /* 0x0000000000017941 */ /* 0x000fea0003800000 */
.L_x_2846:
[----:B-1---5:R-:W-:Y:S01]  /*f5d0*/  IMAD.MOV.U32 R4, RZ, RZ, R46 ;  /* 0x000000ffff047224 */ /* 0x022fe200078e002e */
[----:B------:R-:W-:Y:S01]  /*f5e0*/  UMOV UR4, 0xffffffff ;  /* 0xffffffff00047882 */ /* 0x000fe20000000000 */
[----:B---3--:R-:W-:Y:S02]  /*f5f0*/  IMAD.MOV.U32 R5, RZ, RZ, R47 ;  /* 0x000000ffff057224 */ /* 0x008fe400078e002f */
[----:B------:R-:W-:Y:S01]  /*f600*/  IMAD.MOV.U32 R3, RZ, RZ, R45 ;  /* 0x000000ffff037224 */ /* 0x000fe200078e002d */
[----:B------:R-:W-:Y:S01]  /*f610*/  PRMT R73, R73, 0x5410, R4 ;  /* 0x0000541049497816 */ /* 0x000fe20000000004 */
        /* <DEDUP_REMOVED lines=50> */
.L_x_3098:
[----:B------:R-:W-:Y:S01]  /*f940*/  IADD3 R10, R10, 0x40, RZ ;  /* 0x000000400a0a7810 */ /* 0x000fe20007ffe0ff */
[----:B------:R-:W-:Y:S01]  /*f950*/  BSSY B1, `(.L_x_2849) ;  /* 0x0000032000017945 */ /* 0x000fe20003800000 */
[----:B------:R-:W-:Y:S02]  /*f960*/  CS2R R6, SRZ ;  /* 0x0000000000067805 */ /* 0x000fe4000001ff00 */
[----:B------:R-:W-:Y:S02]  /*f970*/  CS2R R8, SRZ ;  /* 0x0000000000087805 */ /* 0x000fe4000001ff00 */
[----:B------:R-:W-:Y:S02]  /*f980*/  ISETP.GE.AND P0, PT, R10, R79, PT ;  /* 0x0000004f0a00720c */ /* 0x000fe40003f06270 */
[----:B------:R-:W-:Y:S02]  /*f990*/  CS2R R10, SRZ ;  /* 0x00000000000a7805 */ /* 0x000fe4000001ff00 */
        /* <DEDUP_REMOVED lines=45> */
.L_x_2850:
[----:B------:R-:W-:Y:S05]  /*fc70*/  BSYNC B1 ;  /* 0x0000000000017941 */ /* 0x000fea0003800000 */
.L_x_2849:
[----:B--2--5:R-:W-:Y:S01]  /*fc80*/  IMAD.MOV.U32 R3, RZ, RZ, R4 ;  /* 0x000000ffff037224 */ /* 0x024fe200078e0004 */
[----:B---3--:R-:W-:Y:S01]  /*fc90*/  LEA.HI R0, R196, R196, RZ, 0x1 ;  /* 0x000000c4c4007211 */ /* 0x008fe200078f08ff */
[----:B0-----:R-:W-:Y:S01]  /*fca0*/  IMAD.MOV.U32 R21, RZ, RZ, R6 ;  /* 0x000000ffff157224 */ /* 0x001fe200078e0006 */
[----:B------:R-:W-:Y:S01]  /*fcb0*/  VIADDMNMX R90, R79, -R184, 0x80, PT ;  /* 0x000000804f5a7446 */ /* 0x000fe200038009b8 */
[----:B-1----:R-:W-:Y:S01]  /*fcc0*/  IMAD.MOV.U32 R60, RZ, RZ, R7 ;  /* 0x000000ffff3c7224 */ /* 0x002fe200078e0007 */
        /* <DEDUP_REMOVED lines=34> */
[----:B------:R-:W-:Y:S01]  /*fef0*/  MOV R0, R11 ;  /* 0x0000000b00007202 */ /* 0x000fe20000000f00 */
[----:B------:R-:W-:Y:S01]  /*ff00*/  BSSY B1, `(.L_x_2851) ;  /* 0x000000d000017945 */ /* 0x000fe20003800000 */
[----:B------:R-:W-:Y:S01]  /*ff10*/  PRMT R75, R20, 0x7610, R75 ;  /* 0x00007610144b7816 */ /* 0x000fe2000000004b */
[----:B------:R-:W-:Y:S01]  /*ff20*/  IMAD.MOV.U32 R20, RZ, RZ, R13 ;  /* 0x000000ffff147224 */ /* 0x000fe200078e000d */
[----:B------:R-:W-:Y:S01]  /*ff30*/  PRMT R77, R0, 0x7610, R77 ;  /* 0x00007610004d7816 */ /* 0x000fe2000000004d */
[----:B------:R-:W-:Y:S01]  /*ff40*/  IMAD.MOV.U32 R0, RZ, RZ, R15 ;  /* 0x000000ffff007224 */ /* 0x000fe200078e000f */
[----:B------:R-:W-:Y:S01]  /*ff50*/  PRMT R80, R60, 0x7610, R80 ;  /* 0x000076103c507816 */ /* 0x000fe20000000050 */
[----:B------:R-:W-:Y:S01]  /*ff60*/  IMAD.MOV.U32 R60, RZ, RZ, R58 ;  /* 0x000000ffff3c7224 */ /* 0x000fe200078e003a */
[----:B------:R-:W-:-:S02]  /*ff70*/  PRMT R81, R62, 0x7610, R81 ;  /* 0x000076103e517816 */ /* 0x000fc40000000051 */
[----:B------:R-:W-:Y:S02]  /*ff80*/  ISETP.GE.AND P1, PT, R169, R90, PT ;  /* 0x0000005aa900720c */ /* 0x000fe40003f26270 */
[----:B------:R-:W-:Y:S02]  /*ff90*/  PRMT R69, R63, 0x7610, R69 ;  /* 0x000076103f457816 */ /* 0x000fe40000000045 */
[----:B------:R-:W-:Y:S02]  /*ffa0*/  PRMT R70, R64, 0x7610, R70 ;  /* 0x0000761040467816 */ /* 0x000fe40000000046 */
[----:B------:R-:W-:Y:S01]  /*ffb0*/  MOV R62, R59 ;  /* 0x0000003b003e7202 */ /* 0x000fe20000000f00 */
[----:B0-----:R-:W-:Y:S06]  /*ffc0*/  @!P0 BRA `(.L_x_2852) ;  /* 0x00000150001c8947 */ /* 0x001fec0003800000 */
.L_x_3099:
[----:B------:R-:W-:Y:S05]  /*ffd0*/  BSYNC B1 ;  /* 0x0000000000017941 */ /* 0x000fea0003800000 */
.L_x_2851:
        /* <DEDUP_REMOVED lines=24> */
[----:B------:R-:W-:Y:S02]  /*10160*/  SHF.R.U32.HI R45, RZ, 0x10, R45 ;  /* 0x00000010ff2d7819 */ /* 0x000fe4000001162d */
[----:B------:R-:W-:Y:S02]  /*10170*/  IADD3 R65, R60, R65, R182 ;  /* 0x000000413c417210 */ /* 0x000fe40007ffe0b6 */
[----:B------:R-:W0:Y:S01]  /*10180*/  LDS.128 R60, [R108+0xc400] ;  /* 0x00c400006c3c7984 */ /* 0x000e220000000c00 */
[----:B------:R-:W-:Y:S02]  /*10190*/  PRMT R118, R113, 0x5410, R118 ;  /* 0x0000541071767816 */ /* 0x000fe40000000076 */
[----:B------:R-:W-:Y:S01]  /*101a0*/  IMAD R109, R65, 0x2, R2 ;  /* 0x00000002416d7824 */ /* 0x000fe200078e0202 */
[----:B------:R-:W-:-:S02]  /*101b0*/  SHF.R.U32.HI R33, RZ, 0x10, R33 ;  /* 0x00000010ff217819 */ /* 0x000fc40000011621 */
[----:B------:R-:W-:Y:S01]  /*101c0*/  PRMT R111, R111, 0x5410, R114 ;  /* 0x000054106f6f7816 */ /* 0x000fe20000000072 */
[----:B------:R-:W-:Y:S01]  /*101d0*/  IMAD.U32 R119, R118, 0x10000, RZ ;  /* 0x0001000076777824 */ /* 0x000fe200078e00ff */
[----:B------:R-:W1:Y:S01]  /*101e0*/  LDS.128 R64, [R109+0xc400] ;  /* 0x00c400006d407984 */ /* 0x000e620000000c00 */
[--C-:B------:R-:W-:Y:S02]  /*101f0*/  SHF.R.U64 R32, R34, 0x10, R35.reuse ;  /* 0x0000001022207819 */ /* 0x100fe40000001223 */
[----:B------:R-:W-:Y:S02]  /*10200*/  SHF.R.U32.HI R35, RZ, 0x10, R35 ;  /* 0x00000010ff237819 */ /* 0x000fe40000011623 */
[--C-:B------:R-:W-:Y:S02]  /*10210*/  SHF.R.U64 R44, R46, 0x10, R47.reuse ;  /* 0x000000102e2c7819 */ /* 0x100fe4000000122f */
[----:B------:R-:W-:Y:S02]  /*10220*/  SHF.R.U32.HI R34, RZ, 0x10, R47 ;  /* 0x00000010ff227819 */ /* 0x000fe4000001162f */
[----:B------:R-:W-:-:S02]  /*10230*/  PRMT R120, R112, 0x5410, R45 ;  /* 0x0000541070787816 */ /* 0x000fc4000000002d */
[----:B------:R-:W-:Y:S02]  /*10240*/  PRMT R110, R110, 0x5410, R33 ;  /* 0x000054106e6e7816 */ /* 0x000fe40000000021 */
[----:B------:R-:W-:Y:S02]  /*10250*/  PRMT R33, R77, 0x5432, R32 ;  /* 0x000054324d217816 */ /* 0x000fe40000000020 */
[----:B------:R-:W-:Y:S02]  /*10260*/  PRMT R32, R76, 0x5432, R35 ;  /* 0x000054324c207816 */ /* 0x000fe40000000023 */
[----:B------:R-:W-:Y:S02]  /*10270*/  PRMT R45, R73, 0x5432, R44 ;  /* 0x00005432492d7816 */ /* 0x000fe4000000002c */
[----:B------:R-:W-:Y:S02]  /*10280*/  PRMT R34, R69, 0x5432, R34 ;  /* 0x0000543245227816 */ /* 0x000fe40000000022 */
[----:B------:R-:W-:-:S02]  /*10290*/  SHF.L.U32 R121, R120, 0x10, RZ ;  /* 0x0000001078797819 */ /* 0x000fc400000006ff */
[----:B------:R-:W-:Y:S01]  /*102a0*/  LOP3.LUT R118, R118, 0xffff0000, RZ, 0xc0, !PT ;  /* 0xffff000076767812 */ /* 0x000fe200078ec0ff */
[----:B------:R-:W-:Y:S01]  /*102b0*/  IMAD.U32 R122, R34, 0x10000, RZ ;  /* 0x00010000227a7824 */ /* 0x000fe200078e00ff */
[----:B------:R-:W-:Y:S01]  /*102c0*/  LOP3.LUT R120, R120, 0xffff0000, RZ, 0xc0, !PT ;  /* 0xffff000078787812 */ /* 0x000fe200078ec0ff */
        /* <DEDUP_REMOVED lines=8> */
[C---:B-1----:R-:W-:Y:S01]  /*10350*/  IMAD.U32 R47, R64.reuse, 0x10000, RZ ;  /* 0x00010000402f7824 */ /* 0x042fe200078e00ff */
[----:B------:R-:W-:Y:S01]  /*10360*/  LOP3.LUT R116, R64, 0xffff0000, RZ, 0xc0, !PT ;  /* 0xffff000040747812 */ /* 0x000fe200078ec0ff */
[----:B------:R-:W-:Y:S01]  /*10370*/  IMAD.U32 R63, R65, 0x10000, RZ ;  /* 0x00010000413f7824 */ /* 0x000fe200078e00ff */
[C---:B------:R-:W-:Y:S01]  /*10380*/  LOP3.LUT R46, R66.reuse, 0xffff0000, RZ, 0xc0, !PT ;  /* 0xffff0000422e7812 */ /* 0x040fe200078ec0ff */
[C---:B------:R-:W-:Y:S01]  /*10390*/  FMUL.FTZ R123, R47.reuse, R119 ;  /* 0x000000772f7b7220 */ /* 0x040fe20000410000 */
[----:B------:R-:W-:Y:S01]  /*103a0*/  FMUL.FTZ R125, R47, R60 ;  /* 0x0000003c2f7d7220 */ /* 0x000fe20000410000 */
[----:B------:R-:W-:Y:S01]  /*103b0*/  IMAD.U32 R117, R66, 0x10000, RZ ;  /* 0x0001000042757824 */ /* 0x000fe200078e00ff */
[C---:B------:R-:W-:Y:S01]  /*103c0*/  LOP3.LUT R66, R67.reuse, 0xffff0000, RZ, 0xc0, !PT ;  /* 0xffff000043427812 */ /* 0x040fe200078ec0ff */
[----:B------:R-:W-:-:S02]  /*103d0*/  IMAD.U32 R64, R67, 0x10000, RZ ;  /* 0x0001000043407824 */ /* 0x000fc400078e00ff */
[----:B------:R-:W-:Y:S01]  /*103e0*/  FFMA.FTZ R47, R112, R60, -R123 ;  /* 0x0000003c702f7223 */ /* 0x000fe2000001087b */
[----:B------:R-:W-:Y:S02]  /*103f0*/  IMAD.U32 R67, R110, 0x10000, RZ ;  /* 0x000100006e437824 */ /* 0x000fe400078e00ff */
[----:B------:R-:W-:Y:S01]  /*10400*/  FMUL.FTZ R123, R63, R121 ;  /* 0x000000793f7b7220 */ /* 0x000fe20000410000 */
[----:B------:R-:W-:Y:S02]  /*10410*/  IMAD.U32 R114, R61, 0x10000, RZ ;  /* 0x000100003d727824 */ /* 0x000fe400078e00ff */
[----:B------:R-:W-:Y:S01]  /*10420*/  FFMA.FTZ R60, R112, R119, R125 ;  /* 0x00000077703c7223 */ /* 0x000fe2000001007d */
[----:B------:R-:W-:Y:S02]  /*10430*/  IMAD.U32 R112, R32, 0x10000, RZ ;  /* 0x0001000020707824 */ /* 0x000fe400078e00ff */
[----:B------:R-:W-:Y:S01]  /*10440*/  FMUL.FTZ R124, R64, R122 ;  /* 0x0000007a407c7220 */ /* 0x000fe20000410000 */
[----:B------:R-:W-:Y:S01]  /*10450*/  LOP3.LUT R65, R65, 0xffff0000, RZ, 0xc0, !PT ;  /* 0xffff000041417812 */ /* 0x000fe200078ec0ff */
[-C--:B------:R-:W-:Y:S01]  /*10460*/  FMUL.FTZ R119, R63, R67.reuse ;  /* 0x000000433f777220 */ /* 0x080fe20000410000 */
[----:B------:R-:W-:Y:S01]  /*10470*/  FFMA.FTZ R63, R114, R67, -R123 ;  /* 0x00000043723f7223 */ /* 0x000fe2000001087b */
[----:B------:R-:W-:Y:S01]  /*10480*/  LOP3.LUT R110, R110, 0xffff0000, RZ, 0xc0, !PT ;  /* 0xffff00006e6e7812 */ /* 0x000fe200078ec0ff */
[-C--:B------:R-:W-:Y:S01]  /*10490*/  FMUL.FTZ R67, R64, R112.reuse ;  /* 0x0000007040437220 */ /* 0x080fe20000410000 */
[----:B------:R-:W-:Y:S01]  /*104a0*/  FFMA.FTZ R64, R115, R112, -R124 ;  /* 0x0000007073407223 */ /* 0x000fe2000001087c */
[----:B------:R-:W-:Y:S01]  /*104b0*/  FFMA.FTZ R119, R114, R121, R119 ;  /* 0x0000007972777223 */ /* 0x000fe20000010077 */
[C---:B------:R-:W-:Y:S01]  /*104c0*/  FMUL.FTZ R112, R116.reuse, R118 ;  /* 0x0000007674707220 */ /* 0x040fe20000410000 */
[----:B------:R-:W-:Y:S01]  /*104d0*/  LOP3.LUT R61, R61, 0xffff0000, RZ, 0xc0, !PT ;  /* 0xffff00003d3d7812 */ /* 0x000fe200078ec0ff */
[C---:B------:R-:W-:Y:S01]  /*104e0*/  FMUL.FTZ R114, R65.reuse, R120 ;  /* 0x0000007841727220 */ /* 0x040fe20000410000 */
[----:B------:R-:W-:Y:S01]  /*104f0*/  FMUL.FTZ R65, R65, R110 ;  /* 0x0000006e41417220 */ /* 0x000fe20000410000 */
[-C--:B------:R-:W-:Y:S01]  /*10500*/  FMUL.FTZ R116, R116, R111.reuse ;  /* 0x0000006f74747220 */ /* 0x080fe20000410000 */
[----:B------:R-:W-:Y:S01]  /*10510*/  FFMA.FTZ R112, R113, R111, -R112 ;  /* 0x0000006f71707223 */ /* 0x000fe20000010870 */
[----:B------:R-:W-:-:S02]  /*10520*/  IMAD.U32 R111, R45, 0x10000, RZ ;  /* 0x000100002d6f7824 */ /* 0x000fc400078e00ff */
[----:B------:R-:W-:Y:S01]  /*10530*/  FFMA.FTZ R122, R115, R122, R67 ;  /* 0x0000007a737a7223 */ /* 0x000fe20000010043 */
[C---:B------:R-:W-:Y:S01]  /*10540*/  FFMA.FTZ R114, R61.reuse, R110, -R114 ;  /* 0x0000006e3d727223 */ /* 0x040fe20000010872 */
[----:B------:R-:W-:Y:S01]  /*10550*/  FFMA.FTZ R120, R61, R120, R65 ;  /* 0x000000783d787223 */ /* 0x000fe20000010041 */
[----:B------:R-:W-:Y:S01]  /*10560*/  IMAD.U32 R67, R33, 0x10000, RZ ;  /* 0x0001000021437824 */ /* 0x000fe200078e00ff */
[----:B------:R-:W-:Y:S01]  /*10570*/  LOP3.LUT R61, R45, 0xffff0000, RZ, 0xc0, !PT ;  /* 0xffff00002d3d7812 */ /* 0x000fe200078ec0ff */
[----:B------:R-:W-:Y:S01]  /*10580*/  FMUL.FTZ R115, R117, R111 ;  /* 0x0000006f75737220 */ /* 0x000fe20000410000 */
[----:B------:R-:W-:Y:S01]  /*10590*/  LOP3.LUT R33, R33, 0xffff0000, RZ, 0xc0, !PT ;  /* 0xffff000021217812 */ /* 0x000fe200078ec0ff */
[-C--:B------:R-:W-:Y:S01]  /*105a0*/  FMUL.FTZ R117, R117, R67.reuse ;  /* 0x0000004375757220 */ /* 0x080fe20000410000 */
[----:B------:R-:W-:Y:S01]  /*105b0*/  LOP3.LUT R65, R34, 0xffff0000, RZ, 0xc0, !PT ;  /* 0xffff000022417812 */ /* 0x000fe200078ec0ff */
[----:B------:R-:W-:Y:S01]  /*105c0*/  FFMA.FTZ R115, R44, R67, -R115 ;  /* 0x000000432c737223 */ /* 0x000fe20000010873 */
[----:B------:R-:W-:Y:S01]  /*105d0*/  LOP3.LUT R45, R32, 0xffff0000, RZ, 0xc0, !PT ;  /* 0xffff0000202d7812 */ /* 0x000fe200078ec0ff */
[C---:B------:R-:W-:Y:S01]  /*105e0*/  FMUL.FTZ R32, R46.reuse, R61 ;  /* 0x0000003d2e207220 */ /* 0x040fe20000410000 */
[----:B------:R-:W-:Y:S01]  /*105f0*/  FMUL.FTZ R46, R46, R33 ;  /* 0x000000212e2e7220 */ /* 0x000fe20000410000 */
[C---:B------:R-:W-:Y:S01]  /*10600*/  FMUL.FTZ R67, R66.reuse, R65 ;  /* 0x0000004142437220 */ /* 0x040fe20000410000 */
[----:B------:R-:W-:Y:S01]  /*10610*/  FFMA.FTZ R113, R113, R118, R116 ;  /* 0x0000007671717223 */ /* 0x000fe20000010074 */
        /* <DEDUP_REMOVED lines=16> */
.L_x_2856:
[----:B------:R-:W-:Y:S05]  /*10720*/  BSYNC B2 ;  /* 0x0000000000027941 */ /* 0x000fea0003800000 */
.L_x_2855:
[----:B------:R-:W-:Y:S04]  /*10730*/  BSSY B2, `(.L_x_2857) ;  /* 0x0000068000027945 */ /* 0x000fe80003800000 */
[----:B------:R-:W-:Y:S05]  /*10740*/  @P1 BRA `(.L_x_2858) ;  /* 0x0000000400981947 */ /* 0x000fea0003800000 */
[----:B-1----:R-:W-:Y:S02]  /*10750*/  LEA.HI R32, R107, R165, RZ, 0x1d ;  /* 0x000000a56b207211 */ /* 0x002fe400078fe8ff */
[----:B------:R-:W-:Y:S02]  /*10760*/  SHF.R.U64 R64, R28, 0x10, R29 ;  /* 0x000000101c407819 */ /* 0x000fe4000000121d */
[----:B------:R-:W-:Y:S01]  /*10770*/  SHF.R.S32.HI R35, RZ, 0x1f, R32 ;  /* 0x0000001fff237819 */ /* 0x000fe20000011420 */
        /* <DEDUP_REMOVED lines=19> */
[----:B------:R-:W-:Y:S01]  /*108b0*/  SHF.R.U32.HI R43, RZ, 0x10, R43 ;  /* 0x00000010ff2b7819 */ /* 0x000fe2000001162b */
[----:B------:R-:W-:Y:S01]  /*108c0*/  IMAD.U32 R63, R99, 0x10000, RZ ;  /* 0x00010000633f7824 */ /* 0x000fe200078e00ff */
[----:B------:R-:W-:Y:S02]  /*108d0*/  PRMT R106, R106, 0x5410, R31 ;  /* 0x000054106a6a7816 */ /* 0x000fe4000000001f */
[----:B------:R-:W-:Y:S02]  /*108e0*/  PRMT R103, R103, 0x5410, R64 ;  /* 0x0000541067677816 */ /* 0x000fe40000000040 */
[----:B------:R-:W-:Y:S02]  /*108f0*/  PRMT R100, R100, 0x5410, R41 ;  /* 0x0000541064647816 */ /* 0x000fe40000000029 */
[----:B------:R-:W-:Y:S02]  /*10900*/  PRMT R105, R105, 0x5410, R62 ;  /* 0x0000541069697816 */ /* 0x000fe4000000003e */
[----:B------:R-:W-:-:S02]  /*10910*/  PRMT R102, R102, 0x5410, R43 ;  /* 0x0000541066667816 */ /* 0x000fc4000000002b */
[----:B------:R-:W-:Y:S01]  /*10920*/  SHF.L.U32 R62, R103, 0x10, RZ ;  /* 0x00000010673e7819 */ /* 0x000fe200000006ff */
        /* <DEDUP_REMOVED lines=12> */
[C---:B------:R-:W-:Y:S01]  /*109f0*/  IMAD.U32 R43, R46.reuse, 0x10000, RZ ;  /* 0x000100002e2b7824 */ /* 0x040fe200078e00ff */
[----:B------:R-:W-:Y:S01]  /*10a00*/  LOP3.LUT R45, R46, 0xffff0000, RZ, 0xc0, !PT ;  /* 0xffff00002e2d7812 */ /* 0x000fe200078ec0ff */
[C---:B0-----:R-:W-:Y:S01]  /*10a10*/  IMAD.U32 R61, R47.reuse, 0x10000, RZ ;  /* 0x000100002f3d7824 */ /* 0x041fe200078e00ff */
        /* <DEDUP_REMOVED lines=12> */
[----:B------:R-:W-:Y:S01]  /*10ae0*/  FMUL.FTZ R35, R61, R62 ;  /* 0x0000003e3d237220 */ /* 0x000fe20000410000 */
[----:B------:R-:W-:Y:S01]  /*10af0*/  LOP3.LUT R42, R99, 0xffff0000, RZ, 0xc0, !PT ;  /* 0xffff0000632a7812 */ /* 0x000fe200078ec0ff */
[-C--:B------:R-:W-:Y:S01]  /*10b00*/  FMUL.FTZ R99, R61, R28.reuse ;  /* 0x0000001c3d637220 */ /* 0x080fe20000410000 */
[----:B------:R-:W-:Y:S01]  /*10b10*/  FFMA.FTZ R63, R30, R47, R63 ;  /* 0x0000002f1e3f7223 */ /* 0x000fe2000001003f */
[----:B------:R-:W-:Y:S01]  /*10b20*/  FFMA.FTZ R61, R40, R28, -R35 ;  /* 0x0000001c283d7223 */ /* 0x000fe20000010823 */
[----:B------:R-:W-:Y:S01]  /*10b30*/  LOP3.LUT R28, R103, 0xffff0000, RZ, 0xc0, !PT ;  /* 0xffff0000671c7812 */ /* 0x000fe200078ec0ff */
[----:B------:R-:W-:Y:S01]  /*10b40*/  FMUL.FTZ R30, R41, R42 ;  /* 0x0000002a291e7220 */ /* 0x000fe20000410000 */
[----:B------:R-:W-:Y:S01]  /*10b50*/  LOP3.LUT R47, R100, 0xffff0000, RZ, 0xc0, !PT ;  /* 0xffff0000642f7812 */ /* 0x000fe200078ec0ff */
[----:B------:R-:W-:Y:S01]  /*10b60*/  FFMA.FTZ R99, R40, R62, R99 ;  /* 0x0000003e28637223 */ /* 0x000fe20000010063 */
[----:B------:R-:W-:Y:S01]  /*10b70*/  LOP3.LUT R35, R104, 0xffff0000, RZ, 0xc0, !PT ;  /* 0xffff000068237812 */ /* 0x000fe200078ec0ff */
[-C--:B------:R-:W-:Y:S01]  /*10b80*/  FFMA.FTZ R40, R29, R28.reuse, -R30 ;  /* 0x0000001c1d287223 */ /* 0x080fe2000001081e */
[----:B------:R-:W-:Y:S01]  /*10b90*/  FMUL.FTZ R62, R41, R28 ;  /* 0x0000001c293e7220 */ /* 0x000fe20000410000 */
[----:B------:R-:W-:-:S02]  /*10ba0*/  IMAD.U32 R30, R101, 0x10000, RZ ;  /* 0x00010000651e7824 */ /* 0x000fc400078e00ff */
[C---:B------:R-:W-:Y:S01]  /*10bb0*/  FMUL.FTZ R41, R44.reuse, R47 ;  /* 0x0000002f2c297220 */ /* 0x040fe20000410000 */
[-C--:B------:R-:W-:Y:S01]  /*10bc0*/  FMUL.FTZ R44, R44, R35.reuse ;  /* 0x000000232c2c7220 */ /* 0x080fe20000410000 */
[----:B------:R-:W-:Y:S02]  /*10bd0*/  IMAD.U32 R28, R105, 0x10000, RZ ;  /* 0x00010000691c7824 */ /* 0x000fe400078e00ff */
[----:B------:R-:W-:Y:S01]  /*10be0*/  FMUL.FTZ R64, R43, R30 ;  /* 0x0000001e2b407220 */ /* 0x000fe20000410000 */
[----:B------:R-:W-:Y:S01]  /*10bf0*/  FFMA.FTZ R62, R29, R42, R62 ;  /* 0x0000002a1d3e7223 */ /* 0x000fe2000001003e */
[C---:B------:R-:W-:Y:S01]  /*10c00*/  FFMA.FTZ R42, R32.reuse, R35, -R41 ;  /* 0x00000023202a7223 */ /* 0x040fe20000010829 */
[----:B------:R-:W-:Y:S01]  /*10c10*/  FFMA.FTZ R44, R32, R47, R44 ;  /* 0x0000002f202c7223 */ /* 0x000fe2000001002c */
        /* <DEDUP_REMOVED lines=8> */
[----:B------:R-:W-:-:S02]  /*10ca0*/  FMUL.FTZ R41, R46, R35 ;  /* 0x000000232e297220 */ /* 0x000fc40000410000 */
[-C--:B------:R-:W-:Y:S01]  /*10cb0*/  FMUL.FTZ R45, R45, R28.reuse ;  /* 0x0000001c2d2d7220 */ /* 0x080fe20000410000 */
[C---:B------:R-:W-:Y:S01]  /*10cc0*/  FFMA.FTZ R31, R33.reuse, R28, -R30 ;  /* 0x0000001c211f7223 */ /* 0x040fe2000001081e */
        /* <DEDUP_REMOVED lines=14> */
.L_x_2858:
[----:B------:R-:W-:Y:S05]  /*10db0*/  BSYNC B2 ;  /* 0x0000000000027941 */ /* 0x000fea0003800000 */
.L_x_2857:
[----:B------:R-:W-:Y:S05]  /*10dc0*/  @P2 BRA `(.L_x_2854) ;  /* 0x0000000400982947 */ /* 0x000fea0003800000 */
[----:B------:R-:W-:Y:S02]  /*10dd0*/  LEA.HI R107, R107, R166, RZ, 0x1d ;  /* 0x000000a66b6b7211 */ /* 0x000fe400078fe8ff */
[----:B------:R-:W-:Y:S02]  /*10de0*/  SHF.R.U64 R43, R24, 0x10, R25 ;  /* 0x00000010182b7819 */ /* 0x000fe40000001219 */
[----:B--2---:R-:W-:Y:S01]  /*10df0*/  SHF.R.S32.HI R28, RZ, 0x1f, R107 ;  /* 0x0000001fff1c7819 */ /* 0x004fe2000001146b */
        /* <DEDUP_REMOVED lines=11> */
[----:B------:R-:W2:Y:S01]  /*10eb0*/  LDS.128 R28, [R217] ;  /* 0x00000000d91c7984 */ /* 0x000ea20000000c00 */
[--C-:B------:R-:W-:Y:S02]  /*10ec0*/  SHF.R.U64 R27, R36, 0x10, R37.reuse ;  /* 0x00000010241b7819 */ /* 0x100fe40000001225 */
[----:B------:R-:W-:Y:S01]  /*10ed0*/  IMAD R40, R107, 0x2, R2 ;  /* 0x000000026b287824 */ /* 0x000fe200078e0202 */
[----:B------:R-:W-:Y:S02]  /*10ee0*/  SHF.R.U32.HI R36, RZ, 0x10, R37 ;  /* 0x00000010ff247819 */ /* 0x000fe40000011625 */
[----:B------:R-:W-:Y:S02]  /*10ef0*/  PRMT R87, R87, 0x5410, R24 ;  /* 0x0000541057577816 */ /* 0x000fe40000000018 */
[----:B-1----:R-:W1:Y:S01]  /*10f00*/  LDS.128 R32, [R40+0xc400] ;  /* 0x00c4000028207984 */ /* 0x002e620000000c00 */
[----:B------:R-:W-:Y:S02]  /*10f10*/  PRMT R84, R84, 0x5410, R25 ;  /* 0x0000541054547816 */ /* 0x000fe40000000019 */
[----:B------:R-:W-:-:S02]  /*10f20*/  PRMT R89, R89, 0x5410, R26 ;  /* 0x0000541059597816 */ /* 0x000fc4000000001a */
[----:B------:R-:W-:Y:S02]  /*10f30*/  PRMT R82, R82, 0x5410, R27 ;  /* 0x0000541052527816 */ /* 0x000fe4000000001b */
[----:B------:R-:W-:Y:S02]  /*10f40*/  PRMT R83, R83, 0x5410, R36 ;  /* 0x0000541053537816 */ /* 0x000fe40000000024 */
[----:B------:R-:W-:Y:S01]  /*10f50*/  PRMT R86, R86, 0x5410, R43 ;  /* 0x0000541056567816 */ /* 0x000fe2000000002b */
[----:B------:R-:W-:Y:S01]  /*10f60*/  IMAD.U32 R42, R82, 0x10000, RZ ;  /* 0x00010000522a7824 */ /* 0x000fe200078e00ff */
[----:B------:R-:W-:Y:S01]  /*10f70*/  SHF.R.U32.HI R38, RZ, 0x10, R39 ;  /* 0x00000010ff267819 */ /* 0x000fe20000011627 */
[----:B------:R-:W-:Y:S01]  /*10f80*/  IMAD.U32 R43, R83, 0x10000, RZ ;  /* 0x00010000532b7824 */ /* 0x000fe200078e00ff */
[----:B------:R-:W-:Y:S01]  /*10f90*/  PRMT R88, R88, 0x5410, R41 ;  /* 0x0000541058587816 */ /* 0x000fe20000000029 */
[----:B------:R-:W-:Y:S01]  /*10fa0*/  IMAD.U32 R41, R86, 0x10000, RZ ;  /* 0x0001000056297824 */ /* 0x000fe200078e00ff */
[----:B------:R-:W-:-:S02]  /*10fb0*/  PRMT R85, R85, 0x5410, R38 ;  /* 0x0000541055557816 */ /* 0x000fc40000000026 */
[----:B------:R-:W-:Y:S02]  /*10fc0*/  LOP3.LUT R82, R82, 0xffff0000, RZ, 0xc0, !PT ;  /* 0xffff000052527812 */ /* 0x000fe400078ec0ff */
[----:B------:R-:W-:Y:S02]  /*10fd0*/  LOP3.LUT R86, R86, 0xffff0000, RZ, 0xc0, !PT ;  /* 0xffff000056567812 */ /* 0x000fe400078ec0ff */
[----:B------:R-:W-:Y:S01]  /*10fe0*/  LOP3.LUT R83, R83, 0xffff0000, RZ, 0xc0, !PT ;  /* 0xffff000053537812 */ /* 0x000fe200078ec0ff */
[C---:B--2---:R-:W-:Y:S01]  /*10ff0*/  IMAD.U32 R24, R28.reuse, 0x10000, RZ ;  /* 0x000100001c187824 */ /* 0x044fe200078e00ff */
[----:B------:R-:W-:Y:S01]  /*11000*/  LOP3.LUT R25, R28, 0xffff0000, RZ, 0xc0, !PT ;  /* 0xffff00001c197812 */ /* 0x000fe200078ec0ff */
[C---:B------:R-:W-:Y:S01]  /*11010*/  IMAD.U32 R26, R29.reuse, 0x10000, RZ ;  /* 0x000100001d1a7824 */ /* 0x040fe200078e00ff */
[----:B------:R-:W-:Y:S01]  /*11020*/  LOP3.LUT R28, R29, 0xffff0000, RZ, 0xc0, !PT ;  /* 0xffff00001d1c7812 */ /* 0x000fe200078ec0ff */
[C---:B------:R-:W-:Y:S01]  /*11030*/  IMAD.U32 R27, R30.reuse, 0x10000, RZ ;  /* 0x000100001e1b7824 */ /* 0x040fe200078e00ff */
[----:B------:R-:W-:Y:S01]  /*11040*/  LOP3.LUT R29, R30, 0xffff0000, RZ, 0xc0, !PT ;  /* 0xffff00001e1d7812 */ /* 0x000fe200078ec0ff */
[C---:B------:R-:W-:Y:S01]  /*11050*/  IMAD.U32 R36, R31.reuse, 0x10000, RZ ;  /* 0x000100001f247824 */ /* 0x040fe200078e00ff */
[----:B------:R-:W-:Y:S01]  /*11060*/  LOP3.LUT R30, R31, 0xffff0000, RZ, 0xc0, !PT ;  /* 0xffff00001f1e7812 */ /* 0x000fe200078ec0ff */
[----:B-1----:R-:W-:Y:S01]  /*11070*/  IMAD.U32 R37, R33, 0x10000, RZ ;  /* 0x0001000021257824 */ /* 0x002fe200078e00ff */
[C---:B------:R-:W-:Y:S01]  /*11080*/  SHF.L.U32 R31, R32.reuse, 0x10, RZ ;  /* 0x00000010201f7819 */ /* 0x040fe200000006ff */
[----:B------:R-:W-:Y:S01]  /*11090*/  IMAD.U32 R39, R35, 0x10000, RZ ;  /* 0x0001000023277824 */ /* 0x000fe200078e00ff */
[----:B------:R-:W-:Y:S01]  /*110a0*/  LOP3.LUT R32, R32, 0xffff0000, RZ, 0xc0, !PT ;  /* 0xffff000020207812 */ /* 0x000fe200078ec0ff */
[----:B0-----:R-:W-:Y:S01]  /*110b0*/  FMUL.FTZ R61, R37, R43 ;  /* 0x0000002b253d7220 */ /* 0x001fe20000410000 */
[----:B------:R-:W-:-:S02]  /*110c0*/  IMAD.U32 R38, R34, 0x10000, RZ ;  /* 0x0001000022267824 */ /* 0x000fc400078e00ff */
[CC--:B------:R-:W-:Y:S01]  /*110d0*/  FMUL.FTZ R45, R31.reuse, R42.reuse ;  /* 0x0000002a1f2d7220 */ /* 0x0c0fe20000410000 */
[-C--:B------:R-:W-:Y:S01]  /*110e0*/  FMUL.FTZ R47, R31, R41.reuse ;  /* 0x000000291f2f7220 */ /* 0x080fe20000410000 */
[----:B------:R-:W-:Y:S01]  /*110f0*/  IMAD.U32 R31, R87, 0x10000, RZ ;  /* 0x00010000571f7824 */ /* 0x000fe200078e00ff */
[----:B------:R-:W-:Y:S01]  /*11100*/  LOP3.LUT R33, R33, 0xffff0000, RZ, 0xc0, !PT ;  /* 0xffff000021217812 */ /* 0x000fe200078ec0ff */
[C---:B------:R-:W-:Y:S01]  /*11110*/  FFMA.FTZ R45, R24.reuse, R41, -R45 ;  /* 0x00000029182d7223 */ /* 0x040fe2000001082d */
[----:B------:R-:W-:Y:S02]  /*11120*/  IMAD.U32 R41, R85, 0x10000, RZ ;  /* 0x0001000055297824 */ /* 0x000fe400078e00ff */
[----:B------:R-:W-:Y:S01]  /*11130*/  FFMA.FTZ R47, R24, R42, R47 ;  /* 0x0000002a182f7223 */ /* 0x000fe2000001002f */
[----:B------:R-:W-:Y:S02]  /*11140*/  IMAD.U32 R24, R89, 0x10000, RZ ;  /* 0x0001000059187824 */ /* 0x000fe400078e00ff */
[-C--:B------:R-:W-:Y:S01]  /*11150*/  FMUL.FTZ R37, R37, R31.reuse ;  /* 0x0000001f25257220 */ /* 0x080fe20000410000 */
[C---:B------:R-:W-:Y:S01]  /*11160*/  FFMA.FTZ R61, R26.reuse, R31, -R61 ;  /* 0x0000001f1a3d7223 */ /* 0x040fe2000001083d */
[C---:B------:R-:W-:Y:S01]  /*11170*/  FMUL.FTZ R31, R39.reuse, R41 ;  /* 0x00000029271f7220 */ /* 0x040fe20000410000 */
[----:B------:R-:W-:Y:S01]  /*11180*/  FMUL.FTZ R42, R39, R24 ;  /* 0x00000018272a7220 */ /* 0x000fe20000410000 */
[----:B------:R-:W-:Y:S01]  /*11190*/  FFMA.FTZ R37, R26, R43, R37 ;  /* 0x0000002b1a257223 */ /* 0x000fe20000010025 */
[----:B------:R-:W-:-:S02]  /*111a0*/  IMAD.U32 R26, R84, 0x10000, RZ ;  /* 0x00010000541a7824 */ /* 0x000fc400078e00ff */
[----:B------:R-:W-:Y:S01]  /*111b0*/  FFMA.FTZ R39, R36, R24, -R31 ;  /* 0x0000001824277223 */ /* 0x000fe2000001081f */
[C---:B------:R-:W-:Y:S01]  /*111c0*/  FMUL.FTZ R24, R32.reuse, R82 ;  /* 0x0000005220187220 */ /* 0x040fe20000410000 */
[----:B------:R-:W-:Y:S01]  /*111d0*/  FMUL.FTZ R32, R32, R86 ;  /* 0x0000005620207220 */ /* 0x000fe20000410000 */
[----:B------:R-:W-:Y:S01]  /*111e0*/  LOP3.LUT R34, R34, 0xffff0000, RZ, 0xc0, !PT ;  /* 0xffff000022227812 */ /* 0x000fe200078ec0ff */
[----:B------:R-:W-:Y:S01]  /*111f0*/  FMUL.FTZ R44, R38, R26 ;  /* 0x0000001a262c7220 */ /* 0x000fe20000410000 */
[----:B------:R-:W-:Y:S01]  /*11200*/  FFMA.FTZ R86, R25, R86, -R24 ;  /* 0x0000005619567223 */ /* 0x000fe20000010818 */
[----:B------:R-:W-:Y:S01]  /*11210*/  IMAD.U32 R24, R88, 0x10000, RZ ;  /* 0x0001000058187824 */ /* 0x000fe200078e00ff */
        /* <DEDUP_REMOVED lines=9> */
[----:B------:R-:W-:Y:S01]  /*112b0*/  FMUL.FTZ R42, R33, R87 ;  /* 0x00000057212a7220 */ /* 0x000fe20000410000 */
[----:B------:R-:W-:Y:S01]  /*112c0*/  LOP3.LUT R89, R89, 0xffff0000, RZ, 0xc0, !PT ;  /* 0xffff000059597812 */ /* 0x000fe200078ec0ff */
        /* <DEDUP_REMOVED lines=22> */
.L_x_2854:
[----:B------:R-:W-:Y:S05]  /*11430*/  BSYNC B1 ;  /* 0x0000000000017941 */ /* 0x000fea0003800000 */
.L_x_2853:
        /* <DEDUP_REMOVED lines=45> */
[----:B------:R-:W-:Y:S01]  /*11710*/  SHF.L.U32 R6, R25, 0x10, RZ ;  /* 0x0000001019067819 */ /* 0x000fe200000006ff */
[----:B------:R-:W-:Y:S01]  /*11720*/  IMAD.U32 R34, R27, 0x10000, RZ ;  /* 0x000100001b227824 */ /* 0x000fe200078e00ff */
[----:B------:R-:W-:Y:S02]  /*11730*/  LOP3.LUT R24, R25, 0xffff0000, RZ, 0xc0, !PT ;  /* 0xffff000019187812 */ /* 0x000fe400078ec0ff */
[----:B------:R-:W-:Y:S01]  /*11740*/  LOP3.LUT R25, R26, 0xffff0000, RZ, 0xc0, !PT ;  /* 0xffff00001a197812 */ /* 0x000fe200078ec0ff */
[----:B--2---:R-:W-:Y:S01]  /*11750*/  IMAD.U32 R35, R29, 0x10000, RZ ;  /* 0x000100001d237824 */ /* 0x004fe200078e00ff */
[----:B------:R-:W-:Y:S01]  /*11760*/  LOP3.LUT R26, R27, 0xffff0000, RZ, 0xc0, !PT ;  /* 0xffff00001b1a7812 */ /* 0x000fe200078ec0ff */
[C---:B------:R-:W-:Y:S01]  /*11770*/  IMAD.U32 R27, R28.reuse, 0x10000, RZ ;  /* 0x000100001c1b7824 */ /* 0x040fe200078e00ff */
[----:B------:R-:W-:Y:S01]  /*11780*/  LOP3.LUT R28, R28, 0xffff0000, RZ, 0xc0, !PT ;  /* 0xffff00001c1c7812 */ /* 0x000fe200078ec0ff */
[----:B------:R-:W-:Y:S01]  /*11790*/  FMUL.FTZ R45, R35, R40 ;  /* 0x00000028232d7220 */ /* 0x000fe20000410000 */
        /* <DEDUP_REMOVED lines=56> */
.L_x_2860:
[----:B------:R-:W-:Y:S05]  /*11b20*/  BSYNC B1 ;  /* 0x0000000000017941 */ /* 0x000fea0003800000 */
.L_x_2859:
        /* <DEDUP_REMOVED lines=9> */
[----:B------:R-:W-:Y:S02]  /*11bc0*/  SHF.L.U32 R7, R7, 0xa, RZ ;  /* 0x0000000a07077819 */ /* 0x000fe400000006ff */
[----:B------:R-:W-:Y:S02]  /*11bd0*/  LOP3.LUT R4, R5, R220, RZ, 0x3c, !PT ;  /* 0x000000dc05047212 */ /* 0x000fe400078e3cff */
[----:B------:R-:W-:Y:S02]  /*11be0*/  LOP3.LUT R7, R7, 0x7fffe000, RZ, 0xc0, !PT ;  /* 0x7fffe00007077812 */ /* 0x000fe400078ec0ff */
[----:B------:R-:W-:Y:S02]  /*11bf0*/  PRMT R74, R74, 0x5410, R29 ;  /* 0x000054104a4a7816 */ /* 0x000fe4000000001d */
[----:B------:R-:W-:Y:S02]  /*11c00*/  IADD3 R25, R4, R7, R183 ;  /* 0x0000000704197210 */ /* 0x000fe40007ffe0b7 */
[----:B------:R-:W1:Y:S01]  /*11c10*/  LDS.128 R4, [R216] ;  /* 0x00000000d8047984 */ /* 0x000e620000000c00 */
[----:B------:R-:W-:Y:S01]  /*11c20*/  SHF.R.U32.HI R8, RZ, 0x10, R9 ;  /* 0x00000010ff087819 */ /* 0x000fe20000011609 */
[----:B------:R-:W-:Y:S01]  /*11c30*/  IMAD.U32 R35, R74, 0x10000, RZ ;  /* 0x000100004a237824 */ /* 0x000fe200078e00ff */
[----:B------:R-:W-:Y:S01]  /*11c40*/  PRMT R78, R78, 0x5410, R33 ;  /* 0x000054104e4e7816 */ /* 0x000fe20000000021 */
[----:B------:R-:W-:Y:S01]  /*11c50*/  IMAD R28, R25, 0x2, R2 ;  /* 0x00000002191c7824 */ /* 0x000fe200078e0202 */
[----:B------:R-:W-:-:S02]  /*11c60*/  SHF.R.U32.HI R52, RZ, 0x10, R53 ;  /* 0x00000010ff347819 */ /* 0x000fc40000011635 */
[----:B------:R-:W-:Y:S01]  /*11c70*/  SHF.R.U64 R9, R10, 0x10, R11 ;  /* 0x000000100a097819 */ /* 0x000fe2000000120b */
[----:B------:R-:W-:Y:S01]  /*11c80*/  IMAD.U32 R34, R78, 0x10000, RZ ;  /* 0x000100004e227824 */ /* 0x000fe200078e00ff */
[----:B------:R-:W2:Y:S01]  /*11c90*/  LDS.128 R24, [R28+0xc400] ;  /* 0x00c400001c187984 */ /* 0x000ea20000000c00 */
[----:B------:R-:W-:Y:S02]  /*11ca0*/  SHF.R.U64 R31, R54, 0x10, R55 ;  /* 0x00000010361f7819 */ /* 0x000fe40000001237 */
[----:B------:R-:W-:Y:S02]  /*11cb0*/  SHF.R.U32.HI R10, RZ, 0x10, R11 ;  /* 0x00000010ff0a7819 */ /* 0x000fe4000001160b */
[----:B------:R-:W-:Y:S02]  /*11cc0*/  PRMT R75, R75, 0x5410, R8 ;  /* 0x000054104b4b7816 */ /* 0x000fe40000000008 */
[----:B------:R-:W-:Y:S02]  /*11cd0*/  SHF.R.U32.HI R54, RZ, 0x10, R55 ;  /* 0x00000010ff367819 */ /* 0x000fe40000011637 */
[----:B------:R-:W-:Y:S01]  /*11ce0*/  PRMT R79, R79, 0x5410, R52 ;  /* 0x000054104f4f7816 */ /* 0x000fe20000000034 */
[----:B------:R-:W-:Y:S01]  /*11cf0*/  IMAD.U32 R36, R75, 0x10000, RZ ;  /* 0x000100004b247824 */ /* 0x000fe200078e00ff */
[----:B------:R-:W-:-:S02]  /*11d00*/  PRMT R77, R77, 0x5410, R10 ;  /* 0x000054104d4d7816 */ /* 0x000fc4000000000a */
[----:B------:R-:W-:Y:S02]  /*11d10*/  PRMT R81, R81, 0x5410, R54 ;  /* 0x0000541051517816 */ /* 0x000fe40000000036 */
[----:B------:R-:W-:Y:S02]  /*11d20*/  PRMT R76, R76, 0x5410, R9 ;  /* 0x000054104c4c7816 */ /* 0x000fe40000000009 */
[----:B------:R-:W-:Y:S01]  /*11d30*/  PRMT R80, R80, 0x5410, R31 ;  /* 0x0000541050507816 */ /* 0x000fe2000000001f */
        /* <DEDUP_REMOVED lines=23> */
[C---:B------:R-:W-:Y:S01]  /*11eb0*/  FMUL.FTZ R40, R33.reuse, R34 ;  /* 0x0000002221287220 */ /* 0x040fe20000410000 */
[----:B------:R-:W-:Y:S01]  /*11ec0*/  LOP3.LUT R29, R74, 0xffff0000, RZ, 0xc0, !PT ;  /* 0xffff00004a1d7812 */ /* 0x000fe200078ec0ff */
[----:B------:R-:W-:Y:S01]  /*11ed0*/  FMUL.FTZ R33, R33, R8 ;  /* 0x0000000821217220 */ /* 0x000fe20000410000 */
[----:B------:R-:W-:Y:S01]  /*11ee0*/  FFMA.FTZ R36, R9, R36, R30 ;  /* 0x0000002409247223 */ /* 0x000fe2000001001e */
[----:B------:R-:W-:Y:S01]  /*11ef0*/  LOP3.LUT R9, R78, 0xffff0000, RZ, 0xc0, !PT ;  /* 0xffff00004e097812 */ /* 0x000fe200078ec0ff */
[C---:B------:R-:W-:Y:S01]  /*11f00*/  FFMA.FTZ R41, R11.reuse, R8, -R40 ;  /* 0x000000080b297223 */ /* 0x040fe20000010828 */
[----:B------:R-:W-:Y:S01]  /*11f10*/  FFMA.FTZ R42, R11, R34, R33 ;  /* 0x000000220b2a7223 */ /* 0x000fe20000010021 */
[----:B------:R-:W-:Y:S01]  /*11f20*/  FMUL.FTZ R11, R24, R29 ;  /* 0x0000001d180b7220 */ /* 0x000fe20000410000 */
[----:B------:R-:W-:-:S02]  /*11f30*/  IMAD.U32 R31, R26, 0x10000, RZ ;  /* 0x000100001a1f7824 */ /* 0x000fc400078e00ff */
[-C--:B------:R-:W-:Y:S01]  /*11f40*/  FMUL.FTZ R33, R24, R9.reuse ;  /* 0x0000000918217220 */ /* 0x080fe20000410000 */
[----:B------:R-:W-:Y:S01]  /*11f50*/  LOP3.LUT R8, R79, 0xffff0000, RZ, 0xc0, !PT ;  /* 0xffff00004f087812 */ /* 0x000fe200078ec0ff */
[----:B------:R-:W-:Y:S01]  /*11f60*/  FFMA.FTZ R24, R4, R9, -R11 ;  /* 0x0000000904187223 */ /* 0x000fe2000001080b */
[----:B------:R-:W-:Y:S01]  /*11f70*/  SHF.L.U32 R11, R76, 0x10, RZ ;  /* 0x000000104c0b7819 */ /* 0x000fe200000006ff */
[----:B------:R-:W-:Y:S01]  /*11f80*/  FFMA.FTZ R34, R4, R29, R33 ;  /* 0x0000001d04227223 */ /* 0x000fe20000010021 */
[----:B------:R-:W-:Y:S01]  /*11f90*/  LOP3.LUT R30, R75, 0xffff0000, RZ, 0xc0, !PT ;  /* 0xffff00004b1e7812 */ /* 0x000fe200078ec0ff */
[----:B------:R-:W-:Y:S02]  /*11fa0*/  IMAD.U32 R9, R80, 0x10000, RZ ;  /* 0x0001000050097824 */ /* 0x000fe400078e00ff */
[----:B------:R-:W-:Y:S01]  /*11fb0*/  FMUL.FTZ R35, R25, R8 ;  /* 0x0000000819237220 */ /* 0x000fe20000410000 */
[----:B------:R-:W-:Y:S01]  /*11fc0*/  FMUL.FTZ R29, R31, R11 ;  /* 0x0000000b1f1d7220 */ /* 0x000fe20000410000 */
[----:B------:R-:W-:Y:S01]  /*11fd0*/  LOP3.LUT R26, R26, 0xffff0000, RZ, 0xc0, !PT ;  /* 0xffff00001a1a7812 */ /* 0x000fe200078ec0ff */
[-C--:B------:R-:W-:Y:S01]  /*11fe0*/  FMUL.FTZ R40, R25, R30.reuse ;  /* 0x0000001e19287220 */ /* 0x080fe20000410000 */
[-C--:B------:R-:W-:Y:S01]  /*11ff0*/  FMUL.FTZ R31, R31, R9.reuse ;  /* 0x000000091f1f7220 */ /* 0x080fe20000410000 */
[----:B------:R-:W-:Y:S01]  /*12000*/  FFMA.FTZ R29, R10, R9, -R29 ;  /* 0x000000090a1d7223 */ /* 0x000fe2000001081d */
[C---:B------:R-:W-:Y:S01]  /*12010*/  FFMA.FTZ R35, R5.reuse, R30, R35 ;  /* 0x0000001e05237223 */ /* 0x040fe20000010023 */
[----:B------:R-:W-:Y:S01]  /*12020*/  FFMA.FTZ R25, R5, R8, -R40 ;  /* 0x0000000805197223 */ /* 0x000fe20000010828 */
[----:B------:R-:W-:Y:S01]  /*12030*/  LOP3.LUT R9, R76, 0xffff0000, RZ, 0xc0, !PT ;  /* 0xffff00004c097812 */ /* 0x000fe200078ec0ff */
[----:B------:R-:W-:Y:S01]  /*12040*/  FFMA.FTZ R10, R10, R11, R31 ;  /* 0x0000000b0a0a7223 */ /* 0x000fe2000001001f */
[----:B------:R-:W-:-:S02]  /*12050*/  LOP3.LUT R27, R27, 0xffff0000, RZ, 0xc0, !PT ;  /* 0xffff00001b1b7812 */ /* 0x000fc400078ec0ff */
[----:B------:R-:W-:Y:S01]  /*12060*/  LOP3.LUT R5, R80, 0xffff0000, RZ, 0xc0, !PT ;  /* 0xffff000050057812 */ /* 0x000fe200078ec0ff */
[C---:B------:R-:W-:Y:S01]  /*12070*/  FMUL.FTZ R11, R26.reuse, R9 ;  /* 0x000000091a0b7220 */ /* 0x040fe20000410000 */
[----:B------:R-:W-:Y:S02]  /*12080*/  LOP3.LUT R8, R77, 0xffff0000, RZ, 0xc0, !PT ;  /* 0xffff00004d087812 */ /* 0x000fe400078ec0ff */
[----:B------:R-:W-:Y:S01]  /*12090*/  LOP3.LUT R4, R81, 0xffff0000, RZ, 0xc0, !PT ;  /* 0xffff000051047812 */ /* 0x000fe200078ec0ff */
[-C--:B------:R-:W-:Y:S01]  /*120a0*/  FMUL.FTZ R30, R26, R5.reuse ;  /* 0x000000051a1e7220 */ /* 0x080fe20000410000 */
[C---:B------:R-:W-:Y:S01]  /*120b0*/  FFMA.FTZ R26, R6.reuse, R5, -R11 ;  /* 0x00000005061a7223 */ /* 0x040fe2000001080b */
[----:B------:R-:W-:Y:S01]  /*120c0*/  FMUL.FTZ R40, R27, R8 ;  /* 0x000000081b287220 */ /* 0x000fe20000410000 */
[----:B------:R-:W-:Y:S01]  /*120d0*/  F2FP.BF16.F32.PACK_AB R5, R25, R38 ;  /* 0x000000261905723e */ /* 0x000fe200000010ff */
[-C--:B------:R-:W-:Y:S01]  /*120e0*/  FMUL.FTZ R27, R27, R4.reuse ;  /* 0x000000041b1b7220 */ /* 0x080fe20000410000 */
[----:B------:R-:W-:Y:S01]  /*120f0*/  FFMA.FTZ R11, R6, R9, R30 ;  /* 0x00000009060b7223 */ /* 0x000fe2000001001e */
[C---:B------:R-:W-:Y:S01]  /*12100*/  FFMA.FTZ R40, R7.reuse, R4, -R40 ;  /* 0x0000000407287223 */ /* 0x040fe20000010828 */
[----:B------:R-:W-:Y:S01]  /*12110*/  F2FP.BF16.F32.PACK_AB R4, R24, R37 ;  /* 0x000000251804723e */ /* 0x000fe200000010ff */
[----:B------:R-:W-:Y:S01]  /*12120*/  FFMA.FTZ R27, R7, R8, R27 ;  /* 0x00000008071b7223 */ /* 0x000fe2000001001b */
[----:B------:R-:W-:-:S02]  /*12130*/  F2FP.BF16.F32.PACK_AB R6, R26, R29 ;  /* 0x0000001d1a06723e */ /* 0x000fc400000010ff */
[----:B------:R-:W-:Y:S02]  /*12140*/  F2FP.BF16.F32.PACK_AB R10, R11, R10 ;  /* 0x0000000a0b0a723e */ /* 0x000fe400000010ff */
[----:B------:R-:W-:Y:S02]  /*12150*/  F2FP.BF16.F32.PACK_AB R7, R40, R41 ;  /* 0x000000292807723e */ /* 0x000fe400000010ff */
[----:B------:R-:W-:Y:S02]  /*12160*/  F2FP.BF16.F32.PACK_AB R8, R34, R39 ;  /* 0x000000272208723e */ /* 0x000fe400000010ff */
[----:B------:R-:W-:Y:S01]  /*12170*/  F2FP.BF16.F32.PACK_AB R9, R35, R36 ;  /* 0x000000242309723e */ /* 0x000fe200000010ff */
[----:B------:R2:W-:Y:S01]  /*12180*/  STS.128 [R216], R4 ;  /* 0x00000004d8007388 */ /* 0x0005e20000000c00 */
[----:B------:R-:W-:-:S05]  /*12190*/  F2FP.BF16.F32.PACK_AB R11, R27, R42 ;  /* 0x0000002a1b0b723e */ /* 0x000fca00000010ff */
[----:B------:R2:W-:Y:S02]  /*121a0*/  STS.128 [R28+0xc400], R8 ;  /* 0x00c400081c007388 */ /* 0x0005e40000000c00 */
.L_x_2862:
[----:B------:R-:W-:Y:S05]  /*121b0*/  BSYNC B1 ;  /* 0x0000000000017941 */ /* 0x000fea0003800000 */
.L_x_2861:
        /* <DEDUP_REMOVED lines=8> */
[----:B------:R-:W-:Y:S01]  /*12240*/  SHF.R.U64 R32, R56, 0x10, R57 ;  /* 0x0000001038207819 */ /* 0x000fe20000001239 */
[----:B------:R-:W-:Y:S01]  /*12250*/  IMAD.SHL.U32 R7, R7, 0x400, RZ ;  /* 0x0000040007077824 */ /* 0x000fe200078e00ff */
[----:B------:R-:W-:Y:S02]  /*12260*/  LOP3.LUT R4, R5, R220, RZ, 0x3c, !PT ;  /* 0x000000dc05047212 */ /* 0x000fe400078e3cff */
[----:B------:R-:W-:Y:S02]  /*12270*/  PRMT R26, R21, 0x5410, R26 ;  /* 0x00005410151a7816 */ /* 0x000fe4000000001a */
[----:B------:R-:W-:Y:S02]  /*12280*/  LOP3.LUT R7, R7, 0x7fffe000, RZ, 0xc0, !PT ;  /* 0x7fffe00007077812 */ /* 0x000fe400078ec0ff */
[----:B------:R-:W-:Y:S01]  /*12290*/  SHF.R.U32.HI R13, RZ, 0x10, R13 ;  /* 0x00000010ff0d7819 */ /* 0x000fe2000001160d */
[----:B------:R-:W-:Y:S01]  /*122a0*/  IMAD.U32 R27, R26, 0x10000, RZ ;  /* 0x000100001a1b7824 */ /* 0x000fe200078e00ff */
[----:B------:R-:W-:-:S02]  /*122b0*/  IADD3 R9, R4, R7, R183 ;  /* 0x0000000704097210 */ /* 0x000fc40007ffe0b7 */
[----:B------:R-:W1:Y:S01]  /*122c0*/  LDS.128 R4, [R215] ;  /* 0x00000000d7047984 */ /* 0x000e620000000c00 */
[----:B------:R-:W-:Y:S02]  /*122d0*/  PRMT R69, R69, 0x5410, R32 ;  /* 0x0000541045457816 */ /* 0x000fe40000000020 */
[----:B------:R-:W-:Y:S01]  /*122e0*/  IMAD R24, R9, 0x2, R2 ;  /* 0x0000000209187824 */ /* 0x000fe200078e0202 */
[--C-:B------:R-:W-:Y:S02]  /*122f0*/  SHF.R.U64 R30, R14, 0x10, R15.reuse ;  /* 0x000000100e1e7819 */ /* 0x100fe4000000120f */
[----:B------:R-:W-:Y:S01]  /*12300*/  SHF.R.U32.HI R31, RZ, 0x10, R15 ;  /* 0x00000010ff1f7819 */ /* 0x000fe2000001160f */
[----:B------:R-:W-:Y:S01]  /*12310*/  IMAD.U32 R25, R69, 0x10000, RZ ;  /* 0x0001000045197824 */ /* 0x000fe200078e00ff */
[----:B------:R-:W2:Y:S01]  /*12320*/  LDS.128 R8, [R24+0xc400] ;  /* 0x00c4000018087984 */ /* 0x000ea20000000c00 */
[----:B------:R-:W-:Y:S02]  /*12330*/  PRMT R71, R71, 0x5410, R28 ;  /* 0x0000541047477816 */ /* 0x000fe4000000001c */
[----:B------:R-:W-:-:S02]  /*12340*/  SHF.R.U32.HI R57, RZ, 0x10, R57 ;  /* 0x00000010ff397819 */ /* 0x000fc40000011639 */
[----:B------:R-:W-:Y:S02]  /*12350*/  PRMT R28, R20, 0x5410, R13 ;  /* 0x00005410141c7816 */ /* 0x000fe4000000000d */
[----:B------:R-:W-:Y:S02]  /*12360*/  PRMT R31, R0, 0x5410, R31 ;  /* 0x00005410001f7816 */ /* 0x000fe4000000001f */
[----:B------:R-:W-:Y:S01]  /*12370*/  SHF.R.U32.HI R58, RZ, 0x10, R59 ;  /* 0x00000010ff3a7819 */ /* 0x000fe2000001163b */
[----:B------:R-:W-:Y:S01]  /*12380*/  IMAD.U32 R29, R28, 0x10000, RZ ;  /* 0x000100001c1d7824 */ /* 0x000fe200078e00ff */
[----:B------:R-:W-:Y:S01]  /*12390*/  PRMT R70, R70, 0x5410, R57 ;  /* 0x0000541046467816 */ /* 0x000fe20000000039 */
[----:B------:R-:W-:Y:S01]  /*123a0*/  IMAD.U32 R32, R31, 0x10000, RZ ;  /* 0x000100001f207824 */ /* 0x000fe200078e00ff */
[----:B------:R-:W-:Y:S02]  /*123b0*/  PRMT R73, R73, 0x5410, R58 ;  /* 0x0000541049497816 */ /* 0x000fe4000000003a */
[----:B------:R-:W-:-:S02]  /*123c0*/  LOP3.LUT R26, R26, 0xffff0000, RZ, 0xc0, !PT ;  /* 0xffff00001a1a7812 */ /* 0x000fc400078ec0ff */
[----:B------:R-:W-:Y:S02]  /*123d0*/  LOP3.LUT R69, R69, 0xffff0000, RZ, 0xc0, !PT ;  /* 0xffff000045457812 */ /* 0x000fe400078ec0ff */
[----:B------:R-:W-:Y:S02]  /*123e0*/  PRMT R30, R3, 0x5410, R30 ;  /* 0x00005410031e7816 */ /* 0x000fe4000000001e */
        /* <DEDUP_REMOVED lines=15> */
[----:B------:R-:W-:Y:S01]  /*124e0*/  SHF.L.U32 R14, R70, 0x10, RZ ;  /* 0x00000010460e7819 */ /* 0x000fe200000006ff */
[----:B------:R-:W-:-:S02]  /*124f0*/  IMAD.U32 R21, R11, 0x10000, RZ ;  /* 0x000100000b157824 */ /* 0x000fc400078e00ff */
[C---:B------:R-:W-:Y:S01]  /*12500*/  FFMA.FTZ R33, R0.reuse, R25, -R33 ;  /* 0x0000001900217223 */ /* 0x040fe20000010821 */
[----:B------:R-:W-:Y:S01]  /*12510*/  FMUL.FTZ R25, R15, R29 ;  /* 0x0000001d0f197220 */ /* 0x000fe20000410000 */
[----:B------:R-:W-:Y:S01]  /*12520*/  FFMA.FTZ R35, R0, R27, R35 ;  /* 0x0000001b00237223 */ /* 0x000fe20000010023 */
[----:B------:R-:W-:Y:S02]  /*12530*/  IMAD.U32 R0, R73, 0x10000, RZ ;  /* 0x0001000049007824 */ /* 0x000fe400078e00ff */
[-C--:B------:R-:W-:Y:S01]  /*12540*/  FMUL.FTZ R15, R15, R14.reuse ;  /* 0x0000000e0f0f7220 */ /* 0x080fe20000410000 */
[----:B------:R-:W-:Y:S01]  /*12550*/  FFMA.FTZ R25, R12, R14, -R25 ;  /* 0x0000000e0c197223 */ /* 0x000fe20000010819 */
[C---:B------:R-:W-:Y:S01]  /*12560*/  FMUL.FTZ R14, R21.reuse, R32 ;  /* 0x00000020150e7220 */ /* 0x040fe20000410000 */
[----:B------:R-:W-:Y:S01]  /*12570*/  FMUL.FTZ R27, R21, R0 ;  /* 0x00000000151b7220 */ /* 0x000fe20000410000 */
[----:B------:R-:W-:Y:S01]  /*12580*/  LOP3.LUT R70, R70, 0xffff0000, RZ, 0xc0, !PT ;  /* 0xffff000046467812 */ /* 0x000fe200078ec0ff */
[----:B------:R-:W-:-:S02]  /*12590*/  IMAD.U32 R20, R10, 0x10000, RZ ;  /* 0x000100000a147824 */ /* 0x000fc400078e00ff */
[C---:B------:R-:W-:Y:S01]  /*125a0*/  FFMA.FTZ R21, R13.reuse, R0, -R14 ;  /* 0x000000000d157223 */ /* 0x040fe2000001080e */
[C---:B------:R-:W-:Y:S01]  /*125b0*/  FMUL.FTZ R0, R8.reuse, R26 ;  /* 0x0000001a08007220 */ /* 0x040fe20000410000 */
[----:B------:R-:W-:Y:S01]  /*125c0*/  FMUL.FTZ R14, R8, R69 ;  /* 0x00000045080e7220 */ /* 0x000fe20000410000 */
[----:B------:R-:W-:Y:S02]  /*125d0*/  IMAD.U32 R8, R30, 0x10000, RZ ;  /* 0x000100001e087824 */ /* 0x000fe400078e00ff */
[----:B------:R-:W-:Y:S01]  /*125e0*/  FFMA.FTZ R27, R13, R32, R27 ;  /* 0x000000200d1b7223 */ /* 0x000fe2000001001b */
[----:B------:R-:W-:Y:S01]  /*125f0*/  FFMA.FTZ R15, R12, R29, R15 ;  /* 0x0000001d0c0f7223 */ /* 0x000fe2000001000f */
[----:B------:R-:W-:Y:S01]  /*12600*/  FMUL.FTZ R13, R9, R28 ;  /* 0x0000001c090d7220 */ /* 0x000fe20000410000 */
[----:B------:R-:W-:Y:S01]  /*12610*/  FFMA.FTZ R12, R3, R69, -R0 ;  /* 0x00000045030c7223 */ /* 0x000fe20000010800 */
[----:B------:R-:W-:Y:S01]  /*12620*/  FMUL.FTZ R9, R9, R70 ;  /* 0x0000004609097220 */ /* 0x000fe20000410000 */
[----:B------:R-:W-:Y:S01]  /*12630*/  FFMA.FTZ R14, R3, R26, R14 ;  /* 0x0000001a030e7223 */ /* 0x000fe2000001000e */
[----:B------:R-:W-:-:S02]  /*12640*/  IMAD.U32 R0, R71, 0x10000, RZ ;  /* 0x0001000047007824 */ /* 0x000fc400078e00ff */
[----:B------:R-:W-:Y:S01]  /*12650*/  FMUL.FTZ R26, R20, R8 ;  /* 0x00000008141a7220 */ /* 0x000fe20000410000 */
[C---:B------:R-:W-:Y:S01]  /*12660*/  FFMA.FTZ R70, R4.reuse, R70, -R13 ;  /* 0x0000004604467223 */ /* 0x040fe2000001080d */
[----:B------:R-:W-:Y:S01]  /*12670*/  FFMA.FTZ R28, R4, R28, R9 ;  /* 0x0000001c041c7223 */ /* 0x000fe20000010009 */
[----:B------:R-:W-:Y:S01]  /*12680*/  LOP3.LUT R10, R10, 0xffff0000, RZ, 0xc0, !PT ;  /* 0xffff00000a0a7812 */ /* 0x000fe200078ec0ff */
[-C--:B------:R-:W-:Y:S01]  /*12690*/  FMUL.FTZ R20, R20, R0.reuse ;  /* 0x0000000014147220 */ /* 0x080fe20000410000 */
[----:B------:R-:W-:Y:S01]  /*126a0*/  LOP3.LUT R11, R11, 0xffff0000, RZ, 0xc0, !PT ;  /* 0xffff00000b0b7812 */ /* 0x000fe200078ec0ff */
[C---:B------:R-:W-:Y:S01]  /*126b0*/  FFMA.FTZ R26, R5.reuse, R0, -R26 ;  /* 0x00000000051a7223 */ /* 0x040fe2000001081a */
[----:B------:R-:W-:Y:S01]  /*126c0*/  LOP3.LUT R3, R30, 0xffff0000, RZ, 0xc0, !PT ;  /* 0xffff00001e037812 */ /* 0x000fe200078ec0ff */
[----:B------:R-:W-:Y:S01]  /*126d0*/  FFMA.FTZ R20, R5, R8, R20 ;  /* 0x0000000805147223 */ /* 0x000fe20000010014 */
[----:B------:R-:W-:Y:S02]  /*126e0*/  LOP3.LUT R4, R31, 0xffff0000, RZ, 0xc0, !PT ;  /* 0xffff00001f047812 */ /* 0x000fe400078ec0ff */
[----:B------:R-:W-:Y:S01]  /*126f0*/  LOP3.LUT R71, R71, 0xffff0000, RZ, 0xc0, !PT ;  /* 0xffff000047477812 */ /* 0x000fe200078ec0ff */
[----:B------:R-:W-:Y:S01]  /*12700*/  FMUL.FTZ R5, R10, R3 ;  /* 0x000000030a057220 */ /* 0x000fe20000410000 */
[----:B------:R-:W-:Y:S01]  /*12710*/  LOP3.LUT R0, R73, 0xffff0000, RZ, 0xc0, !PT ;  /* 0xffff000049007812 */ /* 0x000fe200078ec0ff */
[C---:B------:R-:W-:Y:S01]  /*12720*/  FMUL.FTZ R8, R11.reuse, R4 ;  /* 0x000000040b087220 */ /* 0x040fe20000410000 */
[----:B------:R-:W-:Y:S01]  /*12730*/  F2FP.BF16.F32.PACK_AB R9, R28, R15 ;  /* 0x0000000f1c09723e */ /* 0x000fe200000010ff */
[-C--:B------:R-:W-:Y:S01]  /*12740*/  FMUL.FTZ R10, R10, R71.reuse ;  /* 0x000000470a0a7220 */ /* 0x080fe20000410000 */
[C---:B------:R-:W-:Y:S01]  /*12750*/  FFMA.FTZ R71, R6.reuse, R71, -R5 ;  /* 0x0000004706477223 */ /* 0x040fe20000010805 */
[-C--:B------:R-:W-:Y:S01]  /*12760*/  FMUL.FTZ R11, R11, R0.reuse ;  /* 0x000000000b0b7220 */ /* 0x080fe20000410000 */
[C---:B------:R-:W-:Y:S01]  /*12770*/  FFMA.FTZ R0, R7.reuse, R0, -R8 ;  /* 0x0000000007007223 */ /* 0x040fe20000010808 */
[----:B------:R-:W-:Y:S01]  /*12780*/  FFMA.FTZ R3, R6, R3, R10 ;  /* 0x0000000306037223 */ /* 0x000fe2000001000a */
        /* <DEDUP_REMOVED lines=10> */
.L_x_2834:
[----:B------:R-:W-:Y:S05]  /*12830*/  BSYNC B0 ;  /* 0x0000000000007941 */ /* 0x000fea0003800000 */
.L_x_2812:
        /* <DEDUP_REMOVED lines=8> */
.L_x_2810:
[----:B01234-:R-:W2:Y:S02]  /*128c0*/  LDL R0, [R1+0x30] ;  /* 0x0000300001007983 */ /* 0x01fea40000100800 */
[----:B--2---:R-:W-:-:S13]  /*128d0*/  R2UR UR4, R0 ;  /* 0x00000000000472ca */ /* 0x004fda00000e0000 */
[----:B------:R-:W-:-:S05]  /*128e0*/  IMAD.U32 R0, RZ, RZ, UR4 ;  /* 0x00000004ff007e24 */ /* 0x000fca000f8e00ff */
[----:B------:R-:W-:-:S13]  /*128f0*/  ISETP.NE.AND P0, PT, R0, 0x3, PT ;  /* 0x000000030000780c */ /* 0x000fda0003f05270 */
[----:B------:R-:W-:Y:S05]  /*12900*/  @!P0 BRA `(.L_x_2863) ;  /* 0x0000000000048947 */ /* 0x000fea0003800000 */
[----:B------:R-:W-:Y:S01]  /*12910*/  BPT.TRAP 0x1 ;  /* 0x000000040000795c */ /* 0x000fe20000300000 */
.L_x_2863:
[----:B------:R-:W-:Y:S01]  /*12920*/  IMAD R0, R162, 0x8, R2 ;  /* 0x00000008a2007824 */ /* 0x000fe200078e0202 */
[----:B------:R-:W-:-:S04]  /*12930*/  SHF.L.U32 R3, R167, 0x1f, RZ ;  /* 0x0000001fa7037819 */ /* 0x000fc800000006ff */
[----:B------:R0:W1:Y:S01]  /*12940*/  SYNCS.PHASECHK.TRANS64.TRYWAIT P1, [R0+URZ+0x2a830], R3 ;  /* 0x02a83003000075a7 */ /* 0x000062000802017f */
[----:B------:R-:W-:Y:S05]  /*12950*/  @!P0 BRA `(.L_x_2864) ;  /* 0x0000000000048947 */ /* 0x000fea0003800000 */
[----:B------:R-:W-:Y:S01]  /*12960*/  BPT.TRAP 0x1 ;  /* 0x000000040000795c */ /* 0x000fe20000300000 */
.L_x_2864:
[----:B-1----:R-:W-:Y:S05]  /*12970*/  @P1 BRA `(.L_x_2865) ;  /* 0x0000000000081947 */ /* 0x002fea0003800000 */
[----:B------:R-:W1:Y:S02]  /*12980*/  SYNCS.PHASECHK.TRANS64.TRYWAIT P1, [R0+URZ+0x2a830], R3 ;  /* 0x02a83003000075a7 */ /* 0x000e64000802017f */
[----:B-1----:R-:W-:Y:S05]  /*12990*/  @!P1 BRA `(.L_x_2866) ;  /* 0x0000012400bc9947 */ /* 0x002fea0003800000 */
.L_x_2865:
[----:B------:R-:W-:Y:S05]  /*129a0*/  WARPSYNC.ALL ;  /* 0x0000000000007948 */ /* 0x000fea0003800000 */
[----:B01----:R-:W-:Y:S01]  /*129b0*/  VIADD R3, R2, 0x18400 ;  /* 0x0001840002037836 */ /* 0x003fe20000000000 */
        /* <DEDUP_REMOVED lines=36> */
[----:B------:R-:W-:Y:S01]  /*12c00*/  MOV R9, 0x40000040 ;  /* 0x4000004000097802 */ /* 0x000fe20000000f00 */
[----:B------:R-:W-:Y:S01]  /*12c10*/  UIADD3 UR5, UR4, 0x4, URZ ;  /* 0x0000000404057890 */ /* 0x000fe2000fffe03f */
[----:B0-----:R-:W-:Y:S01]  /*12c20*/  IMAD.U32 R10, RZ, RZ, UR8 ;  /* 0x00000008ff0a7e24 */ /* 0x001fe2000f8e00ff */
[----:B------:R-:W-:Y:S01]  /*12c30*/  UIADD3 UR36, UR4, 0x806, URZ ;  /* 0x0000080604247890 */ /* 0x000fe2000fffe03f */
[----:B------:R-:W-:Y:S01]  /*12c40*/  IMAD.U32 R11, RZ, RZ, UR9 ;  /* 0x00000009ff0b7e24 */ /* 0x000fe2000f8e00ff */
[----:B------:R-:W-:-:S04]  /*12c50*/  UMOV UR37, 0x40000040 ;  /* 0x4000004000257882 */ /* 0x000fc80000000000 */
        /* <DEDUP_REMOVED lines=49> */
[----:B0-----:R-:W-:Y:S02]  /*12f70*/  IMAD.U32 R10, RZ, RZ, UR8 ;  /* 0x00000008ff0a7e24 */ /* 0x001fe4000f8e00ff */
        /* <DEDUP_REMOVED lines=46> */
.L_x_2867:
[----:B------:R-:W0:Y:S01]  /*13260*/  LDC R9, c[0x0][0x448] ;  /* 0x00011200ff097b82 */ /* 0x000e220000000800 */
[----:B------:R-:W-:Y:S01]  /*13270*/  ULDC UR4, c[0x0][0x9d8] ;  /* 0x0002760000047ab9 */ /* 0x000fe20000000800 */
[----:B------:R-:W-:Y:S02]  /*13280*/  VIADD R0, R0, 0x2a840 ;  /* 0x0002a84000007836 */ /* 0x000fe40000000000 */
[----:B------:R-:W-:Y:S01]  /*13290*/  FMUL.FTZ R4, R25, UR4 ;  /* 0x0000000419047c20 */ /* 0x000fe20008410000 */
[----:B------:R-:W-:Y:S02]  /*132a0*/  IMAD.MOV.U32 R25, RZ, RZ, -0x60 ;  /* 0xffffffa0ff197424 */ /* 0x000fe400078e00ff */
[----:B------:R-:W-:Y:S01]  /*132b0*/  FMUL.FTZ R26, R26, UR4 ;  /* 0x000000041a1a7c20 */ /* 0x000fe20008410000 */
[----:B------:R-:W-:Y:S01]  /*132c0*/  FMUL.FTZ R27, R27, UR4 ;  /* 0x000000041b1b7c20 */ /* 0x000fe20008410000 */
[----:B------:R-:W-:Y:S01]  /*132d0*/  FMUL.FTZ R30, R30, UR4 ;  /* 0x000000041e1e7c20 */ /* 0x000fe20008410000 */
[----:B------:R-:W-:-:S02]  /*132e0*/  IMAD R25, R72, R25, 0x61 ;  /* 0x0000006148197424 */ /* 0x000fc400078e0219 */
[----:B------:R-:W-:Y:S01]  /*132f0*/  FMUL.FTZ R31, R31, UR4 ;  /* 0x000000041f1f7c20 */ /* 0x000fe20008410000 */
[----:B------:R1:W-:Y:S01]  /*13300*/  MUFU.TANH R82, R27 ;  /* 0x0000001b00527308 */ /* 0x0003e20000002400 */
[----:B------:R-:W-:Y:S01]  /*13310*/  FMUL.FTZ R34, R34, UR4 ;  /* 0x0000000422227c20 */ /* 0x000fe20008410000 */
[----:B------:R-:W-:Y:S02]  /*13320*/  IMAD R25, R188, -0x2, R25 ;  /* 0xfffffffebc197824 */ /* 0x000fe400078e0219 */
        /* <DEDUP_REMOVED lines=11> */
[----:B0-----:R-:W-:Y:S01]  /*133e0*/  ISETP.NE.AND P1, PT, R9, 0x1, PT ;  /* 0x000000010900780c */ /* 0x001fe20003f25270 */
[----:B------:R-:W-:Y:S01]  /*133f0*/  IMAD.IADD R9, R189, 0x1, R184 ;  /* 0x00000001bd097824 */ /* 0x000fe200078e02b8 */
        /* <DEDUP_REMOVED lines=11> */
[----:B------:R-:W4:Y:S01]  /*134b0*/  @P1 LDC R10, c[0x0][0x44c] ;  /* 0x00011300ff0a1b82 */ /* 0x000f220000000800 */
[----:B------:R-:W-:Y:S01]  /*134c0*/  FMUL.FTZ R63, R63, UR4 ;  /* 0x000000043f3f7c20 */ /* 0x000fe20008410000 */
[----:B------:R-:W-:Y:S01]  /*134d0*/  FMUL.FTZ R66, R66, UR4 ;  /* 0x0000000442427c20 */ /* 0x000fe20008410000 */
[----:B------:R-:W-:Y:S01]  /*134e0*/  FMUL.FTZ R67, R67, UR4 ;  /* 0x0000000443437c20 */ /* 0x000fe20008410000 */
[----:B------:R-:W-:Y:S01]  /*134f0*/  FMUL.FTZ R70, R70, UR4 ;  /* 0x0000000446467c20 */ /* 0x000fe20008410000 */
[----:B------:R-:W3:Y:S01]  /*13500*/  MUFU.TANH R34, R34 ;  /* 0x0000002200227308 */ /* 0x000ee20000002400 */
[----:B------:R-:W-:Y:S01]  /*13510*/  FMUL.FTZ R71, R71, UR4 ;  /* 0x0000000447477c20 */ /* 0x000fe20008410000 */
[----:B------:R-:W-:Y:S01]  /*13520*/  FMUL.FTZ R7, R29, UR4 ;  /* 0x000000041d077c20 */ /* 0x000fe20008410000 */
[----:B------:R-:W1:Y:S01]  /*13530*/  @P1 LDC R21, c[0x0][0x450] ;  /* 0x00011400ff151b82 */ /* 0x000e620000000800 */
        /* <DEDUP_REMOVED lines=15> */
[----:B----4-:R-:W-:-:S04]  /*13630*/  @P1 IMAD.HI.U32 R10, R9, R10, RZ ;  /* 0x0000000a090a1227 */ /* 0x010fc800078e00ff */
[----:B------:R-:W-:Y:S01]  /*13640*/  FMUL.FTZ R65, R65, UR4 ;  /* 0x0000000441417c20 */ /* 0x000fe20008410000 */
[----:B------:R-:W-:Y:S01]  /*13650*/  FMUL.FTZ R68, R68, UR4 ;  /* 0x0000000444447c20 */ /* 0x000fe20008410000 */
[----:B------:R-:W-:Y:S01]  /*13660*/  FMUL.FTZ R69, R69, UR4 ;  /* 0x0000000445457c20 */ /* 0x000fe20008410000 */
[----:B------:R-:W-:Y:S01]  /*13670*/  PRMT R0, R177, 0x654, R0 ;  /* 0x00000654b1007816 */ /* 0x000fe20000000000 */
[----:B------:R-:W4:Y:S01]  /*13680*/  MUFU.TANH R39, R39 ;  /* 0x0000002700277308 */ /* 0x000f220000002400 */
[----:B------:R-:W-:Y:S01]  /*13690*/  ULDC UR38, c[0x0][0x9d8] ;  /* 0x0002760000267ab9 */ /* 0x000fe20000000800 */
[----:B------:R-:W-:Y:S01]  /*136a0*/  ULDC UR39, c[0x0][0x9d8] ;  /* 0x0002760000277ab9 */ /* 0x000fe20000000800 */
[----:B-1----:R-:W-:Y:S01]  /*136b0*/  @P1 SHF.R.U32.HI R9, RZ, R21, R10 ;  /* 0x00000015ff091219 */ /* 0x002fe2000001160a */
[--C-:B------:R-:W-:Y:S01]  /*136c0*/  IMAD R10, R72, -0x60, R186.reuse ;  /* 0xffffffa0480a7824 */ /* 0x100fe200078e02ba */
[----:B------:R1:W-:Y:S01]  /*136d0*/  SYNCS.ARRIVE.TRANS64.RED.A1T0 RZ, [R0+URZ], RZ ;  /* 0x000000ff00ff79a7 */ /* 0x0003e2000810043f */
[----:B------:R-:W-:Y:S01]  /*136e0*/  ULDC UR42, c[0x0][0x988] ;  /* 0x00026200002a7ab9 */ /* 0x000fe20000000800 */
[----:B------:R-:W-:Y:S01]  /*136f0*/  ULDC UR43, c[0x0][0x988] ;  /* 0x00026200002b7ab9 */ /* 0x000fe20000000800 */
[----:B------:R-:W2:Y:S01]  /*13700*/  SHFL.IDX PT, R20, R9, 0x1, 0x1c1f ;  /* 0x003c1f0009147f89 */ /* 0x000ea200000e0000 */
[----:B------:R-:W-:Y:S01]  /*13710*/  VIADD R21, R10, 0x60 ;  /* 0x000000600a157836 */ /* 0x000fe20000000000 */
[----:B------:R-:W1:Y:S01]  /*13720*/  MUFU.TANH R42, R42 ;  /* 0x0000002a002a7308 */ /* 0x000e620000002400 */
[----:B------:R-:W-:Y:S01]  /*13730*/  BSSY B0, `(.L_x_2868) ;  /* 0x0000475000007945 */ /* 0x000fe20003800000 */
[----:B------:R-:W1:Y:S01]  /*13740*/  SHFL.IDX PT, R9, R9, RZ, 0x1c1f ;  /* 0x001c1fff09097589 */ /* 0x000e6200000e0000 */
[----:B------:R-:W-:Y:S01]  /*13750*/  IMAD R10, R188, -0x2, R21 ;  /* 0xfffffffebc0a7824 */ /* 0x000fe200078e0215 */
[----:B------:R-:W-:-:S04]  /*13760*/  IADD3 R21, -R185, R25, R186 ;  /* 0x00000019b9157210 */ /* 0x000fc80007ffe1ba */
[----:B------:R-:W1:Y:S08]  /*13770*/  MUFU.TANH R24, R43 ;  /* 0x0000002b00187308 */ /* 0x000e700000002400 */
[----:B------:R-:W1:Y:S01]  /*13780*/  MUFU.TANH R28, R46 ;  /* 0x0000002e001c7308 */ /* 0x000e620000002400 */
[----:B--2---:R-:W-:-:S07]  /*13790*/  VIADDMNMX R27, R20, R21, R10, PT ;  /* 0x00000015141b7246 */ /* 0x004fce000380010a */
[----:B------:R-:W2:Y:S01]  /*137a0*/  MUFU.TANH R47, R47 ;  /* 0x0000002f002f7308 */ /* 0x000ea20000002400 */
[C---:B------:R-:W-:Y:S02]  /*137b0*/  ISETP.GT.AND P2, PT, R27.reuse, RZ, PT ;  /* 0x000000ff1b00720c */ /* 0x040fe40003f44270 */
[C---:B------:R-:W-:Y:S02]  /*137c0*/  ISETP.GT.AND P3, PT, R27.reuse, 0x1, PT ;  /* 0x000000011b00780c */ /* 0x040fe40003f64270 */
[C---:B------:R-:W-:Y:S02]  /*137d0*/  ISETP.GT.AND P4, PT, R27.reuse, 0x8, PT ;  /* 0x000000081b00780c */ /* 0x040fe40003f84270 */
[----:B------:R-:W-:Y:S01]  /*137e0*/  FSEL R84, R26, -INF , P2 ;  /* 0xff8000001a547808 */ /* 0x000fe20001000000 */
[----:B------:R-:W2:Y:S01]  /*137f0*/  MUFU.TANH R32, R50 ;  /* 0x0000003200207308 */ /* 0x000ea20000002400 */
[----:B------:R-:W-:Y:S02]  /*13800*/  FSEL R82, R82, -INF , P3 ;  /* 0xff80000052527808 */ /* 0x000fe40001800000 */
[----:B------:R-:W-:-:S02]  /*13810*/  ISETP.GT.AND P2, PT, R27, 0x9, PT ;  /* 0x000000091b00780c */ /* 0x000fc40003f44270 */
[----:B0-----:R-:W-:Y:S02]  /*13820*/  FSEL R80, R30, -INF , P4 ;  /* 0xff8000001e507808 */ /* 0x001fe40002000000 */
[----:B------:R-:W-:Y:S01]  /*13830*/  FMNMX.FTZ R25, R84, R82, !PT ;  /* 0x0000005254197209 */ /* 0x000fe20007810000 */
[----:B------:R-:W0:Y:S01]  /*13840*/  MUFU.TANH R51, R51 ;  /* 0x0000003300337308 */ /* 0x000e220000002400 */
[----:B------:R-:W-:Y:S02]  /*13850*/  ISETP.GT.AND P3, PT, R27, 0x10, PT ;  /* 0x000000101b00780c */ /* 0x000fe40003f64270 */
[----:B---3--:R-:W-:Y:S02]  /*13860*/  FSEL R78, R31, -INF , P2 ;  /* 0xff8000001f4e7808 */ /* 0x008fe40001000000 */
[----:B------:R-:W-:Y:S02]  /*13870*/  FMNMX.FTZ R25, R80, R25, !PT ;  /* 0x0000001950197209 */ /* 0x000fe40007810000 */
[----:B------:R-:W-:Y:S01]  /*13880*/  ISETP.GT.AND P2, PT, R27, 0x11, PT ;  /* 0x000000111b00780c */ /* 0x000fe20003f44270 */
[----:B------:R-:W3:Y:S01]  /*13890*/  MUFU.TANH R38, R54 ;  /* 0x0000003600267308 */ /* 0x000ee20000002400 */
[----:B------:R-:W-:-:S02]  /*138a0*/  FSEL R76, R34, -INF , P3 ;  /* 0xff800000224c7808 */ /* 0x000fc40001800000 */
[----:B------:R-:W-:Y:S02]  /*138b0*/  FMNMX.FTZ R25, R78, R25, !PT ;  /* 0x000000194e197209 */ /* 0x000fe40007810000 */
[----:B------:R-:W-:Y:S02]  /*138c0*/  ISETP.GT.AND P3, PT, R27, 0x18, PT ;  /* 0x000000181b00780c */ /* 0x000fe40003f64270 */
[----:B------:R-:W-:Y:S01]  /*138d0*/  FSEL R74, R35, -INF , P2 ;  /* 0xff800000234a7808 */ /* 0x000fe20001000000 */
[----:B------:R-:W3:Y:S01]  /*138e0*/  MUFU.TANH R40, R55 ;  /* 0x0000003700287308 */ /* 0x000ee20000002400 */
[----:B------:R-:W-:Y:S02]  /*138f0*/  FMNMX.FTZ R25, R76, R25, !PT ;  /* 0x000000194c197209 */ /* 0x000fe40007810000 */
[----:B------:R-:W-:Y:S02]  /*13900*/  ISETP.GT.AND P2, PT, R27, 0x19, PT ;  /* 0x000000191b00780c */ /* 0x000fe40003f44270 */
[----:B------:R-:W-:-:S02]  /*13910*/  FSEL R36, R36, -INF , P3 ;  /* 0xff80000024247808 */ /* 0x000fc40001800000 */
[----:B------:R-:W-:Y:S01]  /*13920*/  FMNMX.FTZ R25, R74, R25, !PT ;  /* 0x000000194a197209 */ /* 0x000fe20007810000 */
[----:B------:R-:W3:Y:S01]  /*13930*/  MUFU.TANH R58, R58 ;  /* 0x0000003a003a7308 */ /* 0x000ee20000002400 */
[----:B------:R-:W-:Y:S02]  /*13940*/  ISETP.GT.AND P3, PT, R27, 0x20, PT ;  /* 0x000000201b00780c */ /* 0x000fe40003f64270 */
[----:B----4-:R-:W-:Y:S02]  /*13950*/  FSEL R26, R39, -INF , P2 ;  /* 0xff800000271a7808 */ /* 0x010fe40001000000 */
[----:B------:R-:W-:Y:S02]  /*13960*/  FMNMX.FTZ R25, R36, R25, !PT ;  /* 0x0000001924197209 */ /* 0x000fe40007810000 */
[----:B------:R-:W-:Y:S01]  /*13970*/  ISETP.GT.AND P2, PT, R27, 0x21, PT ;  /* 0x000000211b00780c */ /* 0x000fe20003f44270 */
[----:B------:R-:W4:Y:S01]  /*13980*/  MUFU.TANH R46, R59 ;  /* 0x0000003b002e7308 */ /* 0x000f220000002400 */
[----:B-1----:R-:W-:-:S02]  /*13990*/  FSEL R20, R42, -INF , P3 ;  /* 0xff8000002a147808 */ /* 0x002fc40001800000 */
[----:B------:R-:W-:Y:S02]  /*139a0*/  FMNMX.FTZ R25, R26, R25, !PT ;  /* 0x000000191a197209 */ /* 0x000fe40007810000 */
[C---:B------:R-:W-:Y:S02]  /*139b0*/  ISETP.GT.AND P3, PT, R27.reuse, 0x28, PT ;  /* 0x000000281b00780c */ /* 0x040fe40003f64270 */
[----:B------:R-:W-:Y:S01]  /*139c0*/  FSEL R24, R24, -INF , P2 ;  /* 0xff80000018187808 */ /* 0x000fe20001000000 */
[----:B------:R-:W1:Y:S01]  /*139d0*/  MUFU.TANH R50, R62 ;  /* 0x0000003e00327308 */ /* 0x000e620000002400 */
[----:B------:R-:W-:Y:S02]  /*139e0*/  FMNMX.FTZ R25, R20, R25, !PT ;  /* 0x0000001914197209 */ /* 0x000fe40007810000 */
[----:B------:R-:W-:Y:S02]  /*139f0*/  ISETP.GT.AND P2, PT, R27, 0x29, PT ;  /* 0x000000291b00780c */ /* 0x000fe40003f44270 */
[----:B------:R-:W-:-:S02]  /*13a00*/  FSEL R28, R28, -INF , P3 ;  /* 0xff8000001c1c7808 */ /* 0x000fc40001800000 */
[----:B------:R-:W-:Y:S01]  /*13a10*/  FMNMX.FTZ R25, R24, R25, !PT ;  /* 0x0000001918197209 */ /* 0x000fe20007810000 */
[----:B------:R-:W1:Y:S01]  /*13a20*/  MUFU.TANH R63, R63 ;  /* 0x0000003f003f7308 */ /* 0x000e620000002400 */
[----:B------:R-:W-:Y:S02]  /*13a30*/  ISETP.GT.AND P3, PT, R27, 0x30, PT ;  /* 0x000000301b00780c */ /* 0x000fe40003f64270 */
[----:B--2---:R-:W-:Y:S02]  /*13a40*/  FSEL R30, R47, -INF , P2 ;  /* 0xff8000002f1e7808 */ /* 0x004fe40001000000 */
[----:B------:R-:W-:Y:S02]  /*13a50*/  FMNMX.FTZ R25, R28, R25, !PT ;  /* 0x000000191c197209 */ /* 0x000fe40007810000 */
[----:B------:R-:W-:Y:S01]  /*13a60*/  ISETP.GT.AND P2, PT, R27, 0x31, PT ;  /* 0x000000311b00780c */ /* 0x000fe20003f44270 */
[----:B------:R-:W2:Y:S01]  /*13a70*/  MUFU.TANH R66, R66 ;  /* 0x0000004200427308 */ /* 0x000ea20000002400 */
[----:B------:R-:W-:-:S02]  /*13a80*/  FSEL R32, R32, -INF , P3 ;  /* 0xff80000020207808 */ /* 0x000fc40001800000 */
[----:B------:R-:W-:Y:S02]  /*13a90*/  FMNMX.FTZ R25, R30, R25, !PT ;  /* 0x000000191e197209 */ /* 0x000fe40007810000 */
[----:B------:R-:W-:Y:S02]  /*13aa0*/  ISETP.GT.AND P3, PT, R27, 0x38, PT ;  /* 0x000000381b00780c */ /* 0x000fe40003f64270 */
[----:B0-----:R-:W-:Y:S01]  /*13ab0*/  FSEL R34, R51, -INF , P2 ;  /* 0xff80000033227808 */ /* 0x001fe20001000000 */
[----:B------:R-:W0:Y:S01]  /*13ac0*/  MUFU.TANH R62, R67 ;  /* 0x00000043003e7308 */ /* 0x000e220000002400 */
[----:B------:R-:W-:Y:S02]  /*13ad0*/  FMNMX.FTZ R25, R32, R25, !PT ;  /* 0x0000001920197209 */ /* 0x000fe40007810000 */
[----:B------:R-:W-:Y:S02]  /*13ae0*/  ISETP.GT.AND P2, PT, R27, 0x39, PT ;  /* 0x000000391b00780c */ /* 0x000fe40003f44270 */
[----:B---3--:R-:W-:-:S02]  /*13af0*/  FSEL R38, R38, -INF , P3 ;  /* 0xff80000026267808 */ /* 0x008fc40001800000 */
[----:B------:R-:W-:Y:S01]  /*13b00*/  FMNMX.FTZ R25, R34, R25, !PT ;  /* 0x0000001922197209 */ /* 0x000fe20007810000 */
[----:B------:R-:W3:Y:S01]  /*13b10*/  MUFU.TANH R70, R70 ;  /* 0x0000004600467308 */ /* 0x000ee20000002400 */
[C---:B------:R-:W-:Y:S02]  /*13b20*/  ISETP.GT.AND P3, PT, R27.reuse, 0x40, PT ;  /* 0x000000401b00780c */ /* 0x040fe40003f64270 */
[----:B------:R-:W-:Y:S02]  /*13b30*/  FSEL R40, R40, -INF , P2 ;  /* 0xff80000028287808 */ /* 0x000fe40001000000 */
[----:B------:R-:W-:Y:S02]  /*13b40*/  FMNMX.FTZ R25, R38, R25, !PT ;  /* 0x0000001926197209 */ /* 0x000fe40007810000 */
[----:B------:R-:W-:Y:S01]  /*13b50*/  ISETP.GT.AND P2, PT, R27, 0x41, PT ;  /* 0x000000411b00780c */ /* 0x000fe20003f44270 */
[----:B------:R-:W3:Y:S01]  /*13b60*/  MUFU.TANH R54, R71 ;  /* 0x0000004700367308 */ /* 0x000ee20000002400 */
[----:B------:R-:W-:-:S02]  /*13b70*/  FSEL R42, R58, -INF , P3 ;  /* 0xff8000003a2a7808 */ /* 0x000fc40001800000 */
[----:B------:R-:W-:Y:S02]  /*13b80*/  FMNMX.FTZ R25, R40, R25, !PT ;  /* 0x0000001928197209 */ /* 0x000fe40007810000 */
[C---:B------:R-:W-:Y:S02]  /*13b90*/  ISETP.GT.AND P3, PT, R27.reuse, 0x48, PT ;  /* 0x000000481b00780c */ /* 0x040fe40003f64270 */
[----:B----4-:R-:W-:Y:S01]  /*13ba0*/  FSEL R46, R46, -INF , P2 ;  /* 0xff8000002e2e7808 */ /* 0x010fe20001000000 */
[----:B------:R-:W4:Y:S01]  /*13bb0*/  MUFU.TANH R3, R3 ;  /* 0x0000000300037308 */ /* 0x000f220000002400 */
[----:B------:R-:W-:Y:S02]  /*13bc0*/  FMNMX.FTZ R25, R42, R25, !PT ;  /* 0x000000192a197209 */ /* 0x000fe40007810000 */
[----:B------:R-:W-:Y:S02]  /*13bd0*/  ISETP.GT.AND P2, PT, R27, 0x49, PT ;  /* 0x000000491b00780c */ /* 0x000fe40003f44270 */
[----:B-1----:R-:W-:-:S02]  /*13be0*/  FSEL R50, R50, -INF , P3 ;  /* 0xff80000032327808 */ /* 0x002fc40001800000 */
[----:B------:R-:W-:Y:S01]  /*13bf0*/  FMNMX.FTZ R25, R46, R25, !PT ;  /* 0x000000192e197209 */ /* 0x000fe20007810000 */
[----:B------:R-:W1:Y:S01]  /*13c00*/  MUFU.TANH R4, R4 ;  /* 0x0000000400047308 */ /* 0x000e620000002400 */
[----:B------:R-:W-:Y:S02]  /*13c10*/  ISETP.GT.AND P3, PT, R27, 0x50, PT ;  /* 0x000000501b00780c */ /* 0x000fe40003f64270 */
[----:B------:R-:W-:Y:S02]  /*13c20*/  FSEL R58, R63, -INF , P2 ;  /* 0xff8000003f3a7808 */ /* 0x000fe40001000000 */
[----:B------:R-:W-:Y:S01]  /*13c30*/  FMNMX.FTZ R29, R50, R25, !PT ;  /* 0x00000019321d7209 */ /* 0x000fe20007810000 */
[----:B------:R-:W-:Y:S01]  /*13c40*/  FMUL.FTZ R25, R44, UR4 ;  /* 0x000000042c197c20 */ /* 0x000fe20008410000 */
[----:B------:R-:W-:Y:S01]  /*13c50*/  ISETP.GT.AND P2, PT, R27, 0x51, PT ;  /* 0x000000511b00780c */ /* 0x000fe20003f44270 */
[----:B------:R-:W1:Y:S01]  /*13c60*/  MUFU.TANH R5, R5 ;  /* 0x0000000500057308 */ /* 0x000e620000002400 */
[----:B--2---:R-:W-:Y:S01]  /*13c70*/  FSEL R44, R66, -INF , P3 ;  /* 0xff800000422c7808 */ /* 0x004fe20001800000 */
[----:B------:R-:W-:Y:S01]  /*13c80*/  ULDC UR4, c[0x0][0x988] ;  /* 0x0002620000047ab9 */ /* 0x000fe20000000800 */
[----:B------:R-:W-:-:S02]  /*13c90*/  FMNMX.FTZ R29, R58, R29, !PT ;  /* 0x0000001d3a1d7209 */ /* 0x000fc40007810000 */
[C---:B------:R-:W-:Y:S02]  /*13ca0*/  ISETP.GT.AND P3, PT, R27.reuse, 0x58, PT ;  /* 0x000000581b00780c */ /* 0x040fe40003f64270 */
[----:B0-----:R-:W-:Y:S01]  /*13cb0*/  FSEL R62, R62, -INF , P2 ;  /* 0xff8000003e3e7808 */ /* 0x001fe20001000000 */
[----:B------:R-:W0:Y:S01]  /*13cc0*/  MUFU.TANH R7, R7 ;  /* 0x0000000700077308 */ /* 0x000e220000002400 */
[----:B------:R-:W-:Y:S02]  /*13cd0*/  FMNMX.FTZ R29, R44, R29, !PT ;  /* 0x0000001d2c1d7209 */ /* 0x000fe40007810000 */
[----:B------:R-:W-:Y:S02]  /*13ce0*/  ISETP.GT.AND P2, PT, R27, 0x59, PT ;  /* 0x000000591b00780c */ /* 0x000fe40003f44270 */
[----:B---3--:R-:W-:Y:S02]  /*13cf0*/  FSEL R66, R70, -INF , P3 ;  /* 0xff80000046427808 */ /* 0x008fe40001800000 */
[----:B------:R-:W-:Y:S01]  /*13d00*/  FMNMX.FTZ R29, R62, R29, !PT ;  /* 0x0000001d3e1d7209 */ /* 0x000fe20007810000 */
[----:B------:R2:W-:Y:S01]  /*13d10*/  MUFU.TANH R31, R25 ;  /* 0x00000019001f7308 */ /* 0x0005e20000002400 */
[----:B------:R-:W-:-:S02]  /*13d20*/  FSEL R54, R54, -INF , P2 ;  /* 0xff80000036367808 */ /* 0x000fc40001000000 */
[----:B------:R-:W-:Y:S02]  /*13d30*/  FMNMX.FTZ R29, R66, R29, !PT ;  /* 0x0000001d421d7209 */ /* 0x000fe40007810000 */
[----:B------:R-:W-:Y:S02]  /*13d40*/  MOV R35, R184 ;  /* 0x000000b800237202 */ /* 0x000fe40000000f00 */
[----:B------:R-:W-:Y:S01]  /*13d50*/  FMNMX.FTZ R29, R54, R29, !PT ;  /* 0x0000001d361d7209 */ /* 0x000fe20007810000 */
[----:B------:R-:W3:Y:S01]  /*13d60*/  MUFU.TANH R8, R8 ;  /* 0x0000000800087308 */ /* 0x000ee20000002400 */
[----:B--2---:R-:W-:Y:S01]  /*13d70*/  VIADDMNMX R25, R9, R21, R10, PT ;  /* 0x0000001509197246 */ /* 0x004fe2000380010a */
[----:B------:R-:W-:Y:S02]  /*13d80*/  IMAD.U32 R9, RZ, RZ, UR4 ;  /* 0x00000004ff097e24 */ /* 0x000fe4000f8e00ff */
[----:B------:R-:W2:Y:S01]  /*13d90*/  SHFL.BFLY PT, R70, R29, 0x2, 0x1f ;  /* 0x0c401f001d467f89 */ /* 0x000ea200000e0000 */
[----:B------:R-:W-:-:S02]  /*13da0*/  ISETP.GT.AND P2, PT, R25, RZ, PT ;  /* 0x000000ff1900720c */ /* 0x000fc40003f44270 */
[C---:B------:R-:W-:Y:S01]  /*13db0*/  ISETP.GT.AND P3, PT, R25.reuse, 0x1, PT ;  /* 0x000000011900780c */ /* 0x040fe20003f64270 */
[----:B------:R-:W3:Y:S01]  /*13dc0*/  MUFU.TANH R11, R11 ;  /* 0x0000000b000b7308 */ /* 0x000ee20000002400 */
[----:B------:R-:W-:Y:S02]  /*13dd0*/  ISETP.GT.AND P4, PT, R25, 0x8, PT ;  /* 0x000000081900780c */ /* 0x000fe40003f84270 */
[----:B----4-:R-:W-:Y:S02]  /*13de0*/  FSEL R21, R3, -INF , P2 ;  /* 0xff80000003157808 */ /* 0x010fe40001000000 */
[----:B-1----:R-:W-:Y:S02]  /*13df0*/  FSEL R94, R4, -INF , P3 ;  /* 0xff800000045e7808 */ /* 0x002fe40001800000 */
[----:B------:R-:W-:Y:S01]  /*13e00*/  ISETP.GT.AND P2, PT, R25, 0x9, PT ;  /* 0x000000091900780c */ /* 0x000fe20003f44270 */
[----:B------:R-:W1:Y:S01]  /*13e10*/  MUFU.TANH R13, R13 ;  /* 0x0000000d000d7308 */ /* 0x000e620000002400 */
[----:B------:R-:W-:-:S02]  /*13e20*/  FSEL R86, R5, -INF , P4 ;  /* 0xff80000005567808 */ /* 0x000fc40002000000 */
[----:B------:R-:W-:Y:S02]  /*13e30*/  FMNMX.FTZ R3, R21, R94, !PT ;  /* 0x0000005e15037209 */ /* 0x000fe40007810000 */
[----:B------:R-:W-:Y:S02]  /*13e40*/  ISETP.GT.AND P3, PT, R25, 0x10, PT ;  /* 0x000000101900780c */ /* 0x000fe40003f64270 */
[----:B0-----:R-:W-:Y:S01]  /*13e50*/  FSEL R88, R7, -INF , P2 ;  /* 0xff80000007587808 */ /* 0x001fe20001000000 */
[----:B------:R-:W0:Y:S01]  /*13e60*/  MUFU.TANH R12, R12 ;  /* 0x0000000c000c7308 */ /* 0x000e220000002400 */
[----:B------:R-:W-:Y:S02]  /*13e70*/  FMNMX.FTZ R3, R86, R3, !PT ;  /* 0x0000000356037209 */ /* 0x000fe40007810000 */
[----:B------:R-:W-:Y:S02]  /*13e80*/  ISETP.GT.AND P2, PT, R25, 0x11, PT ;  /* 0x000000111900780c */ /* 0x000fe40003f44270 */
[----:B--2---:R-:W-:-:S02]  /*13e90*/  FMNMX.FTZ R70, R29, R70, !PT ;  /* 0x000000461d467209 */ /* 0x004fc40007810000 */
[----:B---3--:R-:W-:Y:S01]  /*13ea0*/  FSEL R90, R8, -INF , P3 ;  /* 0xff800000085a7808 */ /* 0x008fe20001800000 */
[----:B------:R-:W-:Y:S01]  /*13eb0*/  MUFU.TANH R15, R15 ;  /* 0x0000000f000f7308 */ /* 0x000fe20000002400 */
[----:B------:R-:W-:Y:S01]  /*13ec0*/  FMNMX.FTZ R3, R88, R3, !PT ;  /* 0x0000000358037209 */ /* 0x000fe20007810000 */
[----:B------:R-:W2:Y:S01]  /*13ed0*/  SHFL.BFLY PT, R27, R70, 0x1, 0x1f ;  /* 0x0c201f00461b7f89 */ /* 0x000ea200000e0000 */
[----:B------:R-:W-:Y:S01]  /*13ee0*/  ISETP.GT.AND P4, PT, R25, 0x18, PT ;  /* 0x000000181900780c */ /* 0x000fe20003f84270 */
[----:B------:R-:W3:Y:S01]  /*13ef0*/  @P1 LDC R29, c[0x0][0x44c] ;  /* 0x00011300ff1d1b82 */ /* 0x000ee20000000800 */
[----:B------:R-:W-:Y:S02]  /*13f00*/  FSEL R92, R11, -INF , P2 ;  /* 0xff8000000b5c7808 */ /* 0x000fe40001000000 */
[----:B------:R-:W-:Y:S01]  /*13f10*/  FMNMX.FTZ R5, R90, R3, !PT ;  /* 0x000000035a057209 */ /* 0x000fe20007810000 */
[----:B------:R-:W4:Y:S01]  /*13f20*/  MUFU.TANH R14, R14 ;  /* 0x0000000e000e7308 */ /* 0x000f220000002400 */
[----:B------:R-:W-:-:S02]  /*13f30*/  ISETP.GT.AND P2, PT, R25, 0x19, PT ;  /* 0x000000191900780c */ /* 0x000fc40003f44270 */
[----:B-1----:R-:W-:Y:S02]  /*13f40*/  FSEL R96, R13, -INF , P4 ;  /* 0xff8000000d607808 */ /* 0x002fe40002000000 */
[----:B------:R-:W-:Y:S02]  /*13f50*/  FMNMX.FTZ R5, R92, R5, !PT ;  /* 0x000000055c057209 */ /* 0x000fe40007810000 */
[----:B0-----:R-:W-:Y:S01]  /*13f60*/  FSEL R98, R12, -INF , P2 ;  /* 0xff8000000c627808 */ /* 0x001fe20001000000 */
[----:B------:R-:W0:Y:S01]  /*13f70*/  MUFU.TANH R45, R45 ;  /* 0x0000002d002d7308 */ /* 0x000e220000002400 */
[----:B------:R-:W-:Y:S02]  /*13f80*/  FMNMX.FTZ R5, R96, R5, !PT ;  /* 0x0000000560057209 */ /* 0x000fe40007810000 */
[----:B------:R-:W-:Y:S02]  /*13f90*/  ISETP.GT.AND P2, PT, R25, 0x21, PT ;  /* 0x000000211900780c */ /* 0x000fe40003f44270 */
[----:B------:R-:W-:-:S03]  /*13fa0*/  FMNMX.FTZ R5, R98, R5, !PT ;  /* 0x0000000562057209 */ /* 0x000fc60007810000 */
[----:B------:R-:W1:Y:S01]  /*13fb0*/  MUFU.TANH R48, R48 ;  /* 0x0000003000307308 */ /* 0x000e620000002400 */
[----:B----4-:R-:W-:Y:S02]  /*13fc0*/  FSEL R100, R14, -INF , P2 ;  /* 0xff8000000e647808 */ /* 0x010fe40001000000 */
[----:B--2---:R-:W-:Y:S01]  /*13fd0*/  FMNMX.FTZ R10, R70, R27, !PT ;  /* 0x0000001b460a7209 */ /* 0x004fe20007810000 */
[----:B---3--:R-:W-:Y:S01]  /*13fe0*/  @P1 IMAD.HI.U32 R29, R184, R29, RZ ;  /* 0x0000001db81d1227 */ /* 0x008fe200078e00ff */
[----:B------:R-:W-:Y:S02]  /*13ff0*/  ISETP.GT.AND P2, PT, R25, 0x29, PT ;  /* 0x000000291900780c */ /* 0x000fe40003f44270 */
[C---:B------:R-:W-:Y:S01]  /*14000*/  FSETP.NEU.FTZ.AND P3, PT, R10.reuse, -INF , PT ;  /* 0xff8000000a00780b */ /* 0x040fe20003f7d000 */
[----:B------:R-:W-:Y:S01]  /*14010*/  FMUL.FTZ R4, R10, R9 ;  /* 0x000000090a047220 */ /* 0x000fe20000410000 */
[----:B------:R-:W2:Y:S01]  /*14020*/  MUFU.TANH R49, R49 ;  /* 0x0000003100317308 */ /* 0x000ea20000002400 */
[----:B0-----:R-:W-:-:S02]  /*14030*/  FSEL R102, R45, -INF , P2 ;  /* 0xff8000002d667808 */ /* 0x001fc40001000000 */
[C---:B------:R-:W-:Y:S02]  /*14040*/  ISETP.GT.AND P2, PT, R25.reuse, 0x31, PT ;  /* 0x000000311900780c */ /* 0x040fe40003f44270 */
[----:B------:R-:W-:Y:S02]  /*14050*/  FSEL R3, R4, RZ, P3 ;  /* 0x000000ff04037208 */ /* 0x000fe40001800000 */
[----:B------:R-:W-:Y:S01]  /*14060*/  ISETP.GT.AND P3, PT, R25, 0x20, PT ;  /* 0x000000201900780c */ /* 0x000fe20003f64270 */
[----:B------:R-:W0:Y:S02]  /*14070*/  MUFU.TANH R52, R52 ;  /* 0x0000003400347308 */ /* 0x000e240000002400 */
[-CC-:B------:R-:W-:Y:S01]  /*14080*/  FFMA.FTZ R157, R84, R9.reuse, -R3.reuse ;  /* 0x00000009549d7223 */ /* 0x180fe20000010803 */
[----:B------:R-:W-:Y:S01]  /*14090*/  FSEL R84, R15, -INF , P3 ;  /* 0xff8000000f547808 */ /* 0x000fe20001800000 */
[-CC-:B------:R-:W-:Y:S01]  /*140a0*/  FFMA.FTZ R4, R82, R9.reuse, -R3.reuse ;  /* 0x0000000952047223 */ /* 0x180fe20000010803 */
[----:B------:R-:W-:Y:S01]  /*140b0*/  ISETP.GT.AND P3, PT, R25, 0x28, PT ;  /* 0x000000281900780c */ /* 0x000fe20003f64270 */
[--C-:B------:R-:W-:Y:S01]  /*140c0*/  FFMA.FTZ R159, R80, R9, -R3.reuse ;  /* 0x00000009509f7223 */ /* 0x100fe20000010803 */
[----:B------:R-:W-:Y:S01]  /*140d0*/  FMNMX.FTZ R5, R84, R5, !PT ;  /* 0x0000000554057209 */ /* 0x000fe20007810000 */
[----:B------:R-:W3:Y:S01]  /*140e0*/  MUFU.TANH R53, R53 ;  /* 0x0000003500357308 */ /* 0x000ee20000002400 */
[----:B------:R-:W-:Y:S01]  /*140f0*/  FSEL R82, R31, -INF , P3 ;  /* 0xff8000001f527808 */ /* 0x000fe20001800000 */
[--C-:B------:R-:W-:Y:S01]  /*14100*/  FFMA.FTZ R12, R78, R9, -R3.reuse ;  /* 0x000000094e0c7223 */ /* 0x100fe20000010803 */
[----:B------:R-:W-:Y:S01]  /*14110*/  FMNMX.FTZ R5, R100, R5, !PT ;  /* 0x0000000564057209 */ /* 0x000fe20007810000 */
[-CC-:B------:R-:W-:Y:S01]  /*14120*/  FFMA.FTZ R155, R36, R9.reuse, -R3.reuse ;  /* 0x00000009249b7223 */ /* 0x180fe20000010803 */
[C---:B------:R-:W-:Y:S01]  /*14130*/  ISETP.GT.AND P3, PT, R25.reuse, 0x30, PT ;  /* 0x000000301900780c */ /* 0x040fe20003f64270 */
[--C-:B------:R-:W-:Y:S01]  /*14140*/  FFMA.FTZ R147, R38, R9, -R3.reuse ;  /* 0x0000000926937223 */ /* 0x100fe20000010803 */
[----:B------:R-:W-:Y:S01]  /*14150*/  FMNMX.FTZ R5, R82, R5, !PT ;  /* 0x0000000552057209 */ /* 0x000fe20007810000 */
[----:B------:R-:W4:Y:S01]  /*14160*/  MUFU.TANH R56, R56 ;  /* 0x0000003800387308 */ /* 0x000f220000002400 */
[----:B-1----:R-:W-:Y:S01]  /*14170*/  FSEL R80, R48, -INF , P3 ;  /* 0xff80000030507808 */ /* 0x002fe20001800000 */
[--C-:B------:R-:W-:Y:S01]  /*14180*/  FFMA.FTZ R38, R40, R9, -R3.reuse ;  /* 0x0000000928267223 */ /* 0x100fe20000010803 */
[----:B------:R-:W-:Y:S01]  /*14190*/  FMNMX.FTZ R5, R102, R5, !PT ;  /* 0x0000000566057209 */ /* 0x000fe20007810000 */
[----:B------:R-:W1:Y:S01]  /*141a0*/  @P1 LDC R40, c[0x0][0x450] ;  /* 0x00011400ff281b82 */ /* 0x000e620000000800 */
[----:B------:R-:W-:Y:S01]  /*141b0*/  ISETP.GT.AND P3, PT, R25, 0x38, PT ;  /* 0x000000381900780c */ /* 0x000fe20003f64270 */
[--C-:B------:R-:W-:Y:S01]  /*141c0*/  FFMA.FTZ R153, R76, R9, -R3.reuse ;  /* 0x000000094c997223 */ /* 0x100fe20000010803 */
[----:B--2---:R-:W-:Y:S01]  /*141d0*/  FSEL R104, R49, -INF , P2 ;  /* 0xff80000031687808 */ /* 0x004fe20001000000 */
[----:B------:R-:W2:Y:S01]  /*141e0*/  MUFU.TANH R57, R57 ;  /* 0x0000003900397308 */ /* 0x000ea20000002400 */
[----:B------:R-:W-:Y:S01]  /*141f0*/  FMNMX.FTZ R5, R80, R5, !PT ;  /* 0x0000000550057209 */ /* 0x000fe20007810000 */
[-CC-:B------:R-:W-:Y:S01]  /*14200*/  FFMA.FTZ R14, R74, R9.reuse, -R3.reuse ;  /* 0x000000094a0e7223 */ /* 0x180fe20000010803 */
[C---:B------:R-:W-:Y:S01]  /*14210*/  ISETP.GT.AND P2, PT, R25.reuse, 0x39, PT ;  /* 0x000000391900780c */ /* 0x040fe20003f44270 */
[-CC-:B------:R-:W-:Y:S01]  /*14220*/  FFMA.FTZ R26, R26, R9.reuse, -R3.reuse ;  /* 0x000000091a1a7223 */ /* 0x180fe20000010803 */
[----:B0-----:R-:W-:Y:S01]  /*14230*/  FSEL R106, R52, -INF , P3 ;  /* 0xff800000346a7808 */ /* 0x001fe20001800000 */
[--C-:B------:R-:W-:Y:S01]  /*14240*/  FFMA.FTZ R149, R20, R9, -R3.reuse ;  /* 0x0000000914957223 */ /* 0x100fe20000010803 */
[----:B------:R-:W-:Y:S01]  /*14250*/  FMNMX.FTZ R5, R104, R5, !PT ;  /* 0x0000000568057209 */ /* 0x000fe20007810000 */
[----:B------:R-:W0:Y:S01]  /*14260*/  MUFU.TANH R60, R60 ;  /* 0x0000003c003c7308 */ /* 0x000e220000002400 */
[----:B------:R-:W-:Y:S01]  /*14270*/  ISETP.GT.AND P3, PT, R25, 0x40, PT ;  /* 0x000000401900780c */ /* 0x000fe20003f64270 */
[-CC-:B------:R-:W-:Y:S01]  /*14280*/  FFMA.FTZ R151, R28, R9.reuse, -R3.reuse ;  /* 0x000000091c977223 */ /* 0x180fe20000010803 */
[----:B---3--:R-:W-:Y:S01]  /*14290*/  FSEL R78, R53, -INF , P2 ;  /* 0xff800000354e7808 */ /* 0x008fe20001000000 */
[--C-:B------:R-:W-:Y:S01]  /*142a0*/  FFMA.FTZ R145, R32, R9, -R3.reuse ;  /* 0x0000000920917223 */ /* 0x100fe20000010803 */
[----:B------:R-:W-:Y:S01]  /*142b0*/  FMNMX.FTZ R5, R106, R5, !PT ;  /* 0x000000056a057209 */ /* 0x000fe20007810000 */
[-CC-:B------:R-:W-:Y:S01]  /*142c0*/  FFMA.FTZ R20, R24, R9.reuse, -R3.reuse ;  /* 0x0000000918147223 */ /* 0x180fe20000010803 */
[C---:B------:R-:W-:Y:S01]  /*142d0*/  ISETP.GT.AND P2, PT, R25.reuse, 0x41, PT ;  /* 0x000000411900780c */ /* 0x040fe20003f44270 */
[----:B------:R-:W3:Y:S01]  /*142e0*/  MUFU.TANH R61, R61 ;  /* 0x0000003d003d7308 */ /* 0x000ee20000002400 */
[----:B----4-:R-:W-:Y:S01]  /*142f0*/  FSEL R70, R56, -INF , P3 ;  /* 0xff80000038467808 */ /* 0x010fe20001800000 */
[--C-:B------:R-:W-:Y:S01]  /*14300*/  FFMA.FTZ R28, R30, R9, -R3.reuse ;  /* 0x000000091e1c7223 */ /* 0x100fe20000010803 */
[----:B------:R-:W-:Y:S01]  /*14310*/  FMNMX.FTZ R5, R78, R5, !PT ;  /* 0x000000054e057209 */ /* 0x000fe20007810000 */
[-CC-:B------:R-:W-:Y:S01]  /*14320*/  FFMA.FTZ R32, R34, R9.reuse, -R3.reuse ;  /* 0x0000000922207223 */ /* 0x180fe20000010803 */
        /* <DEDUP_REMOVED lines=18> */
[----:B------:R-:W-:Y:S01]  /*14450*/  ISETP.GT.AND P2, PT, R25, 0x51, PT ;  /* 0x000000511900780c */ /* 0x000fe20003f44270 */
[----:B------:R-:W3:Y:S01]  /*14460*/  MUFU.TANH R68, R68 ;  /* 0x0000004400447308 */ /* 0x000ee20000002400 */
[----:B--2---:R-:W-:Y:S01]  /*14470*/  FSEL R36, R64, -INF , P3 ;  /* 0xff80000040247808 */ /* 0x004fe20001800000 */
[----:B------:R-:W-:Y:S01]  /*14480*/  FFMA.FTZ R54, R54, R9, -R3 ;  /* 0x0000000936367223 */ /* 0x000fe20000010803 */
[----:B------:R-:W-:-:S02]  /*14490*/  FMNMX.FTZ R5, R52, R5, !PT ;  /* 0x0000000534057209 */ /* 0x000fc40007810000 */
[----:B------:R-:W-:Y:S02]  /*144a0*/  CS2R R76, SRZ ;  /* 0x00000000004c7805 */ /* 0x000fe4000001ff00 */
[----:B------:R-:W-:Y:S02]  /*144b0*/  ISETP.GT.AND P3, PT, R25, 0x58, PT ;  /* 0x000000581900780c */ /* 0x000fe40003f64270 */
[----:B------:R-:W-:Y:S02]  /*144c0*/  CS2R R74, SRZ ;  /* 0x00000000004a7805 */ /* 0x000fe4000001ff00 */
[----:B------:R-:W-:Y:S01]  /*144d0*/  FMNMX.FTZ R5, R36, R5, !PT ;  /* 0x0000000524057209 */ /* 0x000fe20007810000 */
[----:B------:R-:W2:Y:S01]  /*144e0*/  MUFU.TANH R69, R69 ;  /* 0x0000004500457308 */ /* 0x000ea20000002400 */
[----:B0-----:R-:W-:Y:S02]  /*144f0*/  FSEL R60, R65, -INF , P2 ;  /* 0xff800000413c7808 */ /* 0x001fe40001000000 */
[----:B------:R-:W-:-:S02]  /*14500*/  CS2R R66, SRZ ;  /* 0x0000000000427805 */ /* 0x000fc4000001ff00 */
[----:B------:R-:W-:Y:S02]  /*14510*/  ISETP.GT.AND P2, PT, R25, 0x59, PT ;  /* 0x000000591900780c */ /* 0x000fe40003f44270 */
[----:B------:R-:W-:Y:S02]  /*14520*/  CS2R R62, SRZ ;  /* 0x00000000003e7805 */ /* 0x000fe4000001ff00 */
[----:B------:R-:W-:Y:S02]  /*14530*/  FMNMX.FTZ R5, R60, R5, !PT ;  /* 0x000000053c057209 */ /* 0x000fe40007810000 */
[----:B------:R-:W-:Y:S02]  /*14540*/  CS2R R58, SRZ ;  /* 0x00000000003a7805 */ /* 0x000fe4000001ff00 */
[----:B-1----:R-:W-:Y:S01]  /*14550*/  @P1 SHF.R.U32.HI R35, RZ, R40, R29 ;  /* 0x00000028ff231219 */ /* 0x002fe2000001161d */
[----:B------:R-:W-:Y:S01]  /*14560*/  MUFU.EX2 R157, R157 ;  /* 0x0000009d009d7308 */ /* 0x000fe20000000800 */
[----:B---3--:R-:W-:-:S02]  /*14570*/  FSEL R64, R68, -INF , P3 ;  /* 0xff80000044407808 */ /* 0x008fc40001800000 */
[----:B------:R-:W-:Y:S02]  /*14580*/  CS2R R50, SRZ ;  /* 0x0000000000327805 */ /* 0x000fe4000001ff00 */
[----:B------:R-:W-:Y:S02]  /*14590*/  IADD3 R35, R35, R186, -R185 ;  /* 0x000000ba23237210 */ /* 0x000fe40007ffe8b9 */
[----:B------:R-:W-:Y:S02]  /*145a0*/  CS2R R46, SRZ ;  /* 0x00000000002e7805 */ /* 0x000fe4000001ff00 */
[----:B------:R-:W-:Y:S02]  /*145b0*/  FMNMX.FTZ R5, R64, R5, !PT ;  /* 0x0000000540057209 */ /* 0x000fe40007810000 */
[----:B------:R-:W-:Y:S01]  /*145c0*/  CS2R R44, SRZ ;  /* 0x00000000002c7805 */ /* 0x000fe2000001ff00 */
[----:B------:R-:W0:Y:S01]  /*145d0*/  MUFU.EX2 R4, R4 ;  /* 0x0000000400047308 */ /* 0x000e220000000800 */
[----:B--2---:R-:W-:Y:S01]  /*145e0*/  FSEL R68, R69, -INF , P2 ;  /* 0xff80000045447808 */ /* 0x004fe20001000000 */
[----:B------:R-:W-:-:S03]  /*145f0*/  IMAD.HI R37, R35, 0x2aaaaaab, RZ ;  /* 0x2aaaaaab23257827 */ /* 0x000fc600078e02ff */
[----:B------:R-:W-:Y:S02]  /*14600*/  FMNMX.FTZ R5, R68, R5, !PT ;  /* 0x0000000544057209 */ /* 0x000fe40007810000 */
[----:B------:R-:W-:Y:S01]  /*14610*/  SHF.R.U32.HI R42, RZ, 0x1f, R37 ;  /* 0x0000001fff2a7819 */ /* 0x000fe20000011625 */
[----:B------:R-:W1:Y:S02]  /*14620*/  MUFU.EX2 R159, R159 ;  /* 0x0000009f009f7308 */ /* 0x000e640000000800 */
[----:B------:R-:W2:Y:S06]  /*14630*/  SHFL.BFLY PT, R8, R5, 0x2, 0x1f ;  /* 0x0c401f0005087f89 */ /* 0x000eac00000e0000 */
[----:B------:R-:W3:Y:S01]  /*14640*/  MUFU.EX2 R12, R12 ;  /* 0x0000000c000c7308 */ /* 0x000ee20000000800 */
[----:B0-----:R-:W-:Y:S01]  /*14650*/  FADD.FTZ R0, R157, R4 ;  /* 0x000000049d007221 */ /* 0x001fe20000010000 */
[----:B------:R-:W-:-:S06]  /*14660*/  F2FP.BF16.F32.PACK_AB R157, R4, R157 ;  /* 0x0000009d049d723e */ /* 0x000fcc00000010ff */
[----:B------:R-:W-:Y:S01]  /*14670*/  MUFU.EX2 R153, R153 ;  /* 0x0000009900997308 */ /* 0x000fe20000000800 */
[----:B-1----:R-:W-:-:S07]  /*14680*/  FADD.FTZ R33, R159, R0 ;  /* 0x000000009f217221 */ /* 0x002fce0000010000 */
[----:B------:R-:W-:Y:S01]  /*14690*/  MUFU.EX2 R14, R14 ;  /* 0x0000000e000e7308 */ /* 0x000fe20000000800 */
[C---:B---3--:R-:W-:Y:S01]  /*146a0*/  FADD.FTZ R40, R12.reuse, R33 ;  /* 0x000000210c287221 */ /* 0x048fe20000010000 */
[----:B--2---:R-:W-:Y:S02]  /*146b0*/  FMNMX.FTZ R7, R5, R8, !PT ;  /* 0x0000000805077209 */ /* 0x004fe40007810000 */
[----:B------:R-:W-:-:S03]  /*146c0*/  F2FP.BF16.F32.PACK_AB R159, R12, R159 ;  /* 0x0000009f0c9f723e */ /* 0x000fc600000010ff */
[----:B------:R-:W0:Y:S01]  /*146d0*/  SHFL.BFLY PT, R8, R7, 0x1, 0x1f ;  /* 0x0c201f0007087f89 */ /* 0x000e2200000e0000 */
[----:B------:R-:W-:Y:S08]  /*146e0*/  MUFU.EX2 R155, R155 ;  /* 0x0000009b009b7308 */ /* 0x000ff00000000800 */
[----:B------:R-:W-:Y:S08]  /*146f0*/  MUFU.EX2 R26, R26 ;  /* 0x0000001a001a7308 */ /* 0x000ff00000000800 */
[----:B------:R-:W-:Y:S01]  /*14700*/  MUFU.EX2 R149, R149 ;  /* 0x0000009500957308 */ /* 0x000fe20000000800 */
[----:B0-----:R-:W-:-:S07]  /*14710*/  FMNMX.FTZ R8, R7, R8, !PT ;  /* 0x0000000807087209 */ /* 0x001fce0007810000 */
[----:B------:R-:W-:Y:S01]  /*14720*/  MUFU.EX2 R20, R20 ;  /* 0x0000001400147308 */ /* 0x000fe20000000800 */
[C---:B------:R-:W-:Y:S01]  /*14730*/  FSETP.NEU.FTZ.AND P2, PT, R8.reuse, -INF , PT ;  /* 0xff8000000800780b */ /* 0x040fe20003f5d000 */
[----:B------:R-:W-:-:S06]  /*14740*/  FMUL.FTZ R5, R8, R9 ;  /* 0x0000000908057220 */ /* 0x000fcc0000410000 */
[----:B------:R-:W-:Y:S01]  /*14750*/  MUFU.EX2 R151, R151 ;  /* 0x0000009700977308 */ /* 0x000fe20000000800 */
        /* <DEDUP_REMOVED lines=27> */
[----:B------:R-:W-:Y:S01]  /*14910*/  FFMA.FTZ R68, R68, R9, -R7 ;  /* 0x0000000944447223 */ /* 0x000fe20000010807 */
[----:B------:R-:W-:-:S02]  /*14920*/  LEA.HI.SX32 R7, R37, R42, 0x1c ;  /* 0x0000002a25077211 */ /* 0x000fc400078fe2ff */
[----:B------:R-:W-:Y:S01]  /*14930*/  CS2R R42, SRZ ;  /* 0x00000000002a7805 */ /* 0x000fe2000001ff00 */
[----:B------:R-:W2:Y:S01]  /*14940*/  MUFU.EX2 R11, R88 ;  /* 0x00000058000b7308 */ /* 0x000ea20000000800 */
[----:B0-----:R-:W-:Y:S01]  /*14950*/  FADD.FTZ R31, R156, R5 ;  /* 0x000000059c1f7221 */ /* 0x001fe20000010000 */
[----:B------:R-:W-:Y:S02]  /*14960*/  F2FP.BF16.F32.PACK_AB R156, R5, R156 ;  /* 0x0000009c059c723e */ /* 0x000fe400000010ff */
[----:B------:R-:W-:-:S04]  /*14970*/  VIMNMX R7, RZ, R7, !PT ;  /* 0x00000007ff077248 */ /* 0x000fc80007fe0100 */
[----:B------:R-:W0:Y:S01]  /*14980*/  MUFU.EX2 R90, R90 ;  /* 0x0000005a005a7308 */ /* 0x000e220000000800 */
[----:B-1----:R-:W-:Y:S01]  /*14990*/  FADD.FTZ R0, R86, R31 ;  /* 0x0000001f56007221 */ /* 0x002fe20000010000 */
[----:B------:R-:W-:Y:S01]  /*149a0*/  FADD.FTZ R31, R153, R40 ;  /* 0x00000028991f7221 */ /* 0x000fe20000010000 */
[----:B------:R-:W-:-:S03]  /*149b0*/  F2FP.BF16.F32.PACK_AB R153, R14, R153 ;  /* 0x000000990e99723e */ /* 0x000fc600000010ff */
[----:B------:R-:W-:Y:S01]  /*149c0*/  FADD.FTZ R40, R14, R31 ;  /* 0x0000001f0e287221 */ /* 0x000fe20000010000 */
[----:B------:R-:W-:Y:S01]  /*149d0*/  VIADD R14, R72, 0xfffffffe ;  /* 0xfffffffe480e7836 */ /* 0x000fe20000000000 */
[----:B------:R-:W1:Y:S01]  /*149e0*/  MUFU.EX2 R13, R92 ;  /* 0x0000005c000d7308 */ /* 0x000e620000000800 */
[----:B--2---:R-:W-:Y:S01]  /*149f0*/  FADD.FTZ R3, R11, R0 ;  /* 0x000000000b037221 */ /* 0x004fe20000010000 */
[----:B------:R-:W-:Y:S01]  /*14a00*/  FADD.FTZ R33, R155, R40 ;  /* 0x000000289b217221 */ /* 0x000fe20000010000 */
[----:B------:R-:W-:Y:S02]  /*14a10*/  F2FP.BF16.F32.PACK_AB R158, R11, R86 ;  /* 0x000000560b9e723e */ /* 0x000fe400000010ff */
[----:B------:R-:W-:Y:S02]  /*14a20*/  CS2R R86, SRZ ;  /* 0x0000000000567805 */ /* 0x000fe4000001ff00 */
[----:B------:R-:W-:Y:S01]  /*14a30*/  ISETP.GE.AND P2, PT, R14, R7, PT ;  /* 0x000000070e00720c */ /* 0x000fe20003f46270 */
[C---:B------:R-:W-:Y:S01]  /*14a40*/  FADD.FTZ R40, R26.reuse, R33 ;  /* 0x000000211a287221 */ /* 0x040fe20000010000 */
[----:B------:R-:W-:Y:S01]  /*14a50*/  F2FP.BF16.F32.PACK_AB R155, R26, R155 ;  /* 0x0000009b1a9b723e */ /* 0x000fe200000010ff */
[----:B------:R-:W2:Y:S01]  /*14a60*/  MUFU.EX2 R96, R96 ;  /* 0x0000006000607308 */ /* 0x000ea20000000800 */
[----:B0-----:R-:W-:Y:S01]  /*14a70*/  FADD.FTZ R0, R90, R3 ;  /* 0x000000035a007221 */ /* 0x001fe20000010000 */
[----:B------:R-:W-:Y:S01]  /*14a80*/  FADD.FTZ R33, R149, R40 ;  /* 0x0000002895217221 */ /* 0x000fe20000010000 */
[----:B------:R-:W-:-:S02]  /*14a90*/  F2FP.BF16.F32.PACK_AB R149, R20, R149 ;  /* 0x000000951495723e */ /* 0x000fc400000010ff */
[----:B------:R-:W-:Y:S01]  /*14aa0*/  CS2R R72, SRZ ;  /* 0x0000000000487805 */ /* 0x000fe2000001ff00 */
[----:B------:R-:W-:Y:S02]  /*14ab0*/  FADD.FTZ R40, R20, R33 ;  /* 0x0000002114287221 */ /* 0x000fe40000010000 */
[----:B------:R-:W0:Y:S01]  /*14ac0*/  MUFU.EX2 R15, R98 ;  /* 0x00000062000f7308 */ /* 0x000e220000000800 */
[----:B-1----:R-:W-:Y:S01]  /*14ad0*/  FADD.FTZ R31, R13, R0 ;  /* 0x000000000d1f7221 */ /* 0x002fe20000010000 */
[----:B------:R-:W-:Y:S01]  /*14ae0*/  FADD.FTZ R35, R151, R40 ;  /* 0x0000002897237221 */ /* 0x000fe20000010000 */
[----:B------:R-:W-:Y:S02]  /*14af0*/  F2FP.BF16.F32.PACK_AB R152, R13, R90 ;  /* 0x0000005a0d98723e */ /* 0x000fe400000010ff */
[----:B------:R-:W-:-:S03]  /*14b00*/  CS2R R40, SRZ ;  /* 0x0000000000287805 */ /* 0x000fc6000001ff00 */
[----:B------:R-:W1:Y:S01]  /*14b10*/  MUFU.EX2 R84, R84 ;  /* 0x0000005400547308 */ /* 0x000e620000000800 */
[----:B--2---:R-:W-:-:S07]  /*14b20*/  FADD.FTZ R0, R96, R31 ;  /* 0x0000001f60007221 */ /* 0x004fce0000010000 */
[----:B------:R-:W2:Y:S01]  /*14b30*/  MUFU.EX2 R21, R100 ;  /* 0x0000006400157308 */ /* 0x000ea20000000800 */
[C---:B0-----:R-:W-:Y:S01]  /*14b40*/  FADD.FTZ R31, R15.reuse, R0 ;  /* 0x000000000f1f7221 */ /* 0x041fe20000010000 */
[----:B------:R-:W-:-:S06]  /*14b50*/  F2FP.BF16.F32.PACK_AB R154, R15, R96 ;  /* 0x000000600f9a723e */ /* 0x000fcc00000010ff */
[----:B------:R-:W0:Y:S01]  /*14b60*/  MUFU.EX2 R82, R82 ;  /* 0x0000005200527308 */ /* 0x000e220000000800 */
[----:B-1----:R-:W-:-:S07]  /*14b70*/  FADD.FTZ R0, R84, R31 ;  /* 0x0000001f54007221 */ /* 0x002fce0000010000 */
[----:B------:R-:W1:Y:S01]  /*14b80*/  MUFU.EX2 R28, R28 ;  /* 0x0000001c001c7308 */ /* 0x000e620000000800 */
[C---:B--2---:R-:W-:Y:S01]  /*14b90*/  FADD.FTZ R33, R21.reuse, R0 ;  /* 0x0000000015217221 */ /* 0x044fe20000010000 */
[----:B------:R-:W-:Y:S02]  /*14ba0*/  F2FP.BF16.F32.PACK_AB R148, R21, R84 ;  /* 0x000000541594723e */ /* 0x000fe400000010ff */
[----:B------:R-:W-:-:S04]  /*14bb0*/  CS2R R84, SRZ ;  /* 0x0000000000547805 */ /* 0x000fc8000001ff00 */
[----:B------:R-:W2:Y:S01]  /*14bc0*/  MUFU.EX2 R25, R102 ;  /* 0x0000006600197308 */ /* 0x000ea20000000800 */
[----:B0-----:R-:W-:-:S07]  /*14bd0*/  FADD.FTZ R0, R82, R33 ;  /* 0x0000002152007221 */ /* 0x001fce0000010000 */
[----:B------:R-:W0:Y:S01]  /*14be0*/  MUFU.EX2 R145, R145 ;  /* 0x0000009100917308 */ /* 0x000e220000000800 */
[C---:B-1----:R-:W-:Y:S01]  /*14bf0*/  FADD.FTZ R4, R28.reuse, R35 ;  /* 0x000000231c047221 */ /* 0x042fe20000010000 */
[----:B------:R-:W-:-:S06]  /*14c00*/  F2FP.BF16.F32.PACK_AB R151, R28, R151 ;  /* 0x000000971c97723e */ /* 0x000fcc00000010ff */
[----:B------:R-:W1:Y:S01]  /*14c10*/  MUFU.EX2 R80, R80 ;  /* 0x0000005000507308 */ /* 0x000e620000000800 */
[C---:B--2---:R-:W-:Y:S01]  /*14c20*/  FADD.FTZ R33, R25.reuse, R0 ;  /* 0x0000000019217221 */ /* 0x044fe20000010000 */
[----:B------:R-:W-:Y:S02]  /*14c30*/  F2FP.BF16.F32.PACK_AB R150, R25, R82 ;  /* 0x000000521996723e */ /* 0x000fe400000010ff */
[----:B------:R-:W-:-:S04]  /*14c40*/  CS2R R82, SRZ ;  /* 0x0000000000527805 */ /* 0x000fc8000001ff00 */
        /* <DEDUP_REMOVED lines=9> */
[----:B------:R-:W-:Y:S02]  /*14ce0*/  F2FP.BF16.F32.PACK_AB R144, R27, R80 ;  /* 0x000000501b90723e */ /* 0x000fe400000010ff */
[----:B------:R-:W-:Y:S02]  /*14cf0*/  CS2R R80, SRZ ;  /* 0x0000000000507805 */ /* 0x000fe4000001ff00 */
[----:B------:R-:W-:Y:S02]  /*14d00*/  CS2R R26, SRZ ;  /* 0x00000000001a7805 */ /* 0x000fe4000001ff00 */
[----:B------:R0:W3:Y:S01]  /*14d10*/  MUFU.EX2 R29, R78 ;  /* 0x0000004e001d7308 */ /* 0x0000e20000000800 */
[----:B-1----:R-:W-:-:S07]  /*14d20*/  FADD.FTZ R0, R106, R35 ;  /* 0x000000236a007221 */ /* 0x002fce0000010000 */
[----:B------:R-:W1:Y:S01]  /*14d30*/  MUFU.EX2 R38, R38 ;  /* 0x0000002600267308 */ /* 0x000e620000000800 */
[----:B--2---:R-:W-:Y:S01]  /*14d40*/  FADD.FTZ R37, R147, R4 ;  /* 0x0000000493257221 */ /* 0x004fe20000010000 */
[----:B0-----:R-:W-:-:S06]  /*14d50*/  CS2R R78, SRZ ;  /* 0x00000000004e7805 */ /* 0x001fcc000001ff00 */
[----:B------:R-:W0:Y:S01]  /*14d60*/  MUFU.EX2 R70, R70 ;  /* 0x0000004600467308 */ /* 0x000e220000000800 */
[C---:B---3--:R-:W-:Y:S01]  /*14d70*/  FADD.FTZ R35, R29.reuse, R0 ;  /* 0x000000001d237221 */ /* 0x048fe20000010000 */
[----:B------:R-:W-:Y:S02]  /*14d80*/  F2FP.BF16.F32.PACK_AB R146, R29, R106 ;  /* 0x0000006a1d92723e */ /* 0x000fe400000010ff */
[----:B------:R-:W-:-:S04]  /*14d90*/  CS2R R28, SRZ ;  /* 0x00000000001c7805 */ /* 0x000fc8000001ff00 */
[----:B------:R-:W2:Y:S01]  /*14da0*/  MUFU.EX2 R141, R141 ;  /* 0x0000008d008d7308 */ /* 0x000ea20000000800 */
[C---:B-1----:R-:W-:Y:S01]  /*14db0*/  FADD.FTZ R4, R38.reuse, R37 ;  /* 0x0000002526047221 */ /* 0x042fe20000010000 */
[----:B------:R-:W-:Y:S02]  /*14dc0*/  F2FP.BF16.F32.PACK_AB R147, R38, R147 ;  /* 0x000000932693723e */ /* 0x000fe400000010ff */
[----:B------:R-:W-:-:S04]  /*14dd0*/  CS2R R38, SRZ ;  /* 0x0000000000267805 */ /* 0x000fc8000001ff00 */
[----:B------:R1:W3:Y:S01]  /*14de0*/  MUFU.EX2 R3, R48 ;  /* 0x0000003000037308 */ /* 0x0002e20000000800 */
[----:B0-----:R-:W-:-:S07]  /*14df0*/  FADD.FTZ R0, R70, R35 ;  /* 0x0000002346007221 */ /* 0x001fce0000010000 */
[----:B------:R-:W0:Y:S01]  /*14e00*/  MUFU.EX2 R24, R24 ;  /* 0x0000001800187308 */ /* 0x000e220000000800 */
[----:B--2---:R-:W-:Y:S01]  /*14e10*/  FADD.FTZ R5, R141, R4 ;  /* 0x000000048d057221 */ /* 0x004fe20000010000 */
[----:B-1----:R-:W-:-:S06]  /*14e20*/  CS2R R48, SRZ ;  /* 0x0000000000307805 */ /* 0x002fcc000001ff00 */
[----:B------:R-:W1:Y:S01]  /*14e30*/  MUFU.EX2 R56, R56 ;  /* 0x0000003800387308 */ /* 0x000e620000000800 */
[C---:B---3--:R-:W-:Y:S01]  /*14e40*/  FADD.FTZ R13, R3.reuse, R0 ;  /* 0x00000000030d7221 */ /* 0x048fe20000010000 */
[----:B------:R-:W-:Y:S02]  /*14e50*/  F2FP.BF16.F32.PACK_AB R140, R3, R70 ;  /* 0x00000046038c723e */ /* 0x000fe400000010ff */
[----:B------:R-:W-:-:S04]  /*14e60*/  CS2R R70, SRZ ;  /* 0x0000000000467805 */ /* 0x000fc8000001ff00 */
[----:B------:R-:W2:Y:S01]  /*14e70*/  MUFU.EX2 R143, R143 ;  /* 0x0000008f008f7308 */ /* 0x000ea20000000800 */
[C---:B0-----:R-:W-:Y:S01]  /*14e80*/  FADD.FTZ R0, R24.reuse, R5 ;  /* 0x0000000518007221 */ /* 0x041fe20000010000 */
[----:B------:R-:W-:Y:S02]  /*14e90*/  F2FP.BF16.F32.PACK_AB R141, R24, R141 ;  /* 0x0000008d188d723e */ /* 0x000fe400000010ff */
[----:B------:R-:W-:-:S04]  /*14ea0*/  CS2R R24, SRZ ;  /* 0x0000000000187805 */ /* 0x000fc8000001ff00 */
[----:B------:R0:W3:Y:S01]  /*14eb0*/  MUFU.EX2 R31, R52 ;  /* 0x00000034001f7308 */ /* 0x0000e20000000800 */
[----:B-1----:R-:W-:-:S07]  /*14ec0*/  FADD.FTZ R4, R56, R13 ;  /* 0x0000000d38047221 */ /* 0x002fce0000010000 */
[----:B------:R-:W1:Y:S01]  /*14ed0*/  MUFU.EX2 R30, R30 ;  /* 0x0000001e001e7308 */ /* 0x000e620000000800 */
[----:B--2---:R-:W-:Y:S01]  /*14ee0*/  FADD.FTZ R5, R143, R0 ;  /* 0x000000008f057221 */ /* 0x004fe20000010000 */
[----:B0-----:R-:W-:-:S06]  /*14ef0*/  CS2R R52, SRZ ;  /* 0x0000000000347805 */ /* 0x001fcc000001ff00 */
[----:B------:R-:W0:Y:S01]  /*14f00*/  MUFU.EX2 R36, R36 ;  /* 0x0000002400247308 */ /* 0x000e220000000800 */
[C---:B---3--:R-:W-:Y:S01]  /*14f10*/  FADD.FTZ R13, R31.reuse, R4 ;  /* 0x000000041f0d7221 */ /* 0x048fe20000010000 */
[----:B-----5:R-:W-:Y:S02]  /*14f20*/  F2FP.BF16.F32.PACK_AB R142, R31, R56 ;  /* 0x000000381f8e723e */ /* 0x020fe400000010ff */
        /* <DEDUP_REMOVED lines=13> */
[----:B------:R-:W-:Y:S02]  /*15000*/  CS2R R36, SRZ ;  /* 0x0000000000247805 */ /* 0x000fe4000001ff00 */
[----:B------:R-:W-:Y:S02]  /*15010*/  CS2R R32, SRZ ;  /* 0x0000000000207805 */ /* 0x000fe4000001ff00 */
[----:B------:R-:W2:Y:S01]  /*15020*/  MUFU.EX2 R139, R139 ;  /* 0x0000008b008b7308 */ /* 0x000ea20000000800 */
[C---:B0-----:R-:W-:Y:S01]  /*15030*/  FADD.FTZ R0, R34.reuse, R3 ;  /* 0x0000000322007221 */ /* 0x041fe20000010000 */
[----:B------:R-:W-:-:S02]  /*15040*/  F2FP.BF16.F32.PACK_AB R137, R34, R137 ;  /* 0x000000892289723e */ /* 0x000fc400000010ff */
[----:B------:R-:W-:-:S04]  /*15050*/  CS2R R34, SRZ ;  /* 0x0000000000227805 */ /* 0x000fc8000001ff00 */
[----:B------:R0:W3:Y:S01]  /*15060*/  MUFU.EX2 R11, R68 ;  /* 0x00000044000b7308 */ /* 0x0000e20000000800 */
[----:B-1----:R-:W-:-:S07]  /*15070*/  FADD.FTZ R4, R64, R5 ;  /* 0x0000000540047221 */ /* 0x002fce0000010000 */
[----:B------:R-:W1:Y:S01]  /*15080*/  MUFU.EX2 R54, R54 ;  /* 0x0000003600367308 */ /* 0x000e620000000800 */
[----:B--2---:R-:W-:Y:S01]  /*15090*/  FADD.FTZ R3, R139, R0 ;  /* 0x000000008b037221 */ /* 0x004fe20000010000 */
[----:B------:R-:W-:Y:S01]  /*150a0*/  IMAD.MOV.U32 R0, RZ, RZ, 0x3f800000 ;  /* 0x3f800000ff007424 */ /* 0x000fe200078e00ff */
[----:B0-----:R-:W-:Y:S01]  /*150b0*/  CS2R R68, SRZ ;  /* 0x0000000000447805 */ /* 0x001fe2000001ff00 */
[C---:B---3--:R-:W-:Y:S01]  /*150c0*/  FADD.FTZ R5, R11.reuse, R4 ;  /* 0x000000040b057221 */ /* 0x048fe20000010000 */
[----:B------:R-:W-:Y:S02]  /*150d0*/  F2FP.BF16.F32.PACK_AB R138, R11, R64 ;  /* 0x000000400b8a723e */ /* 0x000fe400000010ff */
[----:B------:R-:W-:Y:S01]  /*150e0*/  CS2R R64, SRZ ;  /* 0x0000000000407805 */ /* 0x000fe2000001ff00 */
[C---:B-1----:R-:W-:Y:S01]  /*150f0*/  FADD.FTZ R4, R54.reuse, R3 ;  /* 0x0000000336047221 */ /* 0x042fe20000010000 */
[----:B------:R-:W-:Y:S01]  /*15100*/  F2FP.BF16.F32.PACK_AB R139, R54, R139 ;  /* 0x0000008b368b723e */ /* 0x000fe200000010ff */
[----:B------:R-:W-:Y:S01]  /*15110*/  IMAD.MOV.U32 R3, RZ, RZ, 0x3f800000 ;  /* 0x3f800000ff037424 */ /* 0x000fe200078e00ff */
[----:B------:R-:W-:Y:S01]  /*15120*/  CS2R R54, SRZ ;  /* 0x0000000000367805 */ /* 0x000fe2000001ff00 */
[----:B------:R-:W-:Y:S06]  /*15130*/  @!P2 BRA `(.L_x_2869) ;  /* 0x0000002c0050a947 */ /* 0x000fec0003800000 */
[----:B------:R-:W-:Y:S01]  /*15140*/  BSSY B1, `(.L_x_2869) ;  /* 0x00002d3000017945 */ /* 0x000fe20003800000 */
[----:B------:R-:W-:Y:S02]  /*15150*/  IMAD.MOV.U32 R12, RZ, RZ, R10 ;  /* 0x000000ffff0c7224 */ /* 0x000fe400078e000a */
[----:B------:R-:W-:Y:S02]  /*15160*/  IMAD.MOV.U32 R13, RZ, RZ, R8 ;  /* 0x000000ffff0d7224 */ /* 0x000fe400078e0008 */
[----:B------:R-:W-:Y:S02]  /*15170*/  IMAD.MOV.U32 R20, RZ, RZ, R167 ;  /* 0x000000ffff147224 */ /* 0x000fe400078e00a7 */
[----:B------:R-:W-:Y:S02]  /*15180*/  IMAD.MOV.U32 R21, RZ, RZ, R162 ;  /* 0x000000ffff157224 */ /* 0x000fe400078e00a2 */
[----:B------:R-:W-:Y:S02]  /*15190*/  IMAD.MOV.U32 R0, RZ, RZ, 0x3f800000 ;  /* 0x3f800000ff007424 */ /* 0x000fe400078e00ff */
[----:B------:R-:W-:-:S07]  /*151a0*/  IMAD.MOV.U32 R87, RZ, RZ, RZ ;  /* 0x000000ffff577224 */ /* 0x000fce00078e00ff */
.L_x_2882:
[----:B------:R-:W-:-:S04]  /*151b0*/  ISETP.NE.AND P2, PT, R21, 0x1, PT ;  /* 0x000000011500780c */ /* 0x000fc80003f45270 */
[----:B------:R-:W-:-:S04]  /*151c0*/  SEL R167, RZ, 0x1, P2 ;  /* 0x00000001ffa77807 */ /* 0x000fc80001000000 */
[----:B------:R-:W-:Y:S01]  /*151d0*/  LOP3.LUT R167, R20, R167, RZ, 0x3c, !PT ;  /* 0x000000a714a77212 */ /* 0x000fe200078e3cff */
[----:B------:R-:W-:Y:S06]  /*151e0*/  @!P0 BRA `(.L_x_2870) ;  /* 0x0000000000048947 */ /* 0x000fec0003800000 */
[----:B------:R-:W-:Y:S01]  /*151f0*/  BPT.TRAP 0x1 ;  /* 0x000000040000795c */ /* 0x000fe20000300000 */
.L_x_2870:
        /* <DEDUP_REMOVED lines=8> */
.L_x_2871:
[----:B------:R-:W-:Y:S01]  /*15280*/  BSSY B2, `(.L_x_2872) ;  /* 0x0000006000027945 */ /* 0x000fe20003800000 */
[----:B------:R-:W-:Y:S02]  /*15290*/  IMAD R8, R162, 0x900, R6 ;  /* 0x00000900a2087824 */ /* 0x000fe400078e0206 */
[----:B------:R-:W-:Y:S01]  /*152a0*/  IMAD.MOV.U32 R9, RZ, RZ, 0x40000040 ;  /* 0x40000040ff097424 */ /* 0x000fe200078e00ff */
[----:B-1----:R-:W-:Y:S06]  /*152b0*/  @P2 BRA `(.L_x_2873) ;  /* 0x0000000000082947 */ /* 0x002fec0003800000 */
[----:B------:R-:W1:Y:S02]  /*152c0*/  SYNCS.PHASECHK.TRANS64.TRYWAIT P2, [R15+URZ+0x2a830], R10 ;  /* 0x02a8300a0f0075a7 */ /* 0x000e64000804017f */
[----:B-1----:R-:W-:Y:S05]  /*152d0*/  @!P2 BRA `(.L_x_2874) ;  /* 0x000000fc0080a947 */ /* 0x002fea0003800000 */
.L_x_2873:
[----:B------:R-:W-:Y:S05]  /*152e0*/  BSYNC B2 ;  /* 0x0000000000027941 */ /* 0x000fea0003800000 */
.L_x_2872:
        /* <DEDUP_REMOVED lines=17> */
[----:B------:R-:W-:Y:S01]  /*15400*/  VIADD R10, R8, 0x4 ;  /* 0x00000004080a7836 */ /* 0x000fe20000000000 */
[----:B------:R-:W-:Y:S01]  /*15410*/  MOV R11, 0x40000040 ;  /* 0x40000040000b7802 */ /* 0x000fe20000000f00 */
[----:B------:R-:W-:-:S02]  /*15420*/  WARPGROUP.DEPBAR.LE gsb0, 0x0 ;  /* 0x00008000000079c5 */ /* 0x000fc40000010000 */
[----:B------:R-:W-:-:S08]  /*15430*/  WARPGROUP.ARRIVE ;  /* 0x00000000000079c5 */ /* 0x000fd00000000000 */
        /* <DEDUP_REMOVED lines=69> */
[----:B------:R-:W-:Y:S01]  /*15890*/  VIADD R10, R8, 0x604 ;  /* 0x00000604080a7836 */ /* 0x000fe20000000000 */
[----:B------:R-:W-:Y:S01]  /*158a0*/  MOV R11, 0x40000040 ;  /* 0x40000040000b7802 */ /* 0x000fe20000000f00 */
        /* <DEDUP_REMOVED lines=86> */
.L_x_2875:
[----:B------:R-:W-:Y:S01]  /*15e10*/  SHF.L.U32 R3, R20, 0x1f, RZ ;  /* 0x0000001f14037819 */ /* 0x000fe200000006ff */
[----:B------:R-:W-:-:S04]  /*15e20*/  IMAD R11, R21, 0x8, R2 ;  /* 0x00000008150b7824 */ /* 0x000fc800078e0202 */
[----:B------:R0:W1:Y:S01]  /*15e30*/  SYNCS.PHASECHK.TRANS64.TRYWAIT P2, [R11+URZ+0x2a850], R3 ;  /* 0x02a850030b0075a7 */ /* 0x000062000804017f */
[----:B------:R-:W-:Y:S05]  /*15e40*/  @!P0 BRA `(.L_x_2876) ;  /* 0x0000000000048947 */ /* 0x000fea0003800000 */
[----:B------:R-:W-:Y:S01]  /*15e50*/  BPT.TRAP 0x1 ;  /* 0x000000040000795c */ /* 0x000fe20000300000 */
.L_x_2876:
        /* <DEDUP_REMOVED lines=9> */
.L_x_2878:
[----:B------:R-:W-:Y:S05]  /*15ef0*/  BSYNC B2 ;  /* 0x0000000000027941 */ /* 0x000fea0003800000 */
.L_x_2877:
        /* <DEDUP_REMOVED lines=31> */
[----:B------:R-:W-:Y:S02]  /*160f0*/  R2UR UR7, R9 ;  /* 0x00000000090772ca */ /* 0x000fe400000e0000 */
[----:B------:R-:W-:Y:S01]  /*16100*/  MOV R9, 0x40000040 ;  /* 0x4000004000097802 */ /* 0x000fe20000000f00 */
[----:B------:R-:W-:Y:S02]  /*16110*/  WARPGROUP.DEPBAR.LE gsb0, 0x0 ;  /* 0x00008000000079c5 */ /* 0x000fe40000010000 */
[----:B------:R-:W-:-:S08]  /*16120*/  WARPGROUP.ARRIVE ;  /* 0x00000000000079c5 */ /* 0x000fd00000000000 */
        /* <DEDUP_REMOVED lines=9> */
.L_x_2880:
[----:B------:R-:W2:Y:S01]  /*161c0*/  @P1 LDC R9, c[0x0][0x44c] ;  /* 0x00011300ff091b82 */ /* 0x000ea20000000800 */
[----:B------:R-:W-:Y:S01]  /*161d0*/  FMUL.FTZ R10, R94, UR39 ;  /* 0x000000275e0a7c20 */ /* 0x000fe20008410000 */
[----:B------:R-:W-:Y:S02]  /*161e0*/  IMAD.IADD R8, R189, 0x1, R184 ;  /* 0x00000001bd087824 */ /* 0x000fe400078e02b8 */
[----:B------:R-:W-:Y:S01]  /*161f0*/  FMUL.FTZ R137, R88, UR39 ;  /* 0x0000002758897c20 */ /* 0x000fe20008410000 */
[----:B------:R-:W-:Y:S01]  /*16200*/  FMUL.FTZ R136, R89, UR39 ;  /* 0x0000002759887c20 */ /* 0x000fe20008410000 */
[----:B------:R-:W-:Y:S01]  /*16210*/  FMUL.FTZ R139, R92, UR39 ;  /* 0x000000275c8b7c20 */ /* 0x000fe20008410000 */
[----:B------:R-:W-:Y:S01]  /*16220*/  FMUL.FTZ R138, R93, UR39 ;  /* 0x000000275d8a7c20 */ /* 0x000fe20008410000 */
[----:B------:R-:W-:Y:S01]  /*16230*/  FMUL.FTZ R20, R95, UR39 ;  /* 0x000000275f147c20 */ /* 0x000fe20008410000 */
[----:B------:R-:W3:Y:S01]  /*16240*/  @P1 LDC R94, c[0x0][0x450] ;  /* 0x00011400ff5e1b82 */ /* 0x000ee20000000800 */
        /* <DEDUP_REMOVED lines=15> */
[----:B--2---:R-:W-:Y:S01]  /*16340*/  @P1 IMAD.HI.U32 R9, R8, R9, RZ ;  /* 0x0000000908091227 */ /* 0x004fe200078e00ff */
[----:B------:R-:W2:Y:S03]  /*16350*/  MUFU.TANH R139, R139 ;  /* 0x0000008b008b7308 */ /* 0x000ea60000002400 */
[----:B------:R-:W-:Y:S01]  /*16360*/  FMUL.FTZ R107, R109, UR39 ;  /* 0x000000276d6b7c20 */ /* 0x000fe20008410000 */
[----:B01----:R-:W-:Y:S01]  /*16370*/  FMUL.FTZ R3, R91, UR39 ;  /* 0x000000275b037c20 */ /* 0x003fe20008410000 */
[----:B------:R-:W-:Y:S01]  /*16380*/  FMUL.FTZ R91, R106, UR39 ;  /* 0x000000276a5b7c20 */ /* 0x000fe20008410000 */
[----:B------:R-:W-:Y:S01]  /*16390*/  FMUL.FTZ R109, R112, UR39 ;  /* 0x00000027706d7c20 */ /* 0x000fe20008410000 */
[----:B------:R-:W-:Y:S01]  /*163a0*/  FMUL.FTZ R113, R113, UR39 ;  /* 0x0000002771717c20 */ /* 0x000fe20008410000 */
[----:B------:R-:W-:Y:S01]  /*163b0*/  FMUL.FTZ R93, R110, UR39 ;  /* 0x000000276e5d7c20 */ /* 0x000fe20008410000 */
[----:B---3--:R-:W-:Y:S01]  /*163c0*/  @P1 SHF.R.U32.HI R8, RZ, R94, R9 ;  /* 0x0000005eff081219 */ /* 0x008fe20000011609 */
[----:B------:R-:W-:Y:S01]  /*163d0*/  IMAD.MOV.U32 R9, RZ, RZ, -0x60 ;  /* 0xffffffa0ff097424 */ /* 0x000fe200078e00ff */
[----:B------:R-:W0:Y:S01]  /*163e0*/  MUFU.TANH R138, R138 ;  /* 0x0000008a008a7308 */ /* 0x000e220000002400 */
[----:B------:R-:W-:Y:S01]  /*163f0*/  FMUL.FTZ R116, R116, UR39 ;  /* 0x0000002774747c20 */ /* 0x000fe20008410000 */
[----:B------:R-:W-:Y:S01]  /*16400*/  FMUL.FTZ R120, R120, UR39 ;  /* 0x0000002778787c20 */ /* 0x000fe20008410000 */
[----:B------:R-:W1:Y:S01]  /*16410*/  SHFL.IDX PT, R94, R8, RZ, 0x1c1f ;  /* 0x001c1fff085e7589 */ /* 0x000e6200000e0000 */
[----:B------:R-:W-:-:S02]  /*16420*/  IMAD R9, R14, R9, 0x1 ;  /* 0x000000010e097424 */ /* 0x000fc400078e0209 */
[----:B------:R-:W-:Y:S01]  /*16430*/  FMUL.FTZ R117, R117, UR39 ;  /* 0x0000002775757c20 */ /* 0x000fe20008410000 */
[----:B------:R-:W-:Y:S01]  /*16440*/  FMUL.FTZ R142, R124, UR39 ;  /* 0x000000277c8e7c20 */ /* 0x000fe20008410000 */
[----:B------:R-:W-:Y:S01]  /*16450*/  FMUL.FTZ R144, R125, UR39 ;  /* 0x000000277d907c20 */ /* 0x000fe20008410000 */
[----:B------:R-:W-:Y:S01]  /*16460*/  IMAD R9, R188, -0x2, R9 ;  /* 0xfffffffebc097824 */ /* 0x000fe200078e0209 */
[----:B------:R-:W3:Y:S01]  /*16470*/  MUFU.TANH R140, R140 ;  /* 0x0000008c008c7308 */ /* 0x000ee20000002400 */
[----:B------:R-:W-:Y:S01]  /*16480*/  FMUL.FTZ R129, R129, UR39 ;  /* 0x0000002781817c20 */ /* 0x000fe20008410000 */
[----:B------:R-:W-:Y:S01]  /*16490*/  FMUL.FTZ R133, R133, UR39 ;  /* 0x0000002785857c20 */ /* 0x000fe20008410000 */
[----:B------:R-:W3:Y:S01]  /*164a0*/  SHFL.IDX PT, R8, R8, 0x1, 0x1c1f ;  /* 0x003c1f0008087f89 */ /* 0x000ee200000e0000 */
[----:B------:R-:W-:-:S04]  /*164b0*/  IADD3 R9, -R185, R9, R186 ;  /* 0x00000009b9097210 */ /* 0x000fc80007ffe1ba */
[----:B------:R-:W3:Y:S08]  /*164c0*/  MUFU.TANH R95, R95 ;  /* 0x0000005f005f7308 */ /* 0x000ef00000002400 */
[----:B------:R-:W3:Y:S01]  /*164d0*/  MUFU.TANH R141, R141 ;  /* 0x0000008d008d7308 */ /* 0x000ee20000002400 */
[----:B-1----:R-:W-:-:S05]  /*164e0*/  IMAD.IADD R97, R9, 0x1, R94 ;  /* 0x0000000109617824 */ /* 0x002fca00078e025e */
[C---:B------:R-:W-:Y:S02]  /*164f0*/  ISETP.GT.AND P2, PT, R97.reuse, RZ, PT ;  /* 0x000000ff6100720c */ /* 0x040fe40003f44270 */
[----:B------:R-:W1:Y:S01]  /*16500*/  MUFU.TANH R99, R99 ;  /* 0x0000006300637308 */ /* 0x000e620000002400 */
[----:B------:R-:W-:Y:S02]  /*16510*/  ISETP.GT.AND P3, PT, R97, 0x1, PT ;  /* 0x000000016100780c */ /* 0x000fe40003f64270 */
[----:B----4-:R-:W-:Y:S02]  /*16520*/  FSEL R94, R137, -INF , P2 ;  /* 0xff800000895e7808 */ /* 0x010fe40001000000 */
[----:B------:R-:W-:Y:S02]  /*16530*/  ISETP.GT.AND P2, PT, R97, 0x8, PT ;  /* 0x000000086100780c */ /* 0x000fe40003f44270 */
[----:B-----5:R-:W-:Y:S01]  /*16540*/  FSEL R96, R136, -INF , P3 ;  /* 0xff80000088607808 */ /* 0x020fe20001800000 */
[----:B------:R-:W4:Y:S01]  /*16550*/  MUFU.TANH R103, R103 ;  /* 0x0000006700677308 */ /* 0x000f220000002400 */
[----:B------:R-:W-:-:S02]  /*16560*/  FMNMX.FTZ R143, R94, R13, !PT ;  /* 0x0000000d5e8f7209 */ /* 0x000fc40007810000 */
[----:B------:R-:W-:Y:S02]  /*16570*/  ISETP.GT.AND P3, PT, R97, 0x9, PT ;  /* 0x000000096100780c */ /* 0x000fe40003f64270 */
[----:B--2---:R-:W-:Y:S02]  /*16580*/  FSEL R98, R139, -INF , P2 ;  /* 0xff8000008b627808 */ /* 0x004fe40001000000 */
[----:B------:R-:W-:Y:S01]  /*16590*/  FMNMX.FTZ R143, R96, R143, !PT ;  /* 0x0000008f608f7209 */ /* 0x000fe20007810000 */
[----:B------:R-:W2:Y:S01]  /*165a0*/  MUFU.TANH R101, R101 ;  /* 0x0000006500657308 */ /* 0x000ea20000002400 */
[----:B------:R-:W-:Y:S02]  /*165b0*/  ISETP.GT.AND P2, PT, R97, 0x10, PT ;  /* 0x000000106100780c */ /* 0x000fe40003f44270 */
[----:B0-----:R-:W-:Y:S02]  /*165c0*/  FSEL R100, R138, -INF , P3 ;  /* 0xff8000008a647808 */ /* 0x001fe40001800000 */
[----:B------:R-:W-:-:S02]  /*165d0*/  FMNMX.FTZ R143, R98, R143, !PT ;  /* 0x0000008f628f7209 */ /* 0x000fc40007810000 */
[C---:B------:R-:W-:Y:S01]  /*165e0*/  ISETP.GT.AND P3, PT, R97.reuse, 0x11, PT ;  /* 0x000000116100780c */ /* 0x040fe20003f64270 */
[----:B------:R-:W-:Y:S01]  /*165f0*/  MUFU.TANH R105, R105 ;  /* 0x0000006900697308 */ /* 0x000fe20000002400 */
[----:B---3--:R-:W-:Y:S02]  /*16600*/  FSEL R102, R140, -INF , P2 ;  /* 0xff8000008c667808 */ /* 0x008fe40001000000 */
[----:B------:R-:W-:Y:S02]  /*16610*/  FMNMX.FTZ R143, R100, R143, !PT ;  /* 0x0000008f648f7209 */ /* 0x000fe40007810000 */
[----:B------:R-:W-:Y:S02]  /*16620*/  ISETP.GT.AND P2, PT, R97, 0x18, PT ;  /* 0x000000186100780c */ /* 0x000fe40003f44270 */
[----:B------:R-:W-:Y:S01]  /*16630*/  FSEL R104, R95, -INF , P3 ;  /* 0xff8000005f687808 */ /* 0x000fe20001800000 */
[----:B------:R-:W0:Y:S01]  /*16640*/  MUFU.TANH R107, R107 ;  /* 0x0000006b006b7308 */ /* 0x000e220000002400 */
[----:B------:R-:W-:Y:S01]  /*16650*/  FMNMX.FTZ R143, R102, R143, !PT ;  /* 0x0000008f668f7209 */ /* 0x000fe20007810000 */
[----:B------:R-:W-:Y:S01]  /*16660*/  FMUL.FTZ R95, R121, UR39 ;  /* 0x00000027795f7c20 */ /* 0x000fe20008410000 */
[----:B------:R-:W-:-:S02]  /*16670*/  ISETP.GT.AND P3, PT, R97, 0x19, PT ;  /* 0x000000196100780c */ /* 0x000fc40003f64270 */
[----:B------:R-:W-:Y:S02]  /*16680*/  FSEL R106, R141, -INF , P2 ;  /* 0xff8000008d6a7808 */ /* 0x000fe40001000000 */
[----:B------:R-:W-:Y:S01]  /*16690*/  FMNMX.FTZ R143, R104, R143, !PT ;  /* 0x0000008f688f7209 */ /* 0x000fe20007810000 */
[----:B------:R-:W-:Y:S01]  /*166a0*/  MUFU.TANH R109, R109 ;  /* 0x0000006d006d7308 */ /* 0x000fe20000002400 */
[----:B------:R-:W-:Y:S02]  /*166b0*/  ISETP.GT.AND P2, PT, R97, 0x20, PT ;  /* 0x000000206100780c */ /* 0x000fe40003f44270 */
[----:B-1----:R-:W-:Y:S01]  /*166c0*/  FSEL R108, R99, -INF , P3 ;  /* 0xff800000636c7808 */ /* 0x002fe20001800000 */
[----:B------:R-:W-:Y:S01]  /*166d0*/  FMUL.FTZ R99, R128, UR39 ;  /* 0x0000002780637c20 */ /* 0x000fe20008410000 */
[----:B------:R-:W-:Y:S02]  /*166e0*/  FMNMX.FTZ R143, R106, R143, !PT ;  /* 0x0000008f6a8f7209 */ /* 0x000fe40007810000 */
[----:B------:R-:W-:Y:S01]  /*166f0*/  ISETP.GT.AND P3, PT, R97, 0x21, PT ;  /* 0x000000216100780c */ /* 0x000fe20003f64270 */
[----:B------:R-:W1:Y:S01]  /*16700*/  MUFU.TANH R113, R113 ;  /* 0x0000007100717308 */ /* 0x000e620000002400 */
[----:B----4-:R-:W-:Y:S01]  /*16710*/  FSEL R110, R103, -INF , P2 ;  /* 0xff800000676e7808 */ /* 0x010fe20001000000 */
[----:B------:R-:W-:Y:S01]  /*16720*/  FMUL.FTZ R103, R119, UR39 ;  /* 0x0000002777677c20 */ /* 0x000fe20008410000 */
[----:B------:R-:W-:Y:S01]  /*16730*/  FMNMX.FTZ R143, R108, R143, !PT ;  /* 0x0000008f6c8f7209 */ /* 0x000fe20007810000 */
[----:B------:R-:W-:Y:S01]  /*16740*/  FMUL.FTZ R119, R135, UR39 ;  /* 0x0000002787777c20 */ /* 0x000fe20008410000 */
[----:B------:R-:W-:-:S02]  /*16750*/  ISETP.GT.AND P2, PT, R97, 0x28, PT ;  /* 0x000000286100780c */ /* 0x000fc40003f44270 */
[----:B--2---:R-:W-:Y:S01]  /*16760*/  FSEL R112, R101, -INF , P3 ;  /* 0xff80000065707808 */ /* 0x004fe20001800000 */
[----:B------:R0:W2:Y:S01]  /*16770*/  MUFU.TANH R137, R116 ;  /* 0x0000007400897308 */ /* 0x0000a20000002400 */
[----:B------:R-:W-:Y:S01]  /*16780*/  FMNMX.FTZ R143, R110, R143, !PT ;  /* 0x0000008f6e8f7209 */ /* 0x000fe20007810000 */
[----:B------:R-:W-:Y:S01]  /*16790*/  FMUL.FTZ R101, R118, UR39 ;  /* 0x0000002776657c20 */ /* 0x000fe20008410000 */
[----:B------:R-:W-:Y:S01]  /*167a0*/  ISETP.GT.AND P3, PT, R97, 0x29, PT ;  /* 0x000000296100780c */ /* 0x000fe20003f64270 */
[----:B------:R-:W-:Y:S01]  /*167b0*/  FMUL.FTZ R118, R134, UR39 ;  /* 0x0000002786767c20 */ /* 0x000fe20008410000 */
[----:B------:R-:W-:-:S03]  /*167c0*/  FMNMX.FTZ R143, R112, R143, !PT ;  /* 0x0000008f708f7209 */ /* 0x000fc60007810000 */
[----:B------:R3:W-:Y:S01]  /*167d0*/  MUFU.TANH R140, R120 ;  /* 0x00000078008c7308 */ /* 0x0007e20000002400 */
[----:B0-----:R-:W-:Y:S01]  /*167e0*/  FSEL R116, R107, -INF , P3 ;  /* 0xff8000006b747808 */ /* 0x001fe20001800000 */
[----:B------:R-:W-:Y:S01]  /*167f0*/  FMUL.FTZ R107, R123, UR39 ;  /* 0x000000277b6b7c20 */ /* 0x000fe20008410000 */
[----:B------:R-:W-:-:S04]  /*16800*/  ISETP.GT.AND P3, PT, R97, 0x31, PT ;  /* 0x000000316100780c */ /* 0x000fc80003f64270 */
[----:B-1----:R-:W-:Y:S01]  /*16810*/  FSEL R128, R113, -INF , P3 ;  /* 0xff80000071807808 */ /* 0x002fe20001800000 */
[----:B------:R-:W0:Y:S01]  /*16820*/  MUFU.TANH R117, R117 ;  /* 0x0000007500757308 */ /* 0x000e220000002400 */
[----:B---3--:R-:W-:Y:S01]  /*16830*/  FSEL R120, R105, -INF , P2 ;  /* 0xff80000069787808 */ /* 0x008fe20001000000 */
[----:B------:R-:W-:Y:S01]  /*16840*/  FMUL.FTZ R105, R122, UR39 ;  /* 0x000000277a697c20 */ /* 0x000fe20008410000 */
[----:B------:R-:W-:Y:S01]  /*16850*/  ISETP.GT.AND P2, PT, R97, 0x30, PT ;  /* 0x000000306100780c */ /* 0x000fe20003f44270 */
[----:B------:R-:W-:Y:S01]  /*16860*/  FMUL.FTZ R113, R130, UR39 ;  /* 0x0000002782717c20 */ /* 0x000fe20008410000 */
[----:B------:R-:W-:Y:S02]  /*16870*/  FMNMX.FTZ R143, R120, R143, !PT ;  /* 0x0000008f788f7209 */ /* 0x000fe40007810000 */
[----:B------:R-:W-:Y:S01]  /*16880*/  FSEL R124, R109, -INF , P2 ;  /* 0xff8000006d7c7808 */ /* 0x000fe20001000000 */
[----:B------:R-:W-:Y:S01]  /*16890*/  MUFU.TANH R95, R95 ;  /* 0x0000005f005f7308 */ /* 0x000fe20000002400 */
[----:B------:R-:W-:Y:S01]  /*168a0*/  FMNMX.FTZ R143, R116, R143, !PT ;  /* 0x0000008f748f7209 */ /* 0x000fe20007810000 */
[----:B------:R-:W-:Y:S01]  /*168b0*/  FMUL.FTZ R109, R126, UR39 ;  /* 0x000000277e6d7c20 */ /* 0x000fe20008410000 */
[----:B------:R-:W-:-:S02]  /*168c0*/  ISETP.GT.AND P2, PT, R97, 0x38, PT ;  /* 0x000000386100780c */ /* 0x000fc40003f44270 */
[----:B------:R-:W-:Y:S02]  /*168d0*/  FMNMX.FTZ R143, R124, R143, !PT ;  /* 0x0000008f7c8f7209 */ /* 0x000fe40007810000 */
[----:B------:R-:W-:Y:S01]  /*168e0*/  ISETP.GT.AND P3, PT, R97, 0x39, PT ;  /* 0x000000396100780c */ /* 0x000fe20003f64270 */
[----:B------:R-:W1:Y:S01]  /*168f0*/  MUFU.TANH R142, R142 ;  /* 0x0000008e008e7308 */ /* 0x000e620000002400 */
[----:B--2---:R-:W-:Y:S02]  /*16900*/  FSEL R136, R137, -INF , P2 ;  /* 0xff80000089887808 */ /* 0x004fe40001000000 */
[----:B------:R-:W-:Y:S02]  /*16910*/  FMNMX.FTZ R143, R128, R143, !PT ;  /* 0x0000008f808f7209 */ /* 0x000fe40007810000 */
[----:B------:R-:W-:Y:S02]  /*16920*/  ISETP.GT.AND P2, PT, R97, 0x40, PT ;  /* 0x000000406100780c */ /* 0x000fe40003f44270 */
[----:B0-----:R-:W-:Y:S01]  /*16930*/  FSEL R138, R117, -INF , P3 ;  /* 0xff800000758a7808 */ /* 0x001fe20001800000 */
[----:B------:R-:W0:Y:S01]  /*16940*/  MUFU.TANH R144, R144 ;  /* 0x0000009000907308 */ /* 0x000e220000002400 */
[----:B------:R-:W-:Y:S01]  /*16950*/  FMNMX.FTZ R143, R136, R143, !PT ;  /* 0x0000008f888f7209 */ /* 0x000fe20007810000 */
[----:B------:R-:W-:Y:S01]  /*16960*/  IMAD.IADD R117, R9, 0x1, R8 ;  /* 0x0000000109757824 */ /* 0x000fe200078e0208 */
[----:B------:R-:W-:Y:S01]  /*16970*/  ISETP.GT.AND P3, PT, R97, 0x41, PT ;  /* 0x000000416100780c */ /* 0x000fe20003f64270 */
[----:B------:R-:W-:Y:S01]  /*16980*/  IMAD.U32 R9, RZ, RZ, UR43 ;  /* 0x0000002bff097e24 */ /* 0x000fe2000f8e00ff */
[----:B------:R-:W-:-:S02]  /*16990*/  FSEL R140, R140, -INF , P2 ;  /* 0xff8000008c8c7808 */ /* 0x000fc40001000000 */
[----:B------:R-:W-:Y:S01]  /*169a0*/  FMNMX.FTZ R143, R138, R143, !PT ;  /* 0x0000008f8a8f7209 */ /* 0x000fe20007810000 */
[----:B------:R2:W3:Y:S01]  /*169b0*/  MUFU.TANH R146, R99 ;  /* 0x0000006300927308 */ /* 0x0004e20000002400 */
[C---:B------:R-:W-:Y:S02]  /*169c0*/  ISETP.GT.AND P2, PT, R97.reuse, 0x48, PT ;  /* 0x000000486100780c */ /* 0x040fe40003f44270 */
[----:B------:R-:W-:Y:S02]  /*169d0*/  FMNMX.FTZ R143, R140, R143, !PT ;  /* 0x0000008f8c8f7209 */ /* 0x000fe40007810000 */
[----:B-1----:R-:W-:Y:S02]  /*169e0*/  FSEL R142, R142, -INF , P2 ;  /* 0xff8000008e8e7808 */ /* 0x002fe40001000000 */
[----:B------:R-:W-:Y:S01]  /*169f0*/  ISETP.GT.AND P2, PT, R97, 0x50, PT ;  /* 0x000000506100780c */ /* 0x000fe20003f44270 */
[----:B------:R-:W1:Y:S01]  /*16a00*/  MUFU.TANH R129, R129 ;  /* 0x0000008100817308 */ /* 0x000e620000002400 */
[----:B--2---:R-:W-:Y:S01]  /*16a10*/  FMUL.FTZ R99, R132, UR39 ;  /* 0x0000002784637c20 */ /* 0x004fe20008410000 */
[----:B------:R-:W-:Y:S01]  /*16a20*/  FSEL R132, R95, -INF , P3 ;  /* 0xff8000005f847808 */ /* 0x000fe20001800000 */
[----:B------:R-:W-:Y:S01]  /*16a30*/  FMUL.FTZ R95, R111, UR39 ;  /* 0x000000276f5f7c20 */ /* 0x000fe20008410000 */
[----:B------:R-:W-:Y:S01]  /*16a40*/  ISETP.GT.AND P3, PT, R97, 0x49, PT ;  /* 0x000000496100780c */ /* 0x000fe20003f64270 */
[----:B------:R-:W-:Y:S01]  /*16a50*/  FMUL.FTZ R111, R127, UR39 ;  /* 0x000000277f6f7c20 */ /* 0x000fe20008410000 */
[----:B------:R-:W-:-:S02]  /*16a60*/  FMNMX.FTZ R143, R132, R143, !PT ;  /* 0x0000008f848f7209 */ /* 0x000fc40007810000 */
[----:B------:R-:W2:Y:S01]  /*16a70*/  MUFU.TANH R99, R99 ;  /* 0x0000006300637308 */ /* 0x000ea20000002400 */
[----:B0-----:R-:W-:Y:S02]  /*16a80*/  FSEL R144, R144, -INF , P3 ;  /* 0xff80000090907808 */ /* 0x001fe40001800000 */
[----:B------:R-:W-:Y:S02]  /*16a90*/  FMNMX.FTZ R143, R142, R143, !PT ;  /* 0x0000008f8e8f7209 */ /* 0x000fe40007810000 */
[C---:B------:R-:W-:Y:S02]  /*16aa0*/  ISETP.GT.AND P3, PT, R97.reuse, 0x51, PT ;  /* 0x000000516100780c */ /* 0x040fe40003f64270 */
[----:B---3--:R-:W-:Y:S01]  /*16ab0*/  FSEL R146, R146, -INF , P2 ;  /* 0xff80000092927808 */ /* 0x008fe20001000000 */
[----:B------:R-:W0:Y:S01]  /*16ac0*/  MUFU.TANH R133, R133 ;  /* 0x0000008500857308 */ /* 0x000e220000002400 */
[----:B------:R-:W-:Y:S02]  /*16ad0*/  FMNMX.FTZ R143, R144, R143, !PT ;  /* 0x0000008f908f7209 */ /* 0x000fe40007810000 */
[----:B------:R-:W-:-:S02]  /*16ae0*/  ISETP.GT.AND P2, PT, R97, 0x58, PT ;  /* 0x000000586100780c */ /* 0x000fc40003f44270 */
[----:B-1----:R-:W-:Y:S02]  /*16af0*/  FSEL R148, R129, -INF , P3 ;  /* 0xff80000081947808 */ /* 0x002fe40001800000 */
[----:B------:R-:W-:Y:S01]  /*16b00*/  FMNMX.FTZ R143, R146, R143, !PT ;  /* 0x0000008f928f7209 */ /* 0x000fe20007810000 */
[----:B------:R-:W1:Y:S01]  /*16b10*/  MUFU.TANH R0, R0 ;  /* 0x0000000000007308 */ /* 0x000e620000002400 */
[----:B------:R-:W-:Y:S01]  /*16b20*/  ISETP.GT.AND P3, PT, R97, 0x59, PT ;  /* 0x000000596100780c */ /* 0x000fe20003f64270 */
[----:B------:R-:W-:Y:S01]  /*16b30*/  FMUL.FTZ R97, R114, UR39 ;  /* 0x0000002772617c20 */ /* 0x000fe20008410000 */
[----:B--2---:R-:W-:Y:S01]  /*16b40*/  FSEL R150, R99, -INF , P2 ;  /* 0xff80000063967808 */ /* 0x004fe20001000000 */
[----:B------:R-:W-:Y:S01]  /*16b50*/  FMUL.FTZ R99, R115, UR39 ;  /* 0x0000002773637c20 */ /* 0x000fe20008410000 */
[----:B------:R-:W-:Y:S01]  /*16b60*/  FMNMX.FTZ R143, R148, R143, !PT ;  /* 0x0000008f948f7209 */ /* 0x000fe20007810000 */
[----:B------:R-:W-:Y:S01]  /*16b70*/  FMUL.FTZ R115, R131, UR39 ;  /* 0x0000002783737c20 */ /* 0x000fe20008410000 */
[----:B------:R-:W-:Y:S01]  /*16b80*/  ISETP.GT.AND P2, PT, R117, RZ, PT ;  /* 0x000000ff7500720c */ /* 0x000fe20003f44270 */
[----:B------:R-:W2:Y:S01]  /*16b90*/  MUFU.TANH R3, R3 ;  /* 0x0000000300037308 */ /* 0x000ea20000002400 */
[----:B0-----:R-:W-:-:S02]  /*16ba0*/  FSEL R114, R133, -INF , P3 ;  /* 0xff80000085727808 */ /* 0x001fc40001800000 */
[----:B------:R-:W-:Y:S02]  /*16bb0*/  FMNMX.FTZ R143, R150, R143, !PT ;  /* 0x0000008f968f7209 */ /* 0x000fe40007810000 */
[C---:B------:R-:W-:Y:S02]  /*16bc0*/  ISETP.GT.AND P3, PT, R117.reuse, 0x1, PT ;  /* 0x000000017500780c */ /* 0x040fe40003f64270 */
[----:B------:R-:W-:Y:S01]  /*16bd0*/  FMNMX.FTZ R143, R114, R143, !PT ;  /* 0x0000008f728f7209 */ /* 0x000fe20007810000 */
[----:B------:R-:W0:Y:S01]  /*16be0*/  MUFU.TANH R10, R10 ;  /* 0x0000000a000a7308 */ /* 0x000e220000002400 */
[----:B-1----:R-:W-:Y:S02]  /*16bf0*/  FSEL R0, R0, -INF , P2 ;  /* 0xff80000000007808 */ /* 0x002fe40001000000 */
[C---:B------:R-:W-:Y:S01]  /*16c00*/  ISETP.GT.AND P4, PT, R117.reuse, 0x8, PT ;  /* 0x000000087500780c */ /* 0x040fe20003f84270 */
[----:B------:R-:W1:Y:S01]  /*16c10*/  SHFL.BFLY PT, R152, R143, 0x2, 0x1f ;  /* 0x0c401f008f987f89 */ /* 0x000e6200000e0000 */
[----:B------:R-:W-:-:S03]  /*16c20*/  ISETP.GT.AND P5, PT, R117, 0x9, PT ;  /* 0x000000097500780c */ /* 0x000fc60003fa4270 */
[----:B------:R-:W3:Y:S01]  /*16c30*/  MUFU.TANH R20, R20 ;  /* 0x0000001400147308 */ /* 0x000ee20000002400 */
[----:B--2---:R-:W-:Y:S02]  /*16c40*/  FSEL R122, R3, -INF , P3 ;  /* 0xff800000037a7808 */ /* 0x004fe40001800000 */
[----:B------:R-:W-:Y:S02]  /*16c50*/  FMNMX.FTZ R3, R0, R12, !PT ;  /* 0x0000000c00037209 */ /* 0x000fe40007810000 */
[----:B------:R-:W-:-:S03]  /*16c60*/  ISETP.GT.AND P3, PT, R117, 0x10, PT ;  /* 0x000000107500780c */ /* 0x000fc60003f64270 */
[----:B------:R-:W2:Y:S01]  /*16c70*/  MUFU.TANH R21, R21 ;  /* 0x0000001500157308 */ /* 0x000ea20000002400 */
[----:B0-----:R-:W-:Y:S02]  /*16c80*/  FSEL R126, R10, -INF , P4 ;  /* 0xff8000000a7e7808 */ /* 0x001fe40002000000 */
[----:B------:R-:W-:-:S05]  /*16c90*/  ISETP.GT.AND P4, PT, R117, 0x11, PT ;  /* 0x000000117500780c */ /* 0x000fca0003f84270 */
[----:B------:R-:W0:Y:S01]  /*16ca0*/  MUFU.TANH R88, R88 ;  /* 0x0000005800587308 */ /* 0x000e220000002400 */
[----:B---3--:R-:W-:Y:S02]  /*16cb0*/  FSEL R20, R20, -INF , P5 ;  /* 0xff80000014147808 */ /* 0x008fe40002800000 */
[----:B-1----:R-:W-:-:S05]  /*16cc0*/  FMNMX.FTZ R152, R143, R152, !PT ;  /* 0x000000988f987209 */ /* 0x002fca0007810000 */
[----:B------:R-:W-:Y:S01]  /*16cd0*/  MUFU.TANH R89, R89 ;  /* 0x0000005900597308 */ /* 0x000fe20000002400 */
[----:B------:R-:W1:Y:S01]  /*16ce0*/  SHFL.BFLY PT, R121, R152, 0x1, 0x1f ;  /* 0x0c201f0098797f89 */ /* 0x000e6200000e0000 */
[----:B--2---:R-:W-:Y:S02]  /*16cf0*/  FSEL R130, R21, -INF , P3 ;  /* 0xff80000015827808 */ /* 0x004fe40001800000 */
[----:B------:R-:W-:-:S04]  /*16d00*/  ISETP.GT.AND P3, PT, R117, 0x18, PT ;  /* 0x000000187500780c */ /* 0x000fc80003f64270 */
[----:B------:R-:W2:Y:S01]  /*16d10*/  MUFU.TANH R90, R90 ;  /* 0x0000005a005a7308 */ /* 0x000ea20000002400 */
[----:B0-----:R-:W-:Y:S02]  /*16d20*/  FSEL R88, R88, -INF , P4 ;  /* 0xff80000058587808 */ /* 0x001fe40002000000 */
[----:B------:R-:W-:-:S05]  /*16d30*/  ISETP.GT.AND P4, PT, R117, 0x19, PT ;  /* 0x000000197500780c */ /* 0x000fca0003f84270 */
[----:B------:R-:W0:Y:S08]  /*16d40*/  MUFU.TANH R91, R91 ;  /* 0x0000005b005b7308 */ /* 0x000e300000002400 */
[----:B------:R-:W3:Y:S01]  /*16d50*/  MUFU.TANH R92, R92 ;  /* 0x0000005c005c7308 */ /* 0x000ee20000002400 */
[----:B-1----:R-:W-:Y:S02]  /*16d60*/  FMNMX.FTZ R8, R152, R121, !PT ;  /* 0x0000007998087209 */ /* 0x002fe40007810000 */
[----:B------:R-:W-:-:S02]  /*16d70*/  FMNMX.FTZ R121, R122, R3, !PT ;  /* 0x000000037a797209 */ /* 0x000fc40007810000 */
[C---:B------:R-:W-:Y:S01]  /*16d80*/  FSETP.NEU.FTZ.AND P2, PT, R8.reuse, -INF , PT ;  /* 0xff8000000800780b */ /* 0x040fe20003f5d000 */
[----:B------:R-:W-:Y:S01]  /*16d90*/  FMUL.FTZ R123, R8, R9 ;  /* 0x00000009087b7220 */ /* 0x000fe20000410000 */
[----:B------:R-:W-:Y:S01]  /*16da0*/  FMNMX.FTZ R121, R126, R121, !PT ;  /* 0x000000797e797209 */ /* 0x000fe20007810000 */
[----:B------:R-:W1:Y:S01]  /*16db0*/  MUFU.TANH R93, R93 ;  /* 0x0000005d005d7308 */ /* 0x000e620000002400 */
[----:B--2---:R-:W-:Y:S02]  /*16dc0*/  FSEL R90, R90, -INF , P4 ;  /* 0xff8000005a5a7808 */ /* 0x004fe40002000000 */
[----:B------:R-:W-:Y:S02]  /*16dd0*/  FMNMX.FTZ R121, R20, R121, !PT ;  /* 0x0000007914797209 */ /* 0x000fe40007810000 */
[----:B------:R-:W-:Y:S02]  /*16de0*/  FSEL R3, R123, RZ, P2 ;  /* 0x000000ff7b037208 */ /* 0x000fe40001000000 */
        /* <DEDUP_REMOVED lines=9> */
[----:B------:R-:W4:Y:S01]  /*16e80*/  MUFU.TANH R97, R97 ;  /* 0x0000006100617308 */ /* 0x000f220000002400 */
[----:B------:R-:W-:Y:S01]  /*16e90*/  FMNMX.FTZ R121, R94, R121, !PT ;  /* 0x000000795e797209 */ /* 0x000fe20007810000 */
[-CC-:B------:R-:W-:Y:S01]  /*16ea0*/  FFMA.FTZ R89, R100, R9.reuse, -R3.reuse ;  /* 0x0000000964597223 */ /* 0x180fe20000010803 */
[----:B0-----:R-:W-:Y:S01]  /*16eb0*/  FSEL R96, R91, -INF , P3 ;  /* 0xff8000005b607808 */ /* 0x001fe20001800000 */
[--C-:B------:R-:W-:Y:S01]  /*16ec0*/  FFMA.FTZ R152, R102, R9, -R3.reuse ;  /* 0x0000000966987223 */ /* 0x100fe20000010803 */
[----:B------:R-:W-:Y:S01]  /*16ed0*/  FMNMX.FTZ R121, R90, R121, !PT ;  /* 0x000000795a797209 */ /* 0x000fe20007810000 */
[-CC-:B------:R-:W-:Y:S01]  /*16ee0*/  FFMA.FTZ R91, R104, R9.reuse, -R3.reuse ;  /* 0x00000009685b7223 */ /* 0x180fe20000010803 */
[C---:B------:R-:W-:Y:S01]  /*16ef0*/  ISETP.GT.AND P3, PT, R117.reuse, 0x28, PT ;  /* 0x000000287500780c */ /* 0x040fe20003f64270 */
[----:B------:R-:W0:Y:S01]  /*16f00*/  MUFU.TANH R99, R99 ;  /* 0x0000006300637308 */ /* 0x000e220000002400 */
[----:B---3--:R-:W-:Y:S01]  /*16f10*/  FSEL R92, R92, -INF , P4 ;  /* 0xff8000005c5c7808 */ /* 0x008fe20002000000 */
[--C-:B------:R-:W-:Y:S01]  /*16f20*/  FFMA.FTZ R154, R106, R9, -R3.reuse ;  /* 0x000000096a9a7223 */ /* 0x100fe20000010803 */
[----:B------:R-:W-:Y:S01]  /*16f30*/  FMNMX.FTZ R121, R96, R121, !PT ;  /* 0x0000007960797209 */ /* 0x000fe20007810000 */
[-CC-:B------:R-:W-:Y:S01]  /*16f40*/  FFMA.FTZ R140, R140, R9.reuse, -R3.reuse ;  /* 0x000000098c8c7223 */ /* 0x180fe20000010803 */
[----:B------:R-:W-:Y:S01]  /*16f50*/  ISETP.GT.AND P4, PT, R117, 0x29, PT ;  /* 0x000000297500780c */ /* 0x000fe20003f84270 */
[--C-:B------:R-:W-:Y:S01]  /*16f60*/  FFMA.FTZ R142, R142, R9, -R3.reuse ;  /* 0x000000098e8e7223 */ /* 0x100fe20000010803 */
[----:B-1----:R-:W-:Y:S01]  /*16f70*/  FSEL R98, R93, -INF , P3 ;  /* 0xff8000005d627808 */ /* 0x002fe20001800000 */
[----:B------:R-:W1:Y:S01]  /*16f80*/  MUFU.TANH R101, R101 ;  /* 0x0000006500657308 */ /* 0x000e620000002400 */
[----:B------:R-:W-:Y:S01]  /*16f90*/  FMNMX.FTZ R121, R92, R121, !PT ;  /* 0x000000795c797209 */ /* 0x000fe20007810000 */
[-CC-:B------:R-:W-:Y:S01]  /*16fa0*/  FFMA.FTZ R93, R108, R9.reuse, -R3.reuse ;  /* 0x000000096c5d7223 */ /* 0x180fe20000010803 */
[----:B------:R-:W-:Y:S01]  /*16fb0*/  ISETP.GT.AND P3, PT, R117, 0x30, PT ;  /* 0x000000307500780c */ /* 0x000fe20003f64270 */
[-CC-:B------:R-:W-:Y:S01]  /*16fc0*/  FFMA.FTZ R108, R138, R9.reuse, -R3.reuse ;  /* 0x000000098a6c7223 */ /* 0x180fe20000010803 */
[----:B--2---:R-:W-:Y:S01]  /*16fd0*/  FSEL R100, R95, -INF , P4 ;  /* 0xff8000005f647808 */ /* 0x004fe20002000000 */
[--C-:B------:R-:W-:Y:S01]  /*16fe0*/  FFMA.FTZ R95, R110, R9, -R3.reuse ;  /* 0x000000096e5f7223 */ /* 0x100fe20000010803 */
[----:B------:R-:W-:Y:S01]  /*16ff0*/  FMNMX.FTZ R121, R98, R121, !PT ;  /* 0x0000007962797209 */ /* 0x000fe20007810000 */
[----:B------:R-:W2:Y:S01]  /*17000*/  MUFU.TANH R103, R103 ;  /* 0x0000006700677308 */ /* 0x000ea20000002400 */
[----:B------:R-:W-:Y:S01]  /*17010*/  ISETP.GT.AND P4, PT, R117, 0x31, PT ;  /* 0x000000317500780c */ /* 0x000fe20003f84270 */
[-CC-:B------:R-:W-:Y:S01]  /*17020*/  FFMA.FTZ R110, R128, R9.reuse, -R3.reuse ;  /* 0x00000009806e7223 */ /* 0x180fe20000010803 */
[----:B----4-:R-:W-:Y:S01]  /*17030*/  FSEL R134, R97, -INF , P3 ;  /* 0xff80000061867808 */ /* 0x010fe20001800000 */
[--C-:B------:R-:W-:Y:S01]  /*17040*/  FFMA.FTZ R97, R136, R9, -R3.reuse ;  /* 0x0000000988617223 */ /* 0x100fe20000010803 */
[----:B------:R-:W-:Y:S01]  /*17050*/  FMNMX.FTZ R121, R100, R121, !PT ;  /* 0x0000007964797209 */ /* 0x000fe20007810000 */
[-CC-:B------:R-:W-:Y:S01]  /*17060*/  FFMA.FTZ R136, R146, R9.reuse, -R3.reuse ;  /* 0x0000000992887223 */ /* 0x180fe20000010803 */
[----:B------:R-:W-:Y:S01]  /*17070*/  ISETP.GT.AND P3, PT, R117, 0x38, PT ;  /* 0x000000387500780c */ /* 0x000fe20003f64270 */
[----:B------:R-:W3:Y:S01]  /*17080*/  MUFU.TANH R105, R105 ;  /* 0x0000006900697308 */ /* 0x000ee20000002400 */
[----:B0-----:R-:W-:Y:S01]  /*17090*/  FSEL R102, R99, -INF , P4 ;  /* 0xff80000063667808 */ /* 0x001fe20002000000 */
[--C-:B------:R-:W-:Y:S01]  /*170a0*/  FFMA.FTZ R99, R124, R9, -R3.reuse ;  /* 0x000000097c637223 */ /* 0x100fe20000010803 */
[----:B------:R-:W-:Y:S01]  /*170b0*/  FMNMX.FTZ R121, R134, R121, !PT ;  /* 0x0000007986797209 */ /* 0x000fe20007810000 */
[-CC-:B------:R-:W-:Y:S01]  /*170c0*/  FFMA.FTZ R148, R148, R9.reuse, -R3.reuse ;  /* 0x0000000994947223 */ /* 0x180fe20000010803 */
[----:B------:R-:W-:Y:S01]  /*170d0*/  ISETP.GT.AND P4, PT, R117, 0x39, PT ;  /* 0x000000397500780c */ /* 0x000fe20003f84270 */
[--C-:B------:R-:W-:Y:S01]  /*170e0*/  FFMA.FTZ R138, R150, R9, -R3.reuse ;  /* 0x00000009968a7223 */ /* 0x100fe20000010803 */
[----:B-1----:R-:W-:Y:S01]  /*170f0*/  FSEL R206, R101, -INF , P3 ;  /* 0xff80000065ce7808 */ /* 0x002fe20001800000 */
[----:B------:R-:W0:Y:S01]  /*17100*/  MUFU.TANH R107, R107 ;  /* 0x0000006b006b7308 */ /* 0x000e220000002400 */
[----:B------:R-:W-:Y:S01]  /*17110*/  FMNMX.FTZ R121, R102, R121, !PT ;  /* 0x0000007966797209 */ /* 0x000fe20007810000 */
[----:B------:R-:W-:Y:S01]  /*17120*/  FFMA.FTZ R101, R120, R9, -R3 ;  /* 0x0000000978657223 */ /* 0x000fe20000010803 */
[----:B------:R-:W-:-:S02]  /*17130*/  ISETP.GT.AND P3, PT, R117, 0x40, PT ;  /* 0x000000407500780c */ /* 0x000fc40003f64270 */
[----:B--2---:R-:W-:Y:S02]  /*17140*/  FSEL R104, R103, -INF , P4 ;  /* 0xff80000067687808 */ /* 0x004fe40002000000 */
[----:B------:R-:W-:Y:S01]  /*17150*/  FMNMX.FTZ R121, R206, R121, !PT ;  /* 0x00000079ce797209 */ /* 0x000fe20007810000 */
[----:B------:R-:W1:Y:S01]  /*17160*/  MUFU.TANH R109, R109 ;  /* 0x0000006d006d7308 */ /* 0x000e620000002400 */
[----:B------:R-:W-:Y:S02]  /*17170*/  ISETP.GT.AND P4, PT, R117, 0x41, PT ;  /* 0x000000417500780c */ /* 0x000fe40003f84270 */
[----:B---3--:R-:W-:Y:S01]  /*17180*/  FSEL R208, R105, -INF , P3 ;  /* 0xff80000069d07808 */ /* 0x008fe20001800000 */
[--C-:B------:R-:W-:Y:S01]  /*17190*/  FFMA.FTZ R105, R144, R9, -R3.reuse ;  /* 0x0000000990697223 */ /* 0x100fe20000010803 */
[----:B------:R-:W-:Y:S02]  /*171a0*/  FMNMX.FTZ R121, R104, R121, !PT ;  /* 0x0000007968797209 */ /* 0x000fe40007810000 */
[----:B------:R-:W-:Y:S01]  /*171b0*/  ISETP.GT.AND P3, PT, R117, 0x48, PT ;  /* 0x000000487500780c */ /* 0x000fe20003f64270 */
[----:B------:R-:W2:Y:S01]  /*171c0*/  MUFU.TANH R111, R111 ;  /* 0x0000006f006f7308 */ /* 0x000ea20000002400 */
[----:B0-----:R-:W-:Y:S01]  /*171d0*/  FSEL R106, R107, -INF , P4 ;  /* 0xff8000006b6a7808 */ /* 0x001fe20002000000 */
[----:B------:R-:W-:Y:S01]  /*171e0*/  FFMA.FTZ R107, R132, R9, -R3 ;  /* 0x00000009846b7223 */ /* 0x000fe20000010803 */
[----:B------:R-:W-:-:S02]  /*171f0*/  FMNMX.FTZ R121, R208, R121, !PT ;  /* 0x00000079d0797209 */ /* 0x000fc40007810000 */
[----:B------:R-:W-:Y:S02]  /*17200*/  ISETP.GT.AND P4, PT, R117, 0x49, PT ;  /* 0x000000497500780c */ /* 0x000fe40003f84270 */
[----:B------:R-:W-:Y:S01]  /*17210*/  FMNMX.FTZ R121, R106, R121, !PT ;  /* 0x000000796a797209 */ /* 0x000fe20007810000 */
[----:B------:R-:W0:Y:S01]  /*17220*/  MUFU.TANH R113, R113 ;  /* 0x0000007100717308 */ /* 0x000e220000002400 */
[----:B-1----:R-:W-:Y:S01]  /*17230*/  FSEL R210, R109, -INF , P3 ;  /* 0xff8000006dd27808 */ /* 0x002fe20001800000 */
[----:B------:R-:W-:Y:S01]  /*17240*/  FFMA.FTZ R109, R114, R9, -R3 ;  /* 0x00000009726d7223 */ /* 0x000fe20000010803 */
[----:B------:R-:W-:Y:S02]  /*17250*/  ISETP.GT.AND P3, PT, R117, 0x50, PT ;  /* 0x000000507500780c */ /* 0x000fe40003f64270 */
[----:B------:R-:W-:-:S03]  /*17260*/  FMNMX.FTZ R121, R210, R121, !PT ;  /* 0x00000079d2797209 */ /* 0x000fc60007810000 */
[----:B------:R-:W1:Y:S01]  /*17270*/  MUFU.TANH R115, R115 ;  /* 0x0000007300737308 */ /* 0x000e620000002400 */
[----:B--2---:R-:W-:Y:S02]  /*17280*/  FSEL R212, R111, -INF , P4 ;  /* 0xff8000006fd47808 */ /* 0x004fe40002000000 */
[----:B------:R-:W-:Y:S02]  /*17290*/  ISETP.GT.AND P4, PT, R117, 0x51, PT ;  /* 0x000000517500780c */ /* 0x000fe40003f84270 */
[----:B------:R-:W-:-:S03]  /*172a0*/  FMNMX.FTZ R121, R212, R121, !PT ;  /* 0x00000079d4797209 */ /* 0x000fc60007810000 */
[----:B------:R-:W2:Y:S01]  /*172b0*/  MUFU.TANH R118, R118 ;  /* 0x0000007600767308 */ /* 0x000ea20000002400 */
[----:B0-----:R-:W-:Y:S02]  /*172c0*/  FSEL R228, R113, -INF , P3 ;  /* 0xff80000071e47808 */ /* 0x001fe40001800000 */
[----:B------:R-:W-:Y:S02]  /*172d0*/  ISETP.GT.AND P3, PT, R117, 0x58, PT ;  /* 0x000000587500780c */ /* 0x000fe40003f64270 */
[----:B------:R-:W-:-:S03]  /*172e0*/  FMNMX.FTZ R10, R228, R121, !PT ;  /* 0x00000079e40a7209 */ /* 0x000fc60007810000 */
[----:B------:R-:W0:Y:S01]  /*172f0*/  MUFU.TANH R119, R119 ;  /* 0x0000007700777308 */ /* 0x000e220000002400 */
[----:B-1----:R-:W-:Y:S02]  /*17300*/  FSEL R115, R115, -INF , P4 ;  /* 0xff80000073737808 */ /* 0x002fe40002000000 */
[----:B------:R-:W-:Y:S02]  /*17310*/  ISETP.GT.AND P4, PT, R117, 0x59, PT ;  /* 0x000000597500780c */ /* 0x000fe40003f84270 */
[----:B------:R-:W-:-:S03]  /*17320*/  FMNMX.FTZ R10, R115, R10, !PT ;  /* 0x0000000a730a7209 */ /* 0x000fc60007810000 */
[----:B------:R-:W-:Y:S01]  /*17330*/  MUFU.EX2 R156, R156 ;  /* 0x0000009c009c7308 */ /* 0x000fe20000000800 */
[----:B--2---:R-:W-:Y:S01]  /*17340*/  FSEL R111, R118, -INF , P3 ;  /* 0xff800000766f7808 */ /* 0x004fe20001800000 */
[-CC-:B------:R-:W-:Y:S01]  /*17350*/  FFMA.FTZ R118, R112, R9.reuse, -R3.reuse ;  /* 0x0000000970767223 */ /* 0x180fe20000010803 */
[----:B------:R-:W-:Y:S02]  /*17360*/  FFMA.FTZ R112, R116, R9, -R3 ;  /* 0x0000000974707223 */ /* 0x000fe40000010803 */
[----:B------:R-:W-:-:S03]  /*17370*/  FMNMX.FTZ R10, R111, R10, !PT ;  /* 0x0000000a6f0a7209 */ /* 0x000fc60007810000 */
[----:B------:R-:W-:Y:S01]  /*17380*/  MUFU.EX2 R21, R21 ;  /* 0x0000001500157308 */ /* 0x000fe20000000800 */
[----:B0-----:R-:W-:-:S04]  /*17390*/  FSEL R119, R119, -INF , P4 ;  /* 0xff80000077777808 */ /* 0x001fc80002000000 */
[----:B------:R-:W-:-:S03]  /*173a0*/  FMNMX.FTZ R10, R119, R10, !PT ;  /* 0x0000000a770a7209 */ /* 0x000fc60007810000 */
[----:B------:R-:W-:Y:S02]  /*173b0*/  MUFU.EX2 R158, R158 ;  /* 0x0000009e009e7308 */ /* 0x000fe40000000800 */
[----:B------:R-:W0:Y:S06]  /*173c0*/  SHFL.BFLY PT, R103, R10, 0x2, 0x1f ;  /* 0x0c401f000a677f89 */ /* 0x000e2c00000e0000 */
[----:B------:R-:W-:Y:S08]  /*173d0*/  MUFU.EX2 R89, R89 ;  /* 0x0000005900597308 */ /* 0x000ff00000000800 */
[----:B------:R-:W-:Y:S08]  /*173e0*/  MUFU.EX2 R152, R152 ;  /* 0x0000009800987308 */ /* 0x000ff00000000800 */
[----:B------:R-:W-:Y:S01]  /*173f0*/  MUFU.EX2 R91, R91 ;  /* 0x0000005b005b7308 */ /* 0x000fe20000000800 */
[----:B0-----:R-:W-:-:S05]  /*17400*/  FMNMX.FTZ R103, R10, R103, !PT ;  /* 0x000000670a677209 */ /* 0x001fca0007810000 */
[----:B------:R-:W0:Y:S02]  /*17410*/  SHFL.BFLY PT, R10, R103, 0x1, 0x1f ;  /* 0x0c201f00670a7f89 */ /* 0x000e2400000e0000 */
        /* <DEDUP_REMOVED lines=39> */
[----:B------:R-:W-:-:S03]  /*17690*/  FFMA.FTZ R139, R111, R9, -R113 ;  /* 0x000000096f8b7223 */ /* 0x000fc60000010871 */
[----:B------:R-:W2:Y:S01]  /*176a0*/  MUFU.EX2 R120, R120 ;  /* 0x0000007800787308 */ /* 0x000ea20000000800 */
[----:B0-----:R-:W-:-:S04]  /*176b0*/  FFMA.FTZ R12, R3, R5, R156 ;  /* 0x00000005030c7223 */ /* 0x001fc8000001009c */
[----:B------:R-:W-:-:S03]  /*176c0*/  FADD.FTZ R13, R21, R12 ;  /* 0x0000000c150d7221 */ /* 0x000fc60000010000 */
[----:B------:R-:W0:Y:S01]  /*176d0*/  MUFU.EX2 R159, R159 ;  /* 0x0000009f009f7308 */ /* 0x000e220000000800 */
[----:B-1----:R-:W-:Y:S01]  /*176e0*/  FFMA.FTZ R5, R0, R4, R157 ;  /* 0x0000000400057223 */ /* 0x002fe2000001009d */
[----:B------:R-:W-:-:S04]  /*176f0*/  FADD.FTZ R12, R158, R13 ;  /* 0x0000000d9e0c7221 */ /* 0x000fc80000010000 */
[----:B------:R-:W-:Y:S02]  /*17700*/  FADD.FTZ R13, R89, R12 ;  /* 0x0000000c590d7221 */ /* 0x000fe40000010000 */
        /* <DEDUP_REMOVED lines=18> */
[----:B------:R-:W-:-:S06]  /*17830*/  FADD.FTZ R5, R95, R12 ;  /* 0x0000000c5f057221 */ /* 0x000fcc0000010000 */
        /* <DEDUP_REMOVED lines=16> */
[----:B------:R-:W-:-:S06]  /*17940*/  FFMA.FTZ R12, R115, R9, -R113 ;  /* 0x00000009730c7223 */ /* 0x000fcc0000010871 */
        /* <DEDUP_REMOVED lines=16> */
[----:B------:R-:W-:-:S05]  /*17a50*/  VIADD R4, R15, 0x2a840 ;  /* 0x0002a8400f047836 */ /* 0x000fca0000000000 */
[----:B------:R-:W-:Y:S01]  /*17a60*/  PRMT R4, R177, 0x654, R4 ;  /* 0x00000654b1047816 */ /* 0x000fe20000000004 */
[----:B------:R-:W2:Y:S01]  /*17a70*/  MUFU.EX2 R142, R142 ;  /* 0x0000008e008e7308 */ /* 0x000ea20000000800 */
[----:B0-----:R-:W-:Y:S01]  /*17a80*/  FADD.FTZ R13, R107, R100 ;  /* 0x000000646b0d7221 */ /* 0x001fe20000010000 */
[----:B------:R-:W-:Y:S01]  /*17a90*/  FFMA.FTZ R100, R119, R9, -R113 ;  /* 0x0000000977647223 */ /* 0x000fe20000010871 */
        /* <DEDUP_REMOVED lines=23> */
[----:B--2---:R-:W-:-:S03]  /*17c10*/  FADD.FTZ R5, R109, R102 ;  /* 0x000000666d057221 */ /* 0x004fc60000010000 */
[----:B-1----:R-:W-:Y:S01]  /*17c20*/  FADD.FTZ R4, R100, R13 ;  /* 0x0000000d64047221 */ /* 0x002fe20000010000 */
[----:B------:R-:W-:Y:S06]  /*17c30*/  @!P0 BRA `(.L_x_2881) ;  /* 0x0000000000048947 */ /* 0x000fec0003800000 */
[----:B------:R-:W-:Y:S01]  /*17c40*/  BPT.TRAP 0x1 ;  /* 0x000000040000795c */ /* 0x000fe20000300000 */
.L_x_2881:
[C---:B------:R-:W-:Y:S01]  /*17c50*/  ISETP.GT.AND P2, PT, R14.reuse, R7, PT ;  /* 0x000000070e00720c */ /* 0x040fe20003f44270 */
        /* <DEDUP_REMOVED lines=34> */
.L_x_2869:
[----:B------:R-:W-:Y:S05]  /*17e80*/  BSYNC B0 ;  /* 0x0000000000007941 */ /* 0x000fea0003800000 */
.L_x_2868:
[----:B------:R-:W-:Y:S01]  /*17e90*/  ISETP.GE.AND P1, PT, R14, RZ, PT ;  /* 0x000000ff0e00720c */ /* 0x000fe20003f26270 */
[----:B------:R-:W-:-:S12]  /*17ea0*/  BSSY B0, `(.L_x_2883) ;  /* 0x0000260000007945 */ /* 0x000fd80003800000 */
[----:B------:R-:W-:Y:S05]  /*17eb0*/  @!P1 BRA `(.L_x_2884) ;  /* 0x0000002400789947 */ /* 0x000fea0003800000 */
[----:B------:R-:W-:Y:S01]  /*17ec0*/  IMAD.MOV.U32 R12, RZ, RZ, R10 ;  /* 0x000000ffff0c7224 */ /* 0x000fe200078e000a */
[----:B------:R-:W-:Y:S01]  /*17ed0*/  MOV R20, R162 ;  /* 0x000000a200147202 */ /* 0x000fe20000000f00 */
[----:B------:R-:W-:Y:S02]  /*17ee0*/  IMAD.MOV.U32 R7, RZ, RZ, R8 ;  /* 0x000000ffff077224 */ /* 0x000fe400078e0008 */
[----:B------:R-:W-:-:S07]  /*17ef0*/  IMAD.MOV.U32 R15, RZ, RZ, R167 ;  /* 0x000000ffff0f7224 */ /* 0x000fce00078e00a7 */
.L_x_2897:
[----:B------:R-:W-:-:S05]  /*17f00*/  VIADD R13, R20, 0x1 ;  /* 0x00000001140d7836 */ /* 0x000fca0000000000 */
[----:B------:R-:W-:-:S04]  /*17f10*/  ISETP.NE.AND P1, PT, R13, 0x2, PT ;  /* 0x000000020d00780c */ /* 0x000fc80003f25270 */
[----:B------:R-:W-:Y:S02]  /*17f20*/  SEL R13, R13, RZ, P1 ;  /* 0x000000ff0d0d7207 */ /* 0x000fe40000800000 */
[----:B------:R-:W-:-:S03]  /*17f30*/  SEL R8, RZ, 0x1, P1 ;  /* 0x00000001ff087807 */ /* 0x000fc60000800000 */
[----:B------:R-:W-:Y:S01]  /*17f40*/  IMAD.MOV.U32 R162, RZ, RZ, R13 ;  /* 0x000000ffffa27224 */ /* 0x000fe200078e000d */
[----:B------:R-:W-:Y:S01]  /*17f50*/  LOP3.LUT R167, R15, R8, RZ, 0x3c, !PT ;  /* 0x000000080fa77212 */ /* 0x000fe200078e3cff */
[----:B------:R-:W-:Y:S06]  /*17f60*/  @!P0 BRA `(.L_x_2885) ;  /* 0x0000000000048947 */ /* 0x000fec0003800000 */
[----:B------:R-:W-:Y:S01]  /*17f70*/  BPT.TRAP 0x1 ;  /* 0x000000040000795c */ /* 0x000fe20000300000 */
.L_x_2885:
[----:B------:R-:W-:Y:S01]  /*17f80*/  IMAD R10, R162, 0x8, R2 ;  /* 0x00000008a20a7824 */ /* 0x000fe200078e0202 */
[----:B------:R-:W-:-:S04]  /*17f90*/  SHF.L.U32 R11, R167, 0x1f, RZ ;  /* 0x0000001fa70b7819 */ /* 0x000fc800000006ff */
[----:B------:R0:W1:Y:S01]  /*17fa0*/  SYNCS.PHASECHK.TRANS64.TRYWAIT P1, [R10+URZ+0x2a830], R11 ;  /* 0x02a8300b0a0075a7 */ /* 0x000062000802017f */
[----:B------:R-:W-:Y:S05]  /*17fb0*/  @!P0 BRA `(.L_x_2886) ;  /* 0x0000000000048947 */ /* 0x000fea0003800000 */
[----:B------:R-:W-:Y:S01]  /*17fc0*/  BPT.TRAP 0x1 ;  /* 0x000000040000795c */ /* 0x000fe20000300000 */
.L_x_2886:
[----:B------:R-:W-:Y:S01]  /*17fd0*/  BSSY B1, `(.L_x_2887) ;  /* 0x0000006000017945 */ /* 0x000fe20003800000 */
[----:B------:R-:W-:Y:S02]  /*17fe0*/  IMAD R8, R162, 0x900, R6 ;  /* 0x00000900a2087824 */ /* 0x000fe400078e0206 */
[----:B------:R-:W-:Y:S01]  /*17ff0*/  IMAD.MOV.U32 R9, RZ, RZ, 0x40000040 ;  /* 0x40000040ff097424 */ /* 0x000fe200078e00ff */
[----:B-1----:R-:W-:Y:S06]  /*18000*/  @P1 BRA `(.L_x_2888) ;  /* 0x0000000000081947 */ /* 0x002fec0003800000 */
[----:B------:R-:W1:Y:S02]  /*18010*/  SYNCS.PHASECHK.TRANS64.TRYWAIT P1, [R10+URZ+0x2a830], R11 ;  /* 0x02a8300b0a0075a7 */ /* 0x000e64000802017f */
[----:B-1----:R-:W-:Y:S05]  /*18020*/  @!P1 BRA `(.L_x_2889) ;  /* 0x000000d000549947 */ /* 0x002fea0003800000 */
.L_x_2888:
[----:B------:R-:W-:Y:S05]  /*18030*/  BSYNC B1 ;  /* 0x0000000000017941 */ /* 0x000fea0003800000 */
.L_x_2887:
        /* <DEDUP_REMOVED lines=54> */
[----:B------:R-:W-:Y:S01]  /*183a0*/  VIADD R10, R8, 0x304 ;  /* 0x00000304080a7836 */ /* 0x000fe20000000000 */
[----:B------:R-:W-:Y:S01]  /*183b0*/  MOV R11, 0x40000040 ;  /* 0x40000040000b7802 */ /* 0x000fe20000000f00 */
[----:B------:R-:W-:-:S02]  /*183c0*/  WARPGROUP.DEPBAR.LE gsb0, 0x0 ;  /* 0x00008000000079c5 */ /* 0x000fc40000010000 */
[----:B------:R-:W-:-:S08]  /*183d0*/  WARPGROUP.ARRIVE ;  /* 0x00000000000079c5 */ /* 0x000fd00000000000 */
        /* <DEDUP_REMOVED lines=120> */
.L_x_2890:
[----:B------:R-:W-:Y:S01]  /*18b60*/  SHF.L.U32 R8, R15, 0x1f, RZ ;  /* 0x0000001f0f087819 */ /* 0x000fe200000006ff */
[----:B------:R-:W-:-:S04]  /*18b70*/  IMAD R11, R20, 0x8, R2 ;  /* 0x00000008140b7824 */ /* 0x000fc800078e0202 */
[----:B------:R0:W1:Y:S01]  /*18b80*/  SYNCS.PHASECHK.TRANS64.TRYWAIT P1, [R11+URZ+0x2a850], R8 ;  /* 0x02a850080b0075a7 */ /* 0x000062000802017f */
[----:B------:R-:W-:Y:S05]  /*18b90*/  @!P0 BRA `(.L_x_2891) ;  /* 0x0000000000048947 */ /* 0x000fea0003800000 */
[----:B------:R-:W-:Y:S01]  /*18ba0*/  BPT.TRAP 0x1 ;  /* 0x000000040000795c */ /* 0x000fe20000300000 */
.L_x_2891:
        /* <DEDUP_REMOVED lines=9> */
.L_x_2893:
[----:B------:R-:W-:Y:S05]  /*18c40*/  BSYNC B1 ;  /* 0x0000000000017941 */ /* 0x000fea0003800000 */
.L_x_2892:
[----:B01----:R-:W-:Y:S01]  /*18c50*/  IMAD.MOV.U32 R8, RZ, RZ, R0 ;  /* 0x000000ffff087224 */ /* 0x003fe200078e0000 */
[----:B------:R-:W-:Y:S01]  /*18c60*/  WARPGROUP.ARRIVE ;  /* 0x00000000000079c5 */ /* 0x000fe20000000000 */
[----:B------:R-:W-:-:S03]  /*18c70*/  IMAD.MOV.U32 R9, RZ, RZ, 0x40000040 ;  /* 0x40000040ff097424 */ /* 0x000fc600078e00ff */
[----:B------:R-:W-:Y:S01]  /*18c80*/  R2UR UR6, R8 ;  /* 0x00000000080672ca */ /* 0x000fe200000e0000 */
[----:B------:R-:W-:Y:S01]  /*18c90*/  VIADD R8, R0, 0x80 ;  /* 0x0000008000087836 */ /* 0x000fe20000000000 */
[----:B------:R-:W-:Y:S02]  /*18ca0*/  R2UR UR7, R9 ;  /* 0x00000000090772ca */ /* 0x000fe400000e0000 */
[----:B------:R-:W-:-:S11]  /*18cb0*/  MOV R9, 0x40000040 ;  /* 0x4000004000097802 */ /* 0x000fd60000000f00 */
        /* <DEDUP_REMOVED lines=37> */
.L_x_2895:
        /* <DEDUP_REMOVED lines=142> */
[----:B-1----:R-:W-:-:S03]  /*197f0*/  FMNMX.FTZ R8, R134, R9, !PT ;  /* 0x0000000986087209 */ /* 0x002fc60007810000 */
[----:B------:R-:W0:Y:S01]  /*19800*/  SHFL.BFLY PT, R9, R0, 0x2, 0x1f ;  /* 0x0c401f0000097f89 */ /* 0x000e2200000e0000 */
[----:B--2---:R-:W-:-:S05]  /*19810*/  FMNMX.FTZ R3, R93, R8, !PT ;  /* 0x000000085d037209 */ /* 0x004fca0007810000 */
[----:B------:R-:W1:Y:S01]  /*19820*/  SHFL.BFLY PT, R8, R3, 0x2, 0x1f ;  /* 0x0c401f0003087f89 */ /* 0x000e6200000e0000 */
[----:B0-----:R-:W-:Y:S01]  /*19830*/  FMNMX.FTZ R95, R0, R9, !PT ;  /* 0x00000009005f7209 */ /* 0x001fe20007810000 */
[----:B------:R-:W-:Y:S01]  /*19840*/  IMAD.U32 R9, RZ, RZ, UR42 ;  /* 0x0000002aff097e24 */ /* 0x000fe2000f8e00ff */
[----:B-1----:R-:W-:-:S03]  /*19850*/  FMNMX.FTZ R97, R3, R8, !PT ;  /* 0x0000000803617209 */ /* 0x002fc60007810000 */
[----:B------:R-:W0:Y:S04]  /*19860*/  SHFL.BFLY PT, R8, R95, 0x1, 0x1f ;  /* 0x0c201f005f087f89 */ /* 0x000e2800000e0000 */
[----:B------:R-:W1:Y:S01]  /*19870*/  SHFL.BFLY PT, R10, R97, 0x1, 0x1f ;  /* 0x0c201f00610a7f89 */ /* 0x000e6200000e0000 */
[----:B0-----:R-:W-:Y:S02]  /*19880*/  FMNMX.FTZ R8, R95, R8, !PT ;  /* 0x000000085f087209 */ /* 0x001fe40007810000 */
[----:B-1----:R-:W-:-:S03]  /*19890*/  FMNMX.FTZ R10, R97, R10, !PT ;  /* 0x0000000a610a7209 */ /* 0x002fc60007810000 */
[C---:B------:R-:W-:Y:S01]  /*198a0*/  FMUL.FTZ R121, R8.reuse, R9 ;  /* 0x0000000908797220 */ /* 0x040fe20000410000 */
[----:B------:R-:W-:-:S03]  /*198b0*/  FADD.FTZ R7, -R8, R7 ;  /* 0x0000000708077221 */ /* 0x000fc60000010100 */
[-CC-:B------:R-:W-:Y:S01]  /*198c0*/  FFMA.FTZ R117, R136, R9.reuse, -R121.reuse ;  /* 0x0000000988757223 */ /* 0x180fe20000010879 */
[-CC-:B------:R-:W-:Y:S01]  /*198d0*/  FFMA.FTZ R136, R21, R9.reuse, -R121.reuse ;  /* 0x0000000915887223 */ /* 0x180fe20000010879 */
[-CC-:B------:R-:W-:Y:S01]  /*198e0*/  FFMA.FTZ R21, R89, R9.reuse, -R121.reuse ;  /* 0x0000000959157223 */ /* 0x180fe20000010879 */
[C---:B------:R-:W-:Y:S01]  /*198f0*/  FADD.FTZ R0, -R10.reuse, R12 ;  /* 0x0000000c0a007221 */ /* 0x040fe20000010100 */
[-C--:B------:R-:W-:Y:S01]  /*19900*/  FMUL.FTZ R89, R10, R9.reuse ;  /* 0x000000090a597220 */ /* 0x080fe20000410000 */
[-C--:B------:R-:W-:Y:S01]  /*19910*/  FFMA.FTZ R99, R20, R9.reuse, -R121 ;  /* 0x0000000914637223 */ /* 0x080fe20000010879 */
[-C--:B------:R-:W-:Y:S01]  /*19920*/  FMUL.FTZ R7, R7, R9.reuse ;  /* 0x0000000907077220 */ /* 0x080fe20000410000 */
[-C--:B------:R-:W-:Y:S01]  /*19930*/  FMUL.FTZ R0, R0, R9.reuse ;  /* 0x0000000900007220 */ /* 0x080fe20000410000 */
[-C--:B------:R-:W-:Y:S01]  /*19940*/  FFMA.FTZ R157, R15, R9.reuse, -R89 ;  /* 0x000000090f9d7223 */ /* 0x080fe20000010859 */
[-C--:B------:R-:W-:Y:S01]  /*19950*/  FFMA.FTZ R119, R88, R9.reuse, -R121 ;  /* 0x0000000958777223 */ /* 0x080fe20000010879 */
[-C--:B------:R-:W-:Y:S01]  /*19960*/  FFMA.FTZ R90, R90, R9.reuse, -R89 ;  /* 0x000000095a5a7223 */ /* 0x080fe20000010859 */
[----:B------:R-:W-:Y:S01]  /*19970*/  MUFU.EX2 R3, R7 ;  /* 0x0000000700037308 */ /* 0x000fe20000000800 */
[-C--:B------:R-:W-:Y:S01]  /*19980*/  FFMA.FTZ R97, R92, R9.reuse, -R121 ;  /* 0x000000095c617223 */ /* 0x080fe20000010879 */
        /* <DEDUP_REMOVED lines=8> */
[-C--:B------:R-:W-:Y:S01]  /*19a10*/  FFMA.FTZ R95, R100, R9.reuse, -R121 ;  /* 0x00000009645f7223 */ /* 0x080fe20000010879 */
[-CC-:B------:R-:W-:Y:S01]  /*19a20*/  FFMA.FTZ R155, R102, R9.reuse, -R89.reuse ;  /* 0x00000009669b7223 */ /* 0x180fe20000010859 */
        /* <DEDUP_REMOVED lines=14> */
[-CC-:B------:R-:W-:Y:S01]  /*19b10*/  FFMA.FTZ R144, R156, R9.reuse, -R121.reuse ;  /* 0x000000099c907223 */ /* 0x180fe20000010879 */
[-CC-:B------:R-:W-:Y:S01]  /*19b20*/  FFMA.FTZ R107, R158, R9.reuse, -R121.reuse ;  /* 0x000000099e6b7223 */ /* 0x180fe20000010879 */
[-C--:B------:R-:W-:Y:S01]  /*19b30*/  FFMA.FTZ R20, R186, R9.reuse, -R121 ;  /* 0x00000009ba147223 */ /* 0x080fe20000010879 */
[-C--:B------:R-:W-:Y:S01]  /*19b40*/  FFMA.FTZ R147, R116, R9.reuse, -R89 ;  /* 0x0000000974937223 */ /* 0x080fe20000010859 */
[-CC-:B------:R-:W-:Y:S01]  /*19b50*/  FFMA.FTZ R105, R206, R9.reuse, -R121.reuse ;  /* 0x00000009ce697223 */ /* 0x180fe20000010879 */
[-C--:B------:R-:W-:Y:S01]  /*19b60*/  FFMA.FTZ R140, R208, R9.reuse, -R121 ;  /* 0x00000009d08c7223 */ /* 0x080fe20000010879 */
[----:B------:R-:W0:Y:S01]  /*19b70*/  MUFU.EX2 R119, R119 ;  /* 0x0000007700777308 */ /* 0x000e220000000800 */
[-C--:B------:R-:W-:Y:S01]  /*19b80*/  FFMA.FTZ R141, R120, R9.reuse, -R89 ;  /* 0x00000009788d7223 */ /* 0x080fe20000010859 */
[-CC-:B------:R-:W-:Y:S01]  /*19b90*/  FFMA.FTZ R103, R210, R9.reuse, -R121.reuse ;  /* 0x00000009d2677223 */ /* 0x180fe20000010879 */
        /* <DEDUP_REMOVED lines=8> */
[----:B------:R-:W-:-:S05]  /*19c20*/  FFMA.FTZ R100, R91, R9, -R121 ;  /* 0x000000095b647223 */ /* 0x000fca0000010879 */
        /* <DEDUP_REMOVED lines=19> */
[----:B------:R-:W-:-:S06]  /*19d60*/  FFMA.FTZ R112, R122, R9, -R89 ;  /* 0x000000097a707223 */ /* 0x000fcc0000010859 */
        /* <DEDUP_REMOVED lines=39> */
[----:B0-----:R-:W-:Y:S01]  /*19fe0*/  FADD.FTZ R5, R147, R4 ;  /* 0x0000000493057221 */ /* 0x001fe20000010000 */
[----:B------:R-:W-:-:S04]  /*19ff0*/  IMAD R4, R13, 0x8, R2 ;  /* 0x000000080d047824 */ /* 0x000fc800078e0202 */
[----:B------:R-:W-:Y:S02]  /*1a000*/  VIADD R4, R4, 0x2a840 ;  /* 0x0002a84004047836 */ /* 0x000fe40000000000 */
[----:B------:R-:W0:Y:S01]  /*1a010*/  MUFU.EX2 R140, R140 ;  /* 0x0000008c008c7308 */ /* 0x000e220000000800 */
[----:B--2---:R-:W-:Y:S02]  /*1a020*/  FADD.FTZ R15, R105, R118 ;  /* 0x00000076690f7221 */ /* 0x004fe40000010000 */
[----:B------:R-:W-:-:S04]  /*1a030*/  PRMT R4, R177, 0x654, R4 ;  /* 0x00000654b1047816 */ /* 0x000fc80000000004 */
[----:B------:R2:W-:Y:S01]  /*1a040*/  SYNCS.ARRIVE.TRANS64.RED.A1T0 RZ, [R4+URZ], RZ ;  /* 0x000000ff04ff79a7 */ /* 0x0005e2000810043f */
[----:B------:R-:W3:Y:S01]  /*1a050*/  MUFU.EX2 R141, R141 ;  /* 0x0000008d008d7308 */ /* 0x000ee20000000800 */
[----:B-1----:R-:W-:-:S07]  /*1a060*/  FADD.FTZ R118, R110, R5 ;  /* 0x000000056e767221 */ /* 0x002fce0000010000 */
[----:B------:R-:W1:Y:S01]  /*1a070*/  MUFU.EX2 R103, R103 ;  /* 0x0000006700677308 */ /* 0x000e620000000800 */
[----:B0-----:R-:W-:-:S07]  /*1a080*/  FADD.FTZ R120, R140, R15 ;  /* 0x0000000f8c787221 */ /* 0x001fce0000010000 */
[----:B------:R-:W0:Y:S01]  /*1a090*/  MUFU.EX2 R112, R112 ;  /* 0x0000007000707308 */ /* 0x000e220000000800 */
[----:B---3--:R-:W-:Y:S01]  /*1a0a0*/  FADD.FTZ R5, R141, R118 ;  /* 0x000000768d057221 */ /* 0x008fe20000010000 */
[----:B------:R-:W-:-:S06]  /*1a0b0*/  FFMA.FTZ R118, R93, R9, -R89 ;  /* 0x000000095d767223 */ /* 0x000fcc0000010859 */
[----:B------:R-:W3:Y:S01]  /*1a0c0*/  MUFU.EX2 R12, R12 ;  /* 0x0000000c000c7308 */ /* 0x000ee20000000800 */
[----:B-1----:R-:W-:-:S07]  /*1a0d0*/  FADD.FTZ R13, R103, R120 ;  /* 0x00000078670d7221 */ /* 0x002fce0000010000 */
[----:B------:R-:W1:Y:S01]  /*1a0e0*/  MUFU.EX2 R143, R143 ;  /* 0x0000008f008f7308 */ /* 0x000e620000000800 */
[----:B0-----:R-:W-:-:S07]  /*1a0f0*/  FADD.FTZ R120, R112, R5 ;  /* 0x0000000570787221 */ /* 0x001fce0000010000 */
        /* <DEDUP_REMOVED lines=24> */
.L_x_2896:
[C---:B------:R-:W-:Y:S01]  /*1a280*/  ISETP.GT.AND P1, PT, R14.reuse, RZ, PT ;  /* 0x000000ff0e00720c */ /* 0x040fe20003f24270 */
        /* <DEDUP_REMOVED lines=32> */
[----:B0-----:R-:W-:Y:S06]  /*1a490*/  @P1 BRA `(.L_x_2897) ;  /* 0xffffffd800981947 */ /* 0x001fec000383ffff */
.L_x_2884:
[----:B------:R-:W-:Y:S05]  /*1a4a0*/  BSYNC B0 ;  /* 0x0000000000007941 */ /* 0x000fea0003800000 */
.L_x_2883:
        /* <DEDUP_REMOVED lines=67> */
.L_x_2898:
[----:B------:R-:W-:Y:S01]  /*1a8e0*/  IMAD R12, R162, 0x8, R2 ;  /* 0x00000008a20c7824 */ /* 0x000fe200078e0202 */
[----:B------:R-:W-:-:S04]  /*1a8f0*/  SHF.L.U32 R3, R167, 0x1f, RZ ;  /* 0x0000001fa7037819 */ /* 0x000fc800000006ff */
[----:B------:R0:W1:Y:S01]  /*1a900*/  SYNCS.PHASECHK.TRANS64.TRYWAIT P1, [R12+URZ+0x2a850], R3 ;  /* 0x02a850030c0075a7 */ /* 0x000062000802017f */
[----:B------:R-:W-:Y:S05]  /*1a910*/  @!P0 BRA `(.L_x_2899) ;  /* 0x0000000000048947 */ /* 0x000fea0003800000 */
[----:B------:R-:W-:Y:S01]  /*1a920*/  BPT.TRAP 0x1 ;  /* 0x000000040000795c */ /* 0x000fe20000300000 */
.L_x_2899:
        /* <DEDUP_REMOVED lines=9> */
.L_x_2901:
[----:B------:R-:W-:Y:S05]  /*1a9c0*/  BSYNC B0 ;  /* 0x0000000000007941 */ /* 0x000fea0003800000 */
.L_x_2900:
[----:B------:R-:W-:Y:S01]  /*1a9d0*/  IMAD.MOV.U32 R2, RZ, RZ, R0 ;  /* 0x000000ffff027224 */ /* 0x000fe200078e0000 */
[----:B------:R-:W-:Y:S01]  /*1a9e0*/  WARPGROUP.ARRIVE ;  /* 0x00000000000079c5 */ /* 0x000fe20000000000 */
[----:B01----:R-:W-:-:S03]  /*1a9f0*/  IMAD.MOV.U32 R3, RZ, RZ, 0x40000040 ;  /* 0x40000040ff037424 */ /* 0x003fc600078e00ff */
        /* <DEDUP_REMOVED lines=28> */
[----:B------:R-:W-:Y:S01]  /*1abc0*/  IMAD.MOV.U32 R3, RZ, RZ, 0x40000040 ;  /* 0x40000040ff037424 */ /* 0x000fe200078e00ff */
[----:B------:R-:W-:Y:S02]  /*1abd0*/  IADD3 R2, R0, 0x280, RZ ;  /* 0x0000028000027810 */ /* 0x000fe40007ffe0ff */
[----:B------:R-:W0:Y:S02]  /*1abe0*/  SHFL.BFLY PT, R0, R5, 0x2, 0x1f ;  /* 0x0c401f0005007f89 */ /* 0x000e2400000e0000 */
[----:B0-----:R-:W-:Y:S01]  /*1abf0*/  FADD.FTZ R0, R0, R5 ;  /* 0x0000000500007221 */ /* 0x001fe20000010000 */
[----:B------:R-:W-:-:S02]  /*1ac00*/  WARPGROUP.DEPBAR.LE gsb0, 0x0 ;  /* 0x00008000000079c5 */ /* 0x000fc40000010000 */
[----:B------:R-:W-:-:S06]  /*1ac10*/  WARPGROUP.ARRIVE ;  /* 0x00000000000079c5 */ /* 0x000fcc0000000000 */
[----:B------:R-:W-:Y:S01]  /*1ac20*/  HGMMA.64x128x16.F32.BF16 R24, R140, gdesc[UR4].tnspB, R24, gsb0 ;  /* 0x41e000048c187df0 */ /* 0x000fe20008001818 */
[----:B------:R-:W-:Y:S02]  /*1ac30*/  R2UR UR6, R2 ;  /* 0x00000000020672ca */ /* 0x000fe400000e0000 */
[----:B------:R-:W-:Y:S02]  /*1ac40*/  R2UR UR7, R3 ;  /* 0x00000000030772ca */ /* 0x000fe400000e0000 */
[----:B------:R-:W0:Y:S02]  /*1ac50*/  SHFL.BFLY PT, R3, R4, 0x2, 0x1f ;  /* 0x0c401f0004037f89 */ /* 0x000e2400000e0000 */
[----:B0-----:R-:W-:Y:S01]  /*1ac60*/  FADD.FTZ R2, R3, R4 ;  /* 0x0000000403027221 */ /* 0x001fe20000010000 */
[----:B------:R-:W-:Y:S01]  /*1ac70*/  IMAD.MOV.U32 R4, RZ, RZ, RZ ;  /* 0x000000ffff047224 */ /* 0x000fe200078e00ff */
[----:B------:R-:W0:Y:S04]  /*1ac80*/  SHFL.BFLY PT, R3, R0, 0x1, 0x1f ;  /* 0x0c201f0000037f89 */ /* 0x000e2800000e0000 */
[----:B------:R-:W1:Y:S01]  /*1ac90*/  SHFL.BFLY PT, R7, R2, 0x1, 0x1f ;  /* 0x0c201f0002077f89 */ /* 0x000e6200000e0000 */
[----:B0-----:R-:W-:Y:S01]  /*1aca0*/  FADD.FTZ R13, R0, R3 ;  /* 0x00000003000d7221 */ /* 0x001fe20000010000 */
[----:B------:R-:W-:-:S02]  /*1acb0*/  IMAD.MOV.U32 R3, RZ, RZ, -0x800000 ;  /* 0xff800000ff037424 */ /* 0x000fc400078e00ff */
[----:B------:R-:W-:Y:S02]  /*1acc0*/  IMAD.MOV.U32 R0, RZ, RZ, -0x800000 ;  /* 0xff800000ff007424 */ /* 0x000fe400078e00ff */
[----:B-1----:R-:W-:Y:S01]  /*1acd0*/  FADD.FTZ R14, R2, R7 ;  /* 0x00000007020e7221 */ /* 0x002fe20000010000 */
[----:B------:R-:W-:Y:S01]  /*1ace0*/  FSETP.NE.FTZ.AND P1, PT, R13, RZ, PT ;  /* 0x000000ff0d00720b */ /* 0x000fe20003f35000 */
[----:B------:R-:W-:-:S03]  /*1acf0*/  IMAD.MOV.U32 R7, RZ, RZ, RZ ;  /* 0x000000ffff077224 */ /* 0x000fc600078e00ff */
        /* <DEDUP_REMOVED lines=13> */
[----:B------:R-:W-:Y:S03]  /*1add0*/  HGMMA.64x128x16.F32.BF16 R24, R136, gdesc[UR4].tnspB, R24, gsb0 ;  /* 0x41e0000488187df0 */ /* 0x000fe60008001818 */
[----:B------:R-:W-:Y:S02]  /*1ade0*/  WARPGROUP.DEPBAR.LE gsb0, 0x0 ;  /* 0x00008000000079c5 */ /* 0x000fe40000010000 */
[----:B--23--:R-:W-:Y:S05]  /*1adf0*/  @!P0 BRA `(.L_x_2903) ;  /* 0x0000000000048947 */ /* 0x00cfea0003800000 */
[----:B------:R-:W-:Y:S01]  /*1ae00*/  BPT.TRAP 0x1 ;  /* 0x000000040000795c */ /* 0x000fe20000300000 */
.L_x_2903:
[----:B------:R-:W-:Y:S02]  /*1ae10*/  VIADD R2, R12, 0x2a860 ;  /* 0x0002a8600c027836 */ /* 0x000fe40000000000 */
[-C--:B0-----:R-:W-:Y:S01]  /*1ae20*/  FMUL.FTZ R93, R34, R7.reuse ;  /* 0x00000007225d7220 */ /* 0x081fe20000410000 */
        /* <DEDUP_REMOVED lines=9> */
[-C--:B------:R-:W-:Y:S01]  /*1aec0*/  FMUL.FTZ R95, R39, R7.reuse ;  /* 0x00000007275f7220 */ /* 0x080fe20000410000 */
[-C--:B------:R-:W-:Y:S01]  /*1aed0*/  FMUL.FTZ R34, R42, R7.reuse ;  /* 0x000000072a227220 */ /* 0x080fe20000410000 */
[-C--:B------:R-:W-:Y:S01]  /*1aee0*/  FMUL.FTZ R24, R24, R4.reuse ;  /* 0x0000000418187220 */ /* 0x080fe20000410000 */
[-C--:B------:R-:W-:Y:S01]  /*1aef0*/  FMUL.FTZ R91, R25, R4.reuse ;  /* 0x00000004195b7220 */ /* 0x080fe20000410000 */
[-C--:B------:R-:W-:Y:S01]  /*1af00*/  FMUL.FTZ R10, R28, R4.reuse ;  /* 0x000000041c0a7220 */ /* 0x080fe20000410000 */
[-C--:B------:R-:W-:Y:S01]  /*1af10*/  FMUL.FTZ R11, R29, R4.reuse ;  /* 0x000000041d0b7220 */ /* 0x080fe20000410000 */
[----:B0-----:R-:W-:Y:S01]  /*1af20*/  SEL R2, RZ, 0x1, P0 ;  /* 0x00000001ff027807 */ /* 0x001fe20000000000 */
        /* <DEDUP_REMOVED lines=55> */
[----:B------:R-:W-:-:S07]  /*1b2a0*/  SEL R162, R162, RZ, P0 ;  /* 0x000000ffa2a27207 */ /* 0x000fce0000000000 */
.L_x_2804:
[----:B------:R-:W0:Y:S08]  /*1b2b0*/  S2UR UR4, SR_CgaCtaId ;  /* 0x00000000000479c3 */ /* 0x000e300000008800 */
[----:B------:R-:W-:Y:S01]  /*1b2c0*/  BAR.SYNC.DEFER_BLOCKING 0x5, 0x180 ;  /* 0x0146000000007b1d */ /* 0x000fe20000010000 */
[----:B------:R-:W-:-:S05]  /*1b2d0*/  MOV R2, 0x400 ;  /* 0x0000040000027802 */ /* 0x000fca0000000f00 */
[----:B------:R-:W-:Y:S01]  /*1b2e0*/  BSSY B0, `(.L_x_2904) ;  /* 0x00001f1000007945 */ /* 0x000fe20003800000 */
[----:B0-----:R-:W-:-:S05]  /*1b2f0*/  IMAD.U32 R177, RZ, RZ, UR4 ;  /* 0x00000004ffb17e24 */ /* 0x001fca000f8e00ff */
[----:B------:R-:W-:-:S05]  /*1b300*/  LEA R2, R177, R2, 0x18 ;  /* 0x00000002b1027211 */ /* 0x000fca00078ec0ff */
[----:B--2-4-:R0:W1:Y:S01]  /*1b310*/  LDS.128 R28, [R2+0x2a8d0] ;  /* 0x02a8d000021c7984 */ /* 0x0140620000000c00 */
        /* <DEDUP_REMOVED lines=21> */
[C---:B------:R-:W-:Y:S01]  /*1b470*/  IADD3 R105, P2, R8.reuse, 0x4020, RZ ;  /* 0x0000402008697810 */ /* 0x040fe20007f5e0ff */
[--C-:B------:R-:W-:Y:S01]  /*1b480*/  IMAD.X R13, RZ, RZ, R9.reuse, P4 ;  /* 0x000000ffff0d7224 */ /* 0x100fe200020e0609 */
[----:B------:R-:W-:Y:S01]  /*1b490*/  BAR.SYNC.DEFER_BLOCKING 0x1, 0x100 ;  /* 0x0044000000007b1d */ /* 0x000fe20000010000 */
[C---:B------:R-:W-:Y:S02]  /*1b4a0*/  IADD3 R107, P1, R8.reuse, 0x4040, RZ ;  /* 0x00004040086b7810 */ /* 0x040fe40007f3e0ff */
[----:B------:R-:W-:Y:S01]  /*1b4b0*/  IADD3 R109, P0, R8, 0x4060, RZ ;  /* 0x00004060086d7810 */ /* 0x000fe20007f1e0ff */
[--C-:B------:R-:W-:Y:S01]  /*1b4c0*/  IMAD.X R25, RZ, RZ, R9.reuse, P2 ;  /* 0x000000ffff197224 */ /* 0x100fe200010e0609 */
[----:B------:R-:W-:Y:S02]  /*1b4d0*/  LOP3.LUT R4, R71, 0x380, RZ, 0xc0, !PT ;  /* 0x0000038047047812 */ /* 0x000fe400078ec0ff */
[----:B------:R-:W-:Y:S01]  /*1b4e0*/  LOP3.LUT R6, R79, 0x380, RZ, 0xc0, !PT ;  /* 0x000003804f067812 */ /* 0x000fe200078ec0ff */
[--C-:B------:R-:W-:Y:S01]  /*1b4f0*/  IMAD.X R33, RZ, RZ, R9.reuse, P0 ;  /* 0x000000ffff217224 */ /* 0x100fe200000e0609 */
        /* <DEDUP_REMOVED lines=9> */
[----:B------:R-:W-:Y:S02]  /*1b590*/  F2FP.BF16.F32.PACK_AB R9, R32, R99 ;  /* 0x000000632009723e */ /* 0x000fe400000010ff */
[----:B------:R-:W-:Y:S02]  /*1b5a0*/  LOP3.LUT R24, R105, 0x380, RZ, 0xc0, !PT ;  /* 0x0000038069187812 */ /* 0x000fe400078ec0ff */
[----:B-1----:R-:W-:Y:S01]  /*1b5b0*/  LOP3.LUT R28, R107, 0x380, RZ, 0xc0, !PT ;  /* 0x000003806b1c7812 */ /* 0x002fe200078ec0ff */
[----:B------:R1:W-:Y:S01]  /*1b5c0*/  STSM.16.M88.4 [R96], R8 ;  /* 0x0000000860007844 */ /* 0x0003e20000000200 */
        /* <DEDUP_REMOVED lines=9> */
[----:B------:R-:W-:Y:S02]  /*1b660*/  MOV R78, R6 ;  /* 0x00000006004e7202 */ /* 0x000fe40000000f00 */
[----:B------:R-:W-:Y:S02]  /*1b670*/  F2FP.BF16.F32.PACK_AB R4, R90, R89 ;  /* 0x000000595a04723e */ /* 0x000fe400000010ff */
[----:B------:R-:W-:Y:S02]  /*1b680*/  F2FP.BF16.F32.PACK_AB R5, R94, R93 ;  /* 0x0000005d5e05723e */ /* 0x000fe400000010ff */
[----:B------:R-:W-:Y:S02]  /*1b690*/  F2FP.BF16.F32.PACK_AB R6, R37, R88 ;  /* 0x000000582506723e */ /* 0x000fe400000010ff */
[----:B------:R-:W-:Y:S02]  /*1b6a0*/  F2FP.BF16.F32.PACK_AB R7, R95, R92 ;  /* 0x0000005c5f07723e */ /* 0x000fe400000010ff */
[----:B------:R-:W-:-:S02]  /*1b6b0*/  LOP3.LUT R12, R12, R101, RZ, 0x3c, !PT ;  /* 0x000000650c0c7212 */ /* 0x000fc400078e3cff */
[----:B------:R-:W-:Y:S01]  /*1b6c0*/  LOP3.LUT R14, R14, R103, RZ, 0x3c, !PT ;  /* 0x000000670e0e7212 */ /* 0x000fe200078e3cff */
[----:B------:R-:W-:Y:S01]  /*1b6d0*/  STSM.16.M88.4 [R79], R4 ;  /* 0x000000044f007844 */ /* 0x000fe20000000200 */
[----:B-1----:R-:W-:Y:S02]  /*1b6e0*/  F2FP.BF16.F32.PACK_AB R8, R41, R40 ;  /* 0x000000282908723e */ /* 0x002fe400000010ff */
[----:B------:R-:W-:Y:S02]  /*1b6f0*/  F2FP.BF16.F32.PACK_AB R9, R43, R34 ;  /* 0x000000222b09723e */ /* 0x000fe400000010ff */
[----:B------:R-:W-:Y:S02]  /*1b700*/  F2FP.BF16.F32.PACK_AB R10, R45, R44 ;  /* 0x0000002c2d0a723e */ /* 0x000fe400000010ff */
[----:B------:R-:W-:Y:S02]  /*1b710*/  F2FP.BF16.F32.PACK_AB R11, R47, R46 ;  /* 0x0000002e2f0b723e */ /* 0x000fe400000010ff */
[----:B------:R-:W-:-:S02]  /*1b720*/  LOP3.LUT R24, R24, R105, RZ, 0x3c, !PT ;  /* 0x0000006918187212 */ /* 0x000fc400078e3cff */
[----:B------:R-:W-:Y:S01]  /*1b730*/  LOP3.LUT R26, R28, R107, RZ, 0x3c, !PT ;  /* 0x0000006b1c1a7212 */ /* 0x000fe200078e3cff */
[----:B------:R1:W-:Y:S01]  /*1b740*/  STSM.16.M88.4 [R78], R8 ;  /* 0x000000084e007844 */ /* 0x0003e20000000200 */
[----:B------:R-:W-:Y:S02]  /*1b750*/  LOP3.LUT R32, R32, R109, RZ, 0x3c, !PT ;  /* 0x0000006d20207212 */ /* 0x000fe400078e3cff */
[----:B------:R-:W-:Y:S02]  /*1b760*/  MOV R72, R12 ;  /* 0x0000000c00487202 */ /* 0x000fe40000000f00 */
        /* <DEDUP_REMOVED lines=49> */
.L_x_2906:
[----:B------:R-:W-:Y:S01]  /*1ba80*/  SHF.R.S32.HI R54, RZ, 0x1f, R192 ;  /* 0x0000001fff367819 */ /* 0x000fe200000114c0 */
[----:B------:R-:W-:Y:S01]  /*1ba90*/  IMAD.IADD R25, R189, 0x1, R184 ;  /* 0x00000001bd197824 */ /* 0x000fe200078e02b8 */
[----:B------:R-:W-:Y:S01]  /*1baa0*/  ULDC.64 UR4, c[0x0][0xb90] ;  /* 0x0002e40000047ab9 */ /* 0x000fe20000000a00 */
[----:B-----5:R-:W-:Y:S01]  /*1bab0*/  SHF.R.S32.HI R49, RZ, 0x1f, R48 ;  /* 0x0000001fff317819 */ /* 0x020fe20000011430 */
[----:B------:R-:W-:Y:S01]  /*1bac0*/  IMAD R11, R198, 0x40, R187 ;  /* 0x00000040c60b7824 */ /* 0x000fe200078e02bb */
[----:B------:R-:W-:Y:S01]  /*1bad0*/  SEL R199, R199, RZ, !P0 ;  /* 0x000000ffc7c77207 */ /* 0x000fe20004000000 */
[----:B------:R-:W-:Y:S01]  /*1bae0*/  IMAD R5, R54, UR4, RZ ;  /* 0x0000000436057c24 */ /* 0x000fe2000f8e02ff */
[----:B------:R-:W-:Y:S01]  /*1baf0*/  SEL R195, R195, RZ, !P0 ;  /* 0x000000ffc3c37207 */ /* 0x000fe20004000000 */
[----:B-1----:R-:W-:-:S04]  /*1bb00*/  @P1 IMAD.HI.U32 R6, R25, R12, RZ ;  /* 0x0000000c19061227 */ /* 0x002fc800078e00ff */
[----:B------:R-:W-:Y:S01]  /*1bb10*/  IMAD.MOV.U32 R9, RZ, RZ, R25 ;  /* 0x000000ffff097224 */ /* 0x000fe200078e0019 */
[----:B---3--:R-:W-:Y:S01]  /*1bb20*/  @P1 SHF.R.U32.HI R9, RZ, R15, R6 ;  /* 0x0000000fff091219 */ /* 0x008fe20000011606 */
[C---:B------:R-:W-:Y:S02]  /*1bb30*/  IMAD R13, R192.reuse, UR5, R5 ;  /* 0x00000005c00d7c24 */ /* 0x040fe4000f8e0205 */
        /* <DEDUP_REMOVED lines=27> */
[----:B------:R-:W-:Y:S02]  /*1bcf0*/  SHF.R.U64 R12, R12, 0x3, RZ ;  /* 0x000000030c0c7819 */ /* 0x000fe400000012ff */
[----:B------:R-:W-:Y:S01]  /*1bd00*/  IMAD.IADD R5, R5, 0x1, R13 ;  /* 0x0000000105057824 */ /* 0x000fe200078e020d */
[----:B------:R-:W-:Y:S01]  /*1bd10*/  LEA R6, P4, R4, UR4, 0x2 ;  /* 0x0000000404067c11 */ /* 0x000fe2000f8810ff */
[--C-:B------:R-:W-:Y:S01]  /*1bd20*/  IMAD.X R13, RZ, RZ, R21.reuse, P3 ;  /* 0x000000ffff0d7224 */ /* 0x100fe200018e0615 */
[----:B------:R-:W-:Y:S01]  /*1bd30*/  LOP3.LUT R12, R12, R9, RZ, 0x3c, !PT ;  /* 0x000000090c0c7212 */ /* 0x000fe200078e3cff */
[----:B------:R-:W-:Y:S01]  /*1bd40*/  IMAD.X R9, RZ, RZ, R21, P0 ;  /* 0x000000ffff097224 */ /* 0x000fe200000e0615 */
[----:B------:R-:W-:Y:S01]  /*1bd50*/  LEA.HI.X R10, R4, UR5, R5, 0x2, P4 ;  /* 0x00000005040a7c11 */ /* 0x000fe2000a0f1405 */
[----:B------:R-:W-:Y:S01]  /*1bd60*/  SHFL.IDX PT, R50, R6, RZ, 0x1c1f ;  /* 0x001c1fff06327589 */ /* 0x000fe200000e0000 */
[----:B------:R-:W-:Y:S01]  /*1bd70*/  SHF.R.U64 R24, R24, 0x3, RZ ;  /* 0x0000000318187819 */ /* 0x000fe200000012ff */
[----:B------:R-:W-:Y:S01]  /*1bd80*/  VIADD R4, R14, 0x8 ;  /* 0x000000080e047836 */ /* 0x000fe20000000000 */
[----:B------:R-:W-:Y:S01]  /*1bd90*/  LOP3.LUT P0, RZ, R214, 0x3, RZ, 0xc0, !PT ;  /* 0x00000003d6ff7812 */ /* 0x000fe2000780c0ff */
[----:B------:R-:W1:Y:S01]  /*1bda0*/  SHFL.IDX PT, R51, R10, RZ, 0x1c1f ;  /* 0x001c1fff0a337589 */ /* 0x000e6200000e0000 */
[----:B------:R-:W-:Y:S01]  /*1bdb0*/  LOP3.LUT R24, R24, R25, RZ, 0x3c, !PT ;  /* 0x0000001918187212 */ /* 0x000fe200078e3cff */
[----:B------:R-:W-:Y:S01]  /*1bdc0*/  ULDC.64 UR4, c[0x0][0xaa0] ;  /* 0x0002a80000047ab9 */ /* 0x000fe20000000a00 */
[----:B------:R-:W-:Y:S01]  /*1bdd0*/  IADD3.X R25, RZ, R21, RZ, P2, !PT ;  /* 0x00000015ff197210 */ /* 0x000fe200017fe4ff */
[----:B------:R-:W-:Y:S01]  /*1bde0*/  SHFL.IDX PT, R52, R6, 0x1, 0x1c1f ;  /* 0x003c1f0006347f89 */ /* 0x000fe200000e0000 */
[----:B------:R-:W-:-:S02]  /*1bdf0*/  ISETP.GE.OR P2, PT, R14, R55, P0 ;  /* 0x000000370e00720c */ /* 0x000fc40000746670 */
[----:B------:R-:W-:Y:S01]  /*1be00*/  ISETP.GE.OR P0, PT, R4, R55, P0 ;  /* 0x000000370400720c */ /* 0x000fe20000706670 */
[----:B------:R-:W2:Y:S01]  /*1be10*/  SHFL.IDX PT, R53, R10, 0x1, 0x1c1f ;  /* 0x003c1f000a357f89 */ /* 0x000ea200000e0000 */
[C---:B------:R-:W-:Y:S02]  /*1be20*/  IADD3 R5, P3, R20.reuse, 0x7000, RZ ;  /* 0x0000700014057810 */ /* 0x040fe40007f7e0ff */
[C---:B------:R-:W-:Y:S02]  /*1be30*/  IADD3 R41, P4, R20.reuse, 0x6000, RZ ;  /* 0x0000600014297810 */ /* 0x040fe40007f9e0ff */
[----:B------:R-:W-:Y:S01]  /*1be40*/  LOP3.LUT R7, R20, 0x380, RZ, 0xc0, !PT ;  /* 0x0000038014077812 */ /* 0x000fe200078ec0ff */
[----:B------:R-:W-:Y:S01]  /*1be50*/  IMAD.X R45, RZ, RZ, R21, P3 ;  /* 0x000000ffff2d7224 */ /* 0x000fe200018e0615 */
[----:B------:R-:W-:Y:S02]  /*1be60*/  LOP3.LUT R4, R5, 0x380, RZ, 0xc0, !PT ;  /* 0x0000038005047812 */ /* 0x000fe400078ec0ff */
[----:B------:R-:W-:-:S02]  /*1be70*/  LOP3.LUT R32, R33, 0x380, RZ, 0xc0, !PT ;  /* 0x0000038021207812 */ /* 0x000fc400078ec0ff */
[----:B------:R-:W-:Y:S02]  /*1be80*/  LOP3.LUT R36, R37, 0x380, RZ, 0xc0, !PT ;  /* 0x0000038025247812 */ /* 0x000fe400078ec0ff */
[----:B------:R-:W-:Y:S02]  /*1be90*/  LOP3.LUT R40, R41, 0x380, RZ, 0xc0, !PT ;  /* 0x0000038029287812 */ /* 0x000fe400078ec0ff */
[----:B------:R-:W-:Y:S01]  /*1bea0*/  SHF.R.U64 R7, R7, 0x3, RZ ;  /* 0x0000000307077819 */ /* 0x000fe200000012ff */
[----:B-1----:R1:W-:Y:S01]  /*1beb0*/  @!P2 ST.E desc[UR60][R50.64], R3 ;  /* 0x000000033200a985 */ /* 0x0023e2000c10193c */
[----:B------:R-:W-:Y:S02]  /*1bec0*/  SHF.R.U64 R4, R4, 0x3, RZ ;  /* 0x0000000304047819 */ /* 0x000fe400000012ff */
[----:B------:R-:W-:Y:S02]  /*1bed0*/  SHF.R.U64 R32, R32, 0x3, RZ ;  /* 0x0000000320207819 */ /* 0x000fe400000012ff */
[----:B------:R-:W-:-:S02]  /*1bee0*/  SHF.R.U64 R36, R36, 0x3, RZ ;  /* 0x0000000324247819 */ /* 0x000fc400000012ff */
[----:B------:R-:W-:Y:S01]  /*1bef0*/  SHF.R.U64 R40, R40, 0x3, RZ ;  /* 0x0000000328287819 */ /* 0x000fe200000012ff */
[----:B--2---:R2:W-:Y:S01]  /*1bf00*/  @!P0 ST.E desc[UR60][R52.64], R0 ;  /* 0x0000000034008985 */ /* 0x0045e2000c10193c */
[----:B------:R-:W-:Y:S02]  /*1bf10*/  LOP3.LUT R20, R7, R20, RZ, 0x3c, !PT ;  /* 0x0000001407147212 */ /* 0x000fe400078e3cff */
[----:B------:R-:W-:Y:S01]  /*1bf20*/  LOP3.LUT R32, R32, R33, RZ, 0x3c, !PT ;  /* 0x0000002120207212 */ /* 0x000fe200078e3cff */
[----:B-1----:R-:W1:Y:S01]  /*1bf30*/  @P1 LDC R51, c[0x0][0xbec] ;  /* 0x0002fb00ff331b82 */ /* 0x002e620000000800 */
[----:B------:R-:W-:Y:S01]  /*1bf40*/  IMAD R3, R49, UR4, RZ ;  /* 0x0000000431037c24 */ /* 0x000fe2000f8e02ff */
[----:B------:R-:W-:Y:S01]  /*1bf50*/  LOP3.LUT R36, R36, R37, RZ, 0x3c, !PT ;  /* 0x0000002524247212 */ /* 0x000fe200078e3cff */
[--C-:B------:R-:W-:Y:S01]  /*1bf60*/  IMAD.X R33, RZ, RZ, R21.reuse, P6 ;  /* 0x000000ffff217224 */ /* 0x100fe200030e0615 */
[----:B------:R-:W-:Y:S01]  /*1bf70*/  LOP3.LUT R40, R40, R41, RZ, 0x3c, !PT ;  /* 0x0000002928287212 */ /* 0x000fe200078e3cff */
[--C-:B------:R-:W-:Y:S01]  /*1bf80*/  IMAD.X R37, RZ, RZ, R21.reuse, P5 ;  /* 0x000000ffff257224 */ /* 0x100fe200028e0615 */
[----:B------:R-:W-:Y:S01]  /*1bf90*/  LOP3.LUT R44, R4, R5, RZ, 0x3c, !PT ;  /* 0x00000005042c7212 */ /* 0x000fe200078e3cff */
[----:B------:R-:W-:Y:S01]  /*1bfa0*/  IMAD.X R41, RZ, RZ, R21, P4 ;  /* 0x000000ffff297224 */ /* 0x000fe200020e0615 */
[----:B--2---:R-:W2:Y:S01]  /*1bfb0*/  @P1 LDC R53, c[0x0][0xbf0] ;  /* 0x0002fc00ff351b82 */ /* 0x004ea20000000800 */
[----:B------:R3:W5:Y:S01]  /*1bfc0*/  LD.E.128 R4, desc[UR60][R20.64] ;  /* 0x0000003c14047980 */ /* 0x000762000c101d00 */
[----:B------:R-:W-:Y:S01]  /*1bfd0*/  IMAD R3, R48, UR5, R3 ;  /* 0x0000000530037c24 */ /* 0x000fe2000f8e0203 */
[----:B------:R-:W-:-:S02]  /*1bfe0*/  LOP3.LUT R8, R15, 0x380, RZ, 0xc0, !PT ;  /* 0x000003800f087812 */ /* 0x000fc400078ec0ff */
[----:B------:R-:W5:Y:S02]  /*1bff0*/  LD.E.128 R24, desc[UR60][R24.64] ;  /* 0x0000003c18187980 */ /* 0x000f64000c101d00 */
[----:B------:R-:W-:Y:S02]  /*1c000*/  SHF.R.U64 R8, R8, 0x3, RZ ;  /* 0x0000000308087819 */ /* 0x000fe400000012ff */
[----:B------:R-:W5:Y:S01]  /*1c010*/  LD.E.128 R32, desc[UR60][R32.64] ;  /* 0x0000003c20207980 */ /* 0x000f62000c101d00 */
[----:B---3--:R-:W-:Y:S01]  /*1c020*/  IMAD.WIDE.U32 R20, R48, UR4, RZ ;  /* 0x0000000430147c25 */ /* 0x008fe2000f8e00ff */
[----:B------:R-:W-:Y:S01]  /*1c030*/  ULDC.64 UR4, c[0x0][0xae8] ;  /* 0x0002ba0000047ab9 */ /* 0x000fe20000000a00 */
[----:B------:R-:W-:Y:S01]  /*1c040*/  LOP3.LUT R8, R8, R15, RZ, 0x3c, !PT ;  /* 0x0000000f08087212 */ /* 0x000fe200078e3cff */
[----:B------:R-:W5:Y:S01]  /*1c050*/  LD.E.128 R36, desc[UR60][R36.64] ;  /* 0x0000003c24247980 */ /* 0x000f62000c101d00 */
[----:B------:R-:W-:Y:S02]  /*1c060*/  IMAD.IADD R21, R21, 0x1, R3 ;  /* 0x0000000115157824 */ /* 0x000fe400078e0203 */
[----:B------:R-:W-:Y:S01]  /*1c070*/  IMAD R3, R191, 0x20, R198 ;  /* 0x00000020bf037824 */ /* 0x000fe200078e02c6 */
[----:B------:R-:W5:Y:S01]  /*1c080*/  LD.E.128 R12, desc[UR60][R12.64] ;  /* 0x0000003c0c0c7980 */ /* 0x000f62000c101d00 */
[----:B------:R-:W-:-:S02]  /*1c090*/  IMAD R49, R54, UR4, RZ ;  /* 0x0000000436317c24 */ /* 0x000fc4000f8e02ff */
[----:B------:R-:W-:Y:S01]  /*1c0a0*/  IMAD.IADD R50, R184, 0x1, R3 ;  /* 0x00000001b8327824 */ /* 0x000fe200078e0203 */
[----:B------:R-:W5:Y:S01]  /*1c0b0*/  LD.E.128 R8, desc[UR60][R8.64] ;  /* 0x0000003c08087980 */ /* 0x000f62000c101d00 */
[----:B------:R-:W-:Y:S02]  /*1c0c0*/  IMAD R49, R192, UR5, R49 ;  /* 0x00000005c0317c24 */ /* 0x000fe4000f8e0231 */
[----:B-1----:R-:W-:Y:S01]  /*1c0d0*/  @P1 IMAD.HI.U32 R0, R50, R51, RZ ;  /* 0x0000003332001227 */ /* 0x002fe200078e00ff */
[----:B------:R-:W5:Y:S03]  /*1c0e0*/  LD.E.128 R40, desc[UR60][R40.64] ;  /* 0x0000003c28287980 */ /* 0x000f66000c101d00 */
[----:B------:R-:W-:Y:S01]  /*1c0f0*/  IMAD.WIDE.U32 R20, R192, UR4, R20 ;  /* 0x00000004c0147c25 */ /* 0x000fe2000f8e0014 */
[----:B------:R-:W-:Y:S01]  /*1c100*/  ULDC.64 UR4, c[0x0][0xaf0] ;  /* 0x0002bc0000047ab9 */ /* 0x000fe20000000a00 */
[----:B------:R-:W5:Y:S02]  /*1c110*/  LD.E.128 R44, desc[UR60][R44.64] ;  /* 0x0000003c2c2c7980 */ /* 0x000f64000c101d00 */
[----:B------:R-:W-:Y:S01]  /*1c120*/  IMAD.MOV.U32 R3, RZ, RZ, R50 ;  /* 0x000000ffff037224 */ /* 0x000fe200078e0032 */
[----:B--2---:R-:W-:Y:S01]  /*1c130*/  @P1 SHF.R.U32.HI R3, RZ, R53, R0 ;  /* 0x00000035ff031219 */ /* 0x004fe20000011600 */
[----:B------:R-:W-:Y:S01]  /*1c140*/  IMAD.IADD R21, R21, 0x1, R49 ;  /* 0x0000000115157824 */ /* 0x000fe200078e0231 */
[----:B------:R-:W-:Y:S01]  /*1c150*/  @!PT LDS RZ, [RZ] ;  /* 0x00000000fffff984 */ /* 0x000fe20000000800 */
[----:B------:R-:W-:Y:S01]  /*1c160*/  @!PT LDS RZ, [RZ] ;  /* 0x00000000fffff984 */ /* 0x000fe20000000800 */
[----:B------:R-:W-:Y:S01]  /*1c170*/  @!PT LDS RZ, [RZ] ;  /* 0x00000000fffff984 */ /* 0x000fe20000000800 */
[----:B------:R-:W-:Y:S01]  /*1c180*/  @!PT LDS RZ, [RZ] ;  /* 0x00000000fffff984 */ /* 0x000fe20000000800 */
[----:B------:R1:W-:Y:S06]  /*1c190*/  MEMBAR.ALL.CTA ;  /* 0x0000000000007992 */ /* 0x0003ec0000008000 */
[----:B-1----:R-:W1:Y:S01]  /*1c1a0*/  FENCE.VIEW.ASYNC.S ;  /* 0x00000000000073c6 */ /* 0x002e620000000000 */
[----:B------:R-:W-:Y:S01]  /*1c1b0*/  IMAD R48, R199, UR4, RZ ;  /* 0x00000004c7307c24 */ /* 0x000fe2000f8e02ff */
[----:B------:R-:W-:Y:S01]  /*1c1c0*/  SHF.R.S32.HI R0, RZ, 0x1f, R3 ;  /* 0x0000001fff007819 */ /* 0x000fe20000011403 */
[----:B------:R-:W-:-:S04]  /*1c1d0*/  IMAD.WIDE.U32 R20, R195, UR4, R20 ;  /* 0x00000004c3147c25 */ /* 0x000fc8000f8e0014 */
        /* <DEDUP_REMOVED lines=11> */
[----:B------:R-:W-:Y:S02]  /*1c290*/  IMAD.IADD R21, R21, 0x1, R51 ;  /* 0x0000000115157824 */ /* 0x000fe400078e0233 */
[----:B------:R-:W-:Y:S02]  /*1c2a0*/  IMAD R28, R0, UR4, RZ ;  /* 0x00000004001c7c24 */ /* 0x000fe4000f8e02ff */
[----:B------:R-:W-:-:S02]  /*1c2b0*/  VIADD R0, R184, 0x20 ;  /* 0x00000020b8007836 */ /* 0x000fc40000000000 */
[C---:B------:R-:W-:Y:S02]  /*1c2c0*/  IMAD R51, R49.reuse, UR5, R28 ;  /* 0x0000000531337c24 */ /* 0x040fe4000f8e021c */
[----:B------:R-:W-:Y:S01]  /*1c2d0*/  IMAD.WIDE.U32 R20, R49, UR4, R20 ;  /* 0x0000000431147c25 */ /* 0x000fe2000f8e0014 */
[-C--:B------:R-:W-:Y:S01]  /*1c2e0*/  ISETP.GE.AND P2, PT, R184, R55.reuse, PT ;  /* 0x00000037b800720c */ /* 0x080fe20003f46270 */
[----:B------:R-:W-:Y:S01]  /*1c2f0*/  ULDC.64 UR4, c[0x0][0xa80] ;  /* 0x0002a00000047ab9 */ /* 0x000fe20000000a00 */
[-C--:B------:R-:W-:Y:S01]  /*1c300*/  ISETP.GE.AND P0, PT, R0, R55.reuse, PT ;  /* 0x000000370000720c */ /* 0x080fe20003f06270 */
[----:B------:R-:W-:Y:S01]  /*1c310*/  VIADD R3, R184, 0x40 ;  /* 0x00000040b8037836 */ /* 0x000fe20000000000 */
[----:B------:R-:W-:Y:S01]  /*1c320*/  IADD3 R0, R2, 0x2a820, RZ ;  /* 0x0002a82002007810 */ /* 0x000fe20007ffe0ff */
[----:B------:R-:W-:Y:S01]  /*1c330*/  IMAD.IADD R21, R21, 0x1, R51 ;  /* 0x0000000115157824 */ /* 0x000fe200078e0233 */
[----:B------:R-:W-:Y:S02]  /*1c340*/  LEA R28, P3, R20, UR4, 0x1 ;  /* 0x00000004141c7c11 */ /* 0x000fe4000f8608ff */
[----:B------:R-:W-:-:S02]  /*1c350*/  ISETP.GE.AND P1, PT, R3, R55, PT ;  /* 0x000000370300720c */ /* 0x000fc40003f26270 */
[----:B------:R-:W-:Y:S02]  /*1c360*/  PRMT R0, RZ, 0x654, R0 ;  /* 0x00000654ff007816 */ /* 0x000fe40000000000 */
[----:B------:R-:W-:Y:S01]  /*1c370*/  LEA.HI.X R3, R20, UR5, R21, 0x1, P3 ;  /* 0x0000000514037c11 */ /* 0x000fe200098f0c15 */
[----:B-1----:R1:W2:Y:S01]  /*1c380*/  SHFL.IDX PT, R48, R28, RZ, 0x181f ;  /* 0x00181fff1c307589 */ /* 0x0022a200000e0000 */
[----:B------:R3:W-:Y:S01]  /*1c390*/  SYNCS.ARRIVE.TRANS64.RED.A1T0 RZ, [R0+URZ], RZ ;  /* 0x000000ff00ff79a7 */ /* 0x0007e2000810043f */
[----:B------:R-:W-:Y:S02]  /*1c3a0*/  BSSY B1, `(.L_x_2907) ;  /* 0x000000c000017945 */ /* 0x000fe40003800000 */
[----:B---3--:R1:W3:Y:S02]  /*1c3b0*/  SHFL.IDX PT, R0, R3, RZ, 0x181f ;  /* 0x00181fff03007589 */ /* 0x0082e400000e0000 */
[----:B------:R-:W-:Y:S05]  /*1c3c0*/  @P2 BRA `(.L_x_2908) ;  /* 0x0000000000242947 */ /* 0x000fea0003800000 */
[----:B------:R-:W-:Y:S02]  /*1c3d0*/  ULDC UR4, c[0x0][0xac8] ;  /* 0x0002b20000047ab9 */ /* 0x000fe40000000800 */
[----:B------:R-:W-:Y:S02]  /*1c3e0*/  ISETP.GE.AND P2, PT, R187, UR4, PT ;  /* 0x00000004bb007c0c */ /* 0x000fe4000bf46270 */
[----:B------:R-:W-:-:S11]  /*1c3f0*/  ISETP.GE.AND P3, PT, R190, UR4, PT ;  /* 0x00000004be007c0c */ /* 0x000fd6000bf66270 */
[CC--:B--2---:R-:W-:Y:S02]  /*1c400*/  @!P2 LEA R20, P4, R187.reuse, R48.reuse, 0x1 ;  /* 0x00000030bb14a211 */ /* 0x0c4fe400078808ff */
[C---:B------:R-:W-:Y:S02]  /*1c410*/  @!P3 LEA R48, P5, R190.reuse, R48, 0x1 ;  /* 0x00000030be30b211 */ /* 0x040fe400078a08ff */
[-C--:B---3--:R-:W-:Y:S02]  /*1c420*/  @!P2 LEA.HI.X R21, R187, R0.reuse, R227, 0x1, P4 ;  /* 0x00000000bb15a211 */ /* 0x088fe400020f0ce3 */
[----:B------:R-:W-:-:S03]  /*1c430*/  @!P3 LEA.HI.X R49, R190, R0, R226, 0x1, P5 ;  /* 0x00000000be31b211 */ /* 0x000fc600028f0ce2 */
[----:B-----5:R4:W-:Y:S04]  /*1c440*/  @!P2 ST.E.128 desc[UR60][R20.64], R4 ;  /* 0x000000041400a985 */ /* 0x0209e8000c101d3c */
[----:B------:R4:W-:Y:S02]  /*1c450*/  @!P3 ST.E.128 desc[UR60][R48.64], R32 ;  /* 0x000000203000b985 */ /* 0x0009e4000c101d3c */
.L_x_2908:
[----:B------:R-:W-:Y:S05]  /*1c460*/  BSYNC B1 ;  /* 0x0000000000017941 */ /* 0x000fea0003800000 */
.L_x_2907:
[----:B---3--:R3:W0:Y:S01]  /*1c470*/  SHFL.IDX PT, R0, R3, 0x1, 0x181f ;  /* 0x00381f0003007f89 */ /* 0x00862200000e0000 */
        /* <DEDUP_REMOVED lines=12> */
.L_x_2910:
[----:B------:R-:W-:Y:S05]  /*1c540*/  BSYNC B1 ;  /* 0x0000000000017941 */ /* 0x000fea0003800000 */
.L_x_2909:
        /* <DEDUP_REMOVED lines=13> */
.L_x_2912:
[----:B------:R-:W-:Y:S05]  /*1c620*/  BSYNC B1 ;  /* 0x0000000000017941 */ /* 0x000fea0003800000 */
.L_x_2911:
[----:B0-----:R-:W-:Y:S01]  /*1c630*/  VIADD R0, R184, 0x60 ;  /* 0x00000060b8007836 */ /* 0x001fe20000000000 */
[----:B-1-3--:R-:W0:Y:S04]  /*1c640*/  SHFL.IDX PT, R3, R3, 0x3, 0x181f ;  /* 0x00781f0003037f89 */ /* 0x00ae2800000e0000 */
        /* <DEDUP_REMOVED lines=10> */
[----:B---3--:R-:W-:-:S04]  /*1c6f0*/  LEA R4, P0, R190, R28, 0x1 ;  /* 0x0000001cbe047211 */ /* 0x008fc800078008ff */
[----:B------:R-:W-:-:S05]  /*1c700*/  LEA.HI.X R5, R190, R3, R226, 0x1, P0 ;  /* 0x00000003be057211 */ /* 0x000fca00000f0ce2 */
[----:B------:R4:W-:Y:S01]  /*1c710*/  ST.E.128 desc[UR60][R4.64], R44 ;  /* 0x0000002c04007985 */ /* 0x0009e2000c101d3c */
[----:B------:R-:W-:Y:S05]  /*1c720*/  BRA `(.L_x_2913) ;  /* 0x0000000800b07947 */ /* 0x000fea0003800000 */
.L_x_2905:
        /* <DEDUP_REMOVED lines=18> */
[----:B------:R-:W4:Y:S08]  /*1c850*/  @P2 LDC R14, c[0x0][0xbec] ;  /* 0x0002fb00ff0e2b82 */ /* 0x000f300000000800 */
[----:B------:R-:W0:Y:S01]  /*1c860*/  @P2 LDC R25, c[0x0][0xbf0] ;  /* 0x0002fc00ff192b82 */ /* 0x000e220000000800 */
[----:B--2---:R-:W-:-:S05]  /*1c870*/  VIADD R8, R9, 0xffffff80 ;  /* 0xffffff8009087836 */ /* 0x004fca0000000000 */
[----:B------:R-:W-:Y:S01]  /*1c880*/  ISETP.GE.AND P3, PT, R8, 0x80, PT ;  /* 0x000000800800780c */ /* 0x000fe20003f66270 */
[----:B---3--:R-:W-:-:S12]  /*1c890*/  @P1 BRA `(.L_x_2914) ;  /* 0x0000000000101947 */ /* 0x008fd80003800000 */
[----:B------:R-:W-:Y:S05]  /*1c8a0*/  @!P0 BRA `(.L_x_2914) ;  /* 0x00000000000c8947 */ /* 0x000fea0003800000 */
[----:B------:R-:W2:Y:S04]  /*1c8b0*/  LDG.E R7, desc[UR60][R4.64] ;  /* 0x0000003c04077981 */ /* 0x000ea8000c1e1900 */
[----:B-----5:R-:W2:Y:S02]  /*1c8c0*/  LDG.E R0, desc[UR60][R4.64+0x4] ;  /* 0x0000043c04007981 */ /* 0x020ea4000c1e1900 */
[----:B--2---:R-:W-:-:S07]  /*1c8d0*/  IMAD.IADD R0, R0, 0x1, -R7 ;  /* 0x0000000100007824 */ /* 0x004fce00078e0a07 */
.L_x_2914:
        /* <DEDUP_REMOVED lines=22> */
[----:B------:R-:W3:Y:S01]  /*1ca40*/  @P0 LDC R15, c[0x0][0xbf0] ;  /* 0x0002fc00ff0f0b82 */ /* 0x000ee20000000800 */
[----:B------:R-:W-:-:S04]  /*1ca50*/  IMAD.WIDE.U32 R4, R195, UR4, R4 ;  /* 0x00000004c3047c25 */ /* 0x000fc8000f8e0004 */
[----:B--2---:R-:W-:-:S05]  /*1ca60*/  @P0 IMAD.HI.U32 R6, R8, R13, RZ ;  /* 0x0000000d08060227 */ /* 0x004fca00078e00ff */
[----:B---3--:R-:W-:Y:S01]  /*1ca70*/  @P0 SHF.R.U32.HI R7, RZ, R15, R6 ;  /* 0x0000000fff070219 */ /* 0x008fe20000011606 */
[----:B------:R-:W-:-:S03]  /*1ca80*/  IMAD R6, R199, UR4, RZ ;  /* 0x00000004c7067c24 */ /* 0x000fc6000f8e02ff */
[----:B------:R-:W-:Y:S01]  /*1ca90*/  IADD3 R4, P0, R7, R4, RZ ;  /* 0x0000000407047210 */ /* 0x000fe20007f1e0ff */
[----:B------:R-:W-:-:S04]  /*1caa0*/  IMAD.MOV R9, RZ, RZ, -R7 ;  /* 0x000000ffff097224 */ /* 0x000fc800078e0a07 */
        /* <DEDUP_REMOVED lines=15> */
.L_x_2916:
[----:B------:R-:W-:Y:S05]  /*1cba0*/  BSYNC B1 ;  /* 0x0000000000017941 */ /* 0x000fea0003800000 */
.L_x_2915:
[----:B------:R-:W-:Y:S01]  /*1cbb0*/  ULDC.64 UR4, c[0x0][0xaa0] ;  /* 0x0002a80000047ab9 */ /* 0x000fe20000000a00 */
[----:B------:R-:W-:Y:S01]  /*1cbc0*/  BSSY B1, `(.L_x_2917) ;  /* 0x0000038000017945 */ /* 0x000fe20003800000 */
[----:B------:R-:W-:-:S04]  /*1cbd0*/  IMAD R4, R10, UR4, RZ ;  /* 0x000000040a047c24 */ /* 0x000fc8000f8e02ff */
[C---:B--2---:R-:W-:Y:S02]  /*1cbe0*/  IMAD R7, R3.reuse, UR5, R4 ;  /* 0x0000000503077c24 */ /* 0x044fe4000f8e0204 */
[----:B------:R-:W-:Y:S01]  /*1cbf0*/  IMAD.WIDE.U32 R4, R3, UR4, RZ ;  /* 0x0000000403047c25 */ /* 0x000fe2000f8e00ff */
[----:B------:R-:W-:Y:S01]  /*1cc00*/  LEA R3, R191, R198, 0x5 ;  /* 0x000000c6bf037211 */ /* 0x000fe200078e28ff */
[----:B------:R-:W-:Y:S02]  /*1cc10*/  ULDC.64 UR4, c[0x0][0xae8] ;  /* 0x0002ba0000047ab9 */ /* 0x000fe40000000a00 */
[----:B------:R-:W-:Y:S02]  /*1cc20*/  IMAD.IADD R5, R5, 0x1, R7 ;  /* 0x0000000105057824 */ /* 0x000fe400078e0207 */
[----:B------:R-:W-:Y:S02]  /*1cc30*/  IMAD.IADD R9, R184, 0x1, R3 ;  /* 0x00000001b8097824 */ /* 0x000fe400078e0203 */
[----:B------:R-:W-:-:S02]  /*1cc40*/  IMAD R7, R12, UR4, RZ ;  /* 0x000000040c077c24 */ /* 0x000fc4000f8e02ff */
[----:B----4-:R-:W-:-:S04]  /*1cc50*/  @P2 IMAD.HI.U32 R6, R9, R14, RZ ;  /* 0x0000000e09062227 */ /* 0x010fc800078e00ff */
        /* <DEDUP_REMOVED lines=46> */
.L_x_2918:
[----:B------:R-:W-:Y:S05]  /*1cf40*/  BSYNC B1 ;  /* 0x0000000000017941 */ /* 0x000fea0003800000 */
.L_x_2917:
        /* <DEDUP_REMOVED lines=13> */
.L_x_2920:
[----:B------:R-:W-:Y:S05]  /*1d020*/  BSYNC B1 ;  /* 0x0000000000017941 */ /* 0x000fea0003800000 */
.L_x_2919:
        /* <DEDUP_REMOVED lines=13> */
.L_x_2922:
[----:B------:R-:W-:Y:S05]  /*1d100*/  BSYNC B1 ;  /* 0x0000000000017941 */ /* 0x000fea0003800000 */
.L_x_2921:
        /* <DEDUP_REMOVED lines=8> */
[CC--:B--2-4-:R-:W-:Y:S02]  /*1d190*/  @!P2 LEA R6, P0, R187.reuse, R4.reuse, 0x1 ;  /* 0x00000004bb06a211 */ /* 0x0d4fe400078008ff */
[C---:B------:R-:W-:Y:S02]  /*1d1a0*/  @!P3 LEA R4, P1, R190.reuse, R4, 0x1 ;  /* 0x00000004be04b211 */ /* 0x040fe400078208ff */
[-C--:B0-----:R-:W-:Y:S02]  /*1d1b0*/  @!P2 LEA.HI.X R7, R187, R3.reuse, R227, 0x1, P0 ;  /* 0x00000003bb07a211 */ /* 0x081fe400000f0ce3 */
[----:B------:R-:W-:-:S03]  /*1d1c0*/  @!P3 LEA.HI.X R5, R190, R3, R226, 0x1, P1 ;  /* 0x00000003be05b211 */ /* 0x000fc600008f0ce2 */
[----:B------:R0:W-:Y:S04]  /*1d1d0*/  @!P2 ST.E.128 desc[UR60][R6.64], RZ ;  /* 0x000000ff0600a985 */ /* 0x0001e8000c101d3c */
[----:B------:R0:W-:Y:S02]  /*1d1e0*/  @!P3 ST.E.128 desc[UR60][R4.64], RZ ;  /* 0x000000ff0400b985 */ /* 0x0001e4000c101d3c */
.L_x_2913:
[----:B------:R-:W-:Y:S05]  /*1d1f0*/  BSYNC B0 ;  /* 0x0000000000007941 */ /* 0x000fea0003800000 */
.L_x_2904:
[----:B------:R-:W-:Y:S02]  /*1d200*/  ULDC UR4, c[0x0][0xc3c] ;  /* 0x00030f0000047ab9 */ /* 0x000fe40000000800 */
[----:B-1----:R-:W-:-:S13]  /*1d210*/  ISETP.GE.AND P0, PT, R31, UR4, PT ;  /* 0x000000041f007c0c */ /* 0x002fda000bf06270 */
[----:B------:R-:W-:Y:S05]  /*1d220*/  @!P0 BRA `(.L_x_2923) ;  /* 0xfffffe4000288947 */ /* 0x000fea000383ffff */
[----:B------:R-:W-:Y:S05]  /*1d230*/  BRA `(.L_x_2687) ;  /* 0x0000006c00847947 */ /* 0x000fea0003800000 */
.L_x_2685:
        /* <DEDUP_REMOVED lines=16> */
.L_x_2924:
        /* <DEDUP_REMOVED lines=41> */
.L_x_2930:
        /* <DEDUP_REMOVED lines=12> */
.L_x_2929:
[----:B------:R-:W-:Y:S05]  /*1d690*/  BSYNC B0 ;  /* 0x0000000000007941 */ /* 0x000fea0003800000 */
.L_x_2928:
        /* <DEDUP_REMOVED lines=20> */
.L_x_2926:
        /* <DEDUP_REMOVED lines=20> */
.L_x_2931:
        /* <DEDUP_REMOVED lines=33> */
[----:B0-----:R-:W-:-:S06]  /*1db30*/  IADD3 R3, R7, 0xffffffe, RZ ;  /* 0x0ffffffe07037810 */ /* 0x001fcc0007ffe0ff */
        /* <DEDUP_REMOVED lines=25> */
.L_x_2927:
[----:B------:R-:W-:Y:S01]  /*1dcd0*/  IMAD.MOV.U32 R17, RZ, RZ, RZ ;  /* 0x000000ffff117224 */ /* 0x000fe200078e00ff */
[----:B------:R-:W-:Y:S01]  /*1dce0*/  MOV R18, RZ ;  /* 0x000000ff00127202 */ /* 0x000fe20000000f00 */
[----:B------:R-:W-:-:S07]  /*1dcf0*/  IMAD.U32 R16, RZ, RZ, UR6 ;  /* 0x00000006ff107e24 */ /* 0x000fce000f8e00ff */
.L_x_2932:
[----:B------:R-:W-:-:S13]  /*1dd00*/  ISETP.NE.AND P0, PT, R5, RZ, PT ;  /* 0x000000ff0500720c */ /* 0x000fda0003f05270 */
[----:B------:R-:W0:Y:S01]  /*1dd10*/  @!P0 S2R R3, SR_CgaCtaId ;  /* 0x0000000000038919 */ /* 0x000e220000008800 */
[----:B------:R-:W-:-:S04]  /*1dd20*/  @!P0 MOV R2, 0x400 ;  /* 0x0000040000028802 */ /* 0x000fc80000000f00 */
[----:B0-----:R-:W-:-:S05]  /*1dd30*/  @!P0 LEA R2, R3, R2, 0x18 ;  /* 0x0000000203028211 */ /* 0x001fca00078ec0ff */
[----:B------:R0:W-:Y:S01]  /*1dd40*/  @!P0 STS.128 [R2+0x2a8d0], R16 ;  /* 0x02a8d01002008388 */ /* 0x0001e20000000c00 */
[----:B------:R-:W-:Y:S06]  /*1dd50*/  BAR.ARV 0x5, 0x180 ;  /* 0x0146000000007b1d */ /* 0x000fec0000002000 */
.L_x_2925:
        /* <DEDUP_REMOVED lines=34> */
.L_x_3034:
        /* <DEDUP_REMOVED lines=14> */
[C---:B------:R-:W-:Y:S01]  /*1e060*/  @P0 LEA R2, P1, R32.reuse, UR4, 0x2 ;  /* 0x0000000420020c11 */ /* 0x040fe2000f8210ff */
[C---:B------:R-:W-:Y:S01]  /*1e070*/  IMAD.SHL.U32 R24, R32.reuse, 0x4, RZ ;  /* 0x0000000420187824 */ /* 0x040fe200078e00ff */
[C-C-:B------:R-:W-:Y:S01]  /*1e080*/  SHF.L.U64.HI R25, R32.reuse, 0x2, R0.reuse ;  /* 0x0000000220197819 */ /* 0x140fe20000010200 */
[----:B------:R0:W-:Y:S01]  /*1e090*/  STL [R1+0x1c], R0 ;  /* 0x00001c0001007387 */ /* 0x0001e20000100800 */
[----:B------:R-:W-:Y:S01]  /*1e0a0*/  @P0 LEA.HI.X R3, R32, UR5, R0, 0x2, P1 ;  /* 0x0000000520030c11 */ /* 0x000fe200088f1400 */
[----:B------:R-:W-:-:S04]  /*1e0b0*/  ULDC.64 UR4, c[0x0][0xa00] ;  /* 0x0002800000047ab9 */ /* 0x000fc80000000a00 */
[----:B-1----:R1:W2:Y:S01]  /*1e0c0*/  @P0 LDG.E R11, desc[UR60][R2.64] ;  /* 0x0000003c020b0981 */ /* 0x0022a2000c1e1900 */
[----:B------:R-:W-:Y:S02]  /*1e0d0*/  ISETP.NE.U32.AND P0, PT, RZ, UR4, PT ;  /* 0x00000004ff007c0c */ /* 0x000fe4000bf05070 */
[----:B------:R-:W-:Y:S02]  /*1e0e0*/  ISETP.NE.U32.AND P1, PT, RZ, UR6, PT ;  /* 0x00000006ff007c0c */ /* 0x000fe4000bf25070 */
[----:B------:R-:W-:Y:S02]  /*1e0f0*/  ISETP.NE.AND.EX P0, PT, RZ, UR5, PT, P0 ;  /* 0x00000005ff007c0c */ /* 0x000fe4000bf05300 */
[----:B------:R-:W-:Y:S02]  /*1e100*/  ISETP.NE.AND.EX P1, PT, RZ, UR7, PT, P1 ;  /* 0x00000007ff007c0c */ /* 0x000fe4000bf25310 */
[C---:B------:R-:W-:Y:S02]  /*1e110*/  IADD3 R4, P4, R24.reuse, UR6, RZ ;  /* 0x0000000618047c10 */ /* 0x040fe4000ff9e0ff */
[----:B-1----:R-:W-:Y:S01]  /*1e120*/  IADD3 R2, P3, R24, UR4, RZ ;  /* 0x0000000418027c10 */ /* 0x002fe2000ff7e0ff */
[----:B------:R-:W-:Y:S01]  /*1e130*/  ULDC UR4, c[0x0][0x288] ;  /* 0x0000a20000047ab9 */ /* 0x000fe20000000800 */
[----:B0-----:R-:W-:-:S02]  /*1e140*/  MOV R0, RZ ;  /* 0x000000ff00007202 */ /* 0x001fc40000000f00 */
[C---:B------:R-:W-:Y:S02]  /*1e150*/  IADD3.X R3, R25.reuse, UR5, RZ, P3, !PT ;  /* 0x0000000519037c10 */ /* 0x040fe40009ffe4ff */
[----:B------:R-:W-:Y:S01]  /*1e160*/  @P2 IADD3 R6, P3, R24, UR8, RZ ;  /* 0x0000000818062c10 */ /* 0x000fe2000ff7e0ff */
[----:B------:R-:W-:Y:S01]  /*1e170*/  IMAD.U32 R8, RZ, RZ, UR4 ;  /* 0x00000004ff087e24 */ /* 0x000fe2000f8e00ff */
[C---:B------:R-:W-:Y:S01]  /*1e180*/  IADD3.X R5, R25.reuse, UR7, RZ, P4, !PT ;  /* 0x0000000719057c10 */ /* 0x040fe2000a7fe4ff */
[----:B------:R-:W5:Y:S01]  /*1e190*/  @P0 LDG.E R35, desc[UR60][R2.64] ;  /* 0x0000003c02230981 */ /* 0x000f62000c1e1900 */
[----:B------:R-:W-:Y:S01]  /*1e1a0*/  @P2 IADD3.X R7, R25, UR9, RZ, P3, !PT ;  /* 0x0000000919072c10 */ /* 0x000fe20009ffe4ff */
[----:B------:R-:W-:Y:S02]  /*1e1b0*/  ULDC.64 UR4, c[0x0][0x418] ;  /* 0x0001060000047ab9 */ /* 0x000fe40000000a00 */
        /* <DEDUP_REMOVED lines=9> */
[----:B0-----:R-:W-:Y:S02]  /*1e250*/  IMAD.U32 R6, RZ, RZ, UR5 ;  /* 0x00000005ff067e24 */ /* 0x001fe4000f8e00ff */
[----:B------:R-:W-:Y:S01]  /*1e260*/  IMAD.U32 R7, RZ, RZ, UR4 ;  /* 0x00000004ff077e24 */ /* 0x000fe2000f8e00ff */
[----:B---3--:R0:W-:Y:S01]  /*1e270*/  STL [R1+0x14], R8 ;  /* 0x0000140801007387 */ /* 0x0081e20000100800 */
[----:B------:R-:W-:-:S03]  /*1e280*/  IMAD.MOV.U32 R10, RZ, RZ, R8 ;  /* 0x000000ffff0a7224 */ /* 0x000fc600078e0008 */
[----:B--2---:R0:W-:Y:S01]  /*1e290*/  STL [R1+0x4], R11 ;  /* 0x0000040b01007387 */ /* 0x0041e20000100800 */
[----:B------:R-:W-:Y:S05]  /*1e2a0*/  @P2 BRA `(.L_x_2934) ;  /* 0x0000000000142947 */ /* 0x000fea0003800000 */
[----:B------:R-:W-:Y:S05]  /*1e2b0*/  @!P0 BRA `(.L_x_2934) ;  /* 0x0000000000108947 */ /* 0x000fea0003800000 */
[----:B------:R-:W2:Y:S04]  /*1e2c0*/  LDG.E R9, desc[UR60][R2.64] ;  /* 0x0000003c02097981 */ /* 0x000ea8000c1e1900 */
[----:B0-----:R-:W2:Y:S02]  /*1e2d0*/  LDG.E R8, desc[UR60][R2.64+0x4] ;  /* 0x0000043c02087981 */ /* 0x001ea4000c1e1900 */
[----:B--2---:R-:W-:-:S05]  /*1e2e0*/  IMAD.IADD R10, R8, 0x1, -R9 ;  /* 0x00000001080a7824 */ /* 0x004fca00078e0a09 */
[----:B------:R1:W-:Y:S02]  /*1e2f0*/  STL [R1+0x14], R10 ;  /* 0x0000140a01007387 */ /* 0x0003e40000100800 */
.L_x_2934:
[----:B------:R-:W-:Y:S01]  /*1e300*/  ULDC.64 UR4, c[0x0][0xa20] ;  /* 0x0002880000047ab9 */ /* 0x000fe20000000a00 */
[----:B------:R-:W-:Y:S01]  /*1e310*/  IMAD.MOV.U32 R33, RZ, RZ, R32 ;  /* 0x000000ffff217224 */ /* 0x000fe200078e0020 */
[----:B------:R-:W-:-:S04]  /*1e320*/  ISETP.NE.U32.AND P0, PT, RZ, UR4, PT ;  /* 0x00000004ff007c0c */ /* 0x000fc8000bf05070 */
[----:B------:R-:W-:-:S13]  /*1e330*/  ISETP.NE.AND.EX P0, PT, RZ, UR5, PT, P0 ;  /* 0x00000005ff007c0c */ /* 0x000fda000bf05300 */
[----:B------:R-:W-:Y:S05]  /*1e340*/  @!P0 BRA `(.L_x_2935) ;  /* 0x0000000000108947 */ /* 0x000fea0003800000 */
[----:B------:R-:W-:-:S04]  /*1e350*/  IADD3 R2, P0, R24, UR4, RZ ;  /* 0x0000000418027c10 */ /* 0x000fc8000ff1e0ff */
[----:B------:R-:W-:-:S05]  /*1e360*/  IADD3.X R3, R25, UR5, RZ, P0, !PT ;  /* 0x0000000519037c10 */ /* 0x000fca00087fe4ff */
[----:B------:R2:W5:Y:S01]  /*1e370*/  LDG.E R7, desc[UR60][R2.64] ;  /* 0x0000003c02077981 */ /* 0x000562000c1e1900 */
[----:B------:R-:W-:Y:S05]  /*1e380*/  BRA `(.L_x_2936) ;  /* 0x0000000000247947 */ /* 0x000fea0003800000 */
.L_x_2935:
[----:B------:R-:W-:Y:S02]  /*1e390*/  ULDC.64 UR4, c[0x0][0xa08] ;  /* 0x0002820000047ab9 */ /* 0x000fe40000000a00 */
[----:B------:R-:W-:-:S04]  /*1e3a0*/  ISETP.NE.U32.AND P0, PT, RZ, UR4, PT ;  /* 0x00000004ff007c0c */ /* 0x000fc8000bf05070 */
[----:B------:R-:W-:-:S13]  /*1e3b0*/  ISETP.NE.AND.EX P0, PT, RZ, UR5, PT, P0 ;  /* 0x00000005ff007c0c */ /* 0x000fda000bf05300 */
[----:B------:R-:W-:Y:S05]  /*1e3c0*/  @!P0 BRA `(.L_x_2936) ;  /* 0x0000000000148947 */ /* 0x000fea0003800000 */
[----:B------:R-:W2:Y:S02]  /*1e3d0*/  LDC.64 R2, c[0x0][0xa08] ;  /* 0x00028200ff027b82 */ /* 0x000ea40000000a00 */
[----:B--2---:R-:W-:-:S05]  /*1e3e0*/  IMAD.WIDE R2, R33, 0x4, R2 ;  /* 0x0000000421027825 */ /* 0x004fca00078e0202 */
[----:B------:R-:W2:Y:S04]  /*1e3f0*/  LDG.E R7, desc[UR60][R2.64] ;  /* 0x0000003c02077981 */ /* 0x000ea8000c1e1900 */
[----:B0-----:R-:W2:Y:S02]  /*1e400*/  LDG.E R8, desc[UR60][R2.64+0x4] ;  /* 0x0000043c02087981 */ /* 0x001ea4000c1e1900 */
[----:B--2---:R-:W-:-:S07]  /*1e410*/  IMAD.IADD R7, R8, 0x1, -R7 ;  /* 0x0000000108077824 */ /* 0x004fce00078e0a07 */
.L_x_2936:
[----:B--2---:R-:W2:Y:S01]  /*1e420*/  @P1 LDG.E R2, desc[UR60][R4.64] ;  /* 0x0000003c04021981 */ /* 0x004ea2000c1e1900 */
[----:B------:R-:W3:Y:S03]  /*1e430*/  LDC R3, c[0x0][0x448] ;  /* 0x00011200ff037b82 */ /* 0x000ee60000000800 */
[----:B------:R-:W2:Y:S01]  /*1e440*/  @P1 LDG.E R9, desc[UR60][R4.64+0x4] ;  /* 0x0000043c04091981 */ /* 0x000ea2000c1e1900 */
[----:B-----5:R-:W-:Y:S01]  /*1e450*/  IMAD.IADD R7, R7, 0x1, -R11 ;  /* 0x0000000107077824 */ /* 0x020fe200078e0a0b */
[----:B------:R-:W-:Y:S01]  /*1e460*/  BSSY B0, `(.L_x_2937) ;  /* 0x0000146000007945 */ /* 0x000fe20003800000 */
[----:B---3--:R-:W-:-:S13]  /*1e470*/  ISETP.NE.AND P0, PT, R3, 0x1, PT ;  /* 0x000000010300780c */ /* 0x008fda0003f05270 */
[----:B0-----:R-:W0:Y:S08]  /*1e480*/  @P0 LDC R8, c[0x0][0x44c] ;  /* 0x00011300ff080b82 */ /* 0x001e300000000800 */
[----:B------:R-:W3:Y:S01]  /*1e490*/  @P0 LDC R3, c[0x0][0x450] ;  /* 0x00011400ff030b82 */ /* 0x000ee20000000800 */
[----:B--2---:R-:W-:Y:S02]  /*1e4a0*/  @P1 IMAD.IADD R6, R9, 0x1, -R2 ;  /* 0x0000000109061824 */ /* 0x004fe400078e0a02 */
[----:B------:R-:W-:-:S04]  /*1e4b0*/  IMAD.SHL.U32 R2, R17, 0x80, RZ ;  /* 0x0000008011027824 */ /* 0x000fc800078e00ff */
[----:B------:R-:W-:-:S04]  /*1e4c0*/  VIADD R2, R2, 0x7f ;  /* 0x0000007f02027836 */ /* 0x000fc80000000000 */
[----:B0-----:R-:W-:-:S05]  /*1e4d0*/  @P0 IMAD.HI.U32 R8, R2, R8, RZ ;  /* 0x0000000802080227 */ /* 0x001fca00078e00ff */
[----:B---3--:R-:W-:Y:S01]  /*1e4e0*/  @P0 SHF.R.U32.HI R2, RZ, R3, R8 ;  /* 0x00000003ff020219 */ /* 0x008fe20000011608 */
[----:B------:R-:W-:-:S04]  /*1e4f0*/  IMAD.IADD R8, R7, 0x1, R6 ;  /* 0x0000000107087824 */ /* 0x000fc800078e0206 */
[----:B------:R-:W-:Y:S01]  /*1e500*/  VIADD R3, R8, 0x5f ;  /* 0x0000005f08037836 */ /* 0x000fe20000000000 */
[----:B------:R0:W-:Y:S03]  /*1e510*/  STL [R1], R8 ;  /* 0x0000000801007387 */ /* 0x0001e60000100800 */
[----:B------:R-:W-:-:S05]  /*1e520*/  IMAD.HI R3, R3, 0x2aaaaaab, RZ ;  /* 0x2aaaaaab03037827 */ /* 0x000fca00078e02ff */
[----:B------:R-:W-:-:S04]  /*1e530*/  SHF.R.U32.HI R4, RZ, 0x1f, R3 ;  /* 0x0000001fff047819 */ /* 0x000fc80000011603 */
[----:B------:R-:W-:Y:S02]  /*1e540*/  LEA.HI.SX32 R5, R3, R4, 0x1c ;  /* 0x0000000403057211 */ /* 0x000fe400078fe2ff */
[----:B------:R-:W-:-:S05]  /*1e550*/  IADD3 R4, R8, 0x60, -R10 ;  /* 0x0000006008047810 */ /* 0x000fca0007ffe80a */
[----:B------:R-:W-:-:S04]  /*1e560*/  IMAD.IADD R2, R4, 0x1, R2 ;  /* 0x0000000104027824 */ /* 0x000fc800078e0202 */
[----:B------:R-:W-:-:S05]  /*1e570*/  IMAD.HI R2, R2, 0x2aaaaaab, RZ ;  /* 0x2aaaaaab02027827 */ /* 0x000fca00078e02ff */
[----:B------:R-:W-:-:S04]  /*1e580*/  SHF.R.U32.HI R3, RZ, 0x1f, R2 ;  /* 0x0000001fff037819 */ /* 0x000fc80000011602 */
[----:B------:R-:W-:-:S04]  /*1e590*/  LEA.HI.SX32 R2, R2, R3, 0x1c ;  /* 0x0000000302027211 */ /* 0x000fc800078fe2ff */
[----:B------:R-:W-:-:S05]  /*1e5a0*/  VIMNMX R2, R5, R2, PT ;  /* 0x0000000205027248 */ /* 0x000fca0003fe0100 */
[----:B------:R-:W-:Y:S01]  /*1e5b0*/  IMAD R3, R2, 0x60, -R7 ;  /* 0x0000006002037824 */ /* 0x000fe200078e0a07 */
[----:B------:R-:W-:-:S04]  /*1e5c0*/  IADD3 R7, -R7, RZ, RZ ;  /* 0x000000ff07077210 */ /* 0x000fc80007ffe1ff */
[----:B------:R-:W-:Y:S02]  /*1e5d0*/  VIMNMX R3, R3, R6, PT ;  /* 0x0000000603037248 */ /* 0x000fe40003fe0100 */
[----:B------:R-:W-:-:S04]  /*1e5e0*/  VIMNMX R2, RZ, R7, !PT ;  /* 0x00000007ff027248 */ /* 0x000fc80007fe0100 */
[----:B------:R-:W-:-:S13]  /*1e5f0*/  ISETP.GT.AND P0, PT, R3, R2, PT ;  /* 0x000000020300720c */ /* 0x000fda0003f04270 */
[----:B------:R-:W-:Y:S02]  /*1e600*/  @P0 VIADD R7, R3, 0x5f ;  /* 0x0000005f03070836 */ /* 0x000fe40000000000 */
[----:B------:R-:W-:-:S04]  /*1e610*/  IMAD.WIDE.U32 R2, R2, -0x55555555, RZ ;  /* 0xaaaaaaab02027825 */ /* 0x000fc800078e00ff */
[----:B------:R-:W-:Y:S01]  /*1e620*/  @P0 IMAD.HI R7, R7, 0x2aaaaaab, RZ ;  /* 0x2aaaaaab07070827 */ /* 0x000fe200078e02ff */
[----:B------:R-:W-:-:S04]  /*1e630*/  SHF.R.U32.HI R6, RZ, 0x6, R3 ;  /* 0x00000006ff067819 */ /* 0x000fc80000011603 */
[----:B------:R-:W-:Y:S01]  /*1e640*/  @P0 SHF.R.U32.HI R2, RZ, 0x1f, R7 ;  /* 0x0000001fff020819 */ /* 0x000fe20000011607 */
[----:B------:R-:W-:-:S03]  /*1e650*/  IMAD.MOV.U32 R3, RZ, RZ, R6 ;  /* 0x000000ffff037224 */ /* 0x000fc600078e0006 */
[----:B------:R-:W-:Y:S02]  /*1e660*/  @P0 LEA.HI.SX32 R3, R7, R2, 0x1c ;  /* 0x0000000207030211 */ /* 0x000fe400078fe2ff */
[----:B------:R-:W-:Y:S02]  /*1e670*/  PLOP3.LUT P0, PT, PT, PT, PT, 0x80, 0x0 ;  /* 0x000000000000781c */ /* 0x000fe40003f0f070 */
[----:B------:R-:W-:-:S13]  /*1e680*/  ISETP.GT.AND P2, PT, R3, R6, PT ;  /* 0x000000060300720c */ /* 0x000fda0003f44270 */
[----:B0-----:R-:W-:Y:S05]  /*1e690*/  @!P2 BRA `(.L_x_2938) ;  /* 0x000000100088a947 */ /* 0x001fea0003800000 */
[----:B------:R-:W-:Y:S01]  /*1e6a0*/  UMOV UR4, 0xffffffff ;  /* 0xffffffff00047882 */ /* 0x000fe20000000000 */
[----:B------:R-:W-:Y:S02]  /*1e6b0*/  SEL R2, R33, RZ, !P1 ;  /* 0x000000ff21027207 */ /* 0x000fe40004800000 */
[----:B------:R-:W-:Y:S05]  /*1e6c0*/  BRA.DIV UR4, `(.L_x_2939) ;  /* 0x0000006a04e87947 */ /* 0x000fea000b800000 */
[----:B------:R-:W0:Y:S02]  /*1e6d0*/  S2R R7, SR_TID.X ;  /* 0x0000000000077919 */ /* 0x000e240000002100 */
[----:B0-----:R-:W-:-:S04]  /*1e6e0*/  SHF.R.U32.HI R7, RZ, 0x5, R7 ;  /* 0x00000005ff077819 */ /* 0x001fc80000011607 */
[----:B------:R-:W-:-:S05]  /*1e6f0*/  LOP3.LUT R7, R7, 0x3, RZ, 0xc0, !PT ;  /* 0x0000000307077812 */ /* 0x000fca00078ec0ff */
[----:B------:R0:W2:Y:S02]  /*1e700*/  SHFL.IDX PT, R14, R7, RZ, 0x1f ;  /* 0x00001fff070e7589 */ /* 0x0000a400000e0000 */
.L_x_3102:
[----:B--2---:R-:W-:Y:S02]  /*1e710*/  ISETP.NE.AND P0, PT, R14, RZ, PT ;  /* 0x000000ff0e00720c */ /* 0x004fe40003f05270 */
[----:B------:R-:W-:-:S11]  /*1e720*/  PLOP3.LUT P6, PT, PT, PT, PT, 0x8, 0x0 ;  /* 0x000000000000781c */ /* 0x000fd60003fce170 */
[----:B------:R-:W-:Y:S05]  /*1e730*/  @P0 BRA `(.L_x_2940) ;  /* 0x00000000000c0947 */ /* 0x000fea0003800000 */
[----:B------:R-:W-:-:S03]  /*1e740*/  UMOV UR4, 0xffffffff ;  /* 0xffffffff00047882 */ /* 0x000fc60000000000 */
[----:B------:R-:W-:Y:S05]  /*1e750*/  BRA.DIV UR4, `(.L_x_2941) ;  /* 0x0000006a04f87947 */ /* 0x000fea000b800000 */
[----:B------:R-:W-:-:S13]  /*1e760*/  ELECT P6, URZ, PT ;  /* 0x00000000003f782f */ /* 0x000fda00038c0000 */
.L_x_2940:
        /* <DEDUP_REMOVED lines=9> */
.L_x_3105:
[----:B------:R-:W-:Y:S05]  /*1e800*/  BSYNC B1 ;  /* 0x0000000000017941 */ /* 0x000fea0003800000 */
.L_x_2942:
[----:B------:R-:W-:Y:S04]  /*1e810*/  BSSY B1, `(.L_x_2944) ;  /* 0x000007c000017945 */ /* 0x000fe80003800000 */
[----:B------:R-:W-:Y:S05]  /*1e820*/  @!P6 BRA `(.L_x_2945) ;  /* 0x0000000400e8e947 */ /* 0x000fea0003800000 */
[----:B------:R-:W-:Y:S01]  /*1e830*/  IMAD R11, R26, 0x8, R22 ;  /* 0x000000081a0b7824 */ /* 0x000fe200078e0216 */
[----:B-1----:R-:W-:Y:S01]  /*1e840*/  SHF.L.U32 R10, R31, 0x1f, RZ ;  /* 0x0000001f1f0a7819 */ /* 0x002fe200000006ff */
[----:B------:R-:W1:Y:S01]  /*1e850*/  S2R R8, SR_TID.X ;  /* 0x0000000000087919 */ /* 0x000e620000002100 */
[----:B------:R-:W-:Y:S02]  /*1e860*/  BSSY B2, `(.L_x_2946) ;  /* 0x0000005000027945 */ /* 0x000fe40003800000 */
[----:B------:R-:W2:Y:S01]  /*1e870*/  SYNCS.PHASECHK.TRANS64.TRYWAIT P0, [R11+URZ+0x2a8a0], R10 ;  /* 0x02a8a00a0b0075a7 */ /* 0x000ea2000800017f */
[----:B-1----:R-:W-:-:S04]  /*1e880*/  LOP3.LUT R8, R8, 0x7f, RZ, 0xc0, !PT ;  /* 0x0000007f08087812 */ /* 0x002fc800078ec0ff */
[----:B------:R-:W-:Y:S01]  /*1e890*/  ISETP.NE.AND P1, PT, R8, RZ, PT ;  /* 0x000000ff0800720c */ /* 0x000fe20003f25270 */
[----:B--2---:R-:W-:-:S12]  /*1e8a0*/  @!P0 BRA `(.L_x_2947) ;  /* 0x0000006800d88947 */ /* 0x004fd80003800000 */
.L_x_3106:
[----:B------:R-:W-:Y:S05]  /*1e8b0*/  BSYNC B2 ;  /* 0x0000000000027941 */ /* 0x000fea0003800000 */
.L_x_2946:
        /* <DEDUP_REMOVED lines=9> */
.L_x_2949:
[----:B------:R-:W-:Y:S05]  /*1e950*/  BSYNC B2 ;  /* 0x0000000000027941 */ /* 0x000fea0003800000 */
.L_x_2948:
        /* <DEDUP_REMOVED lines=12> */
.L_x_2950:
        /* <DEDUP_REMOVED lines=16> */
.L_x_2951:
        /* <DEDUP_REMOVED lines=15> */
.L_x_2952:
        /* <DEDUP_REMOVED lines=13> */
.L_x_3107:
[----:B------:R-:W-:Y:S05]  /*1ece0*/  BSYNC B2 ;  /* 0x0000000000027941 */ /* 0x000fea0003800000 */
.L_x_2953:
[----:B------:R-:W-:Y:S01]  /*1ecf0*/  BSSY B2, `(.L_x_2955) ;  /* 0x000000b000027945 */ /* 0x000fe20003800000 */
[----:B------:R-:W-:Y:S01]  /*1ed00*/  IMAD.MOV.U32 R12, RZ, RZ, 0x0 ;  /* 0x00000000ff0c7424 */ /* 0x000fe200078e00ff */
[----:B------:R-:W-:Y:S02]  /*1ed10*/  MOV R13, 0x12f00000 ;  /* 0x12f00000000d7802 */ /* 0x000fe40000000f00 */
[----:B------:R-:W-:Y:S05]  /*1ed20*/  @P1 BRA `(.L_x_2956) ;  /* 0x00000000001c1947 */ /* 0x000fea0003800000 */
[----:B------:R-:W2:Y:S01]  /*1ed30*/  S2R R9, SR_TID.X ;  /* 0x0000000000097919 */ /* 0x000ea20000002100 */
[----:B------:R-:W-:-:S04]  /*1ed40*/  IMAD.MOV.U32 R7, RZ, RZ, 0x6000 ;  /* 0x00006000ff077424 */ /* 0x000fc800078e00ff */
[----:B------:R3:W-:Y:S01]  /*1ed50*/  SYNCS.ARRIVE.TRANS64 RZ, [R11+URZ+0x2a8b0], R7 ;  /* 0x02a8b0070bff79a7 */ /* 0x0007e2000800003f */
[----:B--2---:R-:W-:-:S04]  /*1ed60*/  LOP3.LUT R9, R9, 0x1f, RZ, 0xc0, !PT ;  /* 0x0000001f09097812 */ /* 0x004fc800078ec0ff */
[----:B------:R-:W-:-:S13]  /*1ed70*/  ISETP.NE.AND P0, PT, R9, RZ, PT ;  /* 0x000000ff0900720c */ /* 0x000fda0003f05270 */
[----:B---3--:R-:W-:Y:S05]  /*1ed80*/  @!P0 BRA `(.L_x_2956) ;  /* 0x0000000000048947 */ /* 0x008fea0003800000 */
[----:B------:R-:W-:Y:S01]  /*1ed90*/  BPT.TRAP 0x1 ;  /* 0x000000040000795c */ /* 0x000fe20000300000 */
.L_x_2956:
[----:B------:R-:W-:Y:S05]  /*1eda0*/  BSYNC B2 ;  /* 0x0000000000027941 */ /* 0x000fea0003800000 */
.L_x_2955:
        /* <DEDUP_REMOVED lines=9> */
.L_x_2957:
        /* <DEDUP_REMOVED lines=15> */
.L_x_2958:
        /* <DEDUP_REMOVED lines=9> */
[----:B--2---:R-:W-:Y:S05]  /*1efc0*/  @P0 BRA.U.ANY `(.L_x_2958) ;  /* 0xfffffffd00d80947 */ /* 0x004fea000393ffff */
.L_x_2945:
[----:B------:R-:W-:Y:S05]  /*1efd0*/  BSYNC B1 ;  /* 0x0000000000017941 */ /* 0x000fea0003800000 */
.L_x_2944:
        /* <DEDUP_REMOVED lines=9> */
.L_x_2974:
[----:B------:R-:W-:Y:S05]  /*1f070*/  YIELD ;  /* 0x0000000000007946 */ /* 0x000fea0003800000 */
[----:B------:R-:W-:Y:S04]  /*1f080*/  BSSY B1, `(.L_x_2959) ;  /* 0x000007b000017945 */ /* 0x000fe80003800000 */
[----:B------:R-:W-:Y:S05]  /*1f090*/  @!P6 BRA `(.L_x_2960) ;  /* 0x0000000400e4e947 */ /* 0x000fea0003800000 */
[----:B-1----:R-:W-:Y:S01]  /*1f0a0*/  IMAD R10, R26, 0x8, R22 ;  /* 0x000000081a0a7824 */ /* 0x002fe200078e0216 */
[----:B------:R-:W-:Y:S01]  /*1f0b0*/  SHF.L.U32 R9, R31, 0x1f, RZ ;  /* 0x0000001f1f097819 */ /* 0x000fe200000006ff */
[----:B------:R-:W1:Y:S01]  /*1f0c0*/  S2R R3, SR_TID.X ;  /* 0x0000000000037919 */ /* 0x000e620000002100 */
[----:B------:R-:W-:Y:S02]  /*1f0d0*/  BSSY B2, `(.L_x_2961) ;  /* 0x0000005000027945 */ /* 0x000fe40003800000 */
[----:B------:R-:W2:Y:S01]  /*1f0e0*/  SYNCS.PHASECHK.TRANS64.TRYWAIT P1, [R10+URZ+0x2a8a0], R9 ;  /* 0x02a8a0090a0075a7 */ /* 0x000ea2000802017f */
[----:B-1----:R-:W-:-:S04]  /*1f0f0*/  LOP3.LUT R3, R3, 0x7f, RZ, 0xc0, !PT ;  /* 0x0000007f03037812 */ /* 0x002fc800078ec0ff */
[----:B------:R-:W-:Y:S01]  /*1f100*/  ISETP.NE.AND P2, PT, R3, RZ, PT ;  /* 0x000000ff0300720c */ /* 0x000fe20003f45270 */
[----:B--2---:R-:W-:-:S12]  /*1f110*/  @!P1 BRA `(.L_x_2962) ;  /* 0x0000006000e49947 */ /* 0x004fd80003800000 */
.L_x_3108:
[----:B------:R-:W-:Y:S05]  /*1f120*/  BSYNC B2 ;  /* 0x0000000000027941 */ /* 0x000fea0003800000 */
.L_x_2961:
        /* <DEDUP_REMOVED lines=9> */
.L_x_2964:
[----:B------:R-:W-:Y:S05]  /*1f1c0*/  BSYNC B2 ;  /* 0x0000000000027941 */ /* 0x000fea0003800000 */
.L_x_2963:
        /* <DEDUP_REMOVED lines=11> */
.L_x_2965:
        /* <DEDUP_REMOVED lines=16> */
.L_x_2966:
        /* <DEDUP_REMOVED lines=15> */
.L_x_2967:
        /* <DEDUP_REMOVED lines=13> */
.L_x_3109:
[----:B------:R-:W-:Y:S05]  /*1f540*/  BSYNC B2 ;  /* 0x0000000000027941 */ /* 0x000fea0003800000 */
.L_x_2968:
[----:B------:R-:W-:Y:S01]  /*1f550*/  BSSY B2, `(.L_x_2970) ;  /* 0x000000b000027945 */ /* 0x000fe20003800000 */
[----:B------:R-:W-:Y:S01]  /*1f560*/  MOV R12, 0x0 ;  /* 0x00000000000c7802 */ /* 0x000fe20000000f00 */
[----:B------:R-:W-:Y:S02]  /*1f570*/  IMAD.MOV.U32 R13, RZ, RZ, 0x12f00000 ;  /* 0x12f00000ff0d7424 */ /* 0x000fe400078e00ff */
        /* <DEDUP_REMOVED lines=8> */
.L_x_2971:
[----:B------:R-:W-:Y:S05]  /*1f600*/  BSYNC B2 ;  /* 0x0000000000027941 */ /* 0x000fea0003800000 */
.L_x_2970:
        /* <DEDUP_REMOVED lines=9> */
.L_x_2972:
        /* <DEDUP_REMOVED lines=15> */
.L_x_2973:
        /* <DEDUP_REMOVED lines=10> */
.L_x_2960:
[----:B------:R-:W-:Y:S05]  /*1f830*/  BSYNC B1 ;  /* 0x0000000000017941 */ /* 0x000fea0003800000 */
.L_x_2959:
        /* <DEDUP_REMOVED lines=8> */
.L_x_2938:
[----:B------:R-:W-:Y:S05]  /*1f8c0*/  BSYNC B0 ;  /* 0x0000000000007941 */ /* 0x000fea0003800000 */
.L_x_2937:
[----:B------:R-:W2:Y:S01]  /*1f8d0*/  LDC R0, c[0x0][0x448] ;  /* 0x00011200ff007b82 */ /* 0x000ea20000000800 */
[----:B------:R-:W-:Y:S01]  /*1f8e0*/  LEA R3, R17, 0x7f, 0x7 ;  /* 0x0000007f11037811 */ /* 0x000fe200078e38ff */
[----:B------:R-:W-:Y:S05]  /*1f8f0*/  @!P0 WARPSYNC.ALL ;  /* 0x0000000000008948 */ /* 0x000fea0003800000 */
[----:B------:R-:W-:Y:S01]  /*1f900*/  BSSY B7, `(.L_x_2975) ;  /* 0x0000379000077945 */ /* 0x000fe20003800000 */
[----:B------:R-:W-:Y:S01]  /*1f910*/  @!P0 BAR.SYNC.DEFER_BLOCKING 0xc, 0x180 ;  /* 0x0306000000008b1d */ /* 0x000fe20000010000 */
[----:B--2---:R-:W-:-:S13]  /*1f920*/  ISETP.NE.AND P1, PT, R0, 0x1, PT ;  /* 0x000000010000780c */ /* 0x004fda0003f25270 */
[----:B------:R-:W0:Y:S08]  /*1f930*/  @P1 LDC R2, c[0x0][0x44c] ;  /* 0x00011300ff021b82 */ /* 0x000e300000000800 */
[----:B------:R-:W2:Y:S01]  /*1f940*/  @P1 LDC R0, c[0x0][0x450] ;  /* 0x00011400ff001b82 */ /* 0x000ea20000000800 */
[----:B0-----:R-:W-:-:S05]  /*1f950*/  @P1 IMAD.HI.U32 R7, R3, R2, RZ ;  /* 0x0000000203071227 */ /* 0x001fca00078e00ff */
[----:B--2---:R-:W-:-:S05]  /*1f960*/  @P1 SHF.R.U32.HI R3, RZ, R0, R7 ;  /* 0x00000000ff031219 */ /* 0x004fca0000011607 */
[----:B------:R-:W-:-:S04]  /*1f970*/  IMAD.IADD R3, R4, 0x1, R3 ;  /* 0x0000000104037824 */ /* 0x000fc800078e0203 */
[----:B------:R-:W-:-:S05]  /*1f980*/  IMAD.HI R3, R3, 0x2aaaaaab, RZ ;  /* 0x2aaaaaab03037827 */ /* 0x000fca00078e02ff */
        /* <DEDUP_REMOVED lines=12> */
[----:B------:R-:W2:Y:S01]  /*1fa50*/  LDC.64 R2, c[0x0][0xc60] ;  /* 0x00031800ff027b82 */ /* 0x000ea20000000a00 */
[----:B------:R-:W0:Y:S02]  /*1fa60*/  FLO.U32 R0, UR4 ;  /* 0x0000000400007d00 */ /* 0x000e2400080e0000 */
[----:B0-----:R-:W-:-:S06]  /*1fa70*/  ISETP.EQ.U32.AND P0, PT, R0, R5, PT ;  /* 0x000000050000720c */ /* 0x001fcc0003f02070 */
[----:B------:R-:W2:Y:S07]  /*1fa80*/  POPC R5, UR4 ;  /* 0x0000000400057d09 */ /* 0x000eae0008000000 */
[----:B--2---:R-:W2:Y:S01]  /*1fa90*/  @P0 ATOMG.E.ADD.STRONG.GPU PT, R3, desc[UR60][R2.64], R5 ;  /* 0x00000005020309a8 */ /* 0x004ea200081ee1fc */
[----:B------:R-:W0:Y:S02]  /*1faa0*/  S2R R4, SR_LTMASK ;  /* 0x0000000000047919 */ /* 0x000e240000003900 */
[----:B0-----:R-:W-:-:S04]  /*1fab0*/  LOP3.LUT R4, R4, UR4, RZ, 0xc0, !PT ;  /* 0x0000000404047c12 */ /* 0x001fc8000f8ec0ff */
[----:B------:R-:W0:Y:S01]  /*1fac0*/  POPC R7, R4 ;  /* 0x0000000400077309 */ /* 0x000e220000000000 */
[----:B--2---:R-:W0:Y:S02]  /*1fad0*/  SHFL.IDX PT, R0, R3, R0, 0x1f ;  /* 0x00001f0003007589 */ /* 0x004e2400000e0000 */
[----:B0-----:R-:W-:Y:S01]  /*1fae0*/  IADD3 R16, R0, UR38, R7 ;  /* 0x0000002600107c10 */ /* 0x001fe2000fffe007 */
[----:B------:R-:W-:Y:S06]  /*1faf0*/  BRA `(.L_x_2977) ;  /* 0x0000003400647947 */ /* 0x000fec0003800000 */
.L_x_2976:
        /* <DEDUP_REMOVED lines=11> */
[----:B------:R-:W-:Y:S02]  /*1fbb0*/  IMAD.U32 R5, RZ, RZ, UR7 ;  /* 0x00000007ff057e24 */ /* 0x000fe4000f8e00ff */
[----:B------:R-:W-:Y:S02]  /*1fbc0*/  IMAD.U32 R6, RZ, RZ, UR8 ;  /* 0x00000008ff067e24 */ /* 0x000fe4000f8e00ff */
[----:B------:R-:W-:-:S02]  /*1fbd0*/  IMAD.U32 R7, RZ, RZ, UR9 ;  /* 0x00000009ff077e24 */ /* 0x000fc4000f8e00ff */
[----:B-1----:R-:W-:Y:S02]  /*1fbe0*/  IMAD.U32 R10, RZ, RZ, UR4 ;  /* 0x00000004ff0a7e24 */ /* 0x002fe4000f8e00ff */
[----:B------:R-:W-:Y:S02]  /*1fbf0*/  IMAD.MOV.U32 R8, RZ, RZ, 0x70 ;  /* 0x00000070ff087424 */ /* 0x000fe400078e00ff */
[----:B------:R-:W-:Y:S02]  /*1fc00*/  IMAD.MOV.U32 R12, RZ, RZ, 0x1 ;  /* 0x00000001ff0c7424 */ /* 0x000fe400078e00ff */
[----:B------:R-:W-:-:S07]  /*1fc10*/  IMAD.MOV.U32 R13, RZ, RZ, RZ ;  /* 0x000000ffff0d7224 */ /* 0x000fce00078e00ff */
[----:B------:R-:W-:-:S07]  /*1fc20*/  LEPC R20, `(.L_x_2979) ;  /* 0x000000001014794e */ /* 0x000fce0000000000 */
[----:B0-----:R-:W-:Y:S05]  /*1fc30*/  CALL.ABS.NOINC R2 ;  /* 0x0000000002007343 */ /* 0x001fea0003c00000 */
.L_x_2979:
[----:B------:R-:W-:Y:S05]  /*1fc40*/  BSYNC B6 ;  /* 0x0000000000067941 */ /* 0x000fea0003800000 */
.L_x_2978:
        /* <DEDUP_REMOVED lines=9> */
[----:B------:R-:W-:Y:S02]  /*1fce0*/  IMAD.U32 R4, RZ, RZ, UR6 ;  /* 0x00000006ff047e24 */ /* 0x000fe4000f8e00ff */
[----:B------:R-:W-:Y:S02]  /*1fcf0*/  IMAD.U32 R5, RZ, RZ, UR7 ;  /* 0x00000007ff057e24 */ /* 0x000fe4000f8e00ff */
[----:B------:R-:W-:Y:S02]  /*1fd00*/  IMAD.U32 R6, RZ, RZ, UR8 ;  /* 0x00000008ff067e24 */ /* 0x000fe4000f8e00ff */
[----:B------:R-:W-:-:S02]  /*1fd10*/  IMAD.U32 R7, RZ, RZ, UR9 ;  /* 0x00000009ff077e24 */ /* 0x000fc4000f8e00ff */
[----:B-1----:R-:W-:Y:S02]  /*1fd20*/  IMAD.U32 R10, RZ, RZ, UR4 ;  /* 0x00000004ff0a7e24 */ /* 0x002fe4000f8e00ff */
[----:B------:R-:W-:Y:S02]  /*1fd30*/  IMAD.U32 R11, RZ, RZ, UR5 ;  /* 0x00000005ff0b7e24 */ /* 0x000fe4000f8e00ff */
[----:B------:R-:W-:Y:S02]  /*1fd40*/  IMAD.MOV.U32 R8, RZ, RZ, 0x70 ;  /* 0x00000070ff087424 */ /* 0x000fe400078e00ff */
[----:B------:R-:W-:Y:S02]  /*1fd50*/  IMAD.MOV.U32 R12, RZ, RZ, 0x1 ;  /* 0x00000001ff0c7424 */ /* 0x000fe400078e00ff */
[----:B0-----:R-:W-:-:S07]  /*1fd60*/  IMAD.MOV.U32 R13, RZ, RZ, RZ ;  /* 0x000000ffff0d7224 */ /* 0x001fce00078e00ff */
[----:B------:R-:W-:-:S07]  /*1fd70*/  LEPC R20, `(.L_x_2982) ;  /* 0x000000001014794e */ /* 0x000fce0000000000 */
[----:B--2---:R-:W-:Y:S05]  /*1fd80*/  CALL.ABS.NOINC R2 ;  /* 0x0000000002007343 */ /* 0x004fea0003c00000 */
.L_x_2982:
        /* <DEDUP_REMOVED lines=15> */
.L_x_2981:
[----:B------:R-:W-:Y:S05]  /*1fe80*/  BSYNC B6 ;  /* 0x0000000000067941 */ /* 0x000fea0003800000 */
.L_x_2980:
[----:B------:R-:W2:Y:S01]  /*1fe90*/  LDL R20, [R1] ;  /* 0x0000000001147983 */ /* 0x000ea20000100800 */
[----:B------:R-:W-:Y:S01]  /*1fea0*/  ULDC.64 UR4, c[0x0][0x9f8] ;  /* 0x00027e0000047ab9 */ /* 0x000fe20000000a00 */
[----:B------:R-:W0:Y:S01]  /*1feb0*/  LDC R0, c[0x0][0x430] ;  /* 0x00010c00ff007b82 */ /* 0x000e220000000800 */
[----:B------:R-:W-:Y:S01]  /*1fec0*/  ISETP.NE.U32.AND P0, PT, RZ, UR4, PT ;  /* 0x00000004ff007c0c */ /* 0x000fe2000bf05070 */
[----:B------:R-:W3:Y:S03]  /*1fed0*/  LDL R2, [R1+0x4] ;  /* 0x0000040001027983 */ /* 0x000ee60000100800 */
[----:B------:R-:W-:Y:S01]  /*1fee0*/  ISETP.NE.AND.EX P0, PT, RZ, UR5, PT, P0 ;  /* 0x00000005ff007c0c */ /* 0x000fe2000bf05300 */
[----:B------:R-:W4:-:S12]  /*1fef0*/  S2R R21, SR_TID.X ;  /* 0x0000000000157919 */ /* 0x000f180000002100 */
[----:B------:R-:W-:Y:S01]  /*1ff00*/  @P0 IADD3 R24, P1, R24, UR4, RZ ;  /* 0x0000000418180c10 */ /* 0x000fe2000ff3e0ff */
[----:B------:R-:W1:Y:S01]  /*1ff10*/  S2R R34, SR_TID.X ;  /* 0x0000000000227919 */ /* 0x000e620000002100 */
[----:B------:R-:W-:Y:S01]  /*1ff20*/  VIADD R27, R30, 0xffffffff ;  /* 0xffffffff1e1b7836 */ /* 0x000fe20000000000 */
[----:B------:R-:W-:Y:S01]  /*1ff30*/  ULDC UR4, c[0x0][0x320] ;  /* 0x0000c80000047ab9 */ /* 0x000fe20000000800 */
[----:B------:R-:W-:-:S05]  /*1ff40*/  @P0 IADD3.X R25, R25, UR5, RZ, P1, !PT ;  /* 0x0000000519190c10 */ /* 0x000fca0008ffe4ff */
[----:B------:R-:W3:Y:S01]  /*1ff50*/  @P0 LDG.E R33, desc[UR60][R24.64] ;  /* 0x0000003c18210981 */ /* 0x000ee2000c1e1900 */
[----:B0-----:R-:W-:Y:S02]  /*1ff60*/  ISETP.NE.AND P1, PT, R0, 0x1, PT ;  /* 0x000000010000780c */ /* 0x001fe40003f25270 */
[----:B----4-:R-:W-:-:S11]  /*1ff70*/  LOP3.LUT R21, R21, 0x7f, RZ, 0xc0, !PT ;  /* 0x0000007f15157812 */ /* 0x010fd600078ec0ff */
[----:B------:R-:W0:Y:S01]  /*1ff80*/  @P1 LDC R7, c[0x0][0x434] ;  /* 0x00010d00ff071b82 */ /* 0x000e220000000800 */
[----:B------:R-:W-:-:S07]  /*1ff90*/  SHF.R.U32.HI R21, RZ, 0x3, R21 ;  /* 0x00000003ff157819 */ /* 0x000fce0000011615 */
[----:B------:R-:W4:Y:S01]  /*1ffa0*/  @P1 LDC R5, c[0x0][0x438] ;  /* 0x00010e00ff051b82 */ /* 0x000f220000000800 */
[----:B-1----:R-:W-:-:S05]  /*1ffb0*/  IMAD.SHL.U32 R34, R34, 0x10, RZ ;  /* 0x0000001022227824 */ /* 0x002fca00078e00ff */
[----:B------:R-:W-:Y:S02]  /*1ffc0*/  LOP3.LUT R34, R21, 0x70, R34, 0xf8, !PT ;  /* 0x0000007015227812 */ /* 0x000fe400078ef822 */
[----:B------:R-:W1:Y:S03]  /*1ffd0*/  S2R R21, SR_TID.X ;  /* 0x0000000000157919 */ /* 0x000e660000002100 */
[----:B------:R-:W-:Y:S02]  /*1ffe0*/  IMAD R6, R27, 0x60, R34 ;  /* 0x000000601b067824 */ /* 0x000fe400078e0222 */
[----:B-1----:R-:W-:-:S05]  /*1fff0*/  IMAD.SHL.U32 R21, R21, 0x8, RZ ;  /* 0x0000000815157824 */ /* 0x002fca00078e00ff */
[----:B------:R-:W-:Y:S02]  /*20000*/  LOP3.LUT R21, R21, 0x38, RZ, 0xc0, !PT ;  /* 0x0000003815157812 */ /* 0x000fe400078ec0ff */
[----:B------:R-:W-:Y:S01]  /*20010*/  LOP3.LUT R23, R23, 0xfffffff7, RZ, 0xc0, !PT ;  /* 0xfffffff717177812 */ /* 0x000fe200078ec0ff */
[----:B------:R-:W-:Y:S01]  /*20020*/  UMOV UR5, 0xffffffff ;  /* 0xffffffff00057882 */ /* 0x000fe20000000000 */
[----:B--2---:R-:W-:-:S04]  /*20030*/  ISETP.GE.AND P0, PT, R6, R20, PT ;  /* 0x000000140600720c */ /* 0x004fc80003f06270 */
[----:B------:R-:W-:Y:S01]  /*20040*/  ISETP.GT.U32.OR P0, PT, R34, 0x5f, P0 ;  /* 0x0000005f2200780c */ /* 0x000fe20000704470 */
[----:B---3--:R-:W-:-:S04]  /*20050*/  IMAD.IADD R6, R6, 0x1, R2 ;  /* 0x0000000106067824 */ /* 0x008fc800078e0202 */
[----:B0-----:R-:W-:-:S08]  /*20060*/  @P1 IMAD.HI.U32 R7, R6, R7, RZ ;  /* 0x0000000706071227 */ /* 0x001fd000078e00ff */
[----:B------:R-:W0:Y:S01]  /*20070*/  @!P0 LDC.64 R2, c[0x0][0x428] ;  /* 0x00010a00ff028b82 */ /* 0x000e220000000a00 */
[----:B------:R-:W-:Y:S01]  /*20080*/  IMAD.MOV.U32 R4, RZ, RZ, R6 ;  /* 0x000000ffff047224 */ /* 0x000fe200078e0006 */
[----:B----4-:R-:W-:Y:S02]  /*20090*/  @P1 SHF.R.U32.HI R4, RZ, R5, R7 ;  /* 0x00000005ff041219 */ /* 0x010fe40000011607 */
[----:B------:R-:W-:-:S03]  /*200a0*/  LOP3.LUT R20, R21, 0x40, RZ, 0xfc, !PT ;  /* 0x0000004015147812 */ /* 0x000fc600078efcff */
[----:B------:R-:W-:Y:S01]  /*200b0*/  IMAD.MOV R5, RZ, RZ, -R4 ;  /* 0x000000ffff057224 */ /* 0x000fe200078e0a04 */
[----:B------:R-:W-:-:S03]  /*200c0*/  ISETP.GE.AND P2, PT, R20, UR4, PT ;  /* 0x0000000414007c0c */ /* 0x000fc6000bf46270 */
[----:B------:R-:W-:Y:S01]  /*200d0*/  IMAD R0, R0, R5, R6 ;  /* 0x0000000500007224 */ /* 0x000fe200078e0206 */
[----:B------:R-:W-:Y:S02]  /*200e0*/  SHF.R.S32.HI R8, RZ, 0x1f, R33 ;  /* 0x0000001fff087819 */ /* 0x000fe40000011421 */
[----:B------:R-:W-:Y:S02]  /*200f0*/  @!P0 SHF.R.S32.HI R5, RZ, 0x1f, R4 ;  /* 0x0000001fff058819 */ /* 0x000fe40000011404 */
[----:B------:R-:W-:Y:S02]  /*20100*/  SEL R30, RZ, 0xffffffff, P2 ;  /* 0xffffffffff1e7807 */ /* 0x000fe40001000000 */
[----:B------:R-:W-:Y:S01]  /*20110*/  ISETP.GE.AND P1, PT, R21, UR4, PT ;  /* 0x0000000415007c0c */ /* 0x000fe2000bf26270 */
[----:B------:R-:W-:Y:S02]  /*20120*/  ULDC UR4, c[0x0][0x2f4] ;  /* 0x0000bd0000047ab9 */ /* 0x000fe40000000800 */
[----:B------:R-:W-:-:S02]  /*20130*/  IMAD.SHL.U32 R30, R30, 0x2, RZ ;  /* 0x000000021e1e7824 */ /* 0x000fc400078e00ff */
[-C--:B0-----:R-:W-:Y:S02]  /*20140*/  @!P0 IMAD R6, R8, R2.reuse, RZ ;  /* 0x0000000208068224 */ /* 0x081fe400078e02ff */
[----:B------:R-:W-:Y:S01]  /*20150*/  @!P0 IMAD.WIDE.U32 R4, R33, R2, R4 ;  /* 0x0000000221048225 */ /* 0x000fe200078e0004 */
[----:B------:R-:W-:-:S03]  /*20160*/  SEL R2, RZ, 0x1, P1 ;  /* 0x00000001ff027807 */ /* 0x000fc60000800000 */
[----:B------:R-:W-:Y:S01]  /*20170*/  @!P0 IMAD R6, R33, R3, R6 ;  /* 0x0000000321068224 */ /* 0x000fe200078e0206 */
[----:B------:R-:W-:Y:S02]  /*20180*/  LOP3.LUT R30, R30, 0x2, R2, 0xe2, !PT ;  /* 0x000000021e1e7812 */ /* 0x000fe400078ee202 */
[----:B------:R-:W0:Y:S02]  /*20190*/  @!P0 LDC.64 R2, c[0x0][0x418] ;  /* 0x00010600ff028b82 */ /* 0x000e240000000a00 */
[----:B------:R-:W-:Y:S01]  /*201a0*/  @!P0 IADD3 R6, R5, R6, RZ ;  /* 0x0000000605068210 */ /* 0x000fe20007ffe0ff */
[----:B------:R-:W-:Y:S01]  /*201b0*/  IMAD.U32 R5, RZ, RZ, UR39 ;  /* 0x00000027ff057e24 */ /* 0x000fe2000f8e00ff */
[----:B0-----:R-:W-:-:S04]  /*201c0*/  @!P0 LEA R2, P1, R4, R2, 0x2 ;  /* 0x0000000204028211 */ /* 0x001fc800078210ff */
[----:B------:R-:W-:Y:S01]  /*201d0*/  @!P0 LEA.HI.X R3, R4, R3, R6, 0x2, P1 ;  /* 0x0000000304038211 */ /* 0x000fe200008f1406 */
[----:B------:R-:W-:-:S06]  /*201e0*/  IMAD.MOV.U32 R4, RZ, RZ, RZ ;  /* 0x000000ffff047224 */ /* 0x000fcc00078e00ff */
        /* <DEDUP_REMOVED lines=18> */
.L_x_3112:
[----:B------:R-:W-:Y:S01]  /*20310*/  SHF.R.S32.HI R34, RZ, 0x1f, R18 ;  /* 0x0000001fff227819 */ /* 0x000fe20000011412 */
[----:B------:R-:W-:Y:S06]  /*20320*/  @!P3 BRA `(.L_x_2984) ;  /* 0x000000000004b947 */ /* 0x000fec0003800000 */
[----:B------:R-:W-:Y:S01]  /*20330*/  BPT.TRAP 0x1 ;  /* 0x000000040000795c */ /* 0x000fe20000300000 */
.L_x_2984:
        /* <DEDUP_REMOVED lines=25> */
.L_x_3113:
[----:B------:R-:W-:Y:S05]  /*204d0*/  BSYNC B0 ;  /* 0x0000000000007941 */ /* 0x000fea0003800000 */
.L_x_2985:
        /* <DEDUP_REMOVED lines=48> */
[----:B------:R-:W-:-:S03]  /*207e0*/  @P1 LEA R8, R5, R22, 0x1 ;  /* 0x0000001605081211 */ /* 0x000fc600078e08ff */
        /* <DEDUP_REMOVED lines=47> */
.L_x_3127:
        /* <DEDUP_REMOVED lines=12> */
.L_x_2988:
        /* <DEDUP_REMOVED lines=10> */
.L_x_2989:
        /* <DEDUP_REMOVED lines=14> */
[----:B------:R-:W-:-:S04]  /*20d20*/  IMAD R0, R35, UR5, R0 ;  /* 0x0000000523007c24 */ /* 0x000fc8000f8e0200 */
[----:B------:R-:W-:Y:S01]  /*20d30*/  IMAD.IADD R35, R5, 0x1, R0 ;  /* 0x0000000105237824 */ /* 0x000fe200078e0200 */
        /* <DEDUP_REMOVED lines=10> */
[----:B------:R-:W-:Y:S01]  /*20de0*/  MOV R10, UR8 ;  /* 0x00000008000a7c02 */ /* 0x000fe20008000f00 */
[----:B------:R-:W0:Y:S01]  /*20df0*/  LDC.64 R2, c[0x4][R2] ;  /* 0x0100000002027b82 */ /* 0x000e220000000a00 */
[----:B------:R-:W-:Y:S02]  /*20e00*/  IMAD.U32 R5, RZ, RZ, UR5 ;  /* 0x00000005ff057e24 */ /* 0x000fe4000f8e00ff */
[----:B------:R-:W-:Y:S02]  /*20e10*/  IMAD.U32 R6, RZ, RZ, UR6 ;  /* 0x00000006ff067e24 */ /* 0x000fe4000f8e00ff */
[----:B-1----:R-:W-:-:S02]  /*20e20*/  IMAD.U32 R7, RZ, RZ, UR7 ;  /* 0x00000007ff077e24 */ /* 0x002fc4000f8e00ff */
[----:B------:R-:W-:Y:S02]  /*20e30*/  IMAD.U32 R11, RZ, RZ, UR9 ;  /* 0x00000009ff0b7e24 */ /* 0x000fe4000f8e00ff */
[----:B------:R-:W-:Y:S02]  /*20e40*/  IMAD.MOV.U32 R8, RZ, RZ, 0x70 ;  /* 0x00000070ff087424 */ /* 0x000fe400078e00ff */
[----:B------:R-:W-:Y:S02]  /*20e50*/  IMAD.MOV.U32 R12, RZ, RZ, 0x1 ;  /* 0x00000001ff0c7424 */ /* 0x000fe400078e00ff */
[----:B------:R-:W-:-:S07]  /*20e60*/  IMAD.MOV.U32 R13, RZ, RZ, RZ ;  /* 0x000000ffff0d7224 */ /* 0x000fce00078e00ff */
[----:B------:R-:W-:-:S07]  /*20e70*/  LEPC R20, `(.L_x_2991) ;  /* 0x000000001014794e */ /* 0x000fce0000000000 */
[----:B0-----:R-:W-:Y:S05]  /*20e80*/  CALL.ABS.NOINC R2 ;  /* 0x0000000002007343 */ /* 0x001fea0003c00000 */
.L_x_2991:
[----:B------:R-:W-:Y:S05]  /*20e90*/  BSYNC B6 ;  /* 0x0000000000067941 */ /* 0x000fea0003800000 */
.L_x_2990:
[----:B------:R-:W2:Y:S01]  /*20ea0*/  LDL.LU R20, [R1+0x1c] ;  /* 0x00001c0001147983 */ /* 0x000ea20000300800 */
[----:B------:R-:W-:Y:S01]  /*20eb0*/  ULDC.64 UR4, c[0x0][0x2d8] ;  /* 0x0000b60000047ab9 */ /* 0x000fe20000000a00 */
[----:B-1----:R-:W1:Y:S02]  /*20ec0*/  LDC R7, c[0x0][0x448] ;  /* 0x00011200ff077b82 */ /* 0x002e640000000800 */
[----:B0-----:R-:W3:Y:S01]  /*20ed0*/  LDL.LU.64 R2, [R1+0x20] ;  /* 0x0000200001027983 */ /* 0x001ee20000300a00 */
[----:B------:R-:W-:-:S03]  /*20ee0*/  IMAD R0, R34, UR4, RZ ;  /* 0x0000000422007c24 */ /* 0x000fc6000f8e02ff */
[----:B------:R0:W5:Y:S01]  /*20ef0*/  LDL R10, [R1+0x14] ;  /* 0x00001400010a7983 */ /* 0x0001620000100800 */
[----:B------:R-:W-:Y:S01]  /*20f00*/  IMAD R0, R18, UR5, R0 ;  /* 0x0000000512007c24 */ /* 0x000fe2000f8e0200 */
[----:B-1----:R-:W-:-:S13]  /*20f10*/  ISETP.NE.AND P0, PT, R7, 0x1, PT ;  /* 0x000000010700780c */ /* 0x002fda0003f05270 */
[----:B------:R-:W1:Y:S01]  /*20f20*/  @P0 LDC R6, c[0x0][0x44c] ;  /* 0x00011300ff060b82 */ /* 0x000e620000000800 */
[----:B------:R-:W4:Y:S02]  /*20f30*/  S2R R8, SR_TID.X ;  /* 0x0000000000087919 */ /* 0x000f240000002100 */
[----:B----4-:R-:W-:-:S05]  /*20f40*/  IMAD.SHL.U32 R8, R8, 0x8, RZ ;  /* 0x0000000808087824 */ /* 0x010fca00078e00ff */
[----:B------:R-:W-:Y:S01]  /*20f50*/  LOP3.LUT R8, R8, 0x38, RZ, 0xc0, !PT ;  /* 0x0000003808087812 */ /* 0x000fe200078ec0ff */
[----:B---3--:R-:W-:Y:S02]  /*20f60*/  IMAD.MOV.U32 R3, RZ, RZ, R35 ;  /* 0x000000ffff037224 */ /* 0x008fe400078e0023 */
[----:B------:R-:W-:Y:S01]  /*20f70*/  IMAD.WIDE.U32 R2, R18, UR4, R2 ;  /* 0x0000000412027c25 */ /* 0x000fe2000f8e0002 */
[----:B------:R-:W-:-:S03]  /*20f80*/  ULDC.64 UR4, c[0x0][0x2e0] ;  /* 0x0000b80000047ab9 */ /* 0x000fc60000000a00 */
[----:B--2---:R-:W-:Y:S02]  /*20f90*/  IMAD R5, R20, UR4, RZ ;  /* 0x0000000414057c24 */ /* 0x004fe4000f8e02ff */
[----:B------:R-:W2:Y:S01]  /*20fa0*/  S2R R20, SR_TID.X ;  /* 0x0000000000147919 */ /* 0x000ea20000002100 */
[----:B------:R-:W-:Y:S02]  /*20fb0*/  IMAD.IADD R3, R3, 0x1, R0 ;  /* 0x0000000103037824 */ /* 0x000fe400078e0200 */
[C---:B------:R-:W-:Y:S02]  /*20fc0*/  IMAD R0, R32.reuse, UR5, R5 ;  /* 0x0000000520007c24 */ /* 0x040fe4000f8e0205 */
[----:B------:R-:W-:Y:S01]  /*20fd0*/  IMAD.WIDE.U32 R2, R32, UR4, R2 ;  /* 0x0000000420027c25 */ /* 0x000fe2000f8e0002 */
[----:B------:R-:W-:-:S03]  /*20fe0*/  ULDC.64 UR4, c[0x0][0x2d0] ;  /* 0x0000b40000047ab9 */ /* 0x000fc60000000a00 */
[----:B------:R-:W-:Y:S02]  /*20ff0*/  IMAD.IADD R3, R3, 0x1, R0 ;  /* 0x0000000103037824 */ /* 0x000fe400078e0200 */
[----:B------:R-:W3:Y:S01]  /*21000*/  @P0 LDC R0, c[0x0][0x450] ;  /* 0x00011400ff000b82 */ /* 0x000ee20000000800 */
[----:B--2---:R-:W-:-:S04]  /*21010*/  LOP3.LUT R20, R20, 0x7f, RZ, 0xc0, !PT ;  /* 0x0000007f14147812 */ /* 0x004fc800078ec0ff */
[----:B------:R-:W-:Y:S02]  /*21020*/  SHF.R.U32.HI R21, RZ, 0x3, R20 ;  /* 0x00000003ff157819 */ /* 0x000fe40000011614 */
[----:B------:R-:W2:Y:S02]  /*21030*/  S2R R20, SR_TID.X ;  /* 0x0000000000147919 */ /* 0x000ea40000002100 */
[----:B--2---:R-:W-:-:S05]  /*21040*/  IMAD.SHL.U32 R20, R20, 0x10, RZ ;  /* 0x0000001014147824 */ /* 0x004fca00078e00ff */
[----:B------:R-:W-:-:S05]  /*21050*/  LOP3.LUT R20, R21, 0x70, R20, 0xf8, !PT ;  /* 0x0000007015147812 */ /* 0x000fca00078ef814 */
[----:B------:R-:W-:Y:S01]  /*21060*/  IMAD R5, R17, 0x80, R20 ;  /* 0x0000008011057824 */ /* 0x000fe200078e0214 */
[----:B------:R-:W2:Y:S03]  /*21070*/  S2R R21, SR_TID.X ;  /* 0x0000000000157919 */ /* 0x000ea60000002100 */
[----:B-1----:R-:W-:-:S04]  /*21080*/  @P0 IMAD.HI.U32 R6, R5, R6, RZ ;  /* 0x0000000605060227 */ /* 0x002fc800078e00ff */
[----:B------:R-:W-:Y:S01]  /*21090*/  IMAD.MOV.U32 R4, RZ, RZ, R5 ;  /* 0x000000ffff047224 */ /* 0x000fe200078e0005 */
[----:B---3--:R-:W-:Y:S01]  /*210a0*/  @P0 SHF.R.U32.HI R4, RZ, R0, R6 ;  /* 0x00000000ff040219 */ /* 0x008fe20000011606 */
[----:B------:R-:W1:Y:S04]  /*210b0*/  S2R R20, SR_TID.X ;  /* 0x0000000000147919 */ /* 0x000e680000002100 */
[----:B------:R-:W-:-:S04]  /*210c0*/  IMAD.MOV R0, RZ, RZ, -R4 ;  /* 0x000000ffff007224 */ /* 0x000fc800078e0a04 */
        /* <DEDUP_REMOVED lines=9> */
[----:B--2---:R-:W-:Y:S01]  /*21160*/  SHF.L.U32 R21, R21, 0x3, RZ ;  /* 0x0000000315157819 */ /* 0x004fe200000006ff */
        /* <DEDUP_REMOVED lines=58> */
[----:B------:R-:W-:Y:S01]  /*21510*/  VIADD R6, R17, 0x40 ;  /* 0x0000004011067836 */ /* 0x000fe20000000000 */
[----:B------:R-:W-:-:S05]  /*21520*/  @!P1 MOV R3, R7 ;  /* 0x0000000700039202 */ /* 0x000fca0000000f00 */
        /* <DEDUP_REMOVED lines=36> */
.L_x_3144:
        /* <DEDUP_REMOVED lines=12> */
.L_x_2994:
[----:B------:R-:W-:Y:S05]  /*21830*/  BSYNC B0 ;  /* 0x0000000000007941 */ /* 0x000fea0003800000 */
.L_x_2993:
[----:B------:R-:W-:Y:S01]  /*21840*/  NOP ;  /* 0x0000000000007918 */ /* 0x000fe20000000000 */
[----:B------:R-:W-:-:S13]  /*21850*/  PLOP3.LUT P0, PT, PT, PT, PT, 0x80, 0x0 ;  /* 0x000000000000781c */ /* 0x000fda0003f0f070 */
.L_x_2995:
[----:B------:R-:W-:Y:S02]  /*21860*/  PLOP3.LUT P1, PT, P1, P0, PT, 0xa2, 0x0 ;  /* 0x000000000000781c */ /* 0x000fe40000f21472 */
[----:B------:R-:W-:-:S08]  /*21870*/  @P0 R2UR P1, UR4, R22 ;  /* 0x00000000160402ca */ /* 0x000fd00000020000 */
[----:B------:R-:W-:-:S05]  /*21880*/  @P0 PLOP3.LUT P0, PT, P1, PT, PT, 0x80, 0x0 ;  /* 0x000000000000081c */ /* 0x000fca0000f0f070 */
[----:B------:R-:W-:Y:S01]  /*21890*/  @!P1 SYNCS.ARRIVE.TRANS64.RED.A0T1 RZ, [UR4+0x2a800], RZ ;  /* 0x02a800ffffff99a7 */ /* 0x000fe20008200404 */
[----:B------:R-:W-:Y:S07]  /*218a0*/  @!P1 ARRIVES.LDGSTSBAR.64.TRANSCNT [UR4+0x2a800] ;  /* 0x02a80000ff0099b0 */ /* 0x000fee0008000a84 */
[----:B------:R-:W-:Y:S05]  /*218b0*/  @P0 BRA.U.ANY `(.L_x_2995) ;  /* 0xfffffffd00e80947 */ /* 0x000fea000393ffff */
[----:B01----:R-:W2:Y:S02]  /*218c0*/  LDL.LU R2, [R1+0x28] ;  /* 0x0000280001027983 */ /* 0x003ea40000300800 */
[----:B--2---:R-:W-:-:S04]  /*218d0*/  IADD3 R2, R2, 0x1, RZ ;  /* 0x0000000102027810 */ /* 0x004fc80007ffe0ff */
        /* <DEDUP_REMOVED lines=10> */
.L_x_3145:
[----:B------:R-:W-:Y:S05]  /*21980*/  BSYNC B0 ;  /* 0x0000000000007941 */ /* 0x000fea0003800000 */
.L_x_2996:
[----:B------:R-:W2:Y:S01]  /*21990*/  LDL R0, [R1+0x18] ;  /* 0x0000180001007983 */ /* 0x000ea20000100800 */
[----:B------:R-:W-:Y:S01]  /*219a0*/  BSSY B0, `(.L_x_2998) ;  /* 0x00000fd000007945 */ /* 0x000fe20003800000 */
[----:B--2---:R-:W-:-:S13]  /*219b0*/  ISETP.GE.AND P0, PT, R0, 0x2, PT ;  /* 0x000000020000780c */ /* 0x004fda0003f06270 */
[----:B------:R-:W-:Y:S05]  /*219c0*/  @!P0 BRA `(.L_x_2999) ;  /* 0x0000000c00e88947 */ /* 0x000fea0003800000 */
[----:B------:R-:W-:Y:S02]  /*219d0*/  VIADD R0, R0, 0xfffffffe ;  /* 0xfffffffe00007836 */ /* 0x000fe40000000000 */
[----:B------:R-:W-:Y:S02]  /*219e0*/  IMAD.MOV.U32 R17, RZ, RZ, R29 ;  /* 0x000000ffff117224 */ /* 0x000fe400078e001d */
[----:B------:R-:W-:Y:S02]  /*219f0*/  IMAD.MOV.U32 R10, RZ, RZ, R28 ;  /* 0x000000ffff0a7224 */ /* 0x000fe400078e001c */
[----:B------:R-:W-:-:S07]  /*21a00*/  IMAD.MOV.U32 R32, RZ, RZ, R27 ;  /* 0x000000ffff207224 */ /* 0x000fce00078e001b */
.L_x_3012:
        /* <DEDUP_REMOVED lines=8> */
[----:B------:R-:W-:Y:S01]  /*21a90*/  SHF.R.U32.HI R3, RZ, 0x3, R3 ;  /* 0x00000003ff037819 */ /* 0x000fe20000011603 */
[----:B----4-:R-:W-:-:S05]  /*21aa0*/  IMAD.SHL.U32 R9, R9, 0x10, RZ ;  /* 0x0000001009097824 */ /* 0x010fca00078e00ff */
        /* <DEDUP_REMOVED lines=31> */
.L_x_3000:
[----:B------:R-:W-:Y:S01]  /*21ca0*/  IMAD R5, R28, 0x8, R22 ;  /* 0x000000081c057824 */ /* 0x000fe200078e0216 */
[----:B------:R-:W-:Y:S01]  /*21cb0*/  SHF.L.U32 R0, R29, 0x1f, RZ ;  /* 0x0000001f1d007819 */ /* 0x000fe200000006ff */
[----:B------:R-:W-:Y:S03]  /*21cc0*/  BSSY B1, `(.L_x_3001) ;  /* 0x0000003000017945 */ /* 0x000fe60003800000 */
[----:B------:R-:W0:Y:S02]  /*21cd0*/  SYNCS.PHASECHK.TRANS64.TRYWAIT P0, [R5+URZ+0x2a840], R0 ;  /* 0x02a84000050075a7 */ /* 0x000e24000800017f */
[----:B0-----:R-:W-:Y:S05]  /*21ce0*/  @!P0 BRA `(.L_x_3002) ;  /* 0x0000004c00548947 */ /* 0x001fea0003800000 */
.L_x_3146:
[----:B------:R-:W-:Y:S05]  /*21cf0*/  BSYNC B1 ;  /* 0x0000000000017941 */ /* 0x000fea0003800000 */
.L_x_3001:
        /* <DEDUP_REMOVED lines=68> */
.L_x_3160:
        /* <DEDUP_REMOVED lines=10> */
.L_x_3004:
        /* <DEDUP_REMOVED lines=10> */
.L_x_3005:
[----:B------:R2:W-:Y:S01]  /*22280*/  SYNCS.ARRIVE.TRANS64.A1T0 RZ, [R5+URZ+0x2a830], RZ ;  /* 0x02a830ff05ff79a7 */ /* 0x0005e2000810003f */
[----:B------:R-:W-:Y:S05]  /*22290*/  @!P2 BRA `(.L_x_3006) ;  /* 0x000000000004a947 */ /* 0x000fea0003800000 */
[----:B------:R-:W-:Y:S01]  /*222a0*/  BPT.TRAP 0x1 ;  /* 0x000000040000795c */ /* 0x000fe20000300000 */
.L_x_3006:
[----:B-1----:R-:W-:Y:S01]  /*222b0*/  SHF.L.U32 R2, R17, 0x1f, RZ ;  /* 0x0000001f11027819 */ /* 0x002fe200000006ff */
[----:B--2---:R-:W-:Y:S01]  /*222c0*/  IMAD R5, R10, 0x8, R22 ;  /* 0x000000080a057824 */ /* 0x004fe200078e0216 */
[----:B------:R-:W-:Y:S03]  /*222d0*/  BSSY B1, `(.L_x_3007) ;  /* 0x0000003000017945 */ /* 0x000fe60003800000 */
[----:B------:R-:W1:Y:S02]  /*222e0*/  SYNCS.PHASECHK.TRANS64.TRYWAIT P0, [R5+URZ+0x2a860], R2 ;  /* 0x02a86002050075a7 */ /* 0x000e64000800017f */
[----:B-1----:R-:W-:Y:S05]  /*222f0*/  @!P0 BRA `(.L_x_3008) ;  /* 0x0000004c00c08947 */ /* 0x002fea0003800000 */
.L_x_3161:
[----:B------:R-:W-:Y:S05]  /*22300*/  BSYNC B1 ;  /* 0x0000000000017941 */ /* 0x000fea0003800000 */
.L_x_3007:
        /* <DEDUP_REMOVED lines=55> */
.L_x_3175:
        /* <DEDUP_REMOVED lines=21> */
.L_x_3010:
        /* <DEDUP_REMOVED lines=10> */
.L_x_3011:
[----:B------:R-:W-:Y:S01]  /*22870*/  ULDC.64 UR4, c[0x0][0x330] ;  /* 0x0000cc0000047ab9 */ /* 0x000fe20000000a00 */
[----:B------:R1:W-:Y:S01]  /*22880*/  SYNCS.ARRIVE.TRANS64.A1T0 RZ, [R5+URZ+0x2a850], RZ ;  /* 0x02a850ff05ff79a7 */ /* 0x0003e2000810003f */
[----:B------:R-:W-:Y:S02]  /*22890*/  IMAD.MOV.U32 R3, RZ, RZ, R21 ;  /* 0x000000ffff037224 */ /* 0x000fe400078e0015 */
[----:B------:R-:W-:Y:S02]  /*228a0*/  VIADD R0, R27, 0xffffffff ;  /* 0xffffffff1b007836 */ /* 0x000fe40000000000 */
[----:B------:R-:W-:-:S04]  /*228b0*/  IMAD.WIDE.U32 R2, R18, UR4, R2 ;  /* 0x0000000412027c25 */ /* 0x000fc8000f8e0002 */
[----:B-1----:R-:W-:Y:S02]  /*228c0*/  IMAD R5, R34, UR4, RZ ;  /* 0x0000000422057c24 */ /* 0x002fe4000f8e02ff */
[----:B------:R-:W-:Y:S02]  /*228d0*/  IMAD.MOV.U32 R17, RZ, RZ, R29 ;  /* 0x000000ffff117224 */ /* 0x000fe400078e001d */
[----:B------:R-:W-:Y:S01]  /*228e0*/  IMAD R5, R18, UR5, R5 ;  /* 0x0000000512057c24 */ /* 0x000fe2000f8e0205 */
[----:B------:R-:W-:Y:S01]  /*228f0*/  ULDC.64 UR4, c[0x0][0x318] ;  /* 0x0000c60000047ab9 */ /* 0x000fe20000000a00 */
[----:B------:R-:W-:Y:S01]  /*22900*/  IMAD.MOV.U32 R10, RZ, RZ, R28 ;  /* 0x000000ffff0a7224 */ /* 0x000fe200078e001c */
[----:B0-----:R-:W-:Y:S01]  /*22910*/  LEA R24, P0, R2, UR4, 0x1 ;  /* 0x0000000402187c11 */ /* 0x001fe2000f8008ff */
[----:B------:R-:W-:Y:S02]  /*22920*/  IMAD.IADD R25, R5, 0x1, R3 ;  /* 0x0000000105197824 */ /* 0x000fe400078e0203 */
[----:B------:R-:W-:-:S03]  /*22930*/  IMAD.MOV.U32 R32, RZ, RZ, R27 ;  /* 0x000000ffff207224 */ /* 0x000fc600078e001b */
[----:B------:R-:W-:Y:S02]  /*22940*/  LEA.HI.X R25, R2, UR5, R25, 0x1, P0 ;  /* 0x0000000502197c11 */ /* 0x000fe400080f0c19 */
[----:B------:R-:W-:-:S13]  /*22950*/  ISETP.GT.AND P0, PT, R27, RZ, PT ;  /* 0x000000ff1b00720c */ /* 0x000fda0003f04270 */
[----:B------:R-:W-:Y:S05]  /*22960*/  @P0 BRA `(.L_x_3012) ;  /* 0xfffffff000280947 */ /* 0x000fea000383ffff */
.L_x_2999:
[----:B------:R-:W-:Y:S05]  /*22970*/  BSYNC B0 ;  /* 0x0000000000007941 */ /* 0x000fea0003800000 */
.L_x_2998:
        /* <DEDUP_REMOVED lines=17> */
.L_x_3014:
[----:B------:R-:W-:Y:S05]  /*22a90*/  BSYNC B0 ;  /* 0x0000000000007941 */ /* 0x000fea0003800000 */
.L_x_3013:
[----:B------:R-:W-:-:S13]  /*22aa0*/  LOP3.LUT P0, RZ, R23, 0x10, RZ, 0xc0, !PT ;  /* 0x0000001017ff7812 */ /* 0x000fda000780c0ff */
[----:B------:R-:W-:Y:S05]  /*22ab0*/  @!P0 BRA `(.L_x_3015) ;  /* 0x0000000000048947 */ /* 0x000fea0003800000 */
[----:B------:R-:W-:Y:S01]  /*22ac0*/  BPT.TRAP 0x1 ;  /* 0x000000040000795c */ /* 0x000fe20000300000 */
.L_x_3015:
[----:B------:R-:W2:Y:S01]  /*22ad0*/  LDL.LU R2, [R1] ;  /* 0x0000000001027983 */ /* 0x000ea20000300800 */
[----:B------:R-:W-:Y:S01]  /*22ae0*/  IMAD R0, R28, 0x8, R22 ;  /* 0x000000081c007824 */ /* 0x000fe200078e0216 */
[----:B0-----:R-:W-:Y:S01]  /*22af0*/  SHF.L.U32 R3, R29, 0x1f, RZ ;  /* 0x0000001f1d037819 */ /* 0x001fe200000006ff */
[----:B------:R-:W-:Y:S03]  /*22b00*/  BSSY B0, `(.L_x_3016) ;  /* 0x0000004000007945 */ /* 0x000fe60003800000 */
[----:B------:R-:W0:Y:S01]  /*22b10*/  SYNCS.PHASECHK.TRANS64.TRYWAIT P0, [R0+URZ+0x2a860], R3 ;  /* 0x02a86003000075a7 */ /* 0x000e22000800017f */
[----:B--2---:R-:W-:Y:S01]  /*22b20*/  IMAD R6, R27, -0x60, R2 ;  /* 0xffffffa01b067824 */ /* 0x004fe200078e0202 */
[----:B0-----:R-:W-:Y:S06]  /*22b30*/  @!P0 BRA `(.L_x_3017) ;  /* 0x0000004c00b48947 */ /* 0x001fec0003800000 */
.L_x_3176:
[----:B------:R-:W-:Y:S05]  /*22b40*/  BSYNC B0 ;  /* 0x0000000000007941 */ /* 0x000fea0003800000 */
.L_x_3016:
        /* <DEDUP_REMOVED lines=57> */
.L_x_3190:
        /* <DEDUP_REMOVED lines=11> */
.L_x_3019:
        /* <DEDUP_REMOVED lines=10> */
.L_x_3020:
[----:B------:R-:W-:Y:S01]  /*23030*/  VIADD R28, R28, 0x1 ;  /* 0x000000011c1c7836 */ /* 0x000fe20000000000 */
[----:B------:R1:W-:Y:S04]  /*23040*/  SYNCS.ARRIVE.TRANS64.A1T0 RZ, [R0+URZ+0x2a850], RZ ;  /* 0x02a850ff00ff79a7 */ /* 0x0003e8000810003f */
[----:B------:R-:W-:-:S04]  /*23050*/  ISETP.NE.AND P0, PT, R28, 0x2, PT ;  /* 0x000000021c00780c */ /* 0x000fc80003f05270 */
[----:B-1----:R-:W-:Y:S02]  /*23060*/  SEL R0, RZ, 0x1, P0 ;  /* 0x00000001ff007807 */ /* 0x002fe40000000000 */
[----:B------:R-:W-:Y:S02]  /*23070*/  SEL R28, R28, RZ, P0 ;  /* 0x000000ff1c1c7207 */ /* 0x000fe40000000000 */
[----:B------:R-:W-:-:S07]  /*23080*/  LOP3.LUT R29, R29, R0, RZ, 0x3c, !PT ;  /* 0x000000001d1d7212 */ /* 0x000fce00078e3cff */
.L_x_2977:
[----:B------:R-:W-:Y:S05]  /*23090*/  BSYNC B7 ;  /* 0x0000000000077941 */ /* 0x000fea0003800000 */
.L_x_2975:
[----:B------:R-:W-:-:S13]  /*230a0*/  LOP3.LUT P0, RZ, R23, 0x20, RZ, 0xc0, !PT ;  /* 0x0000002017ff7812 */ /* 0x000fda000780c0ff */
[----:B------:R-:W-:Y:S05]  /*230b0*/  @!P0 BRA `(.L_x_3021) ;  /* 0x0000000000248947 */ /* 0x000fea0003800000 */
[----:B------:R-:W-:Y:S05]  /*230c0*/  WARPSYNC.ALL ;  /* 0x0000000000007948 */ /* 0x000fea0003800000 */
[----:B------:R-:W2:Y:S08]  /*230d0*/  S2UR UR5, SR_CgaCtaId ;  /* 0x00000000000579c3 */ /* 0x000eb00000008800 */
[----:B------:R-:W-:Y:S06]  /*230e0*/  BAR.SYNC.DEFER_BLOCKING 0x5, 0x180 ;  /* 0x0146000000007b1d */ /* 0x000fec0000010000 */
[----:B------:R-:W-:-:S02]  /*230f0*/  UMOV UR4, 0x400 ;  /* 0x0000040000047882 */ /* 0x000fc40000000000 */
[----:B--2---:R-:W-:-:S06]  /*23100*/  ULEA UR4, UR5, UR4, 0x18 ;  /* 0x0000000405047291 */ /* 0x004fcc000f8ec03f */
[----:B------:R-:W-:-:S05]  /*23110*/  IMAD.U32 R22, RZ, RZ, UR4 ;  /* 0x00000004ff167e24 */ /* 0x000fca000f8e00ff */
[----:B------:R2:W3:Y:S01]  /*23120*/  LDS.128 R16, [R22+0x2a8d0] ;  /* 0x02a8d00016107984 */ /* 0x0004e20000000c00 */
[----:B------:R-:W-:Y:S06]  /*23130*/  BAR.ARV 0x4, 0x180 ;  /* 0x0106000000007b1d */ /* 0x000fec0000002000 */
[----:B------:R-:W-:Y:S05]  /*23140*/  BRA `(.L_x_3022) ;  /* 0x0000000800cc7947 */ /* 0x000fea0003800000 */
.L_x_3021:
        /* <DEDUP_REMOVED lines=36> */
.L_x_3200:
[----:B------:R-:W-:Y:S02]  /*23390*/  ULDC UR4, c[0x0][0xc38] ;  /* 0x00030e0000047ab9 */ /* 0x000fe40000000800 */
[----:B------:R-:W-:-:S04]  /*233a0*/  IMAD.U32 R7, RZ, RZ, UR4 ;  /* 0x00000004ff077e24 */ /* 0x000fc8000f8e00ff */
[----:B--2---:R-:W-:-:S04]  /*233b0*/  IMAD R14, R14, R7, RZ ;  /* 0x000000070e0e7224 */ /* 0x004fc800078e02ff */
[----:B------:R-:W-:-:S05]  /*233c0*/  IMAD.IADD R9, R4, 0x1, R14 ;  /* 0x0000000104097824 */ /* 0x000fca00078e020e */
[----:B------:R-:W-:-:S13]  /*233d0*/  ISETP.GT.AND P6, PT, R9, R0, PT ;  /* 0x000000000900720c */ /* 0x000fda0003fc4270 */
[----:B------:R-:W-:Y:S05]  /*233e0*/  @P6 BRA `(.L_x_3024) ;  /* 0x00000000009c6947 */ /* 0x000fea0003800000 */
.L_x_3029:
        /* <DEDUP_REMOVED lines=14> */
.L_x_3027:
[----:B------:R-:W-:Y:S05]  /*234d0*/  BSYNC B0 ;  /* 0x0000000000007941 */ /* 0x000fea0003800000 */
.L_x_3026:
        /* <DEDUP_REMOVED lines=18> */
.L_x_3208:
[----:B------:R-:W-:Y:S02]  /*23600*/  ULDC UR4, c[0x0][0xc38] ;  /* 0x00030e0000047ab9 */ /* 0x000fe40000000800 */
[----:B------:R-:W-:-:S05]  /*23610*/  MOV R7, UR4 ;  /* 0x0000000400077c02 */ /* 0x000fca0008000f00 */
[----:B--2---:R-:W-:-:S04]  /*23620*/  IMAD R14, R14, R7, RZ ;  /* 0x000000070e0e7224 */ /* 0x004fc800078e02ff */
[----:B------:R-:W-:-:S05]  /*23630*/  IMAD.IADD R9, R14, 0x1, R9 ;  /* 0x000000010e097824 */ /* 0x000fca00078e0209 */
[----:B------:R-:W-:-:S13]  /*23640*/  ISETP.GT.AND P6, PT, R9, R0, PT ;  /* 0x000000000900720c */ /* 0x000fda0003fc4270 */
[----:B------:R-:W-:Y:S05]  /*23650*/  @!P6 BRA `(.L_x_3029) ;  /* 0xfffffffc0064e947 */ /* 0x000fea000383ffff */
.L_x_3024:
        /* <DEDUP_REMOVED lines=8> */
.L_x_3212:
[----:B------:R-:W-:Y:S01]  /*236e0*/  ISETP.NE.AND P0, PT, R3, RZ, PT ;  /* 0x000000ff0300720c */ /* 0x000fe20003f05270 */
[----:B------:R-:W-:-:S12]  /*236f0*/  IMAD.MOV.U32 R14, RZ, RZ, RZ ;  /* 0x000000ffff0e7224 */ /* 0x000fd800078e00ff */
[----:B------:R-:W-:Y:S05]  /*23700*/  @!P0 BRA `(.L_x_3031) ;  /* 0x0000000000108947 */ /* 0x000fea0003800000 */
[----:B------:R-:W-:Y:S01]  /*23710*/  UMOV UR4, 0xffffffff ;  /* 0xffffffff00047882 */ /* 0x000fe20000000000 */
[----:B------:R-:W-:Y:S02]  /*23720*/  VIADD R12, R4, 0xffffffff ;  /* 0xffffffff040c7836 */ /* 0x000fe40000000000 */
[----:B------:R-:W-:Y:S05]  /*23730*/  BRA.DIV UR4, `(.L_x_3032) ;  /* 0x0000005204dc7947 */ /* 0x000fea000b800000 */
[----:B------:R4:W0:Y:S02]  /*23740*/  SHFL.IDX PT, R14, R2, R12, 0x1f ;  /* 0x00001f0c020e7589 */ /* 0x00082400000e0000 */
.L_x_3031:
        /* <DEDUP_REMOVED lines=8> */
[----:B-1----:R-:W0:Y:S08]  /*237d0*/  I2F.RP R10, R8 ;  /* 0x00000008000a7306 */ /* 0x002e300000209400 */
        /* <DEDUP_REMOVED lines=23> */
[----:B------:R-:W-:-:S03]  /*23950*/  IMAD.MOV R2, RZ, RZ, -R2 ;  /* 0x000000ffff027224 */ /* 0x000fc600078e0a02 */
[----:B------:R-:W-:Y:S01]  /*23960*/  IADD3 R3, -R0, RZ, RZ ;  /* 0x000000ff00037210 */ /* 0x000fe20007ffe1ff */
        /* <DEDUP_REMOVED lines=32> */
.L_x_3025:
[----:B------:R-:W-:Y:S01]  /*23b70*/  UMOV UR4, URZ ;  /* 0x0000003f00047c82 */ /* 0x000fe20008000000 */
[----:B------:R-:W-:Y:S01]  /*23b80*/  UMOV UR5, URZ ;  /* 0x0000003f00057c82 */ /* 0x000fe20008000000 */
[----:B------:R-:W-:Y:S01]  /*23b90*/  ULDC UR6, c[0x0][0xc3c] ;  /* 0x00030f0000067ab9 */ /* 0x000fe20000000800 */
[----:B------:R-:W-:Y:S01]  /*23ba0*/  IMAD.MOV.U32 R16, RZ, RZ, R0 ;  /* 0x000000ffff107224 */ /* 0x000fe200078e0000 */
[----:B------:R-:W-:Y:S01]  /*23bb0*/  MOV R18, UR5 ;  /* 0x0000000500127c02 */ /* 0x000fe20008000f00 */
[----:B------:R-:W-:Y:S02]  /*23bc0*/  IMAD.U32 R17, RZ, RZ, UR4 ;  /* 0x00000004ff117e24 */ /* 0x000fe4000f8e00ff */
[----:B------:R-:W-:-:S07]  /*23bd0*/  IMAD.U32 R19, RZ, RZ, UR6 ;  /* 0x00000006ff137e24 */ /* 0x000fce000f8e00ff */
.L_x_3033:
        /* <DEDUP_REMOVED lines=10> */
.L_x_3022:
[----:B------:R-:W-:Y:S02]  /*23c80*/  ULDC UR4, c[0x0][0xc3c] ;  /* 0x00030f0000047ab9 */ /* 0x000fe40000000800 */
[----:B---3--:R-:W-:-:S13]  /*23c90*/  ISETP.GE.AND P0, PT, R19, UR4, PT ;  /* 0x0000000413007c0c */ /* 0x008fda000bf06270 */
[----:B------:R-:W-:Y:S05]  /*23ca0*/  @!P0 BRA `(.L_x_3034) ;  /* 0xffffffa000b48947 */ /* 0x000fea000383ffff */
[----:B------:R-:W-:Y:S05]  /*23cb0*/  BSYNC B8 ;  /* 0x0000000000087941 */ /* 0x000fea0003800000 */
.L_x_2933:
        /* <DEDUP_REMOVED lines=12> */
.L_x_3215:
[----:B------:R-:W-:Y:S05]  /*23d80*/  BSYNC B0 ;  /* 0x0000000000007941 */ /* 0x000fea0003800000 */
.L_x_3035:
[----:B------:R-:W-:-:S03]  /*23d90*/  UMOV UR4, 0xffffffff ;  /* 0xffffffff00047882 */ /* 0x000fc60000000000 */
[----:B------:R-:W-:Y:S05]  /*23da0*/  BRA.DIV UR4, `(.L_x_3037) ;  /* 0x0000004e04787947 */ /* 0x000fea000b800000 */
[----:B0-----:R-:W0:Y:S02]  /*23db0*/  S2R R0, SR_TID.X ;  /* 0x0000000000007919 */ /* 0x001e240000002100 */
[----:B0-----:R-:W-:-:S04]  /*23dc0*/  SHF.R.U32.HI R0, RZ, 0x5, R0 ;  /* 0x00000005ff007819 */ /* 0x001fc80000011600 */
[----:B------:R-:W-:-:S05]  /*23dd0*/  LOP3.LUT R0, R0, 0x3, RZ, 0xc0, !PT ;  /* 0x0000000300007812 */ /* 0x000fca00078ec0ff */
[----:B------:R0:W3:Y:S02]  /*23de0*/  SHFL.IDX PT, R14, R0, RZ, 0x1f ;  /* 0x00001fff000e7589 */ /* 0x0000e400000e0000 */
.L_x_3218:
[----:B---3--:R-:W-:-:S13]  /*23df0*/  ISETP.NE.AND P0, PT, R14, RZ, PT ;  /* 0x000000ff0e00720c */ /* 0x008fda0003f05270 */
[----:B------:R-:W-:Y:S05]  /*23e00*/  @P0 BRA `(.L_x_2687) ;  /* 0x0000000000900947 */ /* 0x000fea0003800000 */
[----:B------:R-:W-:-:S03]  /*23e10*/  UMOV UR4, 0xffffffff ;  /* 0xffffffff00047882 */ /* 0x000fc60000000000 */
[----:B------:R-:W-:Y:S05]  /*23e20*/  BRA.DIV UR4, `(.L_x_3038) ;  /* 0x0000004e048c7947 */ /* 0x000fea000b800000 */
[----:B------:R-:W-:-:S13]  /*23e30*/  ELECT P6, URZ, PT ;  /* 0x00000000003f782f */ /* 0x000fda00038c0000 */
.L_x_3221:
        /* <DEDUP_REMOVED lines=8> */
.L_x_3039:
[C---:B------:R-:W-:Y:S01]  /*23ec0*/  IMAD R3, R28.reuse, 0x8, R5 ;  /* 0x000000081c037824 */ /* 0x040fe200078e0205 */
[----:B------:R-:W-:Y:S01]  /*23ed0*/  SHF.L.U32 R2, R29, 0x1f, RZ ;  /* 0x0000001f1d027819 */ /* 0x000fe200000006ff */
[----:B------:R-:W-:-:S03]  /*23ee0*/  VIADD R28, R28, 0x1 ;  /* 0x000000011c1c7836 */ /* 0x000fc60000000000 */
[----:B------:R-:W0:Y:S02]  /*23ef0*/  SYNCS.PHASECHK.TRANS64.TRYWAIT P1, [R3+URZ+0x2a840], R2 ;  /* 0x02a84002030075a7 */ /* 0x000e24000802017f */
[----:B------:R-:W-:-:S04]  /*23f00*/  ISETP.NE.AND P2, PT, R28, 0x2, PT ;  /* 0x000000021c00780c */ /* 0x000fc80003f45270 */
[----:B------:R-:W-:Y:S01]  /*23f10*/  SEL R0, RZ, 0x1, P2 ;  /* 0x00000001ff007807 */ /* 0x000fe20001000000 */
[----:B0-----:R-:W-:Y:S08]  /*23f20*/  @!P1 BRA `(.L_x_3040) ;  /* 0x0000004c006c9947 */ /* 0x001ff00003800000 */
.L_x_3222:
[----:B------:R-:W-:Y:S02]  /*23f30*/  SEL R28, R28, RZ, P2 ;  /* 0x000000ff1c1c7207 */ /* 0x000fe40001000000 */
[----:B------:R-:W-:Y:S01]  /*23f40*/  LOP3.LUT R0, R29, R0, RZ, 0x3c, !PT ;  /* 0x000000001d007212 */ /* 0x000fe200078e3cff */
[----:B------:R-:W-:Y:S06]  /*23f50*/  @!P0 BRA `(.L_x_3041) ;  /* 0x0000000000048947 */ /* 0x000fec0003800000 */
[----:B------:R-:W-:Y:S01]  /*23f60*/  BPT.TRAP 0x1 ;  /* 0x000000040000795c */ /* 0x000fe20000300000 */
.L_x_3041:
[----:B------:R-:W-:Y:S01]  /*23f70*/  IMAD R5, R28, 0x8, R5 ;  /* 0x000000081c057824 */ /* 0x000fe200078e0205 */
[----:B------:R-:W-:-:S04]  /*23f80*/  SHF.L.U32 R0, R0, 0x1f, RZ ;  /* 0x0000001f00007819 */ /* 0x000fc800000006ff */
[----:B------:R-:W3:Y:S02]  /*23f90*/  SYNCS.PHASECHK.TRANS64.TRYWAIT P1, [R5+URZ+0x2a840], R0 ;  /* 0x02a84000050075a7 */ /* 0x000ee4000802017f */
[----:B---3--:R-:W-:Y:S05]  /*23fa0*/  @!P1 BRA `(.L_x_3042) ;  /* 0x0000004c00609947 */ /* 0x008fea0003800000 */
.L_x_3223:
[----:B------:R-:W-:Y:S05]  /*23fb0*/  @!P0 BRA `(.L_x_3043) ;  /* 0x0000000000048947 */ /* 0x000fea0003800000 */
[----:B------:R-:W-:Y:S01]  /*23fc0*/  BPT.TRAP 0x1 ;  /* 0x000000040000795c */ /* 0x000fe20000300000 */
.L_x_3043:
[----:B------:R-:W4:Y:S02]  /*23fd0*/  SYNCS.PHASECHK.TRANS64.TRYWAIT P1, [R3+URZ+0x2a860], R2 ;  /* 0x02a86002030075a7 */ /* 0x000f24000802017f */
[----:B----4-:R-:W-:Y:S05]  /*23fe0*/  @!P1 BRA `(.L_x_3044) ;  /* 0x0000004c00649947 */ /* 0x010fea0003800000 */
.L_x_3224:
[----:B------:R-:W-:Y:S05]  /*23ff0*/  @!P0 BRA `(.L_x_3045) ;  /* 0x0000000000048947 */ /* 0x000fea0003800000 */
[----:B------:R-:W-:Y:S01]  /*24000*/  BPT.TRAP 0x1 ;  /* 0x000000040000795c */ /* 0x000fe20000300000 */
.L_x_3045:
[----:B------:R0:W0:Y:S02]  /*24010*/  SYNCS.PHASECHK.TRANS64.TRYWAIT P0, [R5+URZ+0x2a860], R0 ;  /* 0x02a86000050075a7 */ /* 0x000024000800017f */
[----:B0-----:R-:W-:Y:S05]  /*24020*/  @!P0 NANOSLEEP.SYNCS 0x989680 ;  /* 0x009896800000895d */ /* 0x001fea0003900000 */
[----:B------:R-:W0:Y:S02]  /*24030*/  @!P0 SYNCS.PHASECHK.TRANS64 P0, [R5+URZ+0x2a860], R0 ;  /* 0x02a86000050085a7 */ /* 0x000e24000800007f */
[----:B0-----:R-:W-:Y:S05]  /*24040*/  @!P0 BRA `(.L_x_3045) ;  /* 0xfffffffc00f08947 */ /* 0x001fea000383ffff */
.L_x_2687:
[----:B------:R-:W-:Y:S05]  /*24050*/  BSYNC B9 ;  /* 0x0000000000097941 */ /* 0x000fea0003800000 */
.L_x_2684:
[----:B------:R-:W-:Y:S05]  /*24060*/  EXIT ;  /* 0x000000000000794d */ /* 0x000fea0003800000 */
.L_x_2705:
[----:B0-----:R0:W1:Y:S02]  /*24070*/  SYNCS.PHASECHK.TRANS64.TRYWAIT P6, [R86+URZ+0x2a890], R87 ;  /* 0x02a89057560075a7 */ /* 0x00106400080c017f */
[----:B-1----:R-:W-:Y:S05]  /*24080*/  @!P6 NANOSLEEP.SYNCS 0x989680 ;  /* 0x009896800000e95d */ /* 0x002fea0003900000 */
[----:B------:R-:W1:Y:S02]  /*24090*/  @!P6 SYNCS.PHASECHK.TRANS64 P6, [R86+URZ+0x2a890], R87 ;  /* 0x02a890575600e5a7 */ /* 0x000e6400080c007f */
[----:B-1----:R-:W-:Y:S05]  /*240a0*/  @!P6 BRA `(.L_x_2705) ;  /* 0xfffffffc00f0e947 */ /* 0x002fea000383ffff */
[----:B------:R-:W-:Y:S05]  /*240b0*/  BRA `(.L_x_3046) ;  /* 0xfffffdf4009c7947 */ /* 0x000fea000383ffff */
.L_x_2706:
        /* <DEDUP_REMOVED lines=8> */
.L_x_3048:
[----:B------:R-:W-:Y:S05]  /*24140*/  BSYNC B1 ;  /* 0x0000000000017941 */ /* 0x000fea0003800000 */
.L_x_3047:
        /* <DEDUP_REMOVED lines=8> */
.L_x_3049:
[----:B------:R-:W-:Y:S01]  /*241d0*/  IMAD.MOV.U32 R11, RZ, RZ, R14 ;  /* 0x000000ffff0b7224 */ /* 0x000fe200078e000e */
[----:B------:R-:W-:Y:S06]  /*241e0*/  BRA `(.L_x_3050) ;  /* 0xfffffdf400647947 */ /* 0x000fec000383ffff */
.L_x_2731:
        /* <DEDUP_REMOVED lines=8> */
.L_x_3052:
[----:B------:R-:W-:Y:S05]  /*24270*/  BSYNC B1 ;  /* 0x0000000000017941 */ /* 0x000fea0003800000 */
.L_x_3051:
        /* <DEDUP_REMOVED lines=8> */
.L_x_3053:
[----:B------:R-:W-:Y:S01]  /*24300*/  IMAD.MOV.U32 R118, RZ, RZ, R14 ;  /* 0x000000ffff767224 */ /* 0x000fe200078e000e */
[----:B------:R-:W-:Y:S06]  /*24310*/  BRA `(.L_x_3054) ;  /* 0xfffffe0800c47947 */ /* 0x000fec000383ffff */
.L_x_2761:
[----:B-1----:R1:W2:Y:S02]  /*24320*/  SYNCS.PHASECHK.TRANS64.TRYWAIT P6, [R86+URZ+0x2a890], R87 ;  /* 0x02a89057560075a7 */ /* 0x0022a400080c017f */
[----:B--2---:R-:W-:Y:S05]  /*24330*/  @!P6 NANOSLEEP.SYNCS 0x989680 ;  /* 0x009896800000e95d */ /* 0x004fea0003900000 */
[----:B------:R-:W2:Y:S02]  /*24340*/  @!P6 SYNCS.PHASECHK.TRANS64 P6, [R86+URZ+0x2a890], R87 ;  /* 0x02a890575600e5a7 */ /* 0x000ea400080c007f */
[----:B--2---:R-:W-:Y:S05]  /*24350*/  @!P6 BRA `(.L_x_2761) ;  /* 0xfffffffc00f0e947 */ /* 0x004fea000383ffff */
[----:B------:R-:W-:Y:S05]  /*24360*/  BRA `(.L_x_3055) ;  /* 0xfffffe2800fc7947 */ /* 0x000fea000383ffff */
.L_x_2762:
[----:B------:R-:W-:Y:S01]  /*24370*/  BSSY B1, `(.L_x_3056) ;  /* 0x0000008000017945 */ /* 0x000fe20003800000 */
[----:B------:R-:W-:Y:S01]  /*24380*/  IMAD.MOV.U32 R13, RZ, RZ, R117 ;  /* 0x000000ffff0d7224 */ /* 0x000fe200078e0075 */
[----:B------:R-:W-:Y:S01]  /*24390*/  MOV R11, 0x1c1f ;  /* 0x00001c1f000b7802 */ /* 0x000fe20000000f00 */
[----:B------:R-:W-:Y:S02]  /*243a0*/  IMAD.MOV.U32 R12, RZ, RZ, RZ ;  /* 0x000000ffff0c7224 */ /* 0x000fe400078e00ff */
[----:B------:R-:W-:-:S07]  /*243b0*/  IMAD.MOV.U32 R15, RZ, RZ, -0x1 ;  /* 0xffffffffff0f7424 */ /* 0x000fce00078e00ff */
[----:B-1----:R-:W-:Y:S05]  /*243c0*/  WARPSYNC.COLLECTIVE R15, `(.L_x_3057) ;  /* 0x000000000f087348 */ /* 0x002fea0003c00000 */
[----:B------:R0:W2:Y:S02]  /*243d0*/  SHFL.IDX P6, R14, R13, R12, R11 ;  /* 0x0000000c0d0e7389 */ /* 0x0000a400000c000b */
[----:B012---:R-:W-:Y:S01]  /*243e0*/  ENDCOLLECTIVE ;  /* 0x000000000000791b */ /* 0x007fe20003800000 */
.L_x_3057:
[----:B------:R-:W-:Y:S05]  /*243f0*/  BSYNC B1 ;  /* 0x0000000000017941 */ /* 0x000fea0003800000 */
.L_x_3056:
        /* <DEDUP_REMOVED lines=8> */
.L_x_3058:
[----:B------:R-:W-:Y:S01]  /*24480*/  IMAD.MOV.U32 R11, RZ, RZ, R14 ;  /* 0x000000ffff0b7224 */ /* 0x000fe200078e000e */
[----:B------:R-:W-:Y:S06]  /*24490*/  BRA `(.L_x_3059) ;  /* 0xfffffe2800c87947 */ /* 0x000fec000383ffff */
.L_x_2775:
        /* <DEDUP_REMOVED lines=8> */
.L_x_3061:
[----:B------:R-:W-:Y:S05]  /*24520*/  BSYNC B1 ;  /* 0x0000000000017941 */ /* 0x000fea0003800000 */
.L_x_3060:
        /* <DEDUP_REMOVED lines=8> */
.L_x_3062:
[----:B------:R-:W-:Y:S01]  /*245b0*/  IMAD.MOV.U32 R118, RZ, RZ, R14 ;  /* 0x000000ffff767224 */ /* 0x000fe200078e000e */
[----:B------:R-:W-:Y:S06]  /*245c0*/  BRA `(.L_x_3063) ;  /* 0xfffffe4000807947 */ /* 0x000fec000383ffff */
.L_x_2788:
[----:B0-----:R0:W1:Y:S02]  /*245d0*/  SYNCS.PHASECHK.TRANS64.TRYWAIT P4, [R86+URZ+0x2a890], R87 ;  /* 0x02a89057560075a7 */ /* 0x001064000808017f */
[----:B-1----:R-:W-:Y:S05]  /*245e0*/  @!P4 NANOSLEEP.SYNCS 0x989680 ;  /* 0x009896800000c95d */ /* 0x002fea0003900000 */
[----:B------:R-:W1:Y:S02]  /*245f0*/  @!P4 SYNCS.PHASECHK.TRANS64 P4, [R86+URZ+0x2a890], R87 ;  /* 0x02a890575600c5a7 */ /* 0x000e64000808007f */
[----:B-1----:R-:W-:Y:S05]  /*24600*/  @!P4 BRA `(.L_x_2788) ;  /* 0xfffffffc00f0c947 */ /* 0x002fea000383ffff */
[----:B------:R-:W-:Y:S05]  /*24610*/  BRA `(.L_x_3064) ;  /* 0xfffffe58006c7947 */ /* 0x000fea000383ffff */
.L_x_2789:
        /* <DEDUP_REMOVED lines=8> */
.L_x_3066:
[----:B------:R-:W-:Y:S05]  /*246a0*/  BSYNC B1 ;  /* 0x0000000000017941 */ /* 0x000fea0003800000 */
.L_x_3065:
        /* <DEDUP_REMOVED lines=8> */
.L_x_3067:
[----:B------:R-:W-:Y:S01]  /*24730*/  IMAD.MOV.U32 R36, RZ, RZ, R14 ;  /* 0x000000ffff247224 */ /* 0x000fe200078e000e */
[----:B------:R-:W-:Y:S06]  /*24740*/  BRA `(.L_x_3068) ;  /* 0xfffffe5800907947 */ /* 0x000fec000383ffff */
.L_x_2792:
[----:B------:R-:W-:Y:S01]  /*24750*/  BSSY B1, `(.L_x_3069) ;  /* 0x0000008000017945 */ /* 0x000fe20003800000 */
[----:B----4-:R-:W-:Y:S01]  /*24760*/  IMAD.MOV.U32 R13, RZ, RZ, R39 ;  /* 0x000000ffff0d7224 */ /* 0x010fe200078e0027 */
[----:B------:R-:W-:Y:S01]  /*24770*/  MOV R11, 0x1c1f ;  /* 0x00001c1f000b7802 */ /* 0x000fe20000000f00 */
[----:B------:R-:W-:Y:S02]  /*24780*/  IMAD.MOV.U32 R12, RZ, RZ, 0x1 ;  /* 0x00000001ff0c7424 */ /* 0x000fe400078e00ff */
[----:B------:R-:W-:-:S07]  /*24790*/  IMAD.MOV.U32 R15, RZ, RZ, -0x1 ;  /* 0xffffffffff0f7424 */ /* 0x000fce00078e00ff */
[----:B0123--:R-:W-:Y:S05]  /*247a0*/  WARPSYNC.COLLECTIVE R15, `(.L_x_3070) ;  /* 0x000000000f087348 */ /* 0x00ffea0003c00000 */
[----:B------:R4:W0:Y:S02]  /*247b0*/  SHFL.IDX P6, R14, R13, R12, R11 ;  /* 0x0000000c0d0e7389 */ /* 0x00082400000c000b */
[----:B01234-:R-:W-:Y:S01]  /*247c0*/  ENDCOLLECTIVE ;  /* 0x000000000000791b */ /* 0x01ffe20003800000 */
.L_x_3070:
[----:B------:R-:W-:Y:S05]  /*247d0*/  BSYNC B1 ;  /* 0x0000000000017941 */ /* 0x000fea0003800000 */
.L_x_3069:
        /* <DEDUP_REMOVED lines=8> */
.L_x_3071:
[----:B------:R-:W-:Y:S01]  /*24860*/  IMAD.MOV.U32 R36, RZ, RZ, R14 ;  /* 0x000000ffff247224 */ /* 0x000fe200078e000e */
[----:B------:R-:W-:Y:S06]  /*24870*/  BRA `(.L_x_3072) ;  /* 0xfffffe5800ec7947 */ /* 0x000fec000383ffff */
.L_x_2796:
[----:B---3--:R3:W0:Y:S02]  /*24880*/  SYNCS.PHASECHK.TRANS64.TRYWAIT P0, [R86+URZ+0x2a8b0], R87 ;  /* 0x02a8b057560075a7 */ /* 0x008624000800017f */
[----:B0-----:R-:W-:Y:S05]  /*24890*/  @!P0 NANOSLEEP.SYNCS 0x989680 ;  /* 0x009896800000895d */ /* 0x001fea0003900000 */
[----:B------:R-:W0:Y:S02]  /*248a0*/  @!P0 SYNCS.PHASECHK.TRANS64 P0, [R86+URZ+0x2a8b0], R87 ;  /* 0x02a8b057560085a7 */ /* 0x000e24000800007f */
[----:B0-----:R-:W-:Y:S05]  /*248b0*/  @!P0 BRA `(.L_x_2796) ;  /* 0xfffffffc00f08947 */ /* 0x001fea000383ffff */
[----:B------:R-:W-:Y:S05]  /*248c0*/  BRA `(.L_x_3073) ;  /* 0xfffffe5c00c47947 */ /* 0x000fea000383ffff */
.L_x_2814:
        /* <DEDUP_REMOVED lines=8> */
.L_x_3075:
[----:B------:R-:W-:Y:S05]  /*24950*/  BSYNC B1 ;  /* 0x0000000000017941 */ /* 0x000fea0003800000 */
.L_x_3074:
        /* <DEDUP_REMOVED lines=8> */
.L_x_3076:
[----:B------:R-:W-:Y:S02]  /*249e0*/  IMAD.MOV.U32 R13, RZ, RZ, R8 ;  /* 0x000000ffff0d7224 */ /* 0x000fe400078e0008 */
[----:B------:R-:W-:-:S07]  /*249f0*/  IMAD.MOV.U32 R0, RZ, RZ, R14 ;  /* 0x000000ffff007224 */ /* 0x000fce00078e000e */
[----:B------:R-:W-:Y:S05]  /*24a00*/  WARPSYNC.COLLECTIVE R15, `(.L_x_3077) ;  /* 0x000000000f087348 */ /* 0x000fea0003c00000 */
[----:B------:R0:W1:Y:S02]  /*24a10*/  SHFL.IDX P6, R14, R13, R12, R11 ;  /* 0x0000000c0d0e7389 */ /* 0x00006400000c000b */
[----:B01----:R-:W-:Y:S01]  /*24a20*/  ENDCOLLECTIVE ;  /* 0x000000000000791b */ /* 0x003fe20003800000 */
.L_x_3077:
[----:B------:R-:W-:Y:S02]  /*24a30*/  IMAD.MOV.U32 R13, RZ, RZ, R4 ;  /* 0x000000ffff0d7224 */ /* 0x000fe400078e0004 */
[----:B------:R-:W-:-:S07]  /*24a40*/  IMAD.MOV.U32 R5, RZ, RZ, R14 ;  /* 0x000000ffff057224 */ /* 0x000fce00078e000e */
[----:B------:R-:W-:Y:S05]  /*24a50*/  WARPSYNC.COLLECTIVE R15, `(.L_x_3078) ;  /* 0x000000000f087348 */ /* 0x000fea0003c00000 */
[----:B------:R0:W1:Y:S02]  /*24a60*/  SHFL.IDX P6, R14, R13, R12, R11 ;  /* 0x0000000c0d0e7389 */ /* 0x00006400000c000b */
[----:B01----:R-:W-:Y:S01]  /*24a70*/  ENDCOLLECTIVE ;  /* 0x000000000000791b */ /* 0x003fe20003800000 */
.L_x_3078:
[----:B------:R-:W-:Y:S05]  /*24a80*/  BRA `(.L_x_3079) ;  /* 0xfffffe6c00887947 */ /* 0x000fea000383ffff */
.L_x_2817:
        /* <DEDUP_REMOVED lines=8> */
.L_x_3081:
[----:B------:R-:W-:Y:S05]  /*24b10*/  BSYNC B1 ;  /* 0x0000000000017941 */ /* 0x000fea0003800000 */
.L_x_3080:
        /* <DEDUP_REMOVED lines=8> */
.L_x_3082:
[----:B------:R-:W-:Y:S01]  /*24ba0*/  IMAD.MOV.U32 R13, RZ, RZ, R8 ;  /* 0x000000ffff0d7224 */ /* 0x000fe200078e0008 */
[----:B------:R-:W-:-:S07]  /*24bb0*/  MOV R0, R14 ;  /* 0x0000000e00007202 */ /* 0x000fce0000000f00 */
[----:B------:R-:W-:Y:S05]  /*24bc0*/  WARPSYNC.COLLECTIVE R15, `(.L_x_3083) ;  /* 0x000000000f087348 */ /* 0x000fea0003c00000 */
[----:B------:R0:W1:Y:S02]  /*24bd0*/  SHFL.IDX P6, R14, R13, R12, R11 ;  /* 0x0000000c0d0e7389 */ /* 0x00006400000c000b */
[----:B01----:R-:W-:Y:S01]  /*24be0*/  ENDCOLLECTIVE ;  /* 0x000000000000791b */ /* 0x003fe20003800000 */
.L_x_3083:
[----:B------:R-:W-:Y:S02]  /*24bf0*/  IMAD.MOV.U32 R13, RZ, RZ, R4 ;  /* 0x000000ffff0d7224 */ /* 0x000fe400078e0004 */
[----:B------:R-:W-:-:S07]  /*24c00*/  IMAD.MOV.U32 R5, RZ, RZ, R14 ;  /* 0x000000ffff057224 */ /* 0x000fce00078e000e */
[----:B------:R-:W-:Y:S05]  /*24c10*/  WARPSYNC.COLLECTIVE R15, `(.L_x_3084) ;  /* 0x000000000f087348 */ /* 0x000fea0003c00000 */
[----:B------:R0:W1:Y:S02]  /*24c20*/  SHFL.IDX P6, R14, R13, R12, R11 ;  /* 0x0000000c0d0e7389 */ /* 0x00006400000c000b */
[----:B01----:R-:W-:Y:S01]  /*24c30*/  ENDCOLLECTIVE ;  /* 0x000000000000791b */ /* 0x003fe20003800000 */
.L_x_3084:
[----:B------:R-:W-:Y:S01]  /*24c40*/  IMAD.MOV.U32 R4, RZ, RZ, R14 ;  /* 0x000000ffff047224 */ /* 0x000fe200078e000e */
[----:B------:R-:W-:Y:S06]  /*24c50*/  BRA `(.L_x_3085) ;  /* 0xfffffe74003c7947 */ /* 0x000fec000383ffff */
.L_x_2821:
[----:B0-----:R0:W1:Y:S02]  /*24c60*/  SYNCS.PHASECHK.TRANS64.TRYWAIT P0, [R2+URZ+0x2a800], R5 ;  /* 0x02a80005020075a7 */ /* 0x001064000800017f */
[----:B-1----:R-:W-:Y:S05]  /*24c70*/  @!P0 NANOSLEEP.SYNCS 0x989680 ;  /* 0x009896800000895d */ /* 0x002fea0003900000 */
[----:B------:R-:W1:Y:S02]  /*24c80*/  @!P0 SYNCS.PHASECHK.TRANS64 P0, [R2+URZ+0x2a800], R5 ;  /* 0x02a80005020085a7 */ /* 0x000e64000800007f */
[----:B-1----:R-:W-:Y:S05]  /*24c90*/  @!P0 BRA `(.L_x_2821) ;  /* 0xfffffffc00f08947 */ /* 0x002fea000383ffff */
[----:B------:R-:W-:Y:S05]  /*24ca0*/  BRA `(.L_x_3086) ;  /* 0xfffffe7c00687947 */ /* 0x000fea000383ffff */
.L_x_2845:
        /* <DEDUP_REMOVED lines=8> */
.L_x_3088:
[----:B------:R-:W-:Y:S05]  /*24d30*/  BSYNC B1 ;  /* 0x0000000000017941 */ /* 0x000fea0003800000 */
.L_x_3087:
        /* <DEDUP_REMOVED lines=8> */
.L_x_3089:
[----:B------:R-:W-:Y:S01]  /*24dc0*/  MOV R13, R21 ;  /* 0x00000015000d7202 */ /* 0x000fe20000000f00 */
[----:B------:R-:W-:-:S07]  /*24dd0*/  IMAD.MOV.U32 R0, RZ, RZ, R14 ;  /* 0x000000ffff007224 */ /* 0x000fce00078e000e */
[----:B------:R-:W-:Y:S05]  /*24de0*/  WARPSYNC.COLLECTIVE R15, `(.L_x_3090) ;  /* 0x000000000f087348 */ /* 0x000fea0003c00000 */
[----:B------:R0:W1:Y:S02]  /*24df0*/  SHFL.IDX P6, R14, R13, R12, R11 ;  /* 0x0000000c0d0e7389 */ /* 0x00006400000c000b */
[----:B01----:R-:W-:Y:S01]  /*24e00*/  ENDCOLLECTIVE ;  /* 0x000000000000791b */ /* 0x003fe20003800000 */
.L_x_3090:
[----:B------:R-:W-:Y:S02]  /*24e10*/  IMAD.MOV.U32 R13, RZ, RZ, R20 ;  /* 0x000000ffff0d7224 */ /* 0x000fe400078e0014 */
[----:B------:R-:W-:-:S07]  /*24e20*/  IMAD.MOV.U32 R5, RZ, RZ, R14 ;  /* 0x000000ffff057224 */ /* 0x000fce00078e000e */
[----:B------:R-:W-:Y:S05]  /*24e30*/  WARPSYNC.COLLECTIVE R15, `(.L_x_3091) ;  /* 0x000000000f087348 */ /* 0x000fea0003c00000 */
[----:B------:R0:W1:Y:S02]  /*24e40*/  SHFL.IDX P6, R14, R13, R12, R11 ;  /* 0x0000000c0d0e7389 */ /* 0x00006400000c000b */
[----:B01----:R-:W-:Y:S01]  /*24e50*/  ENDCOLLECTIVE ;  /* 0x000000000000791b */ /* 0x003fe20003800000 */
.L_x_3091:
[----:B------:R-:W-:Y:S05]  /*24e60*/  BRA `(.L_x_3092) ;  /* 0xfffffea000fc7947 */ /* 0x000fea000383ffff */
.L_x_2848:
        /* <DEDUP_REMOVED lines=8> */
.L_x_3094:
[----:B------:R-:W-:Y:S05]  /*24ef0*/  BSYNC B1 ;  /* 0x0000000000017941 */ /* 0x000fea0003800000 */
.L_x_3093:
        /* <DEDUP_REMOVED lines=8> */
.L_x_3095:
[----:B------:R-:W-:Y:S02]  /*24f80*/  IMAD.MOV.U32 R13, RZ, RZ, R21 ;  /* 0x000000ffff0d7224 */ /* 0x000fe400078e0015 */
[----:B------:R-:W-:-:S07]  /*24f90*/  IMAD.MOV.U32 R0, RZ, RZ, R14 ;  /* 0x000000ffff007224 */ /* 0x000fce00078e000e */
[----:B------:R-:W-:Y:S05]  /*24fa0*/  WARPSYNC.COLLECTIVE R15, `(.L_x_3096) ;  /* 0x000000000f087348 */ /* 0x000fea0003c00000 */
[----:B------:R0:W1:Y:S02]  /*24fb0*/  SHFL.IDX P6, R14, R13, R12, R11 ;  /* 0x0000000c0d0e7389 */ /* 0x00006400000c000b */
[----:B01----:R-:W-:Y:S01]  /*24fc0*/  ENDCOLLECTIVE ;  /* 0x000000000000791b */ /* 0x003fe20003800000 */
.L_x_3096:
[----:B------:R-:W-:Y:S01]  /*24fd0*/  MOV R13, R20 ;  /* 0x00000014000d7202 */ /* 0x000fe20000000f00 */
[----:B------:R-:W-:-:S07]  /*24fe0*/  IMAD.MOV.U32 R21, RZ, RZ, R14 ;  /* 0x000000ffff157224 */ /* 0x000fce00078e000e */
[----:B------:R-:W-:Y:S05]  /*24ff0*/  WARPSYNC.COLLECTIVE R15, `(.L_x_3097) ;  /* 0x000000000f087348 */ /* 0x000fea0003c00000 */
[----:B------:R0:W1:Y:S02]  /*25000*/  SHFL.IDX P6, R14, R13, R12, R11 ;  /* 0x0000000c0d0e7389 */ /* 0x00006400000c000b */
[----:B01----:R-:W-:Y:S01]  /*25010*/  ENDCOLLECTIVE ;  /* 0x000000000000791b */ /* 0x003fe20003800000 */
.L_x_3097:
[----:B------:R-:W-:Y:S01]  /*25020*/  IMAD.MOV.U32 R20, RZ, RZ, R14 ;  /* 0x000000ffff147224 */ /* 0x000fe200078e000e */
[----:B------:R-:W-:Y:S06]  /*25030*/  BRA `(.L_x_3098) ;  /* 0xfffffea800407947 */ /* 0x000fec000383ffff */
.L_x_2852:
[----:B0-----:R0:W1:Y:S02]  /*25040*/  SYNCS.PHASECHK.TRANS64.TRYWAIT P0, [R2+URZ+0x2a800], R61 ;  /* 0x02a8003d020075a7 */ /* 0x001064000800017f */
[----:B-1----:R-:W-:Y:S05]  /*25050*/  @!P0 NANOSLEEP.SYNCS 0x989680 ;  /* 0x009896800000895d */ /* 0x002fea0003900000 */
[----:B------:R-:W1:Y:S02]  /*25060*/  @!P0 SYNCS.PHASECHK.TRANS64 P0, [R2+URZ+0x2a800], R61 ;  /* 0x02a8003d020085a7 */ /* 0x000e64000800007f */
[----:B-1----:R-:W-:Y:S05]  /*25070*/  @!P0 BRA `(.L_x_2852) ;  /* 0xfffffffc00f08947 */ /* 0x002fea000383ffff */
[----:B------:R-:W-:Y:S05]  /*25080*/  BRA `(.L_x_3099) ;  /* 0xfffffeac00d07947 */ /* 0x000fea000383ffff */
.L_x_2866:
[----:B-1----:R1:W2:Y:S02]  /*25090*/  SYNCS.PHASECHK.TRANS64.TRYWAIT P1, [R0+URZ+0x2a830], R3 ;  /* 0x02a83003000075a7 */ /* 0x0022a4000802017f */
[----:B--2---:R-:W-:Y:S05]  /*250a0*/  @!P1 NANOSLEEP.SYNCS 0x989680 ;  /* 0x009896800000995d */ /* 0x004fea0003900000 */
[----:B------:R-:W2:Y:S02]  /*250b0*/  @!P1 SYNCS.PHASECHK.TRANS64 P1, [R0+URZ+0x2a830], R3 ;  /* 0x02a83003000095a7 */ /* 0x000ea4000802007f */
[----:B--2---:R-:W-:Y:S05]  /*250c0*/  @!P1 BRA `(.L_x_2866) ;  /* 0xfffffffc00f09947 */ /* 0x004fea000383ffff */
[----:B------:R-:W-:Y:S05]  /*250d0*/  BRA `(.L_x_2865) ;  /* 0xfffffed800307947 */ /* 0x000fea000383ffff */
.L_x_2874:
[----:B-1----:R1:W2:Y:S02]  /*250e0*/  SYNCS.PHASECHK.TRANS64.TRYWAIT P2, [R15+URZ+0x2a830], R10 ;  /* 0x02a8300a0f0075a7 */ /* 0x0022a4000804017f */
[----:B--2---:R-:W-:Y:S05]  /*250f0*/  @!P2 NANOSLEEP.SYNCS 0x989680 ;  /* 0x009896800000a95d */ /* 0x004fea0003900000 */
[----:B------:R-:W2:Y:S02]  /*25100*/  @!P2 SYNCS.PHASECHK.TRANS64 P2, [R15+URZ+0x2a830], R10 ;  /* 0x02a8300a0f00a5a7 */ /* 0x000ea4000804007f */
[----:B--2---:R-:W-:Y:S05]  /*25110*/  @!P2 BRA `(.L_x_2874) ;  /* 0xfffffffc00f0a947 */ /* 0x004fea000383ffff */
[----:B------:R-:W-:Y:S05]  /*25120*/  BRA `(.L_x_2873) ;  /* 0xffffff00006c7947 */ /* 0x000fea000383ffff */
.L_x_2879:
[----:B-1----:R1:W2:Y:S02]  /*25130*/  SYNCS.PHASECHK.TRANS64.TRYWAIT P2, [R11+URZ+0x2a850], R3 ;  /* 0x02a850030b0075a7 */ /* 0x0022a4000804017f */
[----:B--2---:R-:W-:Y:S05]  /*25140*/  @!P2 NANOSLEEP.SYNCS 0x989680 ;  /* 0x009896800000a95d */ /* 0x004fea0003900000 */
[----:B------:R-:W2:Y:S02]  /*25150*/  @!P2 SYNCS.PHASECHK.TRANS64 P2, [R11+URZ+0x2a850], R3 ;  /* 0x02a850030b00a5a7 */ /* 0x000ea4000804007f */
[----:B--2---:R-:W-:Y:S05]  /*25160*/  @!P2 BRA `(.L_x_2879) ;  /* 0xfffffffc00f0a947 */ /* 0x004fea000383ffff */
[----:B------:R-:W-:Y:S05]  /*25170*/  BRA `(.L_x_2878) ;  /* 0xffffff0c005c7947 */ /* 0x000fea000383ffff */
.L_x_2889:
[----:B-1----:R1:W2:Y:S02]  /*25180*/  SYNCS.PHASECHK.TRANS64.TRYWAIT P1, [R10+URZ+0x2a830], R11 ;  /* 0x02a8300b0a0075a7 */ /* 0x0022a4000802017f */
[----:B--2---:R-:W-:Y:S05]  /*25190*/  @!P1 NANOSLEEP.SYNCS 0x989680 ;  /* 0x009896800000995d */ /* 0x004fea0003900000 */
[----:B------:R-:W2:Y:S02]  /*251a0*/  @!P1 SYNCS.PHASECHK.TRANS64 P1, [R10+URZ+0x2a830], R11 ;  /* 0x02a8300b0a0095a7 */ /* 0x000ea4000802007f */
[----:B--2---:R-:W-:Y:S05]  /*251b0*/  @!P1 BRA `(.L_x_2889) ;  /* 0xfffffffc00f09947 */ /* 0x004fea000383ffff */
[----:B------:R-:W-:Y:S05]  /*251c0*/  BRA `(.L_x_2888) ;  /* 0xffffff2c00987947 */ /* 0x000fea000383ffff */
.L_x_2894:
[----:B-1----:R1:W2:Y:S02]  /*251d0*/  SYNCS.PHASECHK.TRANS64.TRYWAIT P1, [R11+URZ+0x2a850], R8 ;  /* 0x02a850080b0075a7 */ /* 0x0022a4000802017f */
[----:B--2---:R-:W-:Y:S05]  /*251e0*/  @!P1 NANOSLEEP.SYNCS 0x989680 ;  /* 0x009896800000995d */ /* 0x004fea0003900000 */
[----:B------:R-:W2:Y:S02]  /*251f0*/  @!P1 SYNCS.PHASECHK.TRANS64 P1, [R11+URZ+0x2a850], R8 ;  /* 0x02a850080b0095a7 */ /* 0x000ea4000802007f */
[----:B--2---:R-:W-:Y:S05]  /*25200*/  @!P1 BRA `(.L_x_2894) ;  /* 0xfffffffc00f09947 */ /* 0x004fea000383ffff */
[----:B------:R-:W-:Y:S05]  /*25210*/  BRA `(.L_x_2893) ;  /* 0xffffff3800887947 */ /* 0x000fea000383ffff */
.L_x_2902:
[----:B-1----:R1:W2:Y:S02]  /*25220*/  SYNCS.PHASECHK.TRANS64.TRYWAIT P1, [R12+URZ+0x2a850], R3 ;  /* 0x02a850030c0075a7 */ /* 0x0022a4000802017f */
[----:B--2---:R-:W-:Y:S05]  /*25230*/  @!P1 NANOSLEEP.SYNCS 0x989680 ;  /* 0x009896800000995d */ /* 0x004fea0003900000 */
[----:B------:R-:W2:Y:S02]  /*25240*/  @!P1 SYNCS.PHASECHK.TRANS64 P1, [R12+URZ+0x2a850], R3 ;  /* 0x02a850030c0095a7 */ /* 0x000ea4000802007f */
[----:B--2---:R-:W-:Y:S05]  /*25250*/  @!P1 BRA `(.L_x_2902) ;  /* 0xfffffffc00f09947 */ /* 0x004fea000383ffff */
[----:B------:R-:W-:Y:S05]  /*25260*/  BRA `(.L_x_2901) ;  /* 0xffffff5400d47947 */ /* 0x000fea000383ffff */
.L_x_2939:
        /* <DEDUP_REMOVED lines=8> */
[----:B-1----:R-:W-:Y:S05]  /*252f0*/  WARPSYNC.COLLECTIVE R15, `(.L_x_3101) ;  /* 0x000000000f087348 */ /* 0x002fea0003c00000 */
[----:B------:R0:W2:Y:S02]  /*25300*/  SHFL.IDX P6, R14, R13, R12, R11 ;  /* 0x0000000c0d0e7389 */ /* 0x0000a400000c000b */
[----:B012---:R-:W-:Y:S01]  /*25310*/  ENDCOLLECTIVE ;  /* 0x000000000000791b */ /* 0x007fe20003800000 */
.L_x_3101:
[----:B------:R-:W-:Y:S05]  /*25320*/  BSYNC B1 ;  /* 0x0000000000017941 */ /* 0x000fea0003800000 */
.L_x_3100:
[----:B------:R-:W-:Y:S05]  /*25330*/  BRA `(.L_x_3102) ;  /* 0xffffff9000f47947 */ /* 0x000fea000383ffff */
.L_x_2941:
[----:B------:R-:W-:Y:S01]  /*25340*/  BSSY B1, `(.L_x_3103) ;  /* 0x0000006000017945 */ /* 0x000fe20003800000 */
[----:B------:R-:W-:-:S07]  /*25350*/  IMAD.MOV.U32 R15, RZ, RZ, -0x1 ;  /* 0xffffffffff0f7424 */ /* 0x000fce00078e00ff */
[----:B01----:R-:W-:Y:S05]  /*25360*/  WARPSYNC.COLLECTIVE R15, `(.L_x_3104) ;  /* 0x000000000f0c7348 */ /* 0x003fea0003c00000 */
[----:B------:R-:W-:Y:S02]  /*25370*/  ELECT P6, UR62, PT ;  /* 0x00000000003e782f */ /* 0x000fe400038c0000 */
[----:B------:R-:W-:Y:S01]  /*25380*/  MOV R14, UR62 ;  /* 0x0000003e000e7c02 */ /* 0x000fe20008000f00 */
[----:B01----:R-:W-:Y:S10]  /*25390*/  ENDCOLLECTIVE ;  /* 0x000000000000791b */ /* 0x003ff40003800000 */
.L_x_3104:
[----:B------:R-:W-:Y:S05]  /*253a0*/  BSYNC B1 ;  /* 0x0000000000017941 */ /* 0x000fea0003800000 */
.L_x_3103:
[----:B------:R-:W-:Y:S05]  /*253b0*/  BRA `(.L_x_2940) ;  /* 0xffffff9000ec7947 */ /* 0x000fea000383ffff */
.L_x_2943:
[----:B0-----:R0:W2:Y:S02]  /*253c0*/  SYNCS.PHASECHK.TRANS64.TRYWAIT P0, [R22+URZ+0x2a820], R7 ;  /* 0x02a82007160075a7 */ /* 0x0010a4000800017f */
[----:B--2---:R-:W-:Y:S05]  /*253d0*/  @!P0 NANOSLEEP.SYNCS 0x989680 ;  /* 0x009896800000895d */ /* 0x004fea0003900000 */
[----:B------:R-:W2:Y:S02]  /*253e0*/  @!P0 SYNCS.PHASECHK.TRANS64 P0, [R22+URZ+0x2a820], R7 ;  /* 0x02a82007160085a7 */ /* 0x000ea4000800007f */
[----:B--2---:R-:W-:Y:S05]  /*253f0*/  @!P0 BRA `(.L_x_2943) ;  /* 0xfffffffc00f08947 */ /* 0x004fea000383ffff */
[----:B------:R-:W-:Y:S05]  /*25400*/  BRA `(.L_x_3105) ;  /* 0xffffff9000fc7947 */ /* 0x000fea000383ffff */
.L_x_2947:
[----:B-1----:R1:W2:Y:S02]  /*25410*/  SYNCS.PHASECHK.TRANS64.TRYWAIT P0, [R11+URZ+0x2a8a0], R10 ;  /* 0x02a8a00a0b0075a7 */ /* 0x0022a4000800017f */
[----:B--2---:R-:W-:Y:S05]  /*25420*/  @!P0 NANOSLEEP.SYNCS 0x989680 ;  /* 0x009896800000895d */ /* 0x004fea0003900000 */
[----:B------:R-:W2:Y:S02]  /*25430*/  @!P0 SYNCS.PHASECHK.TRANS64 P0, [R11+URZ+0x2a8a0], R10 ;  /* 0x02a8a00a0b0085a7 */ /* 0x000ea4000800007f */
[----:B--2---:R-:W-:Y:S05]  /*25440*/  @!P0 BRA `(.L_x_2947) ;  /* 0xfffffffc00f08947 */ /* 0x004fea000383ffff */
[----:B------:R-:W-:Y:S05]  /*25450*/  BRA `(.L_x_3106) ;  /* 0xffffff9400147947 */ /* 0x000fea000383ffff */
.L_x_2954:
[----:B0-----:R0:W2:Y:S02]  /*25460*/  SYNCS.PHASECHK.TRANS64.TRYWAIT P0, [R11+URZ+0x2a8c0], R10 ;  /* 0x02a8c00a0b0075a7 */ /* 0x0010a4000800017f */
[----:B--2---:R-:W-:Y:S05]  /*25470*/  @!P0 NANOSLEEP.SYNCS 0x989680 ;  /* 0x009896800000895d */ /* 0x004fea0003900000 */
[----:B------:R-:W2:Y:S02]  /*25480*/  @!P0 SYNCS.PHASECHK.TRANS64 P0, [R11+URZ+0x2a8c0], R10 ;  /* 0x02a8c00a0b0085a7 */ /* 0x000ea4000800007f */
[----:B--2---:R-:W-:Y:S05]  /*25490*/  @!P0 BRA `(.L_x_2954) ;  /* 0xfffffffc00f08947 */ /* 0x004fea000383ffff */
[----:B------:R-:W-:Y:S05]  /*254a0*/  BRA `(.L_x_3107) ;  /* 0xffffff98000c7947 */ /* 0x000fea000383ffff */
.L_x_2962:
[----:B-1----:R1:W2:Y:S02]  /*254b0*/  SYNCS.PHASECHK.TRANS64.TRYWAIT P1, [R10+URZ+0x2a8a0], R9 ;  /* 0x02a8a0090a0075a7 */ /* 0x0022a4000802017f */
[----:B--2---:R-:W-:Y:S05]  /*254c0*/  @!P1 NANOSLEEP.SYNCS 0x989680 ;  /* 0x009896800000995d */ /* 0x004fea0003900000 */
[----:B------:R-:W2:Y:S02]  /*254d0*/  @!P1 SYNCS.PHASECHK.TRANS64 P1, [R10+URZ+0x2a8a0], R9 ;  /* 0x02a8a0090a0095a7 */ /* 0x000ea4000802007f */
[----:B--2---:R-:W-:Y:S05]  /*254e0*/  @!P1 BRA `(.L_x_2962) ;  /* 0xfffffffc00f09947 */ /* 0x004fea000383ffff */
[----:B------:R-:W-:Y:S05]  /*254f0*/  BRA `(.L_x_3108) ;  /* 0xffffff9c00087947 */ /* 0x000fea000383ffff */
.L_x_2969:
[----:B0-----:R0:W2:Y:S02]  /*25500*/  SYNCS.PHASECHK.TRANS64.TRYWAIT P1, [R10+URZ+0x2a8c0], R9 ;  /* 0x02a8c0090a0075a7 */ /* 0x0010a4000802017f */
[----:B--2---:R-:W-:Y:S05]  /*25510*/  @!P1 NANOSLEEP.SYNCS 0x989680 ;  /* 0x009896800000995d */ /* 0x004fea0003900000 */
[----:B------:R-:W2:Y:S02]  /*25520*/  @!P1 SYNCS.PHASECHK.TRANS64 P1, [R10+URZ+0x2a8c0], R9 ;  /* 0x02a8c0090a0095a7 */ /* 0x000ea4000802007f */
[----:B--2---:R-:W-:Y:S05]  /*25530*/  @!P1 BRA `(.L_x_2969) ;  /* 0xfffffffc00f09947 */ /* 0x004fea000383ffff */
[----:B------:R-:W-:Y:S05]  /*25540*/  BRA `(.L_x_3109) ;  /* 0xffffff9c00fc7947 */ /* 0x000fea000383ffff */
.L_x_2983:
        /* <DEDUP_REMOVED lines=11> */
.L_x_3111:
[----:B------:R-:W-:Y:S05]  /*25600*/  BSYNC B0 ;  /* 0x0000000000007941 */ /* 0x000fea0003800000 */
.L_x_3110:
[----:B------:R-:W-:Y:S05]  /*25610*/  BRA `(.L_x_3112) ;  /* 0xffffffac003c7947 */ /* 0x000fea000383ffff */
.L_x_2986:
[----:B0-----:R0:W1:Y:S02]  /*25620*/  SYNCS.PHASECHK.TRANS64.TRYWAIT P0, [R7+URZ+0x2a840], R2 ;  /* 0x02a84002070075a7 */ /* 0x001064000800017f */
[----:B-1----:R-:W-:Y:S05]  /*25630*/  @!P0 NANOSLEEP.SYNCS 0x989680 ;  /* 0x009896800000895d */ /* 0x002fea0003900000 */
[----:B------:R-:W1:Y:S02]  /*25640*/  @!P0 SYNCS.PHASECHK.TRANS64 P0, [R7+URZ+0x2a840], R2 ;  /* 0x02a84002070085a7 */ /* 0x000e64000800007f */
[----:B-1----:R-:W-:Y:S05]  /*25650*/  @!P0 BRA `(.L_x_2986) ;  /* 0xfffffffc00f08947 */ /* 0x002fea000383ffff */
[----:B------:R-:W-:Y:S05]  /*25660*/  BRA `(.L_x_3113) ;  /* 0xffffffac00987947 */ /* 0x000fea000383ffff */
.L_x_2987:
        /* <DEDUP_REMOVED lines=8> */
.L_x_3115:
[----:B------:R-:W-:Y:S05]  /*256f0*/  BSYNC B0 ;  /* 0x0000000000007941 */ /* 0x000fea0003800000 */
.L_x_3114:
[----:B------:R-:W-:Y:S01]  /*25700*/  IMAD.MOV.U32 R13, RZ, RZ, R4 ;  /* 0x000000ffff0d7224 */ /* 0x000fe200078e0004 */
[----:B------:R-:W-:Y:S01]  /*25710*/  MOV R2, R14 ;  /* 0x0000000e00027202 */ /* 0x000fe20000000f00 */
[----:B------:R-:W-:Y:S02]  /*25720*/  IMAD.MOV.U32 R12, RZ, RZ, RZ ;  /* 0x000000ffff0c7224 */ /* 0x000fe400078e00ff */
[----:B------:R-:W-:Y:S02]  /*25730*/  IMAD.MOV.U32 R11, RZ, RZ, 0x181f ;  /* 0x0000181fff0b7424 */ /* 0x000fe400078e00ff */
[----:B------:R-:W-:Y:S02]  /*25740*/  IMAD.MOV.U32 R15, RZ, RZ, -0x1 ;  /* 0xffffffffff0f7424 */ /* 0x000fe400078e00ff */
[----:B------:R-:W-:-:S07]  /*25750*/  @P0 IMAD R8, R5, 0x2, R22 ;  /* 0x0000000205080824 */ /* 0x000fce00078e0216 */
[----:B------:R-:W-:Y:S05]  /*25760*/  WARPSYNC.COLLECTIVE R15, `(.L_x_3116) ;  /* 0x000000000f087348 */ /* 0x000fea0003c00000 */
[----:B------:R0:W1:Y:S02]  /*25770*/  SHFL.IDX P6, R14, R13, R12, R11 ;  /* 0x0000000c0d0e7389 */ /* 0x00006400000c000b */
[----:B01----:R-:W-:Y:S01]  /*25780*/  ENDCOLLECTIVE ;  /* 0x000000000000791b */ /* 0x003fe20003800000 */
.L_x_3116:
[----:B------:R-:W-:Y:S02]  /*25790*/  IMAD.MOV.U32 R13, RZ, RZ, R0 ;  /* 0x000000ffff0d7224 */ /* 0x000fe400078e0000 */
[----:B------:R-:W-:Y:S02]  /*257a0*/  IMAD.MOV.U32 R12, RZ, RZ, 0x1 ;  /* 0x00000001ff0c7424 */ /* 0x000fe400078e00ff */
[----:B------:R-:W-:-:S07]  /*257b0*/  IMAD.MOV.U32 R3, RZ, RZ, R14 ;  /* 0x000000ffff037224 */ /* 0x000fce00078e000e */
[----:B------:R-:W-:Y:S05]  /*257c0*/  WARPSYNC.COLLECTIVE R15, `(.L_x_3117) ;  /* 0x000000000f087348 */ /* 0x000fea0003c00000 */
[----:B------:R0:W1:Y:S02]  /*257d0*/  SHFL.IDX P6, R14, R13, R12, R11 ;  /* 0x0000000c0d0e7389 */ /* 0x00006400000c000b */
[----:B01----:R-:W-:Y:S01]  /*257e0*/  ENDCOLLECTIVE ;  /* 0x000000000000791b */ /* 0x003fe20003800000 */
.L_x_3117:
        /* <DEDUP_REMOVED lines=17> */
.L_x_3118:
[----:B------:R-:W-:Y:S01]  /*25900*/  @P1 IMAD R8, R5, 0x2, R22 ;  /* 0x0000000205081824 */ /* 0x000fe200078e0216 */
[----:B------:R-:W-:Y:S01]  /*25910*/  MOV R13, R0 ;  /* 0x00000000000d7202 */ /* 0x000fe20000000f00 */
[----:B------:R-:W-:Y:S02]  /*25920*/  IMAD.MOV.U32 R12, RZ, RZ, 0x2 ;  /* 0x00000002ff0c7424 */ /* 0x000fe400078e00ff */
[----:B------:R-:W-:-:S07]  /*25930*/  IMAD.MOV.U32 R3, RZ, RZ, R14 ;  /* 0x000000ffff037224 */ /* 0x000fce00078e000e */
[----:B------:R-:W-:Y:S05]  /*25940*/  WARPSYNC.COLLECTIVE R15, `(.L_x_3119) ;  /* 0x000000000f087348 */ /* 0x000fea0003c00000 */
[----:B------:R0:W1:Y:S02]  /*25950*/  SHFL.IDX P6, R14, R13, R12, R11 ;  /* 0x0000000c0d0e7389 */ /* 0x00006400000c000b */
[----:B01----:R-:W-:Y:S01]  /*25960*/  ENDCOLLECTIVE ;  /* 0x000000000000791b */ /* 0x003fe20003800000 */
.L_x_3119:
        /* <DEDUP_REMOVED lines=17> */
.L_x_3120:
[----:B------:R-:W-:Y:S02]  /*25a80*/  @P1 IMAD R8, R5, 0x2, R22 ;  /* 0x0000000205081824 */ /* 0x000fe400078e0216 */
[----:B------:R-:W-:Y:S02]  /*25a90*/  IMAD.MOV.U32 R13, RZ, RZ, R0 ;  /* 0x000000ffff0d7224 */ /* 0x000fe400078e0000 */
[----:B------:R-:W-:Y:S02]  /*25aa0*/  IMAD.MOV.U32 R12, RZ, RZ, 0x3 ;  /* 0x00000003ff0c7424 */ /* 0x000fe400078e00ff */
[----:B------:R-:W-:-:S07]  /*25ab0*/  IMAD.MOV.U32 R3, RZ, RZ, R14 ;  /* 0x000000ffff037224 */ /* 0x000fce00078e000e */
[----:B------:R-:W-:Y:S05]  /*25ac0*/  WARPSYNC.COLLECTIVE R15, `(.L_x_3121) ;  /* 0x000000000f087348 */ /* 0x000fea0003c00000 */
[----:B------:R0:W1:Y:S02]  /*25ad0*/  SHFL.IDX P6, R14, R13, R12, R11 ;  /* 0x0000000c0d0e7389 */ /* 0x00006400000c000b */
[----:B01----:R-:W-:Y:S01]  /*25ae0*/  ENDCOLLECTIVE ;  /* 0x000000000000791b */ /* 0x003fe20003800000 */
.L_x_3121:
        /* <DEDUP_REMOVED lines=17> */
.L_x_3122:
[----:B------:R-:W-:Y:S02]  /*25c00*/  @P1 IMAD R8, R5, 0x2, R22 ;  /* 0x0000000205081824 */ /* 0x000fe400078e0216 */
[----:B------:R-:W-:Y:S01]  /*25c10*/  IMAD.MOV.U32 R13, RZ, RZ, R0 ;  /* 0x000000ffff0d7224 */ /* 0x000fe200078e0000 */
[----:B------:R-:W-:Y:S01]  /*25c20*/  MOV R12, 0x4 ;  /* 0x00000004000c7802 */ /* 0x000fe20000000f00 */
[----:B------:R-:W-:-:S07]  /*25c30*/  IMAD.MOV.U32 R3, RZ, RZ, R14 ;  /* 0x000000ffff037224 */ /* 0x000fce00078e000e */
[----:B------:R-:W-:Y:S05]  /*25c40*/  WARPSYNC.COLLECTIVE R15, `(.L_x_3123) ;  /* 0x000000000f087348 */ /* 0x000fea0003c00000 */
[----:B------:R0:W1:Y:S02]  /*25c50*/  SHFL.IDX P6, R14, R13, R12, R11 ;  /* 0x0000000c0d0e7389 */ /* 0x00006400000c000b */
[----:B01----:R-:W-:Y:S01]  /*25c60*/  ENDCOLLECTIVE ;  /* 0x000000000000791b */ /* 0x003fe20003800000 */
.L_x_3123:
        /* <DEDUP_REMOVED lines=17> */
.L_x_3124:
[----:B------:R-:W-:Y:S02]  /*25d80*/  @P1 IMAD R8, R5, 0x2, R22 ;  /* 0x0000000205081824 */ /* 0x000fe400078e0216 */
[----:B------:R-:W-:Y:S02]  /*25d90*/  IMAD.MOV.U32 R13, RZ, RZ, R0 ;  /* 0x000000ffff0d7224 */ /* 0x000fe400078e0000 */
[----:B------:R-:W-:Y:S02]  /*25da0*/  IMAD.MOV.U32 R12, RZ, RZ, 0x5 ;  /* 0x00000005ff0c7424 */ /* 0x000fe400078e00ff */
[----:B------:R-:W-:-:S07]  /*25db0*/  IMAD.MOV.U32 R3, RZ, RZ, R14 ;  /* 0x000000ffff037224 */ /* 0x000fce00078e000e */
[----:B------:R-:W-:Y:S05]  /*25dc0*/  WARPSYNC.COLLECTIVE R15, `(.L_x_3125) ;  /* 0x000000000f087348 */ /* 0x000fea0003c00000 */
[----:B------:R0:W1:Y:S02]  /*25dd0*/  SHFL.IDX P6, R14, R13, R12, R11 ;  /* 0x0000000c0d0e7389 */ /* 0x00006400000c000b */
[----:B01----:R-:W-:Y:S01]  /*25de0*/  ENDCOLLECTIVE ;  /* 0x000000000000791b */ /* 0x003fe20003800000 */
.L_x_3125:
        /* <DEDUP_REMOVED lines=10> */
.L_x_3126:
        /* <DEDUP_REMOVED lines=8> */
.L_x_2992:
[----:B------:R-:W-:Y:S02]  /*25f10*/  IMAD.MOV.U32 R13, RZ, RZ, R4 ;  /* 0x000000ffff0d7224 */ /* 0x000fe400078e0004 */
[----:B------:R-:W-:Y:S02]  /*25f20*/  IMAD.MOV.U32 R12, RZ, RZ, RZ ;  /* 0x000000ffff0c7224 */ /* 0x000fe400078e00ff */
[----:B------:R-:W-:Y:S02]  /*25f30*/  IMAD.MOV.U32 R11, RZ, RZ, 0x181f ;  /* 0x0000181fff0b7424 */ /* 0x000fe400078e00ff */
[----:B------:R-:W-:Y:S02]  /*25f40*/  IMAD.MOV.U32 R15, RZ, RZ, -0x1 ;  /* 0xffffffffff0f7424 */ /* 0x000fe400078e00ff */
[----:B-----5:R-:W-:Y:S02]  /*25f50*/  IMAD R5, R10, R7, RZ ;  /* 0x000000070a057224 */ /* 0x020fe400078e02ff */
[----:B------:R-:W-:-:S07]  /*25f60*/  IMAD R17, R17, 0x80, R9 ;  /* 0x0000008011117824 */ /* 0x000fce00078e0209 */
[----:B------:R-:W-:Y:S05]  /*25f70*/  WARPSYNC.COLLECTIVE R15, `(.L_x_3128) ;  /* 0x000000000f087348 */ /* 0x000fea0003c00000 */
[----:B------:R0:W1:Y:S02]  /*25f80*/  SHFL.IDX P6, R14, R13, R12, R11 ;  /* 0x0000000c0d0e7389 */ /* 0x00006400000c000b */
[----:B01----:R-:W-:Y:S01]  /*25f90*/  ENDCOLLECTIVE ;  /* 0x000000000000791b */ /* 0x003fe20003800000 */
.L_x_3128:
[----:B------:R-:W-:Y:S01]  /*25fa0*/  ISETP.GE.AND P1, PT, R17, R5, PT ;  /* 0x000000051100720c */ /* 0x000fe20003f26270 */
[----:B------:R-:W-:Y:S01]  /*25fb0*/  IMAD.MOV.U32 R13, RZ, RZ, R0 ;  /* 0x000000ffff0d7224 */ /* 0x000fe200078e0000 */
[----:B------:R-:W-:-:S11]  /*25fc0*/  MOV R2, R14 ;  /* 0x0000000e00027202 */ /* 0x000fd60000000f00 */
[----:B------:R-:W-:Y:S05]  /*25fd0*/  WARPSYNC.COLLECTIVE R15, `(.L_x_3129) ;  /* 0x000000000f087348 */ /* 0x000fea0003c00000 */
[----:B------:R0:W1:Y:S02]  /*25fe0*/  SHFL.IDX P6, R14, R13, R12, R11 ;  /* 0x0000000c0d0e7389 */ /* 0x00006400000c000b */
[----:B01----:R-:W-:Y:S01]  /*25ff0*/  ENDCOLLECTIVE ;  /* 0x000000000000791b */ /* 0x003fe20003800000 */
.L_x_3129:
[----:B------:R-:W-:Y:S02]  /*26000*/  IMAD.MOV.U32 R13, RZ, RZ, R4 ;  /* 0x000000ffff0d7224 */ /* 0x000fe400078e0004 */
[----:B------:R-:W-:Y:S02]  /*26010*/  IMAD.MOV.U32 R12, RZ, RZ, 0x1 ;  /* 0x00000001ff0c7424 */ /* 0x000fe400078e00ff */
[----:B------:R-:W-:-:S07]  /*26020*/  IMAD.MOV.U32 R3, RZ, RZ, R14 ;  /* 0x000000ffff037224 */ /* 0x000fce00078e000e */
[----:B------:R-:W-:Y:S05]  /*26030*/  WARPSYNC.COLLECTIVE R15, `(.L_x_3130) ;  /* 0x000000000f087348 */ /* 0x000fea0003c00000 */
[----:B------:R0:W1:Y:S02]  /*26040*/  SHFL.IDX P6, R14, R13, R12, R11 ;  /* 0x0000000c0d0e7389 */ /* 0x00006400000c000b */
[----:B01----:R-:W-:Y:S01]  /*26050*/  ENDCOLLECTIVE ;  /* 0x000000000000791b */ /* 0x003fe20003800000 */
.L_x_3130:
        /* <DEDUP_REMOVED lines=16> */
.L_x_3131:
[----:B------:R-:W-:Y:S02]  /*26160*/  IMAD.MOV.U32 R13, RZ, RZ, R4 ;  /* 0x000000ffff0d7224 */ /* 0x000fe400078e0004 */
[----:B------:R-:W-:Y:S02]  /*26170*/  IMAD.MOV.U32 R12, RZ, RZ, 0x2 ;  /* 0x00000002ff0c7424 */ /* 0x000fe400078e00ff */
[----:B------:R-:W-:-:S07]  /*26180*/  IMAD.MOV.U32 R3, RZ, RZ, R14 ;  /* 0x000000ffff037224 */ /* 0x000fce00078e000e */
[----:B------:R-:W-:Y:S05]  /*26190*/  WARPSYNC.COLLECTIVE R15, `(.L_x_3132) ;  /* 0x000000000f087348 */ /* 0x000fea0003c00000 */
[----:B------:R0:W1:Y:S02]  /*261a0*/  SHFL.IDX P6, R14, R13, R12, R11 ;  /* 0x0000000c0d0e7389 */ /* 0x00006400000c000b */
[----:B01----:R-:W-:Y:S01]  /*261b0*/  ENDCOLLECTIVE ;  /* 0x000000000000791b */ /* 0x003fe20003800000 */
.L_x_3132:
        /* <DEDUP_REMOVED lines=17> */
.L_x_3133:
[----:B------:R-:W-:Y:S02]  /*262d0*/  IMAD.MOV.U32 R13, RZ, RZ, R4 ;  /* 0x000000ffff0d7224 */ /* 0x000fe400078e0004 */
[----:B------:R-:W-:Y:S02]  /*262e0*/  IMAD.MOV.U32 R12, RZ, RZ, 0x3 ;  /* 0x00000003ff0c7424 */ /* 0x000fe400078e00ff */
[----:B------:R-:W-:-:S07]  /*262f0*/  IMAD.MOV.U32 R3, RZ, RZ, R14 ;  /* 0x000000ffff037224 */ /* 0x000fce00078e000e */
[----:B------:R-:W-:Y:S05]  /*26300*/  WARPSYNC.COLLECTIVE R15, `(.L_x_3134) ;  /* 0x000000000f087348 */ /* 0x000fea0003c00000 */
[----:B------:R0:W1:Y:S02]  /*26310*/  SHFL.IDX P6, R14, R13, R12, R11 ;  /* 0x0000000c0d0e7389 */ /* 0x00006400000c000b */
[----:B01----:R-:W-:Y:S01]  /*26320*/  ENDCOLLECTIVE ;  /* 0x000000000000791b */ /* 0x003fe20003800000 */
.L_x_3134:
        /* <DEDUP_REMOVED lines=17> */
.L_x_3135:
[----:B------:R-:W-:Y:S02]  /*26440*/  IMAD.MOV.U32 R13, RZ, RZ, R4 ;  /* 0x000000ffff0d7224 */ /* 0x000fe400078e0004 */
[----:B------:R-:W-:Y:S02]  /*26450*/  IMAD.MOV.U32 R12, RZ, RZ, 0x4 ;  /* 0x00000004ff0c7424 */ /* 0x000fe400078e00ff */
[----:B------:R-:W-:-:S07]  /*26460*/  IMAD.MOV.U32 R3, RZ, RZ, R14 ;  /* 0x000000ffff037224 */ /* 0x000fce00078e000e */
[----:B------:R-:W-:Y:S05]  /*26470*/  WARPSYNC.COLLECTIVE R15, `(.L_x_3136) ;  /* 0x000000000f087348 */ /* 0x000fea0003c00000 */
[----:B------:R0:W1:Y:S02]  /*26480*/  SHFL.IDX P6, R14, R13, R12, R11 ;  /* 0x0000000c0d0e7389 */ /* 0x00006400000c000b */
[----:B01----:R-:W-:Y:S01]  /*26490*/  ENDCOLLECTIVE ;  /* 0x000000000000791b */ /* 0x003fe20003800000 */
.L_x_3136:
        /* <DEDUP_REMOVED lines=17> */
.L_x_3137:
[----:B------:R-:W-:Y:S02]  /*265b0*/  IMAD.MOV.U32 R13, RZ, RZ, R4 ;  /* 0x000000ffff0d7224 */ /* 0x000fe400078e0004 */
[----:B------:R-:W-:Y:S02]  /*265c0*/  IMAD.MOV.U32 R12, RZ, RZ, 0x5 ;  /* 0x00000005ff0c7424 */ /* 0x000fe400078e00ff */
[----:B------:R-:W-:-:S07]  /*265d0*/  IMAD.MOV.U32 R3, RZ, RZ, R14 ;  /* 0x000000ffff037224 */ /* 0x000fce00078e000e */
[----:B------:R-:W-:Y:S05]  /*265e0*/  WARPSYNC.COLLECTIVE R15, `(.L_x_3138) ;  /* 0x000000000f087348 */ /* 0x000fea0003c00000 */
[----:B------:R0:W1:Y:S02]  /*265f0*/  SHFL.IDX P6, R14, R13, R12, R11 ;  /* 0x0000000c0d0e7389 */ /* 0x00006400000c000b */
[----:B01----:R-:W-:Y:S01]  /*26600*/  ENDCOLLECTIVE ;  /* 0x000000000000791b */ /* 0x003fe20003800000 */
.L_x_3138:
        /* <DEDUP_REMOVED lines=12> */
[----:B------:R-:W-:-:S02]  /*266d0*/  ISETP.GE.AND P1, PT, R6, R5, PT ;  /* 0x000000050600720c */ /* 0x000fc40003f26270 */
[----:B0-----:R-:W-:-:S11]  /*266e0*/  MOV R2, R14 ;  /* 0x0000000e00027202 */ /* 0x001fd60000000f00 */
[----:B------:R-:W-:Y:S05]  /*266f0*/  WARPSYNC.COLLECTIVE R15, `(.L_x_3139) ;  /* 0x000000000f087348 */ /* 0x000fea0003c00000 */
[----:B------:R0:W1:Y:S02]  /*26700*/  SHFL.IDX P6, R14, R13, R12, R11 ;  /* 0x0000000c0d0e7389 */ /* 0x00006400000c000b */
[----:B01----:R-:W-:Y:S01]  /*26710*/  ENDCOLLECTIVE ;  /* 0x000000000000791b */ /* 0x003fe20003800000 */
.L_x_3139:
[----:B------:R-:W-:Y:S02]  /*26720*/  IMAD.MOV.U32 R13, RZ, RZ, R4 ;  /* 0x000000ffff0d7224 */ /* 0x000fe400078e0004 */
[----:B------:R-:W-:Y:S02]  /*26730*/  IMAD.MOV.U32 R12, RZ, RZ, 0x6 ;  /* 0x00000006ff0c7424 */ /* 0x000fe400078e00ff */
[----:B------:R-:W-:-:S07]  /*26740*/  IMAD.MOV.U32 R3, RZ, RZ, R14 ;  /* 0x000000ffff037224 */ /* 0x000fce00078e000e */
[----:B------:R-:W-:Y:S05]  /*26750*/  WARPSYNC.COLLECTIVE R15, `(.L_x_3140) ;  /* 0x000000000f087348 */ /* 0x000fea0003c00000 */
[----:B------:R0:W1:Y:S02]  /*26760*/  SHFL.IDX P6, R14, R13, R12, R11 ;  /* 0x0000000c0d0e7389 */ /* 0x00006400000c000b */
[----:B01----:R-:W-:Y:S01]  /*26770*/  ENDCOLLECTIVE ;  /* 0x000000000000791b */ /* 0x003fe20003800000 */
.L_x_3140:
        /* <DEDUP_REMOVED lines=17> */
.L_x_3141:
[----:B------:R-:W-:Y:S01]  /*26890*/  MOV R13, R4 ;  /* 0x00000004000d7202 */ /* 0x000fe20000000f00 */
[----:B------:R-:W-:Y:S02]  /*268a0*/  IMAD.MOV.U32 R12, RZ, RZ, 0x7 ;  /* 0x00000007ff0c7424 */ /* 0x000fe400078e00ff */
[----:B------:R-:W-:-:S07]  /*268b0*/  IMAD.MOV.U32 R3, RZ, RZ, R14 ;  /* 0x000000ffff037224 */ /* 0x000fce00078e000e */
[----:B------:R-:W-:Y:S05]  /*268c0*/  WARPSYNC.COLLECTIVE R15, `(.L_x_3142) ;  /* 0x000000000f087348 */ /* 0x000fea0003c00000 */
[----:B------:R0:W1:Y:S02]  /*268d0*/  SHFL.IDX P6, R14, R13, R12, R11 ;  /* 0x0000000c0d0e7389 */ /* 0x00006400000c000b */
[----:B01----:R-:W-:Y:S01]  /*268e0*/  ENDCOLLECTIVE ;  /* 0x000000000000791b */ /* 0x003fe20003800000 */
.L_x_3142:
[----:B------:R-:W-:-:S05]  /*268f0*/  @!P1 LEA R6, P4, R8, R3, 0x1 ;  /* 0x0000000308069211 */ /* 0x000fca00078808ff */
[----:B------:R-:W-:Y:S02]  /*26900*/  @!P1 IMAD.X R7, RZ, RZ, R2, P4 ;  /* 0x000000ffff079224 */ /* 0x000fe400020e0602 */
[----:B------:R-:W-:Y:S02]  /*26910*/  @!P1 IMAD.MOV.U32 R2, RZ, RZ, R6 ;  /* 0x000000ffff029224 */ /* 0x000fe400078e0006 */
[----:B------:R-:W-:Y:S02]  /*26920*/  @!P1 IMAD.MOV.U32 R3, RZ, RZ, R7 ;  /* 0x000000ffff039224 */ /* 0x000fe400078e0007 */
[----:B------:R-:W-:-:S03]  /*26930*/  IMAD.MOV.U32 R13, RZ, RZ, R0 ;  /* 0x000000ffff0d7224 */ /* 0x000fc600078e0000 */
        /* <DEDUP_REMOVED lines=10> */
.L_x_3143:
[----:B------:R-:W-:Y:S05]  /*269e0*/  BRA `(.L_x_3144) ;  /* 0xffffffac00607947 */ /* 0x000fea000383ffff */
.L_x_2997:
[----:B0-----:R0:W1:Y:S02]  /*269f0*/  SYNCS.PHASECHK.TRANS64.TRYWAIT P0, [R22+URZ+0x2a820], R3 ;  /* 0x02a82003160075a7 */ /* 0x001064000800017f */
[----:B-1----:R-:W-:Y:S05]  /*26a00*/  @!P0 NANOSLEEP.SYNCS 0x989680 ;  /* 0x009896800000895d */ /* 0x002fea0003900000 */
[----:B------:R-:W1:Y:S02]  /*26a10*/  @!P0 SYNCS.PHASECHK.TRANS64 P0, [R22+URZ+0x2a820], R3 ;  /* 0x02a82003160085a7 */ /* 0x000e64000800007f */
[----:B-1----:R-:W-:Y:S05]  /*26a20*/  @!P0 BRA `(.L_x_2997) ;  /* 0xfffffffc00f08947 */ /* 0x002fea000383ffff */
[----:B------:R-:W-:Y:S05]  /*26a30*/  BRA `(.L_x_3145) ;  /* 0xffffffac00d07947 */ /* 0x000fea000383ffff */
.L_x_3002:
[----:B0-----:R0:W1:Y:S02]  /*26a40*/  SYNCS.PHASECHK.TRANS64.TRYWAIT P0, [R5+URZ+0x2a840], R0 ;  /* 0x02a84000050075a7 */ /* 0x001064000800017f */
[----:B-1----:R-:W-:Y:S05]  /*26a50*/  @!P0 NANOSLEEP.SYNCS 0x989680 ;  /* 0x009896800000895d */ /* 0x002fea0003900000 */
[----:B------:R-:W1:Y:S02]  /*26a60*/  @!P0 SYNCS.PHASECHK.TRANS64 P0, [R5+URZ+0x2a840], R0 ;  /* 0x02a84000050085a7 */ /* 0x000e64000800007f */
[----:B-1----:R-:W-:Y:S05]  /*26a70*/  @!P0 BRA `(.L_x_3002) ;  /* 0xfffffffc00f08947 */ /* 0x002fea000383ffff */
[----:B------:R-:W-:Y:S05]  /*26a80*/  BRA `(.L_x_3146) ;  /* 0xffffffb000987947 */ /* 0x000fea000383ffff */
.L_x_3003:
        /* <DEDUP_REMOVED lines=8> */
.L_x_3148:
[----:B------:R-:W-:Y:S05]  /*26b10*/  BSYNC B1 ;  /* 0x0000000000017941 */ /* 0x000fea0003800000 */
.L_x_3147:
        /* <DEDUP_REMOVED lines=10> */
.L_x_3149:
        /* <DEDUP_REMOVED lines=8> */
.L_x_3150:
        /* <DEDUP_REMOVED lines=14> */
.L_x_3151:
[----:B------:R-:W-:Y:S02]  /*26d20*/  IMAD.MOV.U32 R13, RZ, RZ, R8 ;  /* 0x000000ffff0d7224 */ /* 0x000fe400078e0008 */
[----:B------:R-:W-:Y:S02]  /*26d30*/  IMAD.MOV.U32 R12, RZ, RZ, 0x2 ;  /* 0x00000002ff0c7424 */ /* 0x000fe400078e00ff */
[----:B------:R-:W-:-:S07]  /*26d40*/  IMAD.MOV.U32 R2, RZ, RZ, R14 ;  /* 0x000000ffff027224 */ /* 0x000fce00078e000e */
[----:B------:R-:W-:Y:S05]  /*26d50*/  WARPSYNC.COLLECTIVE R15, `(.L_x_3152) ;  /* 0x000000000f087348 */ /* 0x000fea0003c00000 */
[----:B------:R0:W1:Y:S02]  /*26d60*/  SHFL.IDX P6, R14, R13, R12, R11 ;  /* 0x0000000c0d0e7389 */ /* 0x00006400000c000b */
[----:B01----:R-:W-:Y:S01]  /*26d70*/  ENDCOLLECTIVE ;  /* 0x000000000000791b */ /* 0x003fe20003800000 */
.L_x_3152:
        /* <DEDUP_REMOVED lines=13> */
.L_x_3153:
[----:B------:R-:W-:Y:S01]  /*26e50*/  MOV R13, R8 ;  /* 0x00000008000d7202 */ /* 0x000fe20000000f00 */
[----:B------:R-:W-:Y:S02]  /*26e60*/  IMAD.MOV.U32 R12, RZ, RZ, 0x3 ;  /* 0x00000003ff0c7424 */ /* 0x000fe400078e00ff */
[----:B------:R-:W-:-:S07]  /*26e70*/  IMAD.MOV.U32 R2, RZ, RZ, R14 ;  /* 0x000000ffff027224 */ /* 0x000fce00078e000e */
[----:B------:R-:W-:Y:S05]  /*26e80*/  WARPSYNC.COLLECTIVE R15, `(.L_x_3154) ;  /* 0x000000000f087348 */ /* 0x000fea0003c00000 */
[----:B------:R0:W1:Y:S02]  /*26e90*/  SHFL.IDX P6, R14, R13, R12, R11 ;  /* 0x0000000c0d0e7389 */ /* 0x00006400000c000b */
[----:B01----:R-:W-:Y:S01]  /*26ea0*/  ENDCOLLECTIVE ;  /* 0x000000000000791b */ /* 0x003fe20003800000 */
.L_x_3154:
        /* <DEDUP_REMOVED lines=13> */
.L_x_3155:
[----:B------:R-:W-:Y:S02]  /*26f80*/  IMAD.MOV.U32 R13, RZ, RZ, R8 ;  /* 0x000000ffff0d7224 */ /* 0x000fe400078e0008 */
[----:B------:R-:W-:Y:S02]  /*26f90*/  IMAD.MOV.U32 R12, RZ, RZ, 0x4 ;  /* 0x00000004ff0c7424 */ /* 0x000fe400078e00ff */
[----:B------:R-:W-:-:S07]  /*26fa0*/  IMAD.MOV.U32 R2, RZ, RZ, R14 ;  /* 0x000000ffff027224 */ /* 0x000fce00078e000e */
[----:B------:R-:W-:Y:S05]  /*26fb0*/  WARPSYNC.COLLECTIVE R15, `(.L_x_3156) ;  /* 0x000000000f087348 */ /* 0x000fea0003c00000 */
[----:B------:R0:W1:Y:S02]  /*26fc0*/  SHFL.IDX P6, R14, R13, R12, R11 ;  /* 0x0000000c0d0e7389 */ /* 0x00006400000c000b */
[----:B01----:R-:W-:Y:S01]  /*26fd0*/  ENDCOLLECTIVE ;  /* 0x000000000000791b */ /* 0x003fe20003800000 */
.L_x_3156:
        /* <DEDUP_REMOVED lines=13> */
.L_x_3157:
[----:B------:R-:W-:Y:S02]  /*270b0*/  IMAD.MOV.U32 R13, RZ, RZ, R8 ;  /* 0x000000ffff0d7224 */ /* 0x000fe400078e0008 */
[----:B------:R-:W-:Y:S02]  /*270c0*/  IMAD.MOV.U32 R12, RZ, RZ, 0x5 ;  /* 0x00000005ff0c7424 */ /* 0x000fe400078e00ff */
[----:B------:R-:W-:-:S07]  /*270d0*/  IMAD.MOV.U32 R2, RZ, RZ, R14 ;  /* 0x000000ffff027224 */ /* 0x000fce00078e000e */
[----:B------:R-:W-:Y:S05]  /*270e0*/  WARPSYNC.COLLECTIVE R15, `(.L_x_3158) ;  /* 0x000000000f087348 */ /* 0x000fea0003c00000 */
[----:B------:R0:W1:Y:S02]  /*270f0*/  SHFL.IDX P6, R14, R13, R12, R11 ;  /* 0x0000000c0d0e7389 */ /* 0x00006400000c000b */
[----:B01----:R-:W-:Y:S01]  /*27100*/  ENDCOLLECTIVE ;  /* 0x000000000000791b */ /* 0x003fe20003800000 */
.L_x_3158:
        /* <DEDUP_REMOVED lines=13> */
.L_x_3159:
[----:B------:R-:W-:Y:S01]  /*271e0*/  IMAD.MOV.U32 R2, RZ, RZ, R14 ;  /* 0x000000ffff027224 */ /* 0x000fe200078e000e */
[----:B------:R-:W-:Y:S06]  /*271f0*/  BRA `(.L_x_3160) ;  /* 0xffffffac00d07947 */ /* 0x000fec000383ffff */
.L_x_3008:
[----:B-1----:R1:W2:Y:S02]  /*27200*/  SYNCS.PHASECHK.TRANS64.TRYWAIT P0, [R5+URZ+0x2a860], R2 ;  /* 0x02a86002050075a7 */ /* 0x0022a4000800017f */
[----:B--2---:R-:W-:Y:S05]  /*27210*/  @!P0 NANOSLEEP.SYNCS 0x989680 ;  /* 0x009896800000895d */ /* 0x004fea0003900000 */
[----:B------:R-:W2:Y:S02]  /*27220*/  @!P0 SYNCS.PHASECHK.TRANS64 P0, [R5+URZ+0x2a860], R2 ;  /* 0x02a86002050085a7 */ /* 0x000ea4000800007f */
[----:B--2---:R-:W-:Y:S05]  /*27230*/  @!P0 BRA `(.L_x_3008) ;  /* 0xfffffffc00f08947 */ /* 0x004fea000383ffff */
[----:B------:R-:W-:Y:S05]  /*27240*/  BRA `(.L_x_3161) ;  /* 0xffffffb0002c7947 */ /* 0x000fea000383ffff */
.L_x_3009:
        /* <DEDUP_REMOVED lines=8> */
.L_x_3163:
[----:B------:R-:W-:Y:S05]  /*272d0*/  BSYNC B1 ;  /* 0x0000000000017941 */ /* 0x000fea0003800000 */
.L_x_3162:
        /* <DEDUP_REMOVED lines=9> */
.L_x_3164:
[----:B------:R-:W-:Y:S01]  /*27370*/  IMAD.MOV.U32 R13, RZ, RZ, R25 ;  /* 0x000000ffff0d7224 */ /* 0x000fe200078e0019 */
[----:B------:R-:W-:Y:S01]  /*27380*/  MOV R12, 0x1 ;  /* 0x00000001000c7802 */ /* 0x000fe20000000f00 */
[----:B------:R-:W-:-:S07]  /*27390*/  IMAD.MOV.U32 R2, RZ, RZ, R14 ;  /* 0x000000ffff027224 */ /* 0x000fce00078e000e */
[----:B------:R-:W-:Y:S05]  /*273a0*/  WARPSYNC.COLLECTIVE R15, `(.L_x_3165) ;  /* 0x000000000f087348 */ /* 0x000fea0003c00000 */
[----:B------:R0:W1:Y:S02]  /*273b0*/  SHFL.IDX P6, R14, R13, R12, R11 ;  /* 0x0000000c0d0e7389 */ /* 0x00006400000c000b */
[----:B01----:R-:W-:Y:S01]  /*273c0*/  ENDCOLLECTIVE ;  /* 0x000000000000791b */ /* 0x003fe20003800000 */
.L_x_3165:
        /* <DEDUP_REMOVED lines=15> */
.L_x_3166:
[----:B------:R-:W-:Y:S02]  /*274c0*/  IMAD.MOV.U32 R13, RZ, RZ, R25 ;  /* 0x000000ffff0d7224 */ /* 0x000fe400078e0019 */
[----:B------:R-:W-:Y:S02]  /*274d0*/  IMAD.MOV.U32 R12, RZ, RZ, 0x2 ;  /* 0x00000002ff0c7424 */ /* 0x000fe400078e00ff */
[----:B------:R-:W-:-:S07]  /*274e0*/  IMAD.MOV.U32 R2, RZ, RZ, R14 ;  /* 0x000000ffff027224 */ /* 0x000fce00078e000e */
[----:B------:R-:W-:Y:S05]  /*274f0*/  WARPSYNC.COLLECTIVE R15, `(.L_x_3167) ;  /* 0x000000000f087348 */ /* 0x000fea0003c00000 */
[----:B------:R0:W1:Y:S02]  /*27500*/  SHFL.IDX P6, R14, R13, R12, R11 ;  /* 0x0000000c0d0e7389 */ /* 0x00006400000c000b */
[----:B01----:R-:W-:Y:S01]  /*27510*/  ENDCOLLECTIVE ;  /* 0x000000000000791b */ /* 0x003fe20003800000 */
.L_x_3167:
        /* <DEDUP_REMOVED lines=14> */
.L_x_3168:
[----:B------:R-:W-:Y:S02]  /*27600*/  IMAD.MOV.U32 R13, RZ, RZ, R25 ;  /* 0x000000ffff0d7224 */ /* 0x000fe400078e0019 */
[----:B------:R-:W-:Y:S02]  /*27610*/  IMAD.MOV.U32 R12, RZ, RZ, 0x3 ;  /* 0x00000003ff0c7424 */ /* 0x000fe400078e00ff */
[----:B------:R-:W-:-:S07]  /*27620*/  IMAD.MOV.U32 R2, RZ, RZ, R14 ;  /* 0x000000ffff027224 */ /* 0x000fce00078e000e */
[----:B------:R-:W-:Y:S05]  /*27630*/  WARPSYNC.COLLECTIVE R15, `(.L_x_3169) ;  /* 0x000000000f087348 */ /* 0x000fea0003c00000 */
[----:B------:R0:W1:Y:S02]  /*27640*/  SHFL.IDX P6, R14, R13, R12, R11 ;  /* 0x0000000c0d0e7389 */ /* 0x00006400000c000b */
[----:B01----:R-:W-:Y:S01]  /*27650*/  ENDCOLLECTIVE ;  /* 0x000000000000791b */ /* 0x003fe20003800000 */
.L_x_3169:
        /* <DEDUP_REMOVED lines=14> */
.L_x_3170:
[----:B------:R-:W-:Y:S02]  /*27740*/  IMAD.MOV.U32 R13, RZ, RZ, R25 ;  /* 0x000000ffff0d7224 */ /* 0x000fe400078e0019 */
[----:B------:R-:W-:Y:S01]  /*27750*/  IMAD.MOV.U32 R12, RZ, RZ, 0x4 ;  /* 0x00000004ff0c7424 */ /* 0x000fe200078e00ff */
[----:B------:R-:W-:-:S07]  /*27760*/  MOV R2, R14 ;  /* 0x0000000e00027202 */ /* 0x000fce0000000f00 */
[----:B------:R-:W-:Y:S05]  /*27770*/  WARPSYNC.COLLECTIVE R15, `(.L_x_3171) ;  /* 0x000000000f087348 */ /* 0x000fea0003c00000 */
[----:B------:R0:W1:Y:S02]  /*27780*/  SHFL.IDX P6, R14, R13, R12, R11 ;  /* 0x0000000c0d0e7389 */ /* 0x00006400000c000b */
[----:B01----:R-:W-:Y:S01]  /*27790*/  ENDCOLLECTIVE ;  /* 0x000000000000791b */ /* 0x003fe20003800000 */
.L_x_3171:
        /* <DEDUP_REMOVED lines=14> */
.L_x_3172:
[----:B------:R-:W-:Y:S02]  /*27880*/  IMAD.MOV.U32 R13, RZ, RZ, R25 ;  /* 0x000000ffff0d7224 */ /* 0x000fe400078e0019 */
[----:B------:R-:W-:Y:S02]  /*27890*/  IMAD.MOV.U32 R12, RZ, RZ, 0x5 ;  /* 0x00000005ff0c7424 */ /* 0x000fe400078e00ff */
[----:B------:R-:W-:-:S07]  /*278a0*/  IMAD.MOV.U32 R2, RZ, RZ, R14 ;  /* 0x000000ffff027224 */ /* 0x000fce00078e000e */
[----:B------:R-:W-:Y:S05]  /*278b0*/  WARPSYNC.COLLECTIVE R15, `(.L_x_3173) ;  /* 0x000000000f087348 */ /* 0x000fea0003c00000 */
[----:B------:R0:W1:Y:S02]  /*278c0*/  SHFL.IDX P6, R14, R13, R12, R11 ;  /* 0x0000000c0d0e7389 */ /* 0x00006400000c000b */
[----:B01----:R-:W-:Y:S01]  /*278d0*/  ENDCOLLECTIVE ;  /* 0x000000000000791b */ /* 0x003fe20003800000 */
.L_x_3173:
        /* <DEDUP_REMOVED lines=13> */
.L_x_3174:
[----:B------:R-:W-:Y:S01]  /*279b0*/  @!PT LDS RZ, [RZ] ;  /* 0x00000000fffff984 */ /* 0x000fe20000000800 */
[----:B------:R-:W-:Y:S01]  /*279c0*/  @!PT LDS RZ, [RZ] ;  /* 0x00000000fffff984 */ /* 0x000fe20000000800 */
[----:B------:R-:W-:Y:S01]  /*279d0*/  @!PT LDS RZ, [RZ] ;  /* 0x00000000fffff984 */ /* 0x000fe20000000800 */
[----:B------:R0:W-:Y:S02]  /*279e0*/  LDGSTS.E.BYPASS.LTC128B.128 [R4+0x5400], desc[UR60][R2.64+0x80], !P2 ;  /* 0x0540008002047fae */ /* 0x0001e4000d101d7c */
[----:B0-----:R-:W-:Y:S01]  /*279f0*/  IMAD.MOV.U32 R2, RZ, RZ, R14 ;  /* 0x000000ffff027224 */ /* 0x001fe200078e000e */
[----:B------:R-:W-:Y:S06]  /*27a00*/  BRA `(.L_x_3175) ;  /* 0xffffffac001c7947 */ /* 0x000fec000383ffff */
.L_x_3017:
[----:B0-----:R0:W1:Y:S02]  /*27a10*/  SYNCS.PHASECHK.TRANS64.TRYWAIT P0, [R0+URZ+0x2a860], R3 ;  /* 0x02a86003000075a7 */ /* 0x001064000800017f */
[----:B-1----:R-:W-:Y:S05]  /*27a20*/  @!P0 NANOSLEEP.SYNCS 0x989680 ;  /* 0x009896800000895d */ /* 0x002fea0003900000 */
[----:B------:R-:W1:Y:S02]  /*27a30*/  @!P0 SYNCS.PHASECHK.TRANS64 P0, [R0+URZ+0x2a860], R3 ;  /* 0x02a86003000085a7 */ /* 0x000e64000800007f */
[----:B-1----:R-:W-:Y:S05]  /*27a40*/  @!P0 BRA `(.L_x_3017) ;  /* 0xfffffffc00f08947 */ /* 0x002fea000383ffff */
[----:B------:R-:W-:Y:S05]  /*27a50*/  BRA `(.L_x_3176) ;  /* 0xffffffb000387947 */ /* 0x000fea000383ffff */
.L_x_3018:
        /* <DEDUP_REMOVED lines=8> */
.L_x_3178:
[----:B------:R-:W-:Y:S05]  /*27ae0*/  BSYNC B0 ;  /* 0x0000000000007941 */ /* 0x000fea0003800000 */
.L_x_3177:
        /* <DEDUP_REMOVED lines=15> */
.L_x_3179:
        /* <DEDUP_REMOVED lines=9> */
.L_x_3180:
        /* <DEDUP_REMOVED lines=13> */
.L_x_3181:
[----:B------:R-:W-:Y:S02]  /*27d40*/  IMAD.MOV.U32 R13, RZ, RZ, R25 ;  /* 0x000000ffff0d7224 */ /* 0x000fe400078e0019 */
[----:B------:R-:W-:Y:S01]  /*27d50*/  IMAD.MOV.U32 R12, RZ, RZ, 0x2 ;  /* 0x00000002ff0c7424 */ /* 0x000fe200078e00ff */
[----:B------:R-:W-:-:S13]  /*27d60*/  IADD3 R2, P2, R14, R5, RZ ;  /* 0x000000050e027210 */ /* 0x000fda0007f5e0ff */
[----:B------:R-:W-:Y:S05]  /*27d70*/  WARPSYNC.COLLECTIVE R15, `(.L_x_3182) ;  /* 0x000000000f087348 */ /* 0x000fea0003c00000 */
[----:B------:R0:W1:Y:S02]  /*27d80*/  SHFL.IDX P6, R14, R13, R12, R11 ;  /* 0x0000000c0d0e7389 */ /* 0x00006400000c000b */
[----:B01----:R-:W-:Y:S01]  /*27d90*/  ENDCOLLECTIVE ;  /* 0x000000000000791b */ /* 0x003fe20003800000 */
.L_x_3182:
        /* <DEDUP_REMOVED lines=13> */
.L_x_3183:
[----:B------:R-:W-:Y:S02]  /*27e70*/  IMAD.MOV.U32 R13, RZ, RZ, R25 ;  /* 0x000000ffff0d7224 */ /* 0x000fe400078e0019 */
[----:B------:R-:W-:Y:S02]  /*27e80*/  IMAD.MOV.U32 R12, RZ, RZ, 0x3 ;  /* 0x00000003ff0c7424 */ /* 0x000fe400078e00ff */
[----:B------:R-:W-:-:S07]  /*27e90*/  IMAD.MOV.U32 R10, RZ, RZ, R14 ;  /* 0x000000ffff0a7224 */ /* 0x000fce00078e000e */
[----:B------:R-:W-:Y:S05]  /*27ea0*/  WARPSYNC.COLLECTIVE R15, `(.L_x_3184) ;  /* 0x000000000f087348 */ /* 0x000fea0003c00000 */
[----:B------:R0:W1:Y:S02]  /*27eb0*/  SHFL.IDX P6, R14, R13, R12, R11 ;  /* 0x0000000c0d0e7389 */ /* 0x00006400000c000b */
[----:B01----:R-:W-:Y:S01]  /*27ec0*/  ENDCOLLECTIVE ;  /* 0x000000000000791b */ /* 0x003fe20003800000 */
.L_x_3184:
        /* <DEDUP_REMOVED lines=14> */
.L_x_3185:
[----:B------:R-:W-:Y:S02]  /*27fb0*/  IMAD.MOV.U32 R13, RZ, RZ, R25 ;  /* 0x000000ffff0d7224 */ /* 0x000fe400078e0019 */
[----:B------:R-:W-:Y:S01]  /*27fc0*/  IMAD.MOV.U32 R12, RZ, RZ, 0x4 ;  /* 0x00000004ff0c7424 */ /* 0x000fe200078e00ff */
[----:B------:R-:W-:-:S13]  /*27fd0*/  IADD3 R2, P2, R14, R5, RZ ;  /* 0x000000050e027210 */ /* 0x000fda0007f5e0ff */
[----:B------:R-:W-:Y:S05]  /*27fe0*/  WARPSYNC.COLLECTIVE R15, `(.L_x_3186) ;  /* 0x000000000f087348 */ /* 0x000fea0003c00000 */
[----:B------:R0:W1:Y:S02]  /*27ff0*/  SHFL.IDX P6, R14, R13, R12, R11 ;  /* 0x0000000c0d0e7389 */ /* 0x00006400000c000b */
[----:B01----:R-:W-:Y:S01]  /*28000*/  ENDCOLLECTIVE ;  /* 0x000000000000791b */ /* 0x003fe20003800000 */
.L_x_3186:
[----:B------:R-:W-:-:S05]  /*28010*/  IMAD.X R3, RZ, RZ, R8, P2 ;  /* 0x000000ffff037224 */ /* 0x000fca00010e0608 */
[----:B------:R-:W-:Y:S01]  /*28020*/  @!PT LDS RZ, [RZ] ;  /* 0x00000000fffff984 */ /* 0x000fe20000000800 */
[----:B------:R-:W-:Y:S01]  /*28030*/  @!PT LDS RZ, [RZ] ;  /* 0x00000000fffff984 */ /* 0x000fe20000000800 */
[----:B------:R-:W-:Y:S01]  /*28040*/  @!PT LDS RZ, [RZ] ;  /* 0x00000000fffff984 */ /* 0x000fe20000000800 */
[----:B------:R0:W-:Y:S01]  /*28050*/  LDGSTS.E.BYPASS.LTC128B.128 [R4+0x1c00], desc[UR60][R2.64], !P3 ;  /* 0x01c0000002047fae */ /* 0x0001e2000d901d7c */
[----:B------:R-:W-:-:S03]  /*28060*/  ISETP.LT.OR P3, PT, R6, 0x41, P1 ;  /* 0x000000410600780c */ /* 0x000fc60000f61670 */
[----:B------:R0:W-:Y:S01]  /*28070*/  LDGSTS.E.BYPASS.LTC128B.128 [R4+0x4c00], desc[UR60][R2.64+0x80], !P4 ;  /* 0x04c0008002047fae */ /* 0x0001e2000e101d7c */
[----:B------:R-:W-:Y:S02]  /*28080*/  ISETP.LT.OR P4, PT, R6, 0x41, !P0 ;  /* 0x000000410600780c */ /* 0x000fe40004781670 */
[----:B------:R-:W-:Y:S01]  /*28090*/  MOV R13, R24 ;  /* 0x00000018000d7202 */ /* 0x000fe20000000f00 */
[----:B------:R-:W-:-:S10]  /*280a0*/  IMAD.MOV.U32 R7, RZ, RZ, R14 ;  /* 0x000000ffff077224 */ /* 0x000fd400078e000e */
[----:B0-----:R-:W-:Y:S05]  /*280b0*/  WARPSYNC.COLLECTIVE R15, `(.L_x_3187) ;  /* 0x000000000f087348 */ /* 0x001fea0003c00000 */
[----:B------:R1:W2:Y:S02]  /*280c0*/  SHFL.IDX P6, R14, R13, R12, R11 ;  /* 0x0000000c0d0e7389 */ /* 0x0002a400000c000b */
[----:B012---:R-:W-:Y:S01]  /*280d0*/  ENDCOLLECTIVE ;  /* 0x000000000000791b */ /* 0x007fe20003800000 */
.L_x_3187:
[----:B------:R-:W-:Y:S02]  /*280e0*/  IMAD.MOV.U32 R13, RZ, RZ, R25 ;  /* 0x000000ffff0d7224 */ /* 0x000fe400078e0019 */
[----:B------:R-:W-:Y:S02]  /*280f0*/  IMAD.MOV.U32 R12, RZ, RZ, 0x5 ;  /* 0x00000005ff0c7424 */ /* 0x000fe400078e00ff */
[----:B------:R-:W-:-:S07]  /*28100*/  IMAD.MOV.U32 R10, RZ, RZ, R14 ;  /* 0x000000ffff0a7224 */ /* 0x000fce00078e000e */
[----:B------:R-:W-:Y:S05]  /*28110*/  WARPSYNC.COLLECTIVE R15, `(.L_x_3188) ;  /* 0x000000000f087348 */ /* 0x000fea0003c00000 */
[----:B------:R0:W1:Y:S02]  /*28120*/  SHFL.IDX P6, R14, R13, R12, R11 ;  /* 0x0000000c0d0e7389 */ /* 0x00006400000c000b */
[----:B01----:R-:W-:Y:S01]  /*28130*/  ENDCOLLECTIVE ;  /* 0x000000000000791b */ /* 0x003fe20003800000 */
.L_x_3188:
        /* <DEDUP_REMOVED lines=12> */
.L_x_3189:
[----:B------:R-:W-:Y:S05]  /*28200*/  BRA `(.L_x_3190) ;  /* 0xffffffac00347947 */ /* 0x000fea000383ffff */
.L_x_3023:
        /* <DEDUP_REMOVED lines=8> */
.L_x_3192:
[----:B------:R-:W-:Y:S05]  /*28290*/  BSYNC B0 ;  /* 0x0000000000007941 */ /* 0x000fea0003800000 */
.L_x_3191:
[----:B------:R-:W-:Y:S01]  /*282a0*/  IMAD.MOV.U32 R13, RZ, RZ, R16 ;  /* 0x000000ffff0d7224 */ /* 0x000fe200078e0010 */
[----:B------:R-:W-:Y:S01]  /*282b0*/  MOV R15, 0xffffffff ;  /* 0xffffffff000f7802 */ /* 0x000fe20000000f00 */
[----:B------:R-:W-:Y:S02]  /*282c0*/  IMAD.MOV.U32 R12, RZ, RZ, 0x1 ;  /* 0x00000001ff0c7424 */ /* 0x000fe400078e00ff */
[----:B------:R-:W-:Y:S02]  /*282d0*/  IMAD.MOV.U32 R11, RZ, RZ, 0x1f ;  /* 0x0000001fff0b7424 */ /* 0x000fe400078e00ff */
[----:B------:R-:W-:Y:S02]  /*282e0*/  IMAD.IADD R5, R19, 0x1, R8 ;  /* 0x0000000113057824 */ /* 0x000fe400078e0208 */
[----:B------:R-:W-:-:S07]  /*282f0*/  IMAD.MOV.U32 R0, RZ, RZ, R14 ;  /* 0x000000ffff007224 */ /* 0x000fce00078e000e */
[----:B------:R-:W-:Y:S05]  /*28300*/  WARPSYNC.COLLECTIVE R15, `(.L_x_3193) ;  /* 0x000000000f087348 */ /* 0x000fea0003c00000 */
[----:B------:R0:W1:Y:S02]  /*28310*/  SHFL.IDX P6, R14, R13, R12, R11 ;  /* 0x0000000c0d0e7389 */ /* 0x00006400000c000b */
[----:B01----:R-:W-:Y:S01]  /*28320*/  ENDCOLLECTIVE ;  /* 0x000000000000791b */ /* 0x003fe20003800000 */
.L_x_3193:
        /* <DEDUP_REMOVED lines=18> */
.L_x_3194:
[----:B------:R-:W-:Y:S01]  /*28450*/  IMAD.MOV.U32 R12, RZ, RZ, 0x2 ;  /* 0x00000002ff0c7424 */ /* 0x000fe200078e00ff */
[----:B------:R-:W-:-:S05]  /*28460*/  SEL R6, R14, RZ, P1 ;  /* 0x000000ff0e067207 */ /* 0x000fca0000800000 */
[----:B------:R-:W-:-:S04]  /*28470*/  IMAD.IADD R6, R5, 0x1, R6 ;  /* 0x0000000105067824 */ /* 0x000fc800078e0206 */
[----:B------:R-:W-:-:S07]  /*28480*/  IMAD.MOV.U32 R13, RZ, RZ, R6 ;  /* 0x000000ffff0d7224 */ /* 0x000fce00078e0006 */
[----:B------:R-:W-:Y:S05]  /*28490*/  WARPSYNC.COLLECTIVE R15, `(.L_x_3195) ;  /* 0x000000000f087348 */ /* 0x000fea0003c00000 */
[----:B------:R0:W1:Y:S02]  /*284a0*/  SHFL.UP P6, R14, R13, R12, R11 ;  /* 0x0400000c0d0e7389 */ /* 0x00006400000c000b */
[----:B01----:R-:W-:Y:S01]  /*284b0*/  ENDCOLLECTIVE ;  /* 0x000000000000791b */ /* 0x003fe20003800000 */
.L_x_3195:
[----:B------:R-:W-:Y:S01]  /*284c0*/  IMAD.MOV.U32 R12, RZ, RZ, 0x4 ;  /* 0x00000004ff0c7424 */ /* 0x000fe200078e00ff */
[----:B------:R-:W-:-:S05]  /*284d0*/  SEL R7, R14, RZ, P2 ;  /* 0x000000ff0e077207 */ /* 0x000fca0001000000 */
[----:B------:R-:W-:-:S04]  /*284e0*/  IMAD.IADD R7, R6, 0x1, R7 ;  /* 0x0000000106077824 */ /* 0x000fc800078e0207 */
[----:B------:R-:W-:-:S07]  /*284f0*/  IMAD.MOV.U32 R13, RZ, RZ, R7 ;  /* 0x000000ffff0d7224 */ /* 0x000fce00078e0007 */
[----:B------:R-:W-:Y:S05]  /*28500*/  WARPSYNC.COLLECTIVE R15, `(.L_x_3196) ;  /* 0x000000000f087348 */ /* 0x000fea0003c00000 */
[----:B------:R0:W1:Y:S02]  /*28510*/  SHFL.UP P6, R14, R13, R12, R11 ;  /* 0x0400000c0d0e7389 */ /* 0x00006400000c000b */
[----:B01----:R-:W-:Y:S01]  /*28520*/  ENDCOLLECTIVE ;  /* 0x000000000000791b */ /* 0x003fe20003800000 */
.L_x_3196:
[----:B------:R-:W-:Y:S02]  /*28530*/  MOV R12, 0x8 ;  /* 0x00000008000c7802 */ /* 0x000fe40000000f00 */
[----:B------:R-:W-:-:S05]  /*28540*/  SEL R2, R14, RZ, P3 ;  /* 0x000000ff0e027207 */ /* 0x000fca0001800000 */
[----:B------:R-:W-:-:S04]  /*28550*/  IMAD.IADD R2, R7, 0x1, R2 ;  /* 0x0000000107027824 */ /* 0x000fc800078e0202 */
[----:B------:R-:W-:-:S07]  /*28560*/  IMAD.MOV.U32 R13, RZ, RZ, R2 ;  /* 0x000000ffff0d7224 */ /* 0x000fce00078e0002 */
[----:B------:R-:W-:Y:S05]  /*28570*/  WARPSYNC.COLLECTIVE R15, `(.L_x_3197) ;  /* 0x000000000f087348 */ /* 0x000fea0003c00000 */
[----:B------:R0:W1:Y:S02]  /*28580*/  SHFL.UP P6, R14, R13, R12, R11 ;  /* 0x0400000c0d0e7389 */ /* 0x00006400000c000b */
[----:B01----:R-:W-:Y:S01]  /*28590*/  ENDCOLLECTIVE ;  /* 0x000000000000791b */ /* 0x003fe20003800000 */
.L_x_3197:
[----:B------:R-:W-:Y:S01]  /*285a0*/  IMAD.MOV.U32 R12, RZ, RZ, 0x10 ;  /* 0x00000010ff0c7424 */ /* 0x000fe200078e00ff */
[----:B------:R-:W-:-:S05]  /*285b0*/  SEL R3, R14, RZ, P4 ;  /* 0x000000ff0e037207 */ /* 0x000fca0002000000 */
[----:B------:R-:W-:-:S04]  /*285c0*/  IMAD.IADD R3, R2, 0x1, R3 ;  /* 0x0000000102037824 */ /* 0x000fc800078e0203 */
[----:B------:R-:W-:-:S07]  /*285d0*/  IMAD.MOV.U32 R13, RZ, RZ, R3 ;  /* 0x000000ffff0d7224 */ /* 0x000fce00078e0003 */
[----:B------:R-:W-:Y:S05]  /*285e0*/  WARPSYNC.COLLECTIVE R15, `(.L_x_3198) ;  /* 0x000000000f087348 */ /* 0x000fea0003c00000 */
[----:B------:R0:W1:Y:S02]  /*285f0*/  SHFL.UP P6, R14, R13, R12, R11 ;  /* 0x0400000c0d0e7389 */ /* 0x00006400000c000b */
[----:B01----:R-:W-:Y:S01]  /*28600*/  ENDCOLLECTIVE ;  /* 0x000000000000791b */ /* 0x003fe20003800000 */
.L_x_3198:
        /* <DEDUP_REMOVED lines=8> */
.L_x_3199:
[----:B------:R-:W-:Y:S05]  /*28690*/  BRA `(.L_x_3200) ;  /* 0xffffffac003c7947 */ /* 0x000fea000383ffff */
.L_x_3028:
        /* <DEDUP_REMOVED lines=8> */
.L_x_3202:
[----:B------:R-:W-:Y:S05]  /*28720*/  BSYNC B0 ;  /* 0x0000000000007941 */ /* 0x000fea0003800000 */
.L_x_3201:
[----:B------:R-:W-:Y:S01]  /*28730*/  SEL R14, R14, RZ, P1 ;  /* 0x000000ff0e0e7207 */ /* 0x000fe20000800000 */
[----:B------:R-:W-:Y:S01]  /*28740*/  IMAD.MOV.U32 R12, RZ, RZ, 0x2 ;  /* 0x00000002ff0c7424 */ /* 0x000fe200078e00ff */
[----:B------:R-:W-:Y:S01]  /*28750*/  MOV R15, 0xffffffff ;  /* 0xffffffff000f7802 */ /* 0x000fe20000000f00 */
[----:B------:R-:W-:Y:S02]  /*28760*/  IMAD.MOV.U32 R11, RZ, RZ, RZ ;  /* 0x000000ffff0b7224 */ /* 0x000fe400078e00ff */
[----:B------:R-:W-:-:S07]  /*28770*/  IMAD.IADD R13, R5, 0x1, R14 ;  /* 0x00000001050d7824 */ /* 0x000fce00078e020e */
[----:B------:R-:W-:Y:S05]  /*28780*/  WARPSYNC.COLLECTIVE R15, `(.L_x_3203) ;  /* 0x000000000f087348 */ /* 0x000fea0003c00000 */
[----:B------:R0:W1:Y:S02]  /*28790*/  SHFL.UP P6, R14, R13, R12, R11 ;  /* 0x0400000c0d0e7389 */ /* 0x00006400000c000b */
[----:B01----:R-:W-:Y:S01]  /*287a0*/  ENDCOLLECTIVE ;  /* 0x000000000000791b */ /* 0x003fe20003800000 */
.L_x_3203:
[----:B------:R-:W-:Y:S01]  /*287b0*/  IMAD.MOV.U32 R12, RZ, RZ, 0x4 ;  /* 0x00000004ff0c7424 */ /* 0x000fe200078e00ff */
[----:B------:R-:W-:-:S05]  /*287c0*/  SEL R2, R14, RZ, P2 ;  /* 0x000000ff0e027207 */ /* 0x000fca0001000000 */
[----:B------:R-:W-:-:S04]  /*287d0*/  IMAD.IADD R2, R13, 0x1, R2 ;  /* 0x000000010d027824 */ /* 0x000fc800078e0202 */
[----:B------:R-:W-:-:S07]  /*287e0*/  IMAD.MOV.U32 R13, RZ, RZ, R2 ;  /* 0x000000ffff0d7224 */ /* 0x000fce00078e0002 */
[----:B------:R-:W-:Y:S05]  /*287f0*/  WARPSYNC.COLLECTIVE R15, `(.L_x_3204) ;  /* 0x000000000f087348 */ /* 0x000fea0003c00000 */
[----:B------:R0:W1:Y:S02]  /*28800*/  SHFL.UP P6, R14, R13, R12, R11 ;  /* 0x0400000c0d0e7389 */ /* 0x00006400000c000b */
[----:B01----:R-:W-:Y:S01]  /*28810*/  ENDCOLLECTIVE ;  /* 0x000000000000791b */ /* 0x003fe20003800000 */
.L_x_3204:
[----:B------:R-:W-:Y:S01]  /*28820*/  IMAD.MOV.U32 R12, RZ, RZ, 0x8 ;  /* 0x00000008ff0c7424 */ /* 0x000fe200078e00ff */
[----:B------:R-:W-:-:S05]  /*28830*/  SEL R3, R14, RZ, P3 ;  /* 0x000000ff0e037207 */ /* 0x000fca0001800000 */
[----:B------:R-:W-:-:S04]  /*28840*/  IMAD.IADD R3, R2, 0x1, R3 ;  /* 0x0000000102037824 */ /* 0x000fc800078e0203 */
[----:B------:R-:W-:-:S07]  /*28850*/  IMAD.MOV.U32 R13, RZ, RZ, R3 ;  /* 0x000000ffff0d7224 */ /* 0x000fce00078e0003 */
[----:B------:R-:W-:Y:S05]  /*28860*/  WARPSYNC.COLLECTIVE R15, `(.L_x_3205) ;  /* 0x000000000f087348 */ /* 0x000fea0003c00000 */
[----:B------:R0:W1:Y:S02]  /*28870*/  SHFL.UP P6, R14, R13, R12, R11 ;  /* 0x0400000c0d0e7389 */ /* 0x00006400000c000b */
[----:B01----:R-:W-:Y:S01]  /*28880*/  ENDCOLLECTIVE ;  /* 0x000000000000791b */ /* 0x003fe20003800000 */
.L_x_3205:
[----:B------:R-:W-:Y:S01]  /*28890*/  IMAD.MOV.U32 R12, RZ, RZ, 0x10 ;  /* 0x00000010ff0c7424 */ /* 0x000fe200078e00ff */
[----:B------:R-:W-:-:S05]  /*288a0*/  SEL R4, R14, RZ, P4 ;  /* 0x000000ff0e047207 */ /* 0x000fca0002000000 */
[----:B------:R-:W-:-:S04]  /*288b0*/  IMAD.IADD R4, R3, 0x1, R4 ;  /* 0x0000000103047824 */ /* 0x000fc800078e0204 */
[----:B------:R-:W-:-:S07]  /*288c0*/  IMAD.MOV.U32 R13, RZ, RZ, R4 ;  /* 0x000000ffff0d7224 */ /* 0x000fce00078e0004 */
[----:B------:R-:W-:Y:S05]  /*288d0*/  WARPSYNC.COLLECTIVE R15, `(.L_x_3206) ;  /* 0x000000000f087348 */ /* 0x000fea0003c00000 */
[----:B------:R0:W1:Y:S02]  /*288e0*/  SHFL.UP P6, R14, R13, R12, R11 ;  /* 0x0400000c0d0e7389 */ /* 0x00006400000c000b */
[----:B01----:R-:W-:Y:S01]  /*288f0*/  ENDCOLLECTIVE ;  /* 0x000000000000791b */ /* 0x003fe20003800000 */
.L_x_3206:
        /* <DEDUP_REMOVED lines=8> */
.L_x_3207:
[----:B------:R-:W-:Y:S05]  /*28980*/  BRA `(.L_x_3208) ;  /* 0xffffffac001c7947 */ /* 0x000fea000383ffff */
.L_x_3030:
[----:B------:R-:W-:Y:S01]  /*28990*/  BSSY B0, `(.L_x_3209) ;  /* 0x0000006000007945 */ /* 0x000fe20003800000 */
[----:B------:R-:W-:Y:S01]  /*289a0*/  PLOP3.LUT P6, PT, P6, PT, PT, 0x8, 0x0 ;  /* 0x000000000000781c */ /* 0x000fe200037ce170 */
[----:B------:R-:W-:-:S12]  /*289b0*/  IMAD.MOV.U32 R15, RZ, RZ, -0x1 ;  /* 0xffffffffff0f7424 */ /* 0x000fd800078e00ff */
[----:B01----:R-:W-:Y:S05]  /*289c0*/  WARPSYNC.COLLECTIVE R15, `(.L_x_3210) ;  /* 0x000000000f087348 */ /* 0x003fea0003c00000 */
[----:B------:R-:W-:Y:S01]  /*289d0*/  VOTE.ANY R14, PT, P6 ;  /* 0x00000000000e7806 */ /* 0x000fe200030e0100 */
[----:B01----:R-:W-:Y:S06]  /*289e0*/  ENDCOLLECTIVE ;  /* 0x000000000000791b */ /* 0x003fec0003800000 */
.L_x_3210:
[----:B------:R-:W-:Y:S05]  /*289f0*/  BSYNC B0 ;  /* 0x0000000000007941 */ /* 0x000fea0003800000 */
.L_x_3209:
[----:B------:R-:W-:Y:S01]  /*28a00*/  MOV R3, R14 ;  /* 0x0000000e00037202 */ /* 0x000fe20000000f00 */
[----:B------:R-:W-:Y:S02]  /*28a10*/  IMAD.MOV.U32 R13, RZ, RZ, R5 ;  /* 0x000000ffff0d7224 */ /* 0x000fe400078e0005 */
[----:B------:R-:W-:Y:S01]  /*28a20*/  IMAD.MOV.U32 R11, RZ, RZ, 0x1f ;  /* 0x0000001fff0b7424 */ /* 0x000fe200078e00ff */
[----:B------:R-:W0:Y:S01]  /*28a30*/  POPC R4, R3 ;  /* 0x0000000300047309 */ /* 0x000e220000000000 */
[----:B------:R-:W-:Y:S02]  /*28a40*/  IMAD.MOV.U32 R15, RZ, RZ, -0x1 ;  /* 0xffffffffff0f7424 */ /* 0x000fe400078e00ff */
[----:B0-----:R-:W-:-:S07]  /*28a50*/  IMAD.MOV.U32 R12, RZ, RZ, R4 ;  /* 0x000000ffff0c7224 */ /* 0x001fce00078e0004 */
[----:B------:R-:W-:Y:S05]  /*28a60*/  WARPSYNC.COLLECTIVE R15, `(.L_x_3211) ;  /* 0x000000000f087348 */ /* 0x000fea0003c00000 */
[----:B------:R0:W1:Y:S02]  /*28a70*/  SHFL.IDX P6, R14, R13, R12, R11 ;  /* 0x0000000c0d0e7389 */ /* 0x00006400000c000b */
[----:B01----:R-:W-:Y:S01]  /*28a80*/  ENDCOLLECTIVE ;  /* 0x000000000000791b */ /* 0x003fe20003800000 */
.L_x_3211:
[----:B------:R-:W-:Y:S01]  /*28a90*/  IMAD.MOV.U32 R5, RZ, RZ, R14 ;  /* 0x000000ffff057224 */ /* 0x000fe200078e000e */
[----:B------:R-:W-:Y:S06]  /*28aa0*/  BRA `(.L_x_3212) ;  /* 0xffffffac000c7947 */ /* 0x000fec000383ffff */
.L_x_3032:
[----:B------:R-:W-:Y:S01]  /*28ab0*/  BSSY B0, `(.L_x_3213) ;  /* 0x0000007000007945 */ /* 0x000fe20003800000 */
[----:B------:R-:W-:Y:S02]  /*28ac0*/  IMAD.MOV.U32 R13, RZ, RZ, R2 ;  /* 0x000000ffff0d7224 */ /* 0x000fe400078e0002 */
[----:B------:R-:W-:Y:S02]  /*28ad0*/  IMAD.MOV.U32 R11, RZ, RZ, 0x1f ;  /* 0x0000001fff0b7424 */ /* 0x000fe400078e00ff */
[----:B------:R-:W-:-:S07]  /*28ae0*/  IMAD.MOV.U32 R15, RZ, RZ, -0x1 ;  /* 0xffffffffff0f7424 */ /* 0x000fce00078e00ff */
[----:B0123--:R-:W-:Y:S05]  /*28af0*/  WARPSYNC.COLLECTIVE R15, `(.L_x_3214) ;  /* 0x000000000f087348 */ /* 0x00ffea0003c00000 */
[----:B------:R4:W0:Y:S02]  /*28b00*/  SHFL.IDX P6, R14, R13, R12, R11 ;  /* 0x0000000c0d0e7389 */ /* 0x00082400000c000b */
[----:B01234-:R-:W-:Y:S01]  /*28b10*/  ENDCOLLECTIVE ;  /* 0x000000000000791b */ /* 0x01ffe20003800000 */
.L_x_3214:
[----:B------:R-:W-:Y:S05]  /*28b20*/  BSYNC B0 ;  /* 0x0000000000007941 */ /* 0x000fea0003800000 */
.L_x_3213:
[----:B------:R-:W-:Y:S05]  /*28b30*/  BRA `(.L_x_3031) ;  /* 0xffffffac00047947 */ /* 0x000fea000383ffff */
.L_x_3036:
[----:B0-----:R0:W3:Y:S02]  /*28b40*/  SYNCS.PHASECHK.TRANS64.TRYWAIT P0, [R5+URZ+0x2a820], R0 ;  /* 0x02a82000050075a7 */ /* 0x0010e4000800017f */
[----:B---3--:R-:W-:Y:S05]  /*28b50*/  @!P0 NANOSLEEP.SYNCS 0x989680 ;  /* 0x009896800000895d */ /* 0x008fea0003900000 */
[----:B------:R-:W3:Y:S02]  /*28b60*/  @!P0 SYNCS.PHASECHK.TRANS64 P0, [R5+URZ+0x2a820], R0 ;  /* 0x02a82000050085a7 */ /* 0x000ee4000800007f */
[----:B---3--:R-:W-:Y:S05]  /*28b70*/  @!P0 BRA `(.L_x_3036) ;  /* 0xfffffffc00f08947 */ /* 0x008fea000383ffff */
[----:B------:R-:W-:Y:S05]  /*28b80*/  BRA `(.L_x_3215) ;  /* 0xffffffb0007c7947 */ /* 0x000fea000383ffff */
.L_x_3037:
        /* <DEDUP_REMOVED lines=11> */
.L_x_3217:
[----:B------:R-:W-:Y:S05]  /*28c40*/  BSYNC B0 ;  /* 0x0000000000007941 */ /* 0x000fea0003800000 */
.L_x_3216:
[----:B------:R-:W-:Y:S05]  /*28c50*/  BRA `(.L_x_3218) ;  /* 0xffffffb000647947 */ /* 0x000fea000383ffff */
.L_x_3038:
[----:B------:R-:W-:Y:S01]  /*28c60*/  BSSY B0, `(.L_x_3219) ;  /* 0x0000006000007945 */ /* 0x000fe20003800000 */
[----:B------:R-:W-:-:S07]  /*28c70*/  IMAD.MOV.U32 R15, RZ, RZ, -0x1 ;  /* 0xffffffffff0f7424 */ /* 0x000fce00078e00ff */
[----:B012---:R-:W-:Y:S05]  /*28c80*/  WARPSYNC.COLLECTIVE R15, `(.L_x_3220) ;  /* 0x000000000f0c7348 */ /* 0x007fea0003c00000 */
[----:B------:R-:W-:Y:S02]  /*28c90*/  ELECT P6, UR62, PT ;  /* 0x00000000003e782f */ /* 0x000fe400038c0000 */
[----:B------:R-:W-:Y:S01]  /*28ca0*/  MOV R14, UR62 ;  /* 0x0000003e000e7c02 */ /* 0x000fe20008000f00 */
[----:B012---:R-:W-:Y:S10]  /*28cb0*/  ENDCOLLECTIVE ;  /* 0x000000000000791b */ /* 0x007ff40003800000 */
.L_x_3220:
[----:B------:R-:W-:Y:S05]  /*28cc0*/  BSYNC B0 ;  /* 0x0000000000007941 */ /* 0x000fea0003800000 */
.L_x_3219:
[----:B------:R-:W-:Y:S05]  /*28cd0*/  BRA `(.L_x_3221) ;  /* 0xffffffb000587947 */ /* 0x000fea000383ffff */
.L_x_3040:
[----:B0-----:R0:W3:Y:S02]  /*28ce0*/  SYNCS.PHASECHK.TRANS64.TRYWAIT P1, [R3+URZ+0x2a840], R2 ;  /* 0x02a84002030075a7 */ /* 0x0010e4000802017f */
[----:B---3--:R-:W-:Y:S05]  /*28cf0*/  @!P1 NANOSLEEP.SYNCS 0x989680 ;  /* 0x009896800000995d */ /* 0x008fea0003900000 */
[----:B------:R-:W3:Y:S02]  /*28d00*/  @!P1 SYNCS.PHASECHK.TRANS64 P1, [R3+URZ+0x2a840], R2 ;  /* 0x02a84002030095a7 */ /* 0x000ee4000802007f */
[----:B---3--:R-:W-:Y:S05]  /*28d10*/  @!P1 BRA `(.L_x_3040) ;  /* 0xfffffffc00f09947 */ /* 0x008fea000383ffff */
[----:B------:R-:W-:Y:S05]  /*28d20*/  BRA `(.L_x_3222) ;  /* 0xffffffb000807947 */ /* 0x000fea000383ffff */
.L_x_3042:
[----:B---3--:R3:W4:Y:S02]  /*28d30*/  SYNCS.PHASECHK.TRANS64.TRYWAIT P1, [R5+URZ+0x2a840], R0 ;  /* 0x02a84000050075a7 */ /* 0x008724000802017f */
[----:B----4-:R-:W-:Y:S05]  /*28d40*/  @!P1 NANOSLEEP.SYNCS 0x989680 ;  /* 0x009896800000995d */ /* 0x010fea0003900000 */
[----:B------:R-:W4:Y:S02]  /*28d50*/  @!P1 SYNCS.PHASECHK.TRANS64 P1, [R5+URZ+0x2a840], R0 ;  /* 0x02a84000050095a7 */ /* 0x000f24000802007f */
[----:B----4-:R-:W-:Y:S05]  /*28d60*/  @!P1 BRA `(.L_x_3042) ;  /* 0xfffffffc00f09947 */ /* 0x010fea000383ffff */
[----:B------:R-:W-:Y:S05]  /*28d70*/  BRA `(.L_x_3223) ;  /* 0xffffffb0008c7947 */ /* 0x000fea000383ffff */
.L_x_3044:
[----:B----4-:R4:W0:Y:S02]  /*28d80*/  SYNCS.PHASECHK.TRANS64.TRYWAIT P1, [R3+URZ+0x2a860], R2 ;  /* 0x02a86002030075a7 */ /* 0x010824000802017f */
[----:B0-----:R-:W-:Y:S05]  /*28d90*/  @!P1 NANOSLEEP.SYNCS 0x989680 ;  /* 0x009896800000995d */ /* 0x001fea0003900000 */
[----:B------:R-:W0:Y:S02]  /*28da0*/  @!P1 SYNCS.PHASECHK.TRANS64 P1, [R3+URZ+0x2a860], R2 ;  /* 0x02a86002030095a7 */ /* 0x000e24000802007f */
[----:B0-----:R-:W-:Y:S05]  /*28db0*/  @!P1 BRA `(.L_x_3044) ;  /* 0xfffffffc00f09947 */ /* 0x001fea000383ffff */
[----:B------:R-:W-:Y:S05]  /*28dc0*/  BRA `(.L_x_3224) ;  /* 0xffffffb000887947 */ /* 0x000fea000383ffff */
.L_x_3225:
        /* <DEDUP_REMOVED lines=11> */
.L_x_3234:


//--------------------- .nv.global.init           --------------------------
	.section	.nv.global.init,"aw",@progbits
.nv.global.init:
	.type		$str$23,@object
	.size		$str$23,($str$24 - $str$23)
$str$23:
        /*0000*/ 	.byte	0x28, 0x61, 0x64, 0x64, 0x72, 0x65, 0x73, 0x73, 0x20, 0x26, 0x20, 0x6d, 0x61, 0x73, 0x6b, 0x29
        /*0010*/ 	.byte	0x20, 0x3d, 0x3d, 0x20, 0x30, 0x00
	.type		$str$24,@object
	.size		$str$24,(__unnamed_4 - $str$24)
$str$24:
        /*0016*/ 	.byte	0x2f, 0x74, 0x6d, 0x70, 0x2f, 0x6f, 0x73, 0x73, 0x5f, 0x6b, 0x65, 0x72, 0x6e, 0x65, 0x6c, 0x73
        /*0026*/ 	.byte	0x5f, 0x73, 0x72, 0x63, 0x2f, 0x66, 0x6c, 0x61, 0x73, 0x68, 0x5f, 0x61, 0x74, 0x74, 0x65, 0x6e
        /*0036*/ 	.byte	0x74, 0x69, 0x6f, 0x6e, 0x2f, 0x63, 0x73, 0x72, 0x63, 0x2f, 0x63, 0x75, 0x74, 0x6c, 0x61, 0x73
        /*0046*/ 	.byte	0x73, 0x2f, 0x69, 0x6e, 0x63, 0x6c, 0x75, 0x64, 0x65, 0x2f, 0x63, 0x75, 0x74, 0x65, 0x2f, 0x70
        /*0056*/ 	.byte	0x6f, 0x69, 0x6e, 0x74, 0x65, 0x72, 0x5f, 0x66, 0x6c, 0x61, 0x67, 0x67, 0x65, 0x64, 0x2e, 0x68
        /*0066*/ 	.byte	0x70, 0x70, 0x00
	.type		__unnamed_4,@object
	.size		__unnamed_4,(__unnamed_6 - __unnamed_4)
__unnamed_4:
        /* <DEDUP_REMOVED lines=25> */
	.type		__unnamed_6,@object
	.size		__unnamed_6,(__unnamed_3 - __unnamed_6)
__unnamed_6:
        /* <DEDUP_REMOVED lines=25> */
	.type		__unnamed_3,@object
	.size		__unnamed_3,(__unnamed_5 - __unnamed_3)
__unnamed_3:
        /* <DEDUP_REMOVED lines=29> */
	.type		__unnamed_5,@object
	.size		__unnamed_5,(__unnamed_2 - __unnamed_5)
__unnamed_5:
        /* <DEDUP_REMOVED lines=29> */
	.type		__unnamed_2,@object
	.size		__unnamed_2,(__unnamed_1 - __unnamed_2)
__unnamed_2:
        /* <DEDUP_REMOVED lines=29> */
	.type		__unnamed_1,@object
	.size		__unnamed_1,(.L_0 - __unnamed_1)
__unnamed_1:
        /* <DEDUP_REMOVED lines=29> */
        /*0ab1*/ 	.byte	0x5d, 0x00
.L_0:


//--------------------- .nv.shared._ZN7cutlass13device_kernelIN5flash11enable_sm90INS1_16FlashAttnFwdSm90INS1_25CollectiveMainloopFwdSm90ILi2EN4cute5tupleIJNS5_1CILi1EEES8_S8_EEENS6_IJNS7_ILi128EEENS7_ILi96EEENS7_ILi192EEEEEELi128ENS_10bfloat16_tEfNS_4arch4Sm90ELb0ELb0ELb1ELb0ELb1ELb0ELb0ELb1ELb1ELb1ELb0ELb0EEENS1_21CollectiveEpilogueFwdINS6_IJSA_SA_SB_EEES9_SE_SG_Li256ELb0ELb1ELb0ELb0EEENS1_29StaticPersistentTileSchedulerILb0EEEEEEEEEvNT_6ParamsE --------------------------
	.section	.nv.shared._ZN7cutlass13device_kernelIN5flash11enable_sm90INS1_16FlashAttnFwdSm90INS1_25CollectiveMainloopFwdSm90ILi2EN4cute5tupleIJNS5_1CILi1EEES8_S8_EEENS6_IJNS7_ILi128EEENS7_ILi96EEENS7_ILi192EEEEEELi128ENS_10bfloat16_tEfNS_4arch4Sm90ELb0ELb0ELb1ELb0ELb1ELb0ELb0ELb1ELb1ELb1ELb0ELb0EEENS1_21CollectiveEpilogueFwdINS6_IJSA_SA_SB_EEES9_SE_SG_Li256ELb0ELb1ELb0ELb0EEENS1_29StaticPersistentTileSchedulerILb0EEEEEEEEEvNT_6ParamsE,"aw",@nobits
	.sectionflags	@""
	.align	16
	.zero		1024


//--------------------- .nv.shared.reserved.0     --------------------------
	.section	.nv.shared.reserved.0,"aw",@nobits
	.weak		__nv_reservedSMEM_offset_0_alias
	.size		__nv_reservedSMEM_offset_0_alias, 0, 0
	.other		__nv_reservedSMEM_offset_0_alias,@"STO_CUDA_RESERVED_SHARED STV_DEFAULT"
__nv_reservedSMEM_offset_0_alias:
	.zero		0


//--------------------- .nv.global                --------------------------
	.section	.nv.global,"aw",@nobits
.nv.global:
	.type		_ZN84_INTERNAL_3aed1491_48_flash_fwd_hdim192_128_bf16_paged_softcap_sm90_cu_ee213261_32024cute1_E,@object
	.size		_ZN84_INTERNAL_3aed1491_48_flash_fwd_hdim192_128_bf16_paged_softcap_sm90_cu_ee213261_32024cute1_E,(_ZN84_INTERNAL_3aed1491_48_flash_fwd_hdim192_128_bf16_paged_softcap_sm90_cu_ee213261_32024cuda3std3__45__cpo6cbeginE - _ZN84_INTERNAL_3aed1491_48_flash_fwd_hdim192_128_bf16_paged_softcap_sm90_cu_ee213261_32024cute1_E)
_ZN84_INTERNAL_3aed1491_48_flash_fwd_hdim192_128_bf16_paged_softcap_sm90_cu_ee213261_32024cute1_E:
	.zero		1
	.type		_ZN84_INTERNAL_3aed1491_48_flash_fwd_hdim192_128_bf16_paged_softcap_sm90_cu_ee213261_32024cuda3std3__45__cpo6cbeginE,@object
	.size		_ZN84_INTERNAL_3aed1491_48_flash_fwd_hdim192_128_bf16_paged_softcap_sm90_cu_ee213261_32024cuda3std3__45__cpo6cbeginE,(_ZN84_INTERNAL_3aed1491_48_flash_fwd_hdim192_128_bf16_paged_softcap_sm90_cu_ee213261_32024cuda3std3__48in_placeE - _ZN84_INTERNAL_3aed1491_48_flash_fwd_hdim192_128_bf16_paged_softcap_sm90_cu_ee213261_32024cuda3std3__45__cpo6cbeginE)
_ZN84_INTERNAL_3aed1491_48_flash_fwd_hdim192_128_bf16_paged_softcap_sm90_cu_ee213261_32024cuda3std3__45__cpo6cbeginE:
	.zero		1
	.type		_ZN84_INTERNAL_3aed1491_48_flash_fwd_hdim192_128_bf16_paged_softcap_sm90_cu_ee213261_32024cuda3std3__48in_placeE,@object
	.size		_ZN84_INTERNAL_3aed1491_48_flash_fwd_hdim192_128_bf16_paged_softcap_sm90_cu_ee213261_32024cuda3std3__48in_placeE,(_ZN84_INTERNAL_3aed1491_48_flash_fwd_hdim192_128_bf16_paged_softcap_sm90_cu_ee213261_32024cuda3std6ranges3__45__cpo9iter_moveE - _ZN84_INTERNAL_3aed1491_48_flash_fwd_hdim192_128_bf16_paged_softcap_sm90_cu_ee213261_32024cuda3std3__48in_placeE)
_ZN84_INTERNAL_3aed1491_48_flash_fwd_hdim192_128_bf16_paged_softcap_sm90_cu_ee213261_32024cuda3std3__48in_placeE:
	.zero		1
	.type		_ZN84_INTERNAL_3aed1491_48_flash_fwd_hdim192_128_bf16_paged_softcap_sm90_cu_ee213261_32024cuda3std6ranges3__45__cpo9iter_moveE,@object
	.size		_ZN84_INTERNAL_3aed1491_48_flash_fwd_hdim192_128_bf16_paged_softcap_sm90_cu_ee213261_32024cuda3std6ranges3__45__cpo9iter_moveE,(_ZN84_INTERNAL_3aed1491_48_flash_fwd_hdim192_128_bf16_paged_softcap_sm90_cu_ee213261_32024cuda3std3__45__cpo5beginE - _ZN84_INTERNAL_3aed1491_48_flash_fwd_hdim192_128_bf16_paged_softcap_sm90_cu_ee213261_32024cuda3std6ranges3__45__cpo9iter_moveE)
_ZN84_INTERNAL_3aed1491_48_flash_fwd_hdim192_128_bf16_paged_softcap_sm90_cu_ee213261_32024cuda3std6ranges3__45__cpo9iter_moveE:
	.zero		1
	.type		_ZN84_INTERNAL_3aed1491_48_flash_fwd_hdim192_128_bf16_paged_softcap_sm90_cu_ee213261_32024cuda3std3__45__cpo5beginE,@object
	.size		_ZN84_INTERNAL_3aed1491_48_flash_fwd_hdim192_128_bf16_paged_softcap_sm90_cu_ee213261_32024cuda3std3__45__cpo5beginE,(_ZN84_INTERNAL_3aed1491_48_flash_fwd_hdim192_128_bf16_paged_softcap_sm90_cu_ee213261_32024cuda3std3__486_GLOBAL__N__3aed1491_48_flash_fwd_hdim192_128_bf16_paged_softcap_sm90_cu_ee213261_32026ignoreE - _ZN84_INTERNAL_3aed1491_48_flash_fwd_hdim192_128_bf16_paged_softcap_sm90_cu_ee213261_32024cuda3std3__45__cpo5beginE)
_ZN84_INTERNAL_3aed1491_48_flash_fwd_hdim192_128_bf16_paged_softcap_sm90_cu_ee213261_32024cuda3std3__45__cpo5beginE:
	.zero		1
	.type		_ZN84_INTERNAL_3aed1491_48_flash_fwd_hdim192_128_bf16_paged_softcap_sm90_cu_ee213261_32024cuda3std3__486_GLOBAL__N__3aed1491_48_flash_fwd_hdim192_128_bf16_paged_softcap_sm90_cu_ee213261_32026ignoreE,@object
	.size		_ZN84_INTERNAL_3aed1491_48_flash_fwd_hdim192_128_bf16_paged_softcap_sm90_cu_ee213261_32024cuda3std3__486_GLOBAL__N__3aed1491_48_flash_fwd_hdim192_128_bf16_paged_softcap_sm90_cu_ee213261_32026ignoreE,(_ZN84_INTERNAL_3aed1491_48_flash_fwd_hdim192_128_bf16_paged_softcap_sm90_cu_ee213261_32024cute7productE - _ZN84_INTERNAL_3aed1491_48_flash_fwd_hdim192_128_bf16_paged_softcap_sm90_cu_ee213261_32024cuda3std3__486_GLOBAL__N__3aed1491_48_flash_fwd_hdim192_128_bf16_paged_softcap_sm90_cu_ee213261_32026ignoreE)
_ZN84_INTERNAL_3aed1491_48_flash_fwd_hdim192_128_bf16_paged_softcap_sm90_cu_ee213261_32024cuda3std3__486_GLOBAL__N__3aed1491_48_flash_fwd_hdim192_128_bf16_paged_softcap_sm90_cu_ee213261_32026ignoreE:
	.zero		1
	.type		_ZN84_INTERNAL_3aed1491_48_flash_fwd_hdim192_128_bf16_paged_softcap_sm90_cu_ee213261_32024cute7productE,@object
	.size		_ZN84_INTERNAL_3aed1491_48_flash_fwd_hdim192_128_bf16_paged_softcap_sm90_cu_ee213261_32024cute7productE,(_ZN84_INTERNAL_3aed1491_48_flash_fwd_hdim192_128_bf16_paged_softcap_sm90_cu_ee213261_32024cuda3std3__45__cpo3endE - _ZN84_INTERNAL_3aed1491_48_flash_fwd_hdim192_128_bf16_paged_softcap_sm90_cu_ee213261_32024cute7productE)
_ZN84_INTERNAL_3aed1491_48_flash_fwd_hdim192_128_bf16_paged_softcap_sm90_cu_ee213261_32024cute7productE:
	.zero		1
	.type		_ZN84_INTERNAL_3aed1491_48_flash_fwd_hdim192_128_bf16_paged_softcap_sm90_cu_ee213261_32024cuda3std3__45__cpo3endE,@object
	.size		_ZN84_INTERNAL_3aed1491_48_flash_fwd_hdim192_128_bf16_paged_softcap_sm90_cu_ee213261_32024cuda3std3__45__cpo3endE,(_ZN84_INTERNAL_3aed1491_48_flash_fwd_hdim192_128_bf16_paged_softcap_sm90_cu_ee213261_32024cuda3std3__419piecewise_constructE - _ZN84_INTERNAL_3aed1491_48_flash_fwd_hdim192_128_bf16_paged_softcap_sm90_cu_ee213261_32024cuda3std3__45__cpo3endE)
_ZN84_INTERNAL_3aed1491_48_flash_fwd_hdim192_128_bf16_paged_softcap_sm90_cu_ee213261_32024cuda3std3__45__cpo3endE:
	.zero		1
	.type		_ZN84_INTERNAL_3aed1491_48_flash_fwd_hdim192_128_bf16_paged_softcap_sm90_cu_ee213261_32024cuda3std3__419piecewise_constructE,@object
	.size		_ZN84_INTERNAL_3aed1491_48_flash_fwd_hdim192_128_bf16_paged_softcap_sm90_cu_ee213261_32024cuda3std3__419piecewise_constructE,(_ZN84_INTERNAL_3aed1491_48_flash_fwd_hdim192_128_bf16_paged_softcap_sm90_cu_ee213261_32024cuda3std3__45__cpo4cendE - _ZN84_INTERNAL_3aed1491_48_flash_fwd_hdim192_128_bf16_paged_softcap_sm90_cu_ee213261_32024cuda3std3__419piecewise_constructE)
_ZN84_INTERNAL_3aed1491_48_flash_fwd_hdim192_128_bf16_paged_softcap_sm90_cu_ee213261_32024cuda3std3__419piecewise_constructE:
	.zero		1
	.type		_ZN84_INTERNAL_3aed1491_48_flash_fwd_hdim192_128_bf16_paged_softcap_sm90_cu_ee213261_32024cuda3std3__45__cpo4cendE,@object
	.size		_ZN84_INTERNAL_3aed1491_48_flash_fwd_hdim192_128_bf16_paged_softcap_sm90_cu_ee213261_32024cuda3std3__45__cpo4cendE,(_ZN84_INTERNAL_3aed1491_48_flash_fwd_hdim192_128_bf16_paged_softcap_sm90_cu_ee213261_32024cuda3std6ranges3__45__cpo4swapE - _ZN84_INTERNAL_3aed1491_48_flash_fwd_hdim192_128_bf16_paged_softcap_sm90_cu_ee213261_32024cuda3std3__45__cpo4cendE)
_ZN84_INTERNAL_3aed1491_48_flash_fwd_hdim192_128_bf16_paged_softcap_sm90_cu_ee213261_32024cuda3std3__45__cpo4cendE:
	.zero		1
	.type		_ZN84_INTERNAL_3aed1491_48_flash_fwd_hdim192_128_bf16_paged_softcap_sm90_cu_ee213261_32024cuda3std6ranges3__45__cpo4swapE,@object
	.size		_ZN84_INTERNAL_3aed1491_48_flash_fwd_hdim192_128_bf16_paged_softcap_sm90_cu_ee213261_32024cuda3std6ranges3__45__cpo4swapE,(.L_13 - _ZN84_INTERNAL_3aed1491_48_flash_fwd_hdim192_128_bf16_paged_softcap_sm90_cu_ee213261_32024cuda3std6ranges3__45__cpo4swapE)
_ZN84_INTERNAL_3aed1491_48_flash_fwd_hdim192_128_bf16_paged_softcap_sm90_cu_ee213261_32024cuda3std6ranges3__45__cpo4swapE:
	.zero		1
.L_13:


//--------------------- .nv.shared._ZN7cutlass13device_kernelIN5flash11enable_sm90INS1_16FlashAttnFwdSm90INS1_25CollectiveMainloopFwdSm90ILi2EN4cute5tupleIJNS5_1CILi1EEES8_S8_EEENS6_IJNS7_ILi128EEENS7_ILi96EEENS7_ILi192EEEEEELi128ENS_10bfloat16_tEfNS_4arch4Sm90ELb0ELb0ELb1ELb1ELb1ELb0ELb0ELb1ELb1ELb1ELb0ELb0EEENS1_21CollectiveEpilogueFwdINS6_IJSA_SA_SB_EEES9_SE_SG_Li256ELb1ELb1ELb0ELb0EEENS1_36VarlenDynamicPersistentTileSchedulerILi128ELi96ELi256ELi128ELb0ELb1ELb1ELb0ELb1ELb1EEEEEEEEEvNT_6ParamsE --------------------------
	.section	.nv.shared._ZN7cutlass13device_kernelIN5flash11enable_sm90INS1_16FlashAttnFwdSm90INS1_25CollectiveMainloopFwdSm90ILi2EN4cute5tupleIJNS5_1CILi1EEES8_S8_EEENS6_IJNS7_ILi128EEENS7_ILi96EEENS7_ILi192EEEEEELi128ENS_10bfloat16_tEfNS_4arch4Sm90ELb0ELb0ELb1ELb1ELb1ELb0ELb0ELb1ELb1ELb1ELb0ELb0EEENS1_21CollectiveEpilogueFwdINS6_IJSA_SA_SB_EEES9_SE_SG_Li256ELb1ELb1ELb0ELb0EEENS1_36VarlenDynamicPersistentTileSchedulerILi128ELi96ELi256ELi128ELb0ELb1ELb1ELb0ELb1ELb1EEEEEEEEEvNT_6ParamsE,"aw",@nobits
	.sectionflags	@""
	.align	16
	.zero		1024


//--------------------- .nv.shared._ZN7cutlass13device_kernelIN5flash11enable_sm90INS1_16FlashAttnFwdSm90INS1_25CollectiveMainloopFwdSm90ILi2EN4cute5tupleIJNS5_1CILi1EEES8_S8_EEENS6_IJNS7_ILi128EEENS7_ILi96EEENS7_ILi192EEEEEELi128ENS_10bfloat16_tEfNS_4arch4Sm90ELb0ELb0ELb1ELb1ELb1ELb1ELb0ELb1ELb1ELb1ELb0ELb0EEENS1_21CollectiveEpilogueFwdINS6_IJSA_SA_SB_EEES9_SE_SG_Li256ELb1ELb1ELb0ELb0EEENS1_36VarlenDynamicPersistentTileSchedulerILi128ELi96ELi256ELi128ELb0ELb1ELb1ELb0ELb1ELb1EEEEEEEEEvNT_6ParamsE --------------------------
	.section	.nv.shared._ZN7cutlass13device_kernelIN5flash11enable_sm90INS1_16FlashAttnFwdSm90INS1_25CollectiveMainloopFwdSm90ILi2EN4cute5tupleIJNS5_1CILi1EEES8_S8_EEENS6_IJNS7_ILi128EEENS7_ILi96EEENS7_ILi192EEEEEELi128ENS_10bfloat16_tEfNS_4arch4Sm90ELb0ELb0ELb1ELb1ELb1ELb1ELb0ELb1ELb1ELb1ELb0ELb0EEENS1_21CollectiveEpilogueFwdINS6_IJSA_SA_SB_EEES9_SE_SG_Li256ELb1ELb1ELb0ELb0EEENS1_36VarlenDynamicPersistentTileSchedulerILi128ELi96ELi256ELi128ELb0ELb1ELb1ELb0ELb1ELb1EEEEEEEEEvNT_6ParamsE,"aw",@nobits
	.sectionflags	@""
	.align	16
	.zero		1024


//--------------------- .nv.shared._ZN7cutlass13device_kernelIN5flash11enable_sm90INS1_16FlashAttnFwdSm90INS1_25CollectiveMainloopFwdSm90ILi2EN4cute5tupleIJNS5_1CILi1EEES8_S8_EEENS6_IJNS7_ILi128EEENS7_ILi96EEENS7_ILi192EEEEEELi128ENS_10bfloat16_tEfNS_4arch4Sm90ELb0ELb1ELb1ELb0ELb1ELb0ELb0ELb1ELb1ELb1ELb0ELb0EEENS1_21CollectiveEpilogueFwdINS6_IJSA_SA_SB_EEES9_SE_SG_Li256ELb0ELb1ELb0ELb0EEENS1_30DynamicPersistentTileSchedulerILi256ELi128ELb0ELb1ELb1EEEEEEEEEvNT_6ParamsE --------------------------
	.section	.nv.shared._ZN7cutlass13device_kernelIN5flash11enable_sm90INS1_16FlashAttnFwdSm90INS1_25CollectiveMainloopFwdSm90ILi2EN4cute5tupleIJNS5_1CILi1EEES8_S8_EEENS6_IJNS7_ILi128EEENS7_ILi96EEENS7_ILi192EEEEEELi128ENS_10bfloat16_tEfNS_4arch4Sm90ELb0ELb1ELb1ELb0ELb1ELb0ELb0ELb1ELb1ELb1ELb0ELb0EEENS1_21CollectiveEpilogueFwdINS6_IJSA_SA_SB_EEES9_SE_SG_Li256ELb0ELb1ELb0ELb0EEENS1_30DynamicPersistentTileSchedulerILi256ELi128ELb0ELb1ELb1EEEEEEEEEvNT_6ParamsE,"aw",@nobits
	.sectionflags	@""
	.align	16
	.zero		1024


//--------------------- .nv.shared._ZN7cutlass13device_kernelIN5flash11enable_sm90INS1_16FlashAttnFwdSm90INS1_25CollectiveMainloopFwdSm90ILi2EN4cute5tupleIJNS5_1CILi1EEES8_S8_EEENS6_IJNS7_ILi128EEENS7_ILi96EEENS7_ILi192EEEEEELi128ENS_10bfloat16_tEfNS_4arch4Sm90ELb0ELb1ELb1ELb1ELb1ELb0ELb0ELb1ELb1ELb1ELb0ELb0EEENS1_21CollectiveEpilogueFwdINS6_IJSA_SA_SB_EEES9_SE_SG_Li256ELb1ELb1ELb0ELb0EEENS1_36VarlenDynamicPersistentTileSchedulerILi128ELi96ELi256ELi128ELb0ELb1ELb1ELb1ELb0ELb1EEEEEEEEEvNT_6ParamsE --------------------------
	.section	.nv.shared._ZN7cutlass13device_kernelIN5flash11enable_sm90INS1_16FlashAttnFwdSm90INS1_25CollectiveMainloopFwdSm90ILi2EN4cute5tupleIJNS5_1CILi1EEES8_S8_EEENS6_IJNS7_ILi128EEENS7_ILi96EEENS7_ILi192EEEEEELi128ENS_10bfloat16_tEfNS_4arch4Sm90ELb0ELb1ELb1ELb1ELb1ELb0ELb0ELb1ELb1ELb1ELb0ELb0EEENS1_21CollectiveEpilogueFwdINS6_IJSA_SA_SB_EEES9_SE_SG_Li256ELb1ELb1ELb0ELb0EEENS1_36VarlenDynamicPersistentTileSchedulerILi128ELi96ELi256ELi128ELb0ELb1ELb1ELb1ELb0ELb1EEEEEEEEEvNT_6ParamsE,"aw",@nobits
	.sectionflags	@""
	.align	16
	.zero		1024


//--------------------- .nv.shared._ZN7cutlass13device_kernelIN5flash11enable_sm90INS1_16FlashAttnFwdSm90INS1_25CollectiveMainloopFwdSm90ILi2EN4cute5tupleIJNS5_1CILi1EEES8_S8_EEENS6_IJNS7_ILi128EEENS7_ILi96EEENS7_ILi192EEEEEELi128ENS_10bfloat16_tEfNS_4arch4Sm90ELb0ELb1ELb1ELb1ELb1ELb1ELb0ELb1ELb1ELb1ELb0ELb0EEENS1_21CollectiveEpilogueFwdINS6_IJSA_SA_SB_EEES9_SE_SG_Li256ELb1ELb1ELb0ELb0EEENS1_36VarlenDynamicPersistentTileSchedulerILi128ELi96ELi256ELi128ELb0ELb1ELb1ELb1ELb0ELb1EEEEEEEEEvNT_6ParamsE --------------------------
	.section	.nv.shared._ZN7cutlass13device_kernelIN5flash11enable_sm90INS1_16FlashAttnFwdSm90INS1_25CollectiveMainloopFwdSm90ILi2EN4cute5tupleIJNS5_1CILi1EEES8_S8_EEENS6_IJNS7_ILi128EEENS7_ILi96EEENS7_ILi192EEEEEELi128ENS_10bfloat16_tEfNS_4arch4Sm90ELb0ELb1ELb1ELb1ELb1ELb1ELb0ELb1ELb1ELb1ELb0ELb0EEENS1_21CollectiveEpilogueFwdINS6_IJSA_SA_SB_EEES9_SE_SG_Li256ELb1ELb1ELb0ELb0EEENS1_36VarlenDynamicPersistentTileSchedulerILi128ELi96ELi256ELi128ELb0ELb1ELb1ELb1ELb0ELb1EEEEEEEEEvNT_6ParamsE,"aw",@nobits
	.sectionflags	@""
	.align	16
	.zero		1024


//--------------------- .nv.shared._ZN7cutlass13device_kernelIN5flash11enable_sm90INS1_16FlashAttnFwdSm90INS1_25CollectiveMainloopFwdSm90ILi2EN4cute5tupleIJNS5_1CILi1EEES8_S8_EEENS6_IJNS7_ILi128EEENS7_ILi96EEENS7_ILi192EEEEEELi128ENS_10bfloat16_tEfNS_4arch4Sm90ELb1ELb0ELb1ELb0ELb1ELb0ELb0ELb1ELb1ELb1ELb0ELb0EEENS1_21CollectiveEpilogueFwdINS6_IJSA_SA_SB_EEES9_SE_SG_Li256ELb0ELb1ELb0ELb0EEENS1_30DynamicPersistentTileSchedulerILi256ELi128ELb0ELb1ELb1EEEEEEEEEvNT_6ParamsE --------------------------
	.section	.nv.shared._ZN7cutlass13device_kernelIN5flash11enable_sm90INS1_16FlashAttnFwdSm90INS1_25CollectiveMainloopFwdSm90ILi2EN4cute5tupleIJNS5_1CILi1EEES8_S8_EEENS6_IJNS7_ILi128EEENS7_ILi96EEENS7_ILi192EEEEEELi128ENS_10bfloat16_tEfNS_4arch4Sm90ELb1ELb0ELb1ELb0ELb1ELb0ELb0ELb1ELb1ELb1ELb0ELb0EEENS1_21CollectiveEpilogueFwdINS6_IJSA_SA_SB_EEES9_SE_SG_Li256ELb0ELb1ELb0ELb0EEENS1_30DynamicPersistentTileSchedulerILi256ELi128ELb0ELb1ELb1EEEEEEEEEvNT_6ParamsE,"aw",@nobits
	.sectionflags	@""
	.align	16
	.zero		1024


//--------------------- .nv.shared._ZN7cutlass13device_kernelIN5flash11enable_sm90INS1_16FlashAttnFwdSm90INS1_25CollectiveMainloopFwdSm90ILi2EN4cute5tupleIJNS5_1CILi1EEES8_S8_EEENS6_IJNS7_ILi128EEENS7_ILi96EEENS7_ILi192EEEEEELi128ENS_10bfloat16_tEfNS_4arch4Sm90ELb1ELb0ELb1ELb1ELb1ELb0ELb0ELb1ELb1ELb1ELb0ELb0EEENS1_21CollectiveEpilogueFwdINS6_IJSA_SA_SB_EEES9_SE_SG_Li256ELb1ELb1ELb0ELb0EEENS1_36VarlenDynamicPersistentTileSchedulerILi128ELi96ELi256ELi128ELb0ELb1ELb1ELb1ELb1ELb1EEEEEEEEEvNT_6ParamsE --------------------------
	.section	.nv.shared._ZN7cutlass13device_kernelIN5flash11enable_sm90INS1_16FlashAttnFwdSm90INS1_25CollectiveMainloopFwdSm90ILi2EN4cute5tupleIJNS5_1CILi1EEES8_S8_EEENS6_IJNS7_ILi128EEENS7_ILi96EEENS7_ILi192EEEEEELi128ENS_10bfloat16_tEfNS_4arch4Sm90ELb1ELb0ELb1ELb1ELb1ELb0ELb0ELb1ELb1ELb1ELb0ELb0EEENS1_21CollectiveEpilogueFwdINS6_IJSA_SA_SB_EEES9_SE_SG_Li256ELb1ELb1ELb0ELb0EEENS1_36VarlenDynamicPersistentTileSchedulerILi128ELi96ELi256ELi128ELb0ELb1ELb1ELb1ELb1ELb1EEEEEEEEEvNT_6ParamsE,"aw",@nobits
	.sectionflags	@""
	.align	16
	.zero		1024


//--------------------- .nv.shared._ZN7cutlass13device_kernelIN5flash11enable_sm90INS1_16FlashAttnFwdSm90INS1_25CollectiveMainloopFwdSm90ILi2EN4cute5tupleIJNS5_1CILi1EEES8_S8_EEENS6_IJNS7_ILi128EEENS7_ILi96EEENS7_ILi192EEEEEELi128ENS_10bfloat16_tEfNS_4arch4Sm90ELb1ELb0ELb1ELb1ELb1ELb1ELb0ELb1ELb1ELb1ELb0ELb0EEENS1_21CollectiveEpilogueFwdINS6_IJSA_SA_SB_EEES9_SE_SG_Li256ELb1ELb1ELb0ELb0EEENS1_36VarlenDynamicPersistentTileSchedulerILi128ELi96ELi256ELi128ELb0ELb1ELb1ELb1ELb1ELb1EEEEEEEEEvNT_6ParamsE --------------------------
	.section	.nv.shared._ZN7cutlass13device_kernelIN5flash11enable_sm90INS1_16FlashAttnFwdSm90INS1_25CollectiveMainloopFwdSm90ILi2EN4cute5tupleIJNS5_1CILi1EEES8_S8_EEENS6_IJNS7_ILi128EEENS7_ILi96EEENS7_ILi192EEEEEELi128ENS_10bfloat16_tEfNS_4arch4Sm90ELb1ELb0ELb1ELb1ELb1ELb1ELb0ELb1ELb1ELb1ELb0ELb0EEENS1_21CollectiveEpilogueFwdINS6_IJSA_SA_SB_EEES9_SE_SG_Li256ELb1ELb1ELb0ELb0EEENS1_36VarlenDynamicPersistentTileSchedulerILi128ELi96ELi256ELi128ELb0ELb1ELb1ELb1ELb1ELb1EEEEEEEEEvNT_6ParamsE,"aw",@nobits
	.sectionflags	@""
	.align	16
	.zero		1024


//--------------------- .nv.constant0._ZN7cutlass13device_kernelIN5flash11enable_sm90INS1_16FlashAttnFwdSm90INS1_25CollectiveMainloopFwdSm90ILi2EN4cute5tupleIJNS5_1CILi1EEES8_S8_EEENS6_IJNS7_ILi128EEENS7_ILi96EEENS7_ILi192EEEEEELi128ENS_10bfloat16_tEfNS_4arch4Sm90ELb0ELb0ELb1ELb0ELb1ELb0ELb0ELb1ELb1ELb1ELb0ELb0EEENS1_21CollectiveEpilogueFwdINS6_IJSA_SA_SB_EEES9_SE_SG_Li256ELb0ELb1ELb0ELb0EEENS1_29StaticPersistentTileSchedulerILb0EEEEEEEEEvNT_6ParamsE --------------------------
	.section	.nv.constant0._ZN7cutlass13device_kernelIN5flash11enable_sm90INS1_16FlashAttnFwdSm90INS1_25CollectiveMainloopFwdSm90ILi2EN4cute5tupleIJNS5_1CILi1EEES8_S8_EEENS6_IJNS7_ILi128EEENS7_ILi96EEENS7_ILi192EEEEEELi128ENS_10bfloat16_tEfNS_4arch4Sm90ELb0ELb0ELb1ELb0ELb1ELb0ELb0ELb1ELb1ELb1ELb0ELb0EEENS1_21CollectiveEpilogueFwdINS6_IJSA_SA_SB_EEES9_SE_SG_Li256ELb0ELb1ELb0ELb0EEENS1_29StaticPersistentTileSchedulerILb0EEEEEEEEEvNT_6ParamsE,"a",@progbits
	.sectionflags	@""
	.align	4
.nv.constant0._ZN7cutlass13device_kernelIN5flash11enable_sm90INS1_16FlashAttnFwdSm90INS1_25CollectiveMainloopFwdSm90ILi2EN4cute5tupleIJNS5_1CILi1EEES8_S8_EEENS6_IJNS7_ILi128EEENS7_ILi96EEENS7_ILi192EEEEEELi128ENS_10bfloat16_tEfNS_4arch4Sm90ELb0ELb0ELb1ELb0ELb1ELb0ELb0ELb1ELb1ELb1ELb0ELb0EEENS1_21CollectiveEpilogueFwdINS6_IJSA_SA_SB_EEES9_SE_SG_Li256ELb0ELb1ELb0ELb0EEENS1_29StaticPersistentTileSchedulerILb0EEEEEEEEEvNT_6ParamsE:
	.zero		3200


//--------------------- .nv.constant0._ZN7cutlass13device_kernelIN5flash11enable_sm90INS1_16FlashAttnFwdSm90INS1_25CollectiveMainloopFwdSm90ILi2EN4cute5tupleIJNS5_1CILi1EEES8_S8_EEENS6_IJNS7_ILi128EEENS7_ILi96EEENS7_ILi192EEEEEELi128ENS_10bfloat16_tEfNS_4arch4Sm90ELb0ELb0ELb1ELb1ELb1ELb0ELb0ELb1ELb1ELb1ELb0ELb0EEENS1_21CollectiveEpilogueFwdINS6_IJSA_SA_SB_EEES9_SE_SG_Li256ELb1ELb1ELb0ELb0EEENS1_36VarlenDynamicPersistentTileSchedulerILi128ELi96ELi256ELi128ELb0ELb1ELb1ELb0ELb1ELb1EEEEEEEEEvNT_6ParamsE --------------------------
	.section	.nv.constant0._ZN7cutlass13device_kernelIN5flash11enable_sm90INS1_16FlashAttnFwdSm90INS1_25CollectiveMainloopFwdSm90ILi2EN4cute5tupleIJNS5_1CILi1EEES8_S8_EEENS6_IJNS7_ILi128EEENS7_ILi96EEENS7_ILi192EEEEEELi128ENS_10bfloat16_tEfNS_4arch4Sm90ELb0ELb0ELb1ELb1ELb1ELb0ELb0ELb1ELb1ELb1ELb0ELb0EEENS1_21CollectiveEpilogueFwdINS6_IJSA_SA_SB_EEES9_SE_SG_Li256ELb1ELb1ELb0ELb0EEENS1_36VarlenDynamicPersistentTileSchedulerILi128ELi96ELi256ELi128ELb0ELb1ELb1ELb0ELb1ELb1EEEEEEEEEvNT_6ParamsE,"a",@progbits
	.sectionflags	@""
	.align	4
.nv.constant0._ZN7cutlass13device_kernelIN5flash11enable_sm90INS1_16FlashAttnFwdSm90INS1_25CollectiveMainloopFwdSm90ILi2EN4cute5tupleIJNS5_1CILi1EEES8_S8_EEENS6_IJNS7_ILi128EEENS7_ILi96EEENS7_ILi192EEEEEELi128ENS_10bfloat16_tEfNS_4arch4Sm90ELb0ELb0ELb1ELb1ELb1ELb0ELb0ELb1ELb1ELb1ELb0ELb0EEENS1_21CollectiveEpilogueFwdINS6_IJSA_SA_SB_EEES9_SE_SG_Li256ELb1ELb1ELb0ELb0EEENS1_36VarlenDynamicPersistentTileSchedulerILi128ELi96ELi256ELi128ELb0ELb1ELb1ELb0ELb1ELb1EEEEEEEEEvNT_6ParamsE:
	.zero		3328


//--------------------- .nv.constant0._ZN7cutlass13device_kernelIN5flash11enable_sm90INS1_16FlashAttnFwdSm90INS1_25CollectiveMainloopFwdSm90ILi2EN4cute5tupleIJNS5_1CILi1EEES8_S8_EEENS6_IJNS7_ILi128EEENS7_ILi96EEENS7_ILi192EEEEEELi128ENS_10bfloat16_tEfNS_4arch4Sm90ELb0ELb0ELb1ELb1ELb1ELb1ELb0ELb1ELb1ELb1ELb0ELb0EEENS1_21CollectiveEpilogueFwdINS6_IJSA_SA_SB_EEES9_SE_SG_Li256ELb1ELb1ELb0ELb0EEENS1_36VarlenDynamicPersistentTileSchedulerILi128ELi96ELi256ELi128ELb0ELb1ELb1ELb0ELb1ELb1EEEEEEEEEvNT_6ParamsE --------------------------
	.section	.nv.constant0._ZN7cutlass13device_kernelIN5flash11enable_sm90INS1_16FlashAttnFwdSm90INS1_25CollectiveMainloopFwdSm90ILi2EN4cute5tupleIJNS5_1CILi1EEES8_S8_EEENS6_IJNS7_ILi128EEENS7_ILi96EEENS7_ILi192EEEEEELi128ENS_10bfloat16_tEfNS_4arch4Sm90ELb0ELb0ELb1ELb1ELb1ELb1ELb0ELb1ELb1ELb1ELb0ELb0EEENS1_21CollectiveEpilogueFwdINS6_IJSA_SA_SB_EEES9_SE_SG_Li256ELb1ELb1ELb0ELb0EEENS1_36VarlenDynamicPersistentTileSchedulerILi128ELi96ELi256ELi128ELb0ELb1ELb1ELb0ELb1ELb1EEEEEEEEEvNT_6ParamsE,"a",@progbits
	.sectionflags	@""
	.align	4
.nv.constant0._ZN7cutlass13device_kernelIN5flash11enable_sm90INS1_16FlashAttnFwdSm90INS1_25CollectiveMainloopFwdSm90ILi2EN4cute5tupleIJNS5_1CILi1EEES8_S8_EEENS6_IJNS7_ILi128EEENS7_ILi96EEENS7_ILi192EEEEEELi128ENS_10bfloat16_tEfNS_4arch4Sm90ELb0ELb0ELb1ELb1ELb1ELb1ELb0ELb1ELb1ELb1ELb0ELb0EEENS1_21CollectiveEpilogueFwdINS6_IJSA_SA_SB_EEES9_SE_SG_Li256ELb1ELb1ELb0ELb0EEENS1_36VarlenDynamicPersistentTileSchedulerILi128ELi96ELi256ELi128ELb0ELb1ELb1ELb0ELb1ELb1EEEEEEEEEvNT_6ParamsE:
	.zero		3328


//--------------------- .nv.constant0._ZN7cutlass13device_kernelIN5flash11enable_sm90INS1_16FlashAttnFwdSm90INS1_25CollectiveMainloopFwdSm90ILi2EN4cute5tupleIJNS5_1CILi1EEES8_S8_EEENS6_IJNS7_ILi128EEENS7_ILi96EEENS7_ILi192EEEEEELi128ENS_10bfloat16_tEfNS_4arch4Sm90ELb0ELb1ELb1ELb0ELb1ELb0ELb0ELb1ELb1ELb1ELb0ELb0EEENS1_21CollectiveEpilogueFwdINS6_IJSA_SA_SB_EEES9_SE_SG_Li256ELb0ELb1ELb0ELb0EEENS1_30DynamicPersistentTileSchedulerILi256ELi128ELb0ELb1ELb1EEEEEEEEEvNT_6ParamsE --------------------------
	.section	.nv.constant0._ZN7cutlass13device_kernelIN5flash11enable_sm90INS1_16FlashAttnFwdSm90INS1_25CollectiveMainloopFwdSm90ILi2EN4cute5tupleIJNS5_1CILi1EEES8_S8_EEENS6_IJNS7_ILi128EEENS7_ILi96EEENS7_ILi192EEEEEELi128ENS_10bfloat16_tEfNS_4arch4Sm90ELb0ELb1ELb1ELb0ELb1ELb0ELb0ELb1ELb1ELb1ELb0ELb0EEENS1_21CollectiveEpilogueFwdINS6_IJSA_SA_SB_EEES9_SE_SG_Li256ELb0ELb1ELb0ELb0EEENS1_30DynamicPersistentTileSchedulerILi256ELi128ELb0ELb1ELb1EEEEEEEEEvNT_6ParamsE,"a",@progbits
	.sectionflags	@""
	.align	4
.nv.constant0._ZN7cutlass13device_kernelIN5flash11enable_sm90INS1_16FlashAttnFwdSm90INS1_25CollectiveMainloopFwdSm90ILi2EN4cute5tupleIJNS5_1CILi1EEES8_S8_EEENS6_IJNS7_ILi128EEENS7_ILi96EEENS7_ILi192EEEEEELi128ENS_10bfloat16_tEfNS_4arch4Sm90ELb0ELb1ELb1ELb0ELb1ELb0ELb0ELb1ELb1ELb1ELb0ELb0EEENS1_21CollectiveEpilogueFwdINS6_IJSA_SA_SB_EEES9_SE_SG_Li256ELb0ELb1ELb0ELb0EEENS1_30DynamicPersistentTileSchedulerILi256ELi128ELb0ELb1ELb1EEEEEEEEEvNT_6ParamsE:
	.zero		3328


//--------------------- .nv.constant0._ZN7cutlass13device_kernelIN5flash11enable_sm90INS1_16FlashAttnFwdSm90INS1_25CollectiveMainloopFwdSm90ILi2EN4cute5tupleIJNS5_1CILi1EEES8_S8_EEENS6_IJNS7_ILi128EEENS7_ILi96EEENS7_ILi192EEEEEELi128ENS_10bfloat16_tEfNS_4arch4Sm90ELb0ELb1ELb1ELb1ELb1ELb0ELb0ELb1ELb1ELb1ELb0ELb0EEENS1_21CollectiveEpilogueFwdINS6_IJSA_SA_SB_EEES9_SE_SG_Li256ELb1ELb1ELb0ELb0EEENS1_36VarlenDynamicPersistentTileSchedulerILi128ELi96ELi256ELi128ELb0ELb1ELb1ELb1ELb0ELb1EEEEEEEEEvNT_6ParamsE --------------------------
	.section	.nv.constant0._ZN7cutlass13device_kernelIN5flash11enable_sm90INS1_16FlashAttnFwdSm90INS1_25CollectiveMainloopFwdSm90ILi2EN4cute5tupleIJNS5_1CILi1EEES8_S8_EEENS6_IJNS7_ILi128EEENS7_ILi96EEENS7_ILi192EEEEEELi128ENS_10bfloat16_tEfNS_4arch4Sm90ELb0ELb1ELb1ELb1ELb1ELb0ELb0ELb1ELb1ELb1ELb0ELb0EEENS1_21CollectiveEpilogueFwdINS6_IJSA_SA_SB_EEES9_SE_SG_Li256ELb1ELb1ELb0ELb0EEENS1_36VarlenDynamicPersistentTileSchedulerILi128ELi96ELi256ELi128ELb0ELb1ELb1ELb1ELb0ELb1EEEEEEEEEvNT_6ParamsE,"a",@progbits
	.sectionflags	@""
	.align	4
.nv.constant0._ZN7cutlass13device_kernelIN5flash11enable_sm90INS1_16FlashAttnFwdSm90INS1_25CollectiveMainloopFwdSm90ILi2EN4cute5tupleIJNS5_1CILi1EEES8_S8_EEENS6_IJNS7_ILi128EEENS7_ILi96EEENS7_ILi192EEEEEELi128ENS_10bfloat16_tEfNS_4arch4Sm90ELb0ELb1ELb1ELb1ELb1ELb0ELb0ELb1ELb1ELb1ELb0ELb0EEENS1_21CollectiveEpilogueFwdINS6_IJSA_SA_SB_EEES9_SE_SG_Li256ELb1ELb1ELb0ELb0EEENS1_36VarlenDynamicPersistentTileSchedulerILi128ELi96ELi256ELi128ELb0ELb1ELb1ELb1ELb0ELb1EEEEEEEEEvNT_6ParamsE:
	.zero		3328


//--------------------- .nv.constant0._ZN7cutlass13device_kernelIN5flash11enable_sm90INS1_16FlashAttnFwdSm90INS1_25CollectiveMainloopFwdSm90ILi2EN4cute5tupleIJNS5_1CILi1EEES8_S8_EEENS6_IJNS7_ILi128EEENS7_ILi96EEENS7_ILi192EEEEEELi128ENS_10bfloat16_tEfNS_4arch4Sm90ELb0ELb1ELb1ELb1ELb1ELb1ELb0ELb1ELb1ELb1ELb0ELb0EEENS1_21CollectiveEpilogueFwdINS6_IJSA_SA_SB_EEES9_SE_SG_Li256ELb1ELb1ELb0ELb0EEENS1_36VarlenDynamicPersistentTileSchedulerILi128ELi96ELi256ELi128ELb0ELb1ELb1ELb1ELb0ELb1EEEEEEEEEvNT_6ParamsE --------------------------
	.section	.nv.constant0._ZN7cutlass13device_kernelIN5flash11enable_sm90INS1_16FlashAttnFwdSm90INS1_25CollectiveMainloopFwdSm90ILi2EN4cute5tupleIJNS5_1CILi1EEES8_S8_EEENS6_IJNS7_ILi128EEENS7_ILi96EEENS7_ILi192EEEEEELi128ENS_10bfloat16_tEfNS_4arch4Sm90ELb0ELb1ELb1ELb1ELb1ELb1ELb0ELb1ELb1ELb1ELb0ELb0EEENS1_21CollectiveEpilogueFwdINS6_IJSA_SA_SB_EEES9_SE_SG_Li256ELb1ELb1ELb0ELb0EEENS1_36VarlenDynamicPersistentTileSchedulerILi128ELi96ELi256ELi128ELb0ELb1ELb1ELb1ELb0ELb1EEEEEEEEEvNT_6ParamsE,"a",@progbits
	.sectionflags	@""
	.align	4
.nv.constant0._ZN7cutlass13device_kernelIN5flash11enable_sm90INS1_16FlashAttnFwdSm90INS1_25CollectiveMainloopFwdSm90ILi2EN4cute5tupleIJNS5_1CILi1EEES8_S8_EEENS6_IJNS7_ILi128EEENS7_ILi96EEENS7_ILi192EEEEEELi128ENS_10bfloat16_tEfNS_4arch4Sm90ELb0ELb1ELb1ELb1ELb1ELb1ELb0ELb1ELb1ELb1ELb0ELb0EEENS1_21CollectiveEpilogueFwdINS6_IJSA_SA_SB_EEES9_SE_SG_Li256ELb1ELb1ELb0ELb0EEENS1_36VarlenDynamicPersistentTileSchedulerILi128ELi96ELi256ELi128ELb0ELb1ELb1ELb1ELb0ELb1EEEEEEEEEvNT_6ParamsE:
	.zero		3328


//--------------------- .nv.constant0._ZN7cutlass13device_kernelIN5flash11enable_sm90INS1_16FlashAttnFwdSm90INS1_25CollectiveMainloopFwdSm90ILi2EN4cute5tupleIJNS5_1CILi1EEES8_S8_EEENS6_IJNS7_ILi128EEENS7_ILi96EEENS7_ILi192EEEEEELi128ENS_10bfloat16_tEfNS_4arch4Sm90ELb1ELb0ELb1ELb0ELb1ELb0ELb0ELb1ELb1ELb1ELb0ELb0EEENS1_21CollectiveEpilogueFwdINS6_IJSA_SA_SB_EEES9_SE_SG_Li256ELb0ELb1ELb0ELb0EEENS1_30DynamicPersistentTileSchedulerILi256ELi128ELb0ELb1ELb1EEEEEEEEEvNT_6ParamsE --------------------------
	.section	.nv.constant0._ZN7cutlass13device_kernelIN5flash11enable_sm90INS1_16FlashAttnFwdSm90INS1_25CollectiveMainloopFwdSm90ILi2EN4cute5tupleIJNS5_1CILi1EEES8_S8_EEENS6_IJNS7_ILi128EEENS7_ILi96EEENS7_ILi192EEEEEELi128ENS_10bfloat16_tEfNS_4arch4Sm90ELb1ELb0ELb1ELb0ELb1ELb0ELb0ELb1ELb1ELb1ELb0ELb0EEENS1_21CollectiveEpilogueFwdINS6_IJSA_SA_SB_EEES9_SE_SG_Li256ELb0ELb1ELb0ELb0EEENS1_30DynamicPersistentTileSchedulerILi256ELi128ELb0ELb1ELb1EEEEEEEEEvNT_6ParamsE,"a",@progbits
	.sectionflags	@""
	.align	4
.nv.constant0._ZN7cutlass13device_kernelIN5flash11enable_sm90INS1_16FlashAttnFwdSm90INS1_25CollectiveMainloopFwdSm90ILi2EN4cute5tupleIJNS5_1CILi1EEES8_S8_EEENS6_IJNS7_ILi128EEENS7_ILi96EEENS7_ILi192EEEEEELi128ENS_10bfloat16_tEfNS_4arch4Sm90ELb1ELb0ELb1ELb0ELb1ELb0ELb0ELb1ELb1ELb1ELb0ELb0EEENS1_21CollectiveEpilogueFwdINS6_IJSA_SA_SB_EEES9_SE_SG_Li256ELb0ELb1ELb0ELb0EEENS1_30DynamicPersistentTileSchedulerILi256ELi128ELb0ELb1ELb1EEEEEEEEEvNT_6ParamsE:
	.zero		3328


//--------------------- .nv.constant0._ZN7cutlass13device_kernelIN5flash11enable_sm90INS1_16FlashAttnFwdSm90INS1_25CollectiveMainloopFwdSm90ILi2EN4cute5tupleIJNS5_1CILi1EEES8_S8_EEENS6_IJNS7_ILi128EEENS7_ILi96EEENS7_ILi192EEEEEELi128ENS_10bfloat16_tEfNS_4arch4Sm90ELb1ELb0ELb1ELb1ELb1ELb0ELb0ELb1ELb1ELb1ELb0ELb0EEENS1_21CollectiveEpilogueFwdINS6_IJSA_SA_SB_EEES9_SE_SG_Li256ELb1ELb1ELb0ELb0EEENS1_36VarlenDynamicPersistentTileSchedulerILi128ELi96ELi256ELi128ELb0ELb1ELb1ELb1ELb1ELb1EEEEEEEEEvNT_6ParamsE --------------------------
	.section	.nv.constant0._ZN7cutlass13device_kernelIN5flash11enable_sm90INS1_16FlashAttnFwdSm90INS1_25CollectiveMainloopFwdSm90ILi2EN4cute5tupleIJNS5_1CILi1EEES8_S8_EEENS6_IJNS7_ILi128EEENS7_ILi96EEENS7_ILi192EEEEEELi128ENS_10bfloat16_tEfNS_4arch4Sm90ELb1ELb0ELb1ELb1ELb1ELb0ELb0ELb1ELb1ELb1ELb0ELb0EEENS1_21CollectiveEpilogueFwdINS6_IJSA_SA_SB_EEES9_SE_SG_Li256ELb1ELb1ELb0ELb0EEENS1_36VarlenDynamicPersistentTileSchedulerILi128ELi96ELi256ELi128ELb0ELb1ELb1ELb1ELb1ELb1EEEEEEEEEvNT_6ParamsE,"a",@progbits
	.sectionflags	@""
	.align	4
.nv.constant0._ZN7cutlass13device_kernelIN5flash11enable_sm90INS1_16FlashAttnFwdSm90INS1_25CollectiveMainloopFwdSm90ILi2EN4cute5tupleIJNS5_1CILi1EEES8_S8_EEENS6_IJNS7_ILi128EEENS7_ILi96EEENS7_ILi192EEEEEELi128ENS_10bfloat16_tEfNS_4arch4Sm90ELb1ELb0ELb1ELb1ELb1ELb0ELb0ELb1ELb1ELb1ELb0ELb0EEENS1_21CollectiveEpilogueFwdINS6_IJSA_SA_SB_EEES9_SE_SG_Li256ELb1ELb1ELb0ELb0EEENS1_36VarlenDynamicPersistentTileSchedulerILi128ELi96ELi256ELi128ELb0ELb1ELb1ELb1ELb1ELb1EEEEEEEEEvNT_6ParamsE:
	.zero		3328


//--------------------- .nv.constant0._ZN7cutlass13device_kernelIN5flash11enable_sm90INS1_16FlashAttnFwdSm90INS1_25CollectiveMainloopFwdSm90ILi2EN4cute5tupleIJNS5_1CILi1EEES8_S8_EEENS6_IJNS7_ILi128EEENS7_ILi96EEENS7_ILi192EEEEEELi128ENS_10bfloat16_tEfNS_4arch4Sm90ELb1ELb0ELb1ELb1ELb1ELb1ELb0ELb1ELb1ELb1ELb0ELb0EEENS1_21CollectiveEpilogueFwdINS6_IJSA_SA_SB_EEES9_SE_SG_Li256ELb1ELb1ELb0ELb0EEENS1_36VarlenDynamicPersistentTileSchedulerILi128ELi96ELi256ELi128ELb0ELb1ELb1ELb1ELb1ELb1EEEEEEEEEvNT_6ParamsE --------------------------
	.section	.nv.constant0._ZN7cutlass13device_kernelIN5flash11enable_sm90INS1_16FlashAttnFwdSm90INS1_25CollectiveMainloopFwdSm90ILi2EN4cute5tupleIJNS5_1CILi1EEES8_S8_EEENS6_IJNS7_ILi128EEENS7_ILi96EEENS7_ILi192EEEEEELi128ENS_10bfloat16_tEfNS_4arch4Sm90ELb1ELb0ELb1ELb1ELb1ELb1ELb0ELb1ELb1ELb1ELb0ELb0EEENS1_21CollectiveEpilogueFwdINS6_IJSA_SA_SB_EEES9_SE_SG_Li256ELb1ELb1ELb0ELb0EEENS1_36VarlenDynamicPersistentTileSchedulerILi128ELi96ELi256ELi128ELb0ELb1ELb1ELb1ELb1ELb1EEEEEEEEEvNT_6ParamsE,"a",@progbits
	.sectionflags	@""
	.align	4
.nv.constant0._ZN7cutlass13device_kernelIN5flash11enable_sm90INS1_16FlashAttnFwdSm90INS1_25CollectiveMainloopFwdSm90ILi2EN4cute5tupleIJNS5_1CILi1EEES8_S8_EEENS6_IJNS7_ILi128EEENS7_ILi96EEENS7_ILi192EEEEEELi128ENS_10bfloat16_tEfNS_4arch4Sm90ELb1ELb0ELb1ELb1ELb1ELb1ELb0ELb1ELb1ELb1ELb0ELb0EEENS1_21CollectiveEpilogueFwdINS6_IJSA_SA_SB_EEES9_SE_SG_Li256ELb1ELb1ELb0ELb0EEENS1_36VarlenDynamicPersistentTileSchedulerILi128ELi96ELi256ELi128ELb0ELb1ELb1ELb1ELb1ELb1EEEEEEEEEvNT_6ParamsE:
	.zero		3328


//--------------------- SYMBOLS --------------------------

	.type		.nv.reservedSmem.offset0,@object
	.size		.nv.reservedSmem.offset0,0x4
	.type		__assertfail,@function
